	.target	sm_103a

	.elftype	@"ET_EXEC"


//--------------------- .note.nv.tkinfo           --------------------------
	.section	.note.nv.tkinfo,"",@"SHT_NOTE"
	.sectionflags	@"SHF_NOTE_NV_TKINFO"
	.tkinfo
        /*0018*/ 	.word	0x00000002
        /*0030*/ 	.string	""
        /*0030*/ 	.string	"ptxas"
        /*0030*/ 	.string	"Cuda compilation tools, release 13.0, V13.0.88"
        /*0030*/ 	.string	"Build cuda_13.0.r13.0/compiler.36424714_0"
        /*0030*/ 	.string	"-arch sm_103a -m 64 "



//--------------------- .note.nv.cuinfo           --------------------------
	.section	.note.nv.cuinfo,"",@"SHT_NOTE"
	.sectionflags	@"SHF_NOTE_NV_CUINFO"
        /*0018*/ 	.short	0x0002
        /*001a*/ 	.short	0x0067
        /*001c*/ 	.short	0x0082
	.zero		2


//--------------------- .nv.info                  --------------------------
	.section	.nv.info,"",@"SHT_CUDA_INFO"
	.align	4


	//----- nvinfo : EIATTR_REGCOUNT
	.align		4
        /*0000*/ 	.byte	0x04, 0x2f
        /*0002*/ 	.short	(.L_10 - .L_9)
	.align		4
.L_9:
        /*0004*/ 	.word	index@(_ZN10layer_norm31ln_parallel_residual_fwd_kernelINS_13Kernel_traitsIfffffjLj512ELj1ELj4ELj1ELj16ENS_18Kernel_traits_baseILj512EfffffjLj128EEEEELb1ELb1ELb1EEEvNS_9FwdParamsE)
        /*0008*/ 	.word	0x0000005c


	//----- nvinfo : EIATTR_FRAME_SIZE
	.align		4
.L_10:
        /*000c*/ 	.byte	0x04, 0x11
        /*000e*/ 	.short	(.L_12 - .L_11)
	.align		4
.L_11:
        /*0010*/ 	.word	index@(_ZN10layer_norm31ln_parallel_residual_fwd_kernelINS_13Kernel_traitsIfffffjLj512ELj1ELj4ELj1ELj16ENS_18Kernel_traits_baseILj512EfffffjLj128EEEEELb1ELb1ELb1EEEvNS_9FwdParamsE)
        /*0014*/ 	.word	0x00000000


	//----- nvinfo : EIATTR_REGCOUNT
	.align		4
.L_12:
        /*0018*/ 	.byte	0x04, 0x2f
        /*001a*/ 	.short	(.L_14 - .L_13)
	.align		4
.L_13:
        /*001c*/ 	.word	index@(_ZN10layer_norm31ln_parallel_residual_fwd_kernelINS_13Kernel_traitsIfffffjLj512ELj1ELj4ELj1ELj16ENS_18Kernel_traits_baseILj512EfffffjLj128EEEEELb1ELb1ELb0EEEvNS_9FwdParamsE)
        /*0020*/ 	.word	0x0000005a


	//----- nvinfo : EIATTR_FRAME_SIZE
	.align		4
.L_14:
        /*0024*/ 	.byte	0x04, 0x11
        /*0026*/ 	.short	(.L_16 - .L_15)
	.align		4
.L_15:
        /*0028*/ 	.word	index@(_ZN10layer_norm31ln_parallel_residual_fwd_kernelINS_13Kernel_traitsIfffffjLj512ELj1ELj4ELj1ELj16ENS_18Kernel_traits_baseILj512EfffffjLj128EEEEELb1ELb1ELb0EEEvNS_9FwdParamsE)
        /*002c*/ 	.word	0x00000000


	//----- nvinfo : EIATTR_REGCOUNT
	.align		4
.L_16:
        /*0030*/ 	.byte	0x04, 0x2f
        /*0032*/ 	.short	(.L_18 - .L_17)
	.align		4
.L_17:
        /*0034*/ 	.word	index@(_ZN10layer_norm31ln_parallel_residual_fwd_kernelINS_13Kernel_traitsIfffffjLj512ELj1ELj4ELj1ELj16ENS_18Kernel_traits_baseILj512EfffffjLj128EEEEELb1ELb0ELb1EEEvNS_9FwdParamsE)
        /*0038*/ 	.word	0x00000080


	//----- nvinfo : EIATTR_FRAME_SIZE
	.align		4
.L_18:
        /*003c*/ 	.byte	0x04, 0x11
        /*003e*/ 	.short	(.L_20 - .L_19)
	.align		4
.L_19:
        /*0040*/ 	.word	index@(_ZN10layer_norm31ln_parallel_residual_fwd_kernelINS_13Kernel_traitsIfffffjLj512ELj1ELj4ELj1ELj16ENS_18Kernel_traits_baseILj512EfffffjLj128EEEEELb1ELb0ELb1EEEvNS_9FwdParamsE)
        /*0044*/ 	.word	0x00000000


	//----- nvinfo : EIATTR_REGCOUNT
	.align		4
.L_20:
        /*0048*/ 	.byte	0x04, 0x2f
        /*004a*/ 	.short	(.L_22 - .L_21)
	.align		4
.L_21:
        /*004c*/ 	.word	index@(_ZN10layer_norm31ln_parallel_residual_fwd_kernelINS_13Kernel_traitsIfffffjLj512ELj1ELj4ELj1ELj16ENS_18Kernel_traits_baseILj512EfffffjLj128EEEEELb1ELb0ELb0EEEvNS_9FwdParamsE)
        /*0050*/ 	.word	0x0000007c


	//----- nvinfo : EIATTR_FRAME_SIZE
	.align		4
.L_22:
        /*0054*/ 	.byte	0x04, 0x11
        /*0056*/ 	.short	(.L_24 - .L_23)
	.align		4
.L_23:
        /*0058*/ 	.word	index@(_ZN10layer_norm31ln_parallel_residual_fwd_kernelINS_13Kernel_traitsIfffffjLj512ELj1ELj4ELj1ELj16ENS_18Kernel_traits_baseILj512EfffffjLj128EEEEELb1ELb0ELb0EEEvNS_9FwdParamsE)
        /*005c*/ 	.word	0x00000000


	//----- nvinfo : EIATTR_REGCOUNT
	.align		4
.L_24:
        /*0060*/ 	.byte	0x04, 0x2f
        /*0062*/ 	.short	(.L_26 - .L_25)
	.align		4
.L_25:
        /*0064*/ 	.word	index@(_ZN10layer_norm31ln_parallel_residual_fwd_kernelINS_13Kernel_traitsIfffffjLj512ELj1ELj4ELj1ELj16ENS_18Kernel_traits_baseILj512EfffffjLj128EEEEELb0ELb1ELb1EEEvNS_9FwdParamsE)
        /*0068*/ 	.word	0x00000050


	//----- nvinfo : EIATTR_FRAME_SIZE
	.align		4
.L_26:
        /*006c*/ 	.byte	0x04, 0x11
        /*006e*/ 	.short	(.L_28 - .L_27)
	.align		4
.L_27:
        /*0070*/ 	.word	index@(_ZN10layer_norm31ln_parallel_residual_fwd_kernelINS_13Kernel_traitsIfffffjLj512ELj1ELj4ELj1ELj16ENS_18Kernel_traits_baseILj512EfffffjLj128EEEEELb0ELb1ELb1EEEvNS_9FwdParamsE)
        /*0074*/ 	.word	0x00000000


	//----- nvinfo : EIATTR_REGCOUNT
	.align		4
.L_28:
        /*0078*/ 	.byte	0x04, 0x2f
        /*007a*/ 	.short	(.L_30 - .L_29)
	.align		4
.L_29:
        /*007c*/ 	.word	index@(_ZN10layer_norm31ln_parallel_residual_fwd_kernelINS_13Kernel_traitsIfffffjLj512ELj1ELj4ELj1ELj16ENS_18Kernel_traits_baseILj512EfffffjLj128EEEEELb0ELb1ELb0EEEvNS_9FwdParamsE)
        /*0080*/ 	.word	0x00000050


	//----- nvinfo : EIATTR_FRAME_SIZE
	.align		4
.L_30:
        /*0084*/ 	.byte	0x04, 0x11
        /*0086*/ 	.short	(.L_32 - .L_31)
	.align		4
.L_31:
        /*0088*/ 	.word	index@(_ZN10layer_norm31ln_parallel_residual_fwd_kernelINS_13Kernel_traitsIfffffjLj512ELj1ELj4ELj1ELj16ENS_18Kernel_traits_baseILj512EfffffjLj128EEEEELb0ELb1ELb0EEEvNS_9FwdParamsE)
        /*008c*/ 	.word	0x00000000


	//----- nvinfo : EIATTR_REGCOUNT
	.align		4
.L_32:
        /*0090*/ 	.byte	0x04, 0x2f
        /*0092*/ 	.short	(.L_34 - .L_33)
	.align		4
.L_33:
        /*0094*/ 	.word	index@(_ZN10layer_norm31ln_parallel_residual_fwd_kernelINS_13Kernel_traitsIfffffjLj512ELj1ELj4ELj1ELj16ENS_18Kernel_traits_baseILj512EfffffjLj128EEEEELb0ELb0ELb1EEEvNS_9FwdParamsE)
        /*0098*/ 	.word	0x0000007c


	//----- nvinfo : EIATTR_FRAME_SIZE
	.align		4
.L_34:
        /*009c*/ 	.byte	0x04, 0x11
        /*009e*/ 	.short	(.L_36 - .L_35)
	.align		4
.L_35:
        /*00a0*/ 	.word	index@(_ZN10layer_norm31ln_parallel_residual_fwd_kernelINS_13Kernel_traitsIfffffjLj512ELj1ELj4ELj1ELj16ENS_18Kernel_traits_baseILj512EfffffjLj128EEEEELb0ELb0ELb1EEEvNS_9FwdParamsE)
        /*00a4*/ 	.word	0x00000000


	//----- nvinfo : EIATTR_REGCOUNT
	.align		4
.L_36:
        /*00a8*/ 	.byte	0x04, 0x2f
        /*00aa*/ 	.short	(.L_38 - .L_37)
	.align		4
.L_37:
        /*00ac*/ 	.word	index@(_ZN10layer_norm31ln_parallel_residual_fwd_kernelINS_13Kernel_traitsIfffffjLj512ELj1ELj4ELj1ELj16ENS_18Kernel_traits_baseILj512EfffffjLj128EEEEELb0ELb0ELb0EEEvNS_9FwdParamsE)
        /*00b0*/ 	.word	0x00000073


	//----- nvinfo : EIATTR_FRAME_SIZE
	.align		4
.L_38:
        /*00b4*/ 	.byte	0x04, 0x11
        /*00b6*/ 	.short	(.L_40 - .L_39)
	.align		4
.L_39:
        /*00b8*/ 	.word	index@(_ZN10layer_norm31ln_parallel_residual_fwd_kernelINS_13Kernel_traitsIfffffjLj512ELj1ELj4ELj1ELj16ENS_18Kernel_traits_baseILj512EfffffjLj128EEEEELb0ELb0ELb0EEEvNS_9FwdParamsE)
        /*00bc*/ 	.word	0x00000000


	//----- nvinfo : EIATTR_REGCOUNT
	.align		4
.L_40:
        /*00c0*/ 	.byte	0x04, 0x2f
        /*00c2*/ 	.short	(.L_42 - .L_41)
	.align		4
.L_41:
        /*00c4*/ 	.word	index@(_ZN10layer_norm31ln_parallel_residual_fwd_kernelINS_13Kernel_traitsI6__halfffffjLj512ELj1ELj4ELj1ELj16ENS_18Kernel_traits_baseILj512ES2_ffffjLj128EEEEELb1ELb1ELb1EEEvNS_9FwdParamsE)
        /*00c8*/ 	.word	0x0000005c


	//----- nvinfo : EIATTR_FRAME_SIZE
	.align		4
.L_42:
        /*00cc*/ 	.byte	0x04, 0x11
        /*00ce*/ 	.short	(.L_44 - .L_43)
	.align		4
.L_43:
        /*00d0*/ 	.word	index@(_ZN10layer_norm31ln_parallel_residual_fwd_kernelINS_13Kernel_traitsI6__halfffffjLj512ELj1ELj4ELj1ELj16ENS_18Kernel_traits_baseILj512ES2_ffffjLj128EEEEELb1ELb1ELb1EEEvNS_9FwdParamsE)
        /*00d4*/ 	.word	0x00000000


	//----- nvinfo : EIATTR_REGCOUNT
	.align		4
.L_44:
        /*00d8*/ 	.byte	0x04, 0x2f
        /*00da*/ 	.short	(.L_46 - .L_45)
	.align		4
.L_45:
        /*00dc*/ 	.word	index@(_ZN10layer_norm31ln_parallel_residual_fwd_kernelINS_13Kernel_traitsI6__halfffffjLj512ELj1ELj4ELj1ELj16ENS_18Kernel_traits_baseILj512ES2_ffffjLj128EEEEELb1ELb1ELb0EEEvNS_9FwdParamsE)
        /*00e0*/ 	.word	0x0000004e


	//----- nvinfo : EIATTR_FRAME_SIZE
	.align		4
.L_46:
        /*00e4*/ 	.byte	0x04, 0x11
        /*00e6*/ 	.short	(.L_48 - .L_47)
	.align		4
.L_47:
        /*00e8*/ 	.word	index@(_ZN10layer_norm31ln_parallel_residual_fwd_kernelINS_13Kernel_traitsI6__halfffffjLj512ELj1ELj4ELj1ELj16ENS_18Kernel_traits_baseILj512ES2_ffffjLj128EEEEELb1ELb1ELb0EEEvNS_9FwdParamsE)
        /*00ec*/ 	.word	0x00000000


	//----- nvinfo : EIATTR_REGCOUNT
	.align		4
.L_48:
        /*00f0*/ 	.byte	0x04, 0x2f
        /*00f2*/ 	.short	(.L_50 - .L_49)
	.align		4
.L_49:
        /*00f4*/ 	.word	index@(_ZN10layer_norm31ln_parallel_residual_fwd_kernelINS_13Kernel_traitsI6__halfffffjLj512ELj1ELj4ELj1ELj16ENS_18Kernel_traits_baseILj512ES2_ffffjLj128EEEEELb1ELb0ELb1EEEvNS_9FwdParamsE)
        /*00f8*/ 	.word	0x00000080


	//----- nvinfo : EIATTR_FRAME_SIZE
	.align		4
.L_50:
        /*00fc*/ 	.byte	0x04, 0x11
        /*00fe*/ 	.short	(.L_52 - .L_51)
	.align		4
.L_51:
        /*0100*/ 	.word	index@(_ZN10layer_norm31ln_parallel_residual_fwd_kernelINS_13Kernel_traitsI6__halfffffjLj512ELj1ELj4ELj1ELj16ENS_18Kernel_traits_baseILj512ES2_ffffjLj128EEEEELb1ELb0ELb1EEEvNS_9FwdParamsE)
        /*0104*/ 	.word	0x00000000


	//----- nvinfo : EIATTR_REGCOUNT
	.align		4
.L_52:
        /*0108*/ 	.byte	0x04, 0x2f
        /*010a*/ 	.short	(.L_54 - .L_53)
	.align		4
.L_53:
        /*010c*/ 	.word	index@(_ZN10layer_norm31ln_parallel_residual_fwd_kernelINS_13Kernel_traitsI6__halfffffjLj512ELj1ELj4ELj1ELj16ENS_18Kernel_traits_baseILj512ES2_ffffjLj128EEEEELb1ELb0ELb0EEEvNS_9FwdParamsE)
        /*0110*/ 	.word	0x00000060


	//----- nvinfo : EIATTR_FRAME_SIZE
	.align		4
.L_54:
        /*0114*/ 	.byte	0x04, 0x11
        /*0116*/ 	.short	(.L_56 - .L_55)
	.align		4
.L_55:
        /*0118*/ 	.word	index@(_ZN10layer_norm31ln_parallel_residual_fwd_kernelINS_13Kernel_traitsI6__halfffffjLj512ELj1ELj4ELj1ELj16ENS_18Kernel_traits_baseILj512ES2_ffffjLj128EEEEELb1ELb0ELb0EEEvNS_9FwdParamsE)
        /*011c*/ 	.word	0x00000000


	//----- nvinfo : EIATTR_REGCOUNT
	.align		4
.L_56:
        /*0120*/ 	.byte	0x04, 0x2f
        /*0122*/ 	.short	(.L_58 - .L_57)
	.align		4
.L_57:
        /*0124*/ 	.word	index@(_ZN10layer_norm31ln_parallel_residual_fwd_kernelINS_13Kernel_traitsI6__halfffffjLj512ELj1ELj4ELj1ELj16ENS_18Kernel_traits_baseILj512ES2_ffffjLj128EEEEELb0ELb1ELb1EEEvNS_9FwdParamsE)
        /*0128*/ 	.word	0x00000050


	//----- nvinfo : EIATTR_FRAME_SIZE
	.align		4
.L_58:
        /*012c*/ 	.byte	0x04, 0x11
        /*012e*/ 	.short	(.L_60 - .L_59)
	.align		4
.L_59:
        /*0130*/ 	.word	index@(_ZN10layer_norm31ln_parallel_residual_fwd_kernelINS_13Kernel_traitsI6__halfffffjLj512ELj1ELj4ELj1ELj16ENS_18Kernel_traits_baseILj512ES2_ffffjLj128EEEEELb0ELb1ELb1EEEvNS_9FwdParamsE)
        /*0134*/ 	.word	0x00000000


	//----- nvinfo : EIATTR_REGCOUNT
	.align		4
.L_60:
        /*0138*/ 	.byte	0x04, 0x2f
        /*013a*/ 	.short	(.L_62 - .L_61)
	.align		4
.L_61:
        /*013c*/ 	.word	index@(_ZN10layer_norm31ln_parallel_residual_fwd_kernelINS_13Kernel_traitsI6__halfffffjLj512ELj1ELj4ELj1ELj16ENS_18Kernel_traits_baseILj512ES2_ffffjLj128EEEEELb0ELb1ELb0EEEvNS_9FwdParamsE)
        /*0140*/ 	.word	0x00000046


	//----- nvinfo : EIATTR_FRAME_SIZE
	.align		4
.L_62:
        /*0144*/ 	.byte	0x04, 0x11
        /*0146*/ 	.short	(.L_64 - .L_63)
	.align		4
.L_63:
        /*0148*/ 	.word	index@(_ZN10layer_norm31ln_parallel_residual_fwd_kernelINS_13Kernel_traitsI6__halfffffjLj512ELj1ELj4ELj1ELj16ENS_18Kernel_traits_baseILj512ES2_ffffjLj128EEEEELb0ELb1ELb0EEEvNS_9FwdParamsE)
        /*014c*/ 	.word	0x00000000


	//----- nvinfo : EIATTR_REGCOUNT
	.align		4
.L_64:
        /*0150*/ 	.byte	0x04, 0x2f
        /*0152*/ 	.short	(.L_66 - .L_65)
	.align		4
.L_65:
        /*0154*/ 	.word	index@(_ZN10layer_norm31ln_parallel_residual_fwd_kernelINS_13Kernel_traitsI6__halfffffjLj512ELj1ELj4ELj1ELj16ENS_18Kernel_traits_baseILj512ES2_ffffjLj128EEEEELb0ELb0ELb1EEEvNS_9FwdParamsE)
        /*0158*/ 	.word	0x0000007c


	//----- nvinfo : EIATTR_FRAME_SIZE
	.align		4
.L_66:
        /*015c*/ 	.byte	0x04, 0x11
        /*015e*/ 	.short	(.L_68 - .L_67)
	.align		4
.L_67:
        /*0160*/ 	.word	index@(_ZN10layer_norm31ln_parallel_residual_fwd_kernelINS_13Kernel_traitsI6__halfffffjLj512ELj1ELj4ELj1ELj16ENS_18Kernel_traits_baseILj512ES2_ffffjLj128EEEEELb0ELb0ELb1EEEvNS_9FwdParamsE)
        /*0164*/ 	.word	0x00000000


	//----- nvinfo : EIATTR_REGCOUNT
	.align		4
.L_68:
        /*0168*/ 	.byte	0x04, 0x2f
        /*016a*/ 	.short	(.L_70 - .L_69)
	.align		4
.L_69:
        /*016c*/ 	.word	index@(_ZN10layer_norm31ln_parallel_residual_fwd_kernelINS_13Kernel_traitsI6__halfffffjLj512ELj1ELj4ELj1ELj16ENS_18Kernel_traits_baseILj512ES2_ffffjLj128EEEEELb0ELb0ELb0EEEvNS_9FwdParamsE)
        /*0170*/ 	.word	0x0000005e


	//----- nvinfo : EIATTR_FRAME_SIZE
	.align		4
.L_70:
        /*0174*/ 	.byte	0x04, 0x11
        /*0176*/ 	.short	(.L_72 - .L_71)
	.align		4
.L_71:
        /*0178*/ 	.word	index@(_ZN10layer_norm31ln_parallel_residual_fwd_kernelINS_13Kernel_traitsI6__halfffffjLj512ELj1ELj4ELj1ELj16ENS_18Kernel_traits_baseILj512ES2_ffffjLj128EEEEELb0ELb0ELb0EEEvNS_9FwdParamsE)
        /*017c*/ 	.word	0x00000000


	//----- nvinfo : EIATTR_REGCOUNT
	.align		4
.L_72:
        /*0180*/ 	.byte	0x04, 0x2f
        /*0182*/ 	.short	(.L_74 - .L_73)
	.align		4
.L_73:
        /*0184*/ 	.word	index@(_ZN10layer_norm31ln_parallel_residual_fwd_kernelINS_13Kernel_traitsIf6__halffS2_fjLj512ELj1ELj4ELj1ELj16ENS_18Kernel_traits_baseILj512EfS2_fS2_fjLj128EEEEELb1ELb1ELb1EEEvNS_9FwdParamsE)
        /*0188*/ 	.word	0x00000060


	//----- nvinfo : EIATTR_FRAME_SIZE
	.align		4
.L_74:
        /*018c*/ 	.byte	0x04, 0x11
        /*018e*/ 	.short	(.L_76 - .L_75)
	.align		4
.L_75:
        /*0190*/ 	.word	index@(_ZN10layer_norm31ln_parallel_residual_fwd_kernelINS_13Kernel_traitsIf6__halffS2_fjLj512ELj1ELj4ELj1ELj16ENS_18Kernel_traits_baseILj512EfS2_fS2_fjLj128EEEEELb1ELb1ELb1EEEvNS_9FwdParamsE)
        /*0194*/ 	.word	0x00000000


	//----- nvinfo : EIATTR_REGCOUNT
	.align		4
.L_76:
        /*0198*/ 	.byte	0x04, 0x2f
        /*019a*/ 	.short	(.L_78 - .L_77)
	.align		4
.L_77:
        /*019c*/ 	.word	index@(_ZN10layer_norm31ln_parallel_residual_fwd_kernelINS_13Kernel_traitsIf6__halffS2_fjLj512ELj1ELj4ELj1ELj16ENS_18Kernel_traits_baseILj512EfS2_fS2_fjLj128EEEEELb1ELb1ELb0EEEvNS_9FwdParamsE)
        /*01a0*/ 	.word	0x00000060


	//----- nvinfo : EIATTR_FRAME_SIZE
	.align		4
.L_78:
        /*01a4*/ 	.byte	0x04, 0x11
        /*01a6*/ 	.short	(.L_80 - .L_79)
	.align		4
.L_79:
        /*01a8*/ 	.word	index@(_ZN10layer_norm31ln_parallel_residual_fwd_kernelINS_13Kernel_traitsIf6__halffS2_fjLj512ELj1ELj4ELj1ELj16ENS_18Kernel_traits_baseILj512EfS2_fS2_fjLj128EEEEELb1ELb1ELb0EEEvNS_9FwdParamsE)
        /*01ac*/ 	.word	0x00000000


	//----- nvinfo : EIATTR_REGCOUNT
	.align		4
.L_80:
        /*01b0*/ 	.byte	0x04, 0x2f
        /*01b2*/ 	.short	(.L_82 - .L_81)
	.align		4
.L_81:
        /*01b4*/ 	.word	index@(_ZN10layer_norm31ln_parallel_residual_fwd_kernelINS_13Kernel_traitsIf6__halffS2_fjLj512ELj1ELj4ELj1ELj16ENS_18Kernel_traits_baseILj512EfS2_fS2_fjLj128EEEEELb1ELb0ELb1EEEvNS_9FwdParamsE)
        /*01b8*/ 	.word	0x0000008a


	//----- nvinfo : EIATTR_FRAME_SIZE
	.align		4
.L_82:
        /*01bc*/ 	.byte	0x04, 0x11
        /*01be*/ 	.short	(.L_84 - .L_83)
	.align		4
.L_83:
        /*01c0*/ 	.word	index@(_ZN10layer_norm31ln_parallel_residual_fwd_kernelINS_13Kernel_traitsIf6__halffS2_fjLj512ELj1ELj4ELj1ELj16ENS_18Kernel_traits_baseILj512EfS2_fS2_fjLj128EEEEELb1ELb0ELb1EEEvNS_9FwdParamsE)
        /*01c4*/ 	.word	0x00000000


	//----- nvinfo : EIATTR_REGCOUNT
	.align		4
.L_84:
        /*01c8*/ 	.byte	0x04, 0x2f
        /*01ca*/ 	.short	(.L_86 - .L_85)
	.align		4
.L_85:
        /*01cc*/ 	.word	index@(_ZN10layer_norm31ln_parallel_residual_fwd_kernelINS_13Kernel_traitsIf6__halffS2_fjLj512ELj1ELj4ELj1ELj16ENS_18Kernel_traits_baseILj512EfS2_fS2_fjLj128EEEEELb1ELb0ELb0EEEvNS_9FwdParamsE)
        /*01d0*/ 	.word	0x0000008a


	//----- nvinfo : EIATTR_FRAME_SIZE
	.align		4
.L_86:
        /*01d4*/ 	.byte	0x04, 0x11
        /*01d6*/ 	.short	(.L_88 - .L_87)
	.align		4
.L_87:
        /*01d8*/ 	.word	index@(_ZN10layer_norm31ln_parallel_residual_fwd_kernelINS_13Kernel_traitsIf6__halffS2_fjLj512ELj1ELj4ELj1ELj16ENS_18Kernel_traits_baseILj512EfS2_fS2_fjLj128EEEEELb1ELb0ELb0EEEvNS_9FwdParamsE)
        /*01dc*/ 	.word	0x00000000


	//----- nvinfo : EIATTR_REGCOUNT
	.align		4
.L_88:
        /*01e0*/ 	.byte	0x04, 0x2f
        /*01e2*/ 	.short	(.L_90 - .L_89)
	.align		4
.L_89:
        /*01e4*/ 	.word	index@(_ZN10layer_norm31ln_parallel_residual_fwd_kernelINS_13Kernel_traitsIf6__halffS2_fjLj512ELj1ELj4ELj1ELj16ENS_18Kernel_traits_baseILj512EfS2_fS2_fjLj128EEEEELb0ELb1ELb1EEEvNS_9FwdParamsE)
        /*01e8*/ 	.word	0x00000048


	//----- nvinfo : EIATTR_FRAME_SIZE
	.align		4
.L_90:
        /*01ec*/ 	.byte	0x04, 0x11
        /*01ee*/ 	.short	(.L_92 - .L_91)
	.align		4
.L_91:
        /*01f0*/ 	.word	index@(_ZN10layer_norm31ln_parallel_residual_fwd_kernelINS_13Kernel_traitsIf6__halffS2_fjLj512ELj1ELj4ELj1ELj16ENS_18Kernel_traits_baseILj512EfS2_fS2_fjLj128EEEEELb0ELb1ELb1EEEvNS_9FwdParamsE)
        /*01f4*/ 	.word	0x00000008


	//----- nvinfo : EIATTR_REGCOUNT
	.align		4
.L_92:
        /*01f8*/ 	.byte	0x04, 0x2f
        /*01fa*/ 	.short	(.L_94 - .L_93)
	.align		4
.L_93:
        /*01fc*/ 	.word	index@(_ZN10layer_norm31ln_parallel_residual_fwd_kernelINS_13Kernel_traitsIf6__halffS2_fjLj512ELj1ELj4ELj1ELj16ENS_18Kernel_traits_baseILj512EfS2_fS2_fjLj128EEEEELb0ELb1ELb0EEEvNS_9FwdParamsE)
        /*0200*/ 	.word	0x0000004f


	//----- nvinfo : EIATTR_FRAME_SIZE
	.align		4
.L_94:
        /*0204*/ 	.byte	0x04, 0x11
        /*0206*/ 	.short	(.L_96 - .L_95)
	.align		4
.L_95:
        /*0208*/ 	.word	index@(_ZN10layer_norm31ln_parallel_residual_fwd_kernelINS_13Kernel_traitsIf6__halffS2_fjLj512ELj1ELj4ELj1ELj16ENS_18Kernel_traits_baseILj512EfS2_fS2_fjLj128EEEEELb0ELb1ELb0EEEvNS_9FwdParamsE)
        /*020c*/ 	.word	0x00000000


	//----- nvinfo : EIATTR_REGCOUNT
	.align		4
.L_96:
        /*0210*/ 	.byte	0x04, 0x2f
        /*0212*/ 	.short	(.L_98 - .L_97)
	.align		4
.L_97:
        /*0214*/ 	.word	index@(_ZN10layer_norm31ln_parallel_residual_fwd_kernelINS_13Kernel_traitsIf6__halffS2_fjLj512ELj1ELj4ELj1ELj16ENS_18Kernel_traits_baseILj512EfS2_fS2_fjLj128EEEEELb0ELb0ELb1EEEvNS_9FwdParamsE)
        /*0218*/ 	.word	0x00000080


	//----- nvinfo : EIATTR_FRAME_SIZE
	.align		4
.L_98:
        /*021c*/ 	.byte	0x04, 0x11
        /*021e*/ 	.short	(.L_100 - .L_99)
	.align		4
.L_99:
        /*0220*/ 	.word	index@(_ZN10layer_norm31ln_parallel_residual_fwd_kernelINS_13Kernel_traitsIf6__halffS2_fjLj512ELj1ELj4ELj1ELj16ENS_18Kernel_traits_baseILj512EfS2_fS2_fjLj128EEEEELb0ELb0ELb1EEEvNS_9FwdParamsE)
        /*0224*/ 	.word	0x00000000


	//----- nvinfo : EIATTR_REGCOUNT
	.align		4
.L_100:
        /*0228*/ 	.byte	0x04, 0x2f
        /*022a*/ 	.short	(.L_102 - .L_101)
	.align		4
.L_101:
        /*022c*/ 	.word	index@(_ZN10layer_norm31ln_parallel_residual_fwd_kernelINS_13Kernel_traitsIf6__halffS2_fjLj512ELj1ELj4ELj1ELj16ENS_18Kernel_traits_baseILj512EfS2_fS2_fjLj128EEEEELb0ELb0ELb0EEEvNS_9FwdParamsE)
        /*0230*/ 	.word	0x00000078


	//----- nvinfo : EIATTR_FRAME_SIZE
	.align		4
.L_102:
        /*0234*/ 	.byte	0x04, 0x11
        /*0236*/ 	.short	(.L_104 - .L_103)
	.align		4
.L_103:
        /*0238*/ 	.word	index@(_ZN10layer_norm31ln_parallel_residual_fwd_kernelINS_13Kernel_traitsIf6__halffS2_fjLj512ELj1ELj4ELj1ELj16ENS_18Kernel_traits_baseILj512EfS2_fS2_fjLj128EEEEELb0ELb0ELb0EEEvNS_9FwdParamsE)
        /*023c*/ 	.word	0x00000000


	//----- nvinfo : EIATTR_REGCOUNT
	.align		4
.L_104:
        /*0240*/ 	.byte	0x04, 0x2f
        /*0242*/ 	.short	(.L_106 - .L_105)
	.align		4
.L_105:
        /*0244*/ 	.word	index@(_ZN10layer_norm31ln_parallel_residual_fwd_kernelINS_13Kernel_traitsI6__halfS2_fS2_fjLj512ELj1ELj4ELj1ELj16ENS_18Kernel_traits_baseILj512ES2_S2_fS2_fjLj128EEEEELb1ELb1ELb1EEEvNS_9FwdParamsE)
        /*0248*/ 	.word	0x00000060


	//----- nvinfo : EIATTR_FRAME_SIZE
	.align		4
.L_106:
        /*024c*/ 	.byte	0x04, 0x11
        /*024e*/ 	.short	(.L_108 - .L_107)
	.align		4
.L_107:
        /*0250*/ 	.word	index@(_ZN10layer_norm31ln_parallel_residual_fwd_kernelINS_13Kernel_traitsI6__halfS2_fS2_fjLj512ELj1ELj4ELj1ELj16ENS_18Kernel_traits_baseILj512ES2_S2_fS2_fjLj128EEEEELb1ELb1ELb1EEEvNS_9FwdParamsE)
        /*0254*/ 	.word	0x00000000


	//----- nvinfo : EIATTR_REGCOUNT
	.align		4
.L_108:
        /*0258*/ 	.byte	0x04, 0x2f
        /*025a*/ 	.short	(.L_110 - .L_109)
	.align		4
.L_109:
        /*025c*/ 	.word	index@(_ZN10layer_norm31ln_parallel_residual_fwd_kernelINS_13Kernel_traitsI6__halfS2_fS2_fjLj512ELj1ELj4ELj1ELj16ENS_18Kernel_traits_baseILj512ES2_S2_fS2_fjLj128EEEEELb1ELb1ELb0EEEvNS_9FwdParamsE)
        /*0260*/ 	.word	0x00000050


	//----- nvinfo : EIATTR_FRAME_SIZE
	.align		4
.L_110:
        /*0264*/ 	.byte	0x04, 0x11
        /*0266*/ 	.short	(.L_112 - .L_111)
	.align		4
.L_111:
        /*0268*/ 	.word	index@(_ZN10layer_norm31ln_parallel_residual_fwd_kernelINS_13Kernel_traitsI6__halfS2_fS2_fjLj512ELj1ELj4ELj1ELj16ENS_18Kernel_traits_baseILj512ES2_S2_fS2_fjLj128EEEEELb1ELb1ELb0EEEvNS_9FwdParamsE)
        /*026c*/ 	.word	0x00000000


	//----- nvinfo : EIATTR_REGCOUNT
	.align		4
.L_112:
        /*0270*/ 	.byte	0x04, 0x2f
        /*0272*/ 	.short	(.L_114 - .L_113)
	.align		4
.L_113:
        /*0274*/ 	.word	index@(_ZN10layer_norm31ln_parallel_residual_fwd_kernelINS_13Kernel_traitsI6__halfS2_fS2_fjLj512ELj1ELj4ELj1ELj16ENS_18Kernel_traits_baseILj512ES2_S2_fS2_fjLj128EEEEELb1ELb0ELb1EEEvNS_9FwdParamsE)
        /*0278*/ 	.word	0x00000080


	//----- nvinfo : EIATTR_FRAME_SIZE
	.align		4
.L_114:
        /*027c*/ 	.byte	0x04, 0x11
        /*027e*/ 	.short	(.L_116 - .L_115)
	.align		4
.L_115:
        /*0280*/ 	.word	index@(_ZN10layer_norm31ln_parallel_residual_fwd_kernelINS_13Kernel_traitsI6__halfS2_fS2_fjLj512ELj1ELj4ELj1ELj16ENS_18Kernel_traits_baseILj512ES2_S2_fS2_fjLj128EEEEELb1ELb0ELb1EEEvNS_9FwdParamsE)
        /*0284*/ 	.word	0x00000000


	//----- nvinfo : EIATTR_REGCOUNT
	.align		4
.L_116:
        /*0288*/ 	.byte	0x04, 0x2f
        /*028a*/ 	.short	(.L_118 - .L_117)
	.align		4
.L_117:
        /*028c*/ 	.word	index@(_ZN10layer_norm31ln_parallel_residual_fwd_kernelINS_13Kernel_traitsI6__halfS2_fS2_fjLj512ELj1ELj4ELj1ELj16ENS_18Kernel_traits_baseILj512ES2_S2_fS2_fjLj128EEEEELb1ELb0ELb0EEEvNS_9FwdParamsE)
        /*0290*/ 	.word	0x00000073


	//----- nvinfo : EIATTR_FRAME_SIZE
	.align		4
.L_118:
        /*0294*/ 	.byte	0x04, 0x11
        /*0296*/ 	.short	(.L_120 - .L_119)
	.align		4
.L_119:
        /*0298*/ 	.word	index@(_ZN10layer_norm31ln_parallel_residual_fwd_kernelINS_13Kernel_traitsI6__halfS2_fS2_fjLj512ELj1ELj4ELj1ELj16ENS_18Kernel_traits_baseILj512ES2_S2_fS2_fjLj128EEEEELb1ELb0ELb0EEEvNS_9FwdParamsE)
        /*029c*/ 	.word	0x00000000


	//----- nvinfo : EIATTR_REGCOUNT
	.align		4
.L_120:
        /*02a0*/ 	.byte	0x04, 0x2f
        /*02a2*/ 	.short	(.L_122 - .L_121)
	.align		4
.L_121:
        /*02a4*/ 	.word	index@(_ZN10layer_norm31ln_parallel_residual_fwd_kernelINS_13Kernel_traitsI6__halfS2_fS2_fjLj512ELj1ELj4ELj1ELj16ENS_18Kernel_traits_baseILj512ES2_S2_fS2_fjLj128EEEEELb0ELb1ELb1EEEvNS_9FwdParamsE)
        /*02a8*/ 	.word	0x00000050


	//----- nvinfo : EIATTR_FRAME_SIZE
	.align		4
.L_122:
        /*02ac*/ 	.byte	0x04, 0x11
        /*02ae*/ 	.short	(.L_124 - .L_123)
	.align		4
.L_123:
        /*02b0*/ 	.word	index@(_ZN10layer_norm31ln_parallel_residual_fwd_kernelINS_13Kernel_traitsI6__halfS2_fS2_fjLj512ELj1ELj4ELj1ELj16ENS_18Kernel_traits_baseILj512ES2_S2_fS2_fjLj128EEEEELb0ELb1ELb1EEEvNS_9FwdParamsE)
        /*02b4*/ 	.word	0x00000000


	//----- nvinfo : EIATTR_REGCOUNT
	.align		4
.L_124:
        /*02b8*/ 	.byte	0x04, 0x2f
        /*02ba*/ 	.short	(.L_126 - .L_125)
	.align		4
.L_125:
        /*02bc*/ 	.word	index@(_ZN10layer_norm31ln_parallel_residual_fwd_kernelINS_13Kernel_traitsI6__halfS2_fS2_fjLj512ELj1ELj4ELj1ELj16ENS_18Kernel_traits_baseILj512ES2_S2_fS2_fjLj128EEEEELb0ELb1ELb0EEEvNS_9FwdParamsE)
        /*02c0*/ 	.word	0x00000040


	//----- nvinfo : EIATTR_FRAME_SIZE
	.align		4
.L_126:
        /*02c4*/ 	.byte	0x04, 0x11
        /*02c6*/ 	.short	(.L_128 - .L_127)
	.align		4
.L_127:
        /*02c8*/ 	.word	index@(_ZN10layer_norm31ln_parallel_residual_fwd_kernelINS_13Kernel_traitsI6__halfS2_fS2_fjLj512ELj1ELj4ELj1ELj16ENS_18Kernel_traits_baseILj512ES2_S2_fS2_fjLj128EEEEELb0ELb1ELb0EEEvNS_9FwdParamsE)
        /*02cc*/ 	.word	0x00000000


	//----- nvinfo : EIATTR_REGCOUNT
	.align		4
.L_128:
        /*02d0*/ 	.byte	0x04, 0x2f
        /*02d2*/ 	.short	(.L_130 - .L_129)
	.align		4
.L_129:
        /*02d4*/ 	.word	index@(_ZN10layer_norm31ln_parallel_residual_fwd_kernelINS_13Kernel_traitsI6__halfS2_fS2_fjLj512ELj1ELj4ELj1ELj16ENS_18Kernel_traits_baseILj512ES2_S2_fS2_fjLj128EEEEELb0ELb0ELb1EEEvNS_9FwdParamsE)
        /*02d8*/ 	.word	0x0000007f


	//----- nvinfo : EIATTR_FRAME_SIZE
	.align		4
.L_130:
        /*02dc*/ 	.byte	0x04, 0x11
        /*02de*/ 	.short	(.L_132 - .L_131)
	.align		4
.L_131:
        /*02e0*/ 	.word	index@(_ZN10layer_norm31ln_parallel_residual_fwd_kernelINS_13Kernel_traitsI6__halfS2_fS2_fjLj512ELj1ELj4ELj1ELj16ENS_18Kernel_traits_baseILj512ES2_S2_fS2_fjLj128EEEEELb0ELb0ELb1EEEvNS_9FwdParamsE)
        /*02e4*/ 	.word	0x00000000


	//----- nvinfo : EIATTR_REGCOUNT
	.align		4
.L_132:
        /*02e8*/ 	.byte	0x04, 0x2f
        /*02ea*/ 	.short	(.L_134 - .L_133)
	.align		4
.L_133:
        /*02ec*/ 	.word	index@(_ZN10layer_norm31ln_parallel_residual_fwd_kernelINS_13Kernel_traitsI6__halfS2_fS2_fjLj512ELj1ELj4ELj1ELj16ENS_18Kernel_traits_baseILj512ES2_S2_fS2_fjLj128EEEEELb0ELb0ELb0EEEvNS_9FwdParamsE)
        /*02f0*/ 	.word	0x0000005d


	//----- nvinfo : EIATTR_FRAME_SIZE
	.align		4
.L_134:
        /*02f4*/ 	.byte	0x04, 0x11
        /*02f6*/ 	.short	(.L_136 - .L_135)
	.align		4
.L_135:
        /*02f8*/ 	.word	index@(_ZN10layer_norm31ln_parallel_residual_fwd_kernelINS_13Kernel_traitsI6__halfS2_fS2_fjLj512ELj1ELj4ELj1ELj16ENS_18Kernel_traits_baseILj512ES2_S2_fS2_fjLj128EEEEELb0ELb0ELb0EEEvNS_9FwdParamsE)
        /*02fc*/ 	.word	0x00000000


	//----- nvinfo : EIATTR_REGCOUNT
	.align		4
.L_136:
        /*0300*/ 	.byte	0x04, 0x2f
        /*0302*/ 	.short	(.L_138 - .L_137)
	.align		4
.L_137:
        /*0304*/ 	.word	index@(_ZN10layer_norm31ln_parallel_residual_fwd_kernelINS_13Kernel_traitsIf6__halfS2_S2_fjLj512ELj1ELj4ELj1ELj16ENS_18Kernel_traits_baseILj512EfS2_S2_S2_fjLj128EEEEELb1ELb1ELb1EEEvNS_9FwdParamsE)
        /*0308*/ 	.word	0x00000060


	//----- nvinfo : EIATTR_FRAME_SIZE
	.align		4
.L_138:
        /*030c*/ 	.byte	0x04, 0x11
        /*030e*/ 	.short	(.L_140 - .L_139)
	.align		4
.L_139:
        /*0310*/ 	.word	index@(_ZN10layer_norm31ln_parallel_residual_fwd_kernelINS_13Kernel_traitsIf6__halfS2_S2_fjLj512ELj1ELj4ELj1ELj16ENS_18Kernel_traits_baseILj512EfS2_S2_S2_fjLj128EEEEELb1ELb1ELb1EEEvNS_9FwdParamsE)
        /*0314*/ 	.word	0x00000000


	//----- nvinfo : EIATTR_REGCOUNT
	.align		4
.L_140:
        /*0318*/ 	.byte	0x04, 0x2f
        /*031a*/ 	.short	(.L_142 - .L_141)
	.align		4
.L_141:
        /*031c*/ 	.word	index@(_ZN10layer_norm31ln_parallel_residual_fwd_kernelINS_13Kernel_traitsIf6__halfS2_S2_fjLj512ELj1ELj4ELj1ELj16ENS_18Kernel_traits_baseILj512EfS2_S2_S2_fjLj128EEEEELb1ELb1ELb0EEEvNS_9FwdParamsE)
        /*0320*/ 	.word	0x00000064


	//----- nvinfo : EIATTR_FRAME_SIZE
	.align		4
.L_142:
        /*0324*/ 	.byte	0x04, 0x11
        /*0326*/ 	.short	(.L_144 - .L_143)
	.align		4
.L_143:
        /*0328*/ 	.word	index@(_ZN10layer_norm31ln_parallel_residual_fwd_kernelINS_13Kernel_traitsIf6__halfS2_S2_fjLj512ELj1ELj4ELj1ELj16ENS_18Kernel_traits_baseILj512EfS2_S2_S2_fjLj128EEEEELb1ELb1ELb0EEEvNS_9FwdParamsE)
        /*032c*/ 	.word	0x00000000


	//----- nvinfo : EIATTR_REGCOUNT
	.align		4
.L_144:
        /*0330*/ 	.byte	0x04, 0x2f
        /*0332*/ 	.short	(.L_146 - .L_145)
	.align		4
.L_145:
        /*0334*/ 	.word	index@(_ZN10layer_norm31ln_parallel_residual_fwd_kernelINS_13Kernel_traitsIf6__halfS2_S2_fjLj512ELj1ELj4ELj1ELj16ENS_18Kernel_traits_baseILj512EfS2_S2_S2_fjLj128EEEEELb1ELb0ELb1EEEvNS_9FwdParamsE)
        /*0338*/ 	.word	0x00000080


	//----- nvinfo : EIATTR_FRAME_SIZE
	.align		4
.L_146:
        /*033c*/ 	.byte	0x04, 0x11
        /*033e*/ 	.short	(.L_148 - .L_147)
	.align		4
.L_147:
        /*0340*/ 	.word	index@(_ZN10layer_norm31ln_parallel_residual_fwd_kernelINS_13Kernel_traitsIf6__halfS2_S2_fjLj512ELj1ELj4ELj1ELj16ENS_18Kernel_traits_baseILj512EfS2_S2_S2_fjLj128EEEEELb1ELb0ELb1EEEvNS_9FwdParamsE)
        /*0344*/ 	.word	0x00000000


	//----- nvinfo : EIATTR_REGCOUNT
	.align		4
.L_148:
        /*0348*/ 	.byte	0x04, 0x2f
        /*034a*/ 	.short	(.L_150 - .L_149)
	.align		4
.L_149:
        /*034c*/ 	.word	index@(_ZN10layer_norm31ln_parallel_residual_fwd_kernelINS_13Kernel_traitsIf6__halfS2_S2_fjLj512ELj1ELj4ELj1ELj16ENS_18Kernel_traits_baseILj512EfS2_S2_S2_fjLj128EEEEELb1ELb0ELb0EEEvNS_9FwdParamsE)
        /*0350*/ 	.word	0x00000080


	//----- nvinfo : EIATTR_FRAME_SIZE
	.align		4
.L_150:
        /*0354*/ 	.byte	0x04, 0x11
        /*0356*/ 	.short	(.L_152 - .L_151)
	.align		4
.L_151:
        /*0358*/ 	.word	index@(_ZN10layer_norm31ln_parallel_residual_fwd_kernelINS_13Kernel_traitsIf6__halfS2_S2_fjLj512ELj1ELj4ELj1ELj16ENS_18Kernel_traits_baseILj512EfS2_S2_S2_fjLj128EEEEELb1ELb0ELb0EEEvNS_9FwdParamsE)
        /*035c*/ 	.word	0x00000000


	//----- nvinfo : EIATTR_REGCOUNT
	.align		4
.L_152:
        /*0360*/ 	.byte	0x04, 0x2f
        /*0362*/ 	.short	(.L_154 - .L_153)
	.align		4
.L_153:
        /*0364*/ 	.word	index@(_ZN10layer_norm31ln_parallel_residual_fwd_kernelINS_13Kernel_traitsIf6__halfS2_S2_fjLj512ELj1ELj4ELj1ELj16ENS_18Kernel_traits_baseILj512EfS2_S2_S2_fjLj128EEEEELb0ELb1ELb1EEEvNS_9FwdParamsE)
        /*0368*/ 	.word	0x00000048


	//----- nvinfo : EIATTR_FRAME_SIZE
	.align		4
.L_154:
        /*036c*/ 	.byte	0x04, 0x11
        /*036e*/ 	.short	(.L_156 - .L_155)
	.align		4
.L_155:
        /*0370*/ 	.word	index@(_ZN10layer_norm31ln_parallel_residual_fwd_kernelINS_13Kernel_traitsIf6__halfS2_S2_fjLj512ELj1ELj4ELj1ELj16ENS_18Kernel_traits_baseILj512EfS2_S2_S2_fjLj128EEEEELb0ELb1ELb1EEEvNS_9FwdParamsE)
        /*0374*/ 	.word	0x00000000


	//----- nvinfo : EIATTR_REGCOUNT
	.align		4
.L_156:
        /*0378*/ 	.byte	0x04, 0x2f
        /*037a*/ 	.short	(.L_158 - .L_157)
	.align		4
.L_157:
        /*037c*/ 	.word	index@(_ZN10layer_norm31ln_parallel_residual_fwd_kernelINS_13Kernel_traitsIf6__halfS2_S2_fjLj512ELj1ELj4ELj1ELj16ENS_18Kernel_traits_baseILj512EfS2_S2_S2_fjLj128EEEEELb0ELb1ELb0EEEvNS_9FwdParamsE)
        /*0380*/ 	.word	0x00000050


	//----- nvinfo : EIATTR_FRAME_SIZE
	.align		4
.L_158:
        /*0384*/ 	.byte	0x04, 0x11
        /*0386*/ 	.short	(.L_160 - .L_159)
	.align		4
.L_159:
        /*0388*/ 	.word	index@(_ZN10layer_norm31ln_parallel_residual_fwd_kernelINS_13Kernel_traitsIf6__halfS2_S2_fjLj512ELj1ELj4ELj1ELj16ENS_18Kernel_traits_baseILj512EfS2_S2_S2_fjLj128EEEEELb0ELb1ELb0EEEvNS_9FwdParamsE)
        /*038c*/ 	.word	0x00000000


	//----- nvinfo : EIATTR_REGCOUNT
	.align		4
.L_160:
        /*0390*/ 	.byte	0x04, 0x2f
        /*0392*/ 	.short	(.L_162 - .L_161)
	.align		4
.L_161:
        /*0394*/ 	.word	index@(_ZN10layer_norm31ln_parallel_residual_fwd_kernelINS_13Kernel_traitsIf6__halfS2_S2_fjLj512ELj1ELj4ELj1ELj16ENS_18Kernel_traits_baseILj512EfS2_S2_S2_fjLj128EEEEELb0ELb0ELb1EEEvNS_9FwdParamsE)
        /*0398*/ 	.word	0x00000080


	//----- nvinfo : EIATTR_FRAME_SIZE
	.align		4
.L_162:
        /*039c*/ 	.byte	0x04, 0x11
        /*039e*/ 	.short	(.L_164 - .L_163)
	.align		4
.L_163:
        /*03a0*/ 	.word	index@(_ZN10layer_norm31ln_parallel_residual_fwd_kernelINS_13Kernel_traitsIf6__halfS2_S2_fjLj512ELj1ELj4ELj1ELj16ENS_18Kernel_traits_baseILj512EfS2_S2_S2_fjLj128EEEEELb0ELb0ELb1EEEvNS_9FwdParamsE)
        /*03a4*/ 	.word	0x00000000


	//----- nvinfo : EIATTR_REGCOUNT
	.align		4
.L_164:
        /*03a8*/ 	.byte	0x04, 0x2f
        /*03aa*/ 	.short	(.L_166 - .L_165)
	.align		4
.L_165:
        /*03ac*/ 	.word	index@(_ZN10layer_norm31ln_parallel_residual_fwd_kernelINS_13Kernel_traitsIf6__halfS2_S2_fjLj512ELj1ELj4ELj1ELj16ENS_18Kernel_traits_baseILj512EfS2_S2_S2_fjLj128EEEEELb0ELb0ELb0EEEvNS_9FwdParamsE)
        /*03b0*/ 	.word	0x00000078


	//----- nvinfo : EIATTR_FRAME_SIZE
	.align		4
.L_166:
        /*03b4*/ 	.byte	0x04, 0x11
        /*03b6*/ 	.short	(.L_168 - .L_167)
	.align		4
.L_167:
        /*03b8*/ 	.word	index@(_ZN10layer_norm31ln_parallel_residual_fwd_kernelINS_13Kernel_traitsIf6__halfS2_S2_fjLj512ELj1ELj4ELj1ELj16ENS_18Kernel_traits_baseILj512EfS2_S2_S2_fjLj128EEEEELb0ELb0ELb0EEEvNS_9FwdParamsE)
        /*03bc*/ 	.word	0x00000000


	//----- nvinfo : EIATTR_REGCOUNT
	.align		4
.L_168:
        /*03c0*/ 	.byte	0x04, 0x2f
        /*03c2*/ 	.short	(.L_170 - .L_169)
	.align		4
.L_169:
        /*03c4*/ 	.word	index@(_ZN10layer_norm31ln_parallel_residual_fwd_kernelINS_13Kernel_traitsIf13__nv_bfloat16fS2_fjLj512ELj1ELj4ELj1ELj16ENS_18Kernel_traits_baseILj512EfS2_fS2_fjLj128EEEEELb1ELb1ELb1EEEvNS_9FwdParamsE)
        /*03c8*/ 	.word	0x00000060


	//----- nvinfo : EIATTR_FRAME_SIZE
	.align		4
.L_170:
        /*03cc*/ 	.byte	0x04, 0x11
        /*03ce*/ 	.short	(.L_172 - .L_171)
	.align		4
.L_171:
        /*03d0*/ 	.word	index@(_ZN10layer_norm31ln_parallel_residual_fwd_kernelINS_13Kernel_traitsIf13__nv_bfloat16fS2_fjLj512ELj1ELj4ELj1ELj16ENS_18Kernel_traits_baseILj512EfS2_fS2_fjLj128EEEEELb1ELb1ELb1EEEvNS_9FwdParamsE)
        /*03d4*/ 	.word	0x00000008


	//----- nvinfo : EIATTR_REGCOUNT
	.align		4
.L_172:
        /*03d8*/ 	.byte	0x04, 0x2f
        /*03da*/ 	.short	(.L_174 - .L_173)
	.align		4
.L_173:
        /*03dc*/ 	.word	index@(_ZN10layer_norm31ln_parallel_residual_fwd_kernelINS_13Kernel_traitsIf13__nv_bfloat16fS2_fjLj512ELj1ELj4ELj1ELj16ENS_18Kernel_traits_baseILj512EfS2_fS2_fjLj128EEEEELb1ELb1ELb0EEEvNS_9FwdParamsE)
        /*03e0*/ 	.word	0x00000060


	//----- nvinfo : EIATTR_FRAME_SIZE
	.align		4
.L_174:
        /*03e4*/ 	.byte	0x04, 0x11
        /*03e6*/ 	.short	(.L_176 - .L_175)
	.align		4
.L_175:
        /*03e8*/ 	.word	index@(_ZN10layer_norm31ln_parallel_residual_fwd_kernelINS_13Kernel_traitsIf13__nv_bfloat16fS2_fjLj512ELj1ELj4ELj1ELj16ENS_18Kernel_traits_baseILj512EfS2_fS2_fjLj128EEEEELb1ELb1ELb0EEEvNS_9FwdParamsE)
        /*03ec*/ 	.word	0x00000000


	//----- nvinfo : EIATTR_REGCOUNT
	.align		4
.L_176:
        /*03f0*/ 	.byte	0x04, 0x2f
        /*03f2*/ 	.short	(.L_178 - .L_177)
	.align		4
.L_177:
        /*03f4*/ 	.word	index@(_ZN10layer_norm31ln_parallel_residual_fwd_kernelINS_13Kernel_traitsIf13__nv_bfloat16fS2_fjLj512ELj1ELj4ELj1ELj16ENS_18Kernel_traits_baseILj512EfS2_fS2_fjLj128EEEEELb1ELb0ELb1EEEvNS_9FwdParamsE)
        /*03f8*/ 	.word	0x0000008a


	//----- nvinfo : EIATTR_FRAME_SIZE
	.align		4
.L_178:
        /*03fc*/ 	.byte	0x04, 0x11
        /*03fe*/ 	.short	(.L_180 - .L_179)
	.align		4
.L_179:
        /*0400*/ 	.word	index@(_ZN10layer_norm31ln_parallel_residual_fwd_kernelINS_13Kernel_traitsIf13__nv_bfloat16fS2_fjLj512ELj1ELj4ELj1ELj16ENS_18Kernel_traits_baseILj512EfS2_fS2_fjLj128EEEEELb1ELb0ELb1EEEvNS_9FwdParamsE)
        /*0404*/ 	.word	0x00000000


	//----- nvinfo : EIATTR_REGCOUNT
	.align		4
.L_180:
        /*0408*/ 	.byte	0x04, 0x2f
        /*040a*/ 	.short	(.L_182 - .L_181)
	.align		4
.L_181:
        /*040c*/ 	.word	index@(_ZN10layer_norm31ln_parallel_residual_fwd_kernelINS_13Kernel_traitsIf13__nv_bfloat16fS2_fjLj512ELj1ELj4ELj1ELj16ENS_18Kernel_traits_baseILj512EfS2_fS2_fjLj128EEEEELb1ELb0ELb0EEEvNS_9FwdParamsE)
        /*0410*/ 	.word	0x0000008a


	//----- nvinfo : EIATTR_FRAME_SIZE
	.align		4
.L_182:
        /*0414*/ 	.byte	0x04, 0x11
        /*0416*/ 	.short	(.L_184 - .L_183)
	.align		4
.L_183:
        /*0418*/ 	.word	index@(_ZN10layer_norm31ln_parallel_residual_fwd_kernelINS_13Kernel_traitsIf13__nv_bfloat16fS2_fjLj512ELj1ELj4ELj1ELj16ENS_18Kernel_traits_baseILj512EfS2_fS2_fjLj128EEEEELb1ELb0ELb0EEEvNS_9FwdParamsE)
        /*041c*/ 	.word	0x00000000


	//----- nvinfo : EIATTR_REGCOUNT
	.align		4
.L_184:
        /*0420*/ 	.byte	0x04, 0x2f
        /*0422*/ 	.short	(.L_186 - .L_185)
	.align		4
.L_185:
        /*0424*/ 	.word	index@(_ZN10layer_norm31ln_parallel_residual_fwd_kernelINS_13Kernel_traitsIf13__nv_bfloat16fS2_fjLj512ELj1ELj4ELj1ELj16ENS_18Kernel_traits_baseILj512EfS2_fS2_fjLj128EEEEELb0ELb1ELb1EEEvNS_9FwdParamsE)
        /*0428*/ 	.word	0x00000048


	//----- nvinfo : EIATTR_FRAME_SIZE
	.align		4
.L_186:
        /*042c*/ 	.byte	0x04, 0x11
        /*042e*/ 	.short	(.L_188 - .L_187)
	.align		4
.L_187:
        /*0430*/ 	.word	index@(_ZN10layer_norm31ln_parallel_residual_fwd_kernelINS_13Kernel_traitsIf13__nv_bfloat16fS2_fjLj512ELj1ELj4ELj1ELj16ENS_18Kernel_traits_baseILj512EfS2_fS2_fjLj128EEEEELb0ELb1ELb1EEEvNS_9FwdParamsE)
        /*0434*/ 	.word	0x00000008


	//----- nvinfo : EIATTR_REGCOUNT
	.align		4
.L_188:
        /*0438*/ 	.byte	0x04, 0x2f
        /*043a*/ 	.short	(.L_190 - .L_189)
	.align		4
.L_189:
        /*043c*/ 	.word	index@(_ZN10layer_norm31ln_parallel_residual_fwd_kernelINS_13Kernel_traitsIf13__nv_bfloat16fS2_fjLj512ELj1ELj4ELj1ELj16ENS_18Kernel_traits_baseILj512EfS2_fS2_fjLj128EEEEELb0ELb1ELb0EEEvNS_9FwdParamsE)
        /*0440*/ 	.word	0x0000004f


	//----- nvinfo : EIATTR_FRAME_SIZE
	.align		4
.L_190:
        /*0444*/ 	.byte	0x04, 0x11
        /*0446*/ 	.short	(.L_192 - .L_191)
	.align		4
.L_191:
        /*0448*/ 	.word	index@(_ZN10layer_norm31ln_parallel_residual_fwd_kernelINS_13Kernel_traitsIf13__nv_bfloat16fS2_fjLj512ELj1ELj4ELj1ELj16ENS_18Kernel_traits_baseILj512EfS2_fS2_fjLj128EEEEELb0ELb1ELb0EEEvNS_9FwdParamsE)
        /*044c*/ 	.word	0x00000000


	//----- nvinfo : EIATTR_REGCOUNT
	.align		4
.L_192:
        /*0450*/ 	.byte	0x04, 0x2f
        /*0452*/ 	.short	(.L_194 - .L_193)
	.align		4
.L_193:
        /*0454*/ 	.word	index@(_ZN10layer_norm31ln_parallel_residual_fwd_kernelINS_13Kernel_traitsIf13__nv_bfloat16fS2_fjLj512ELj1ELj4ELj1ELj16ENS_18Kernel_traits_baseILj512EfS2_fS2_fjLj128EEEEELb0ELb0ELb1EEEvNS_9FwdParamsE)
        /*0458*/ 	.word	0x00000080


	//----- nvinfo : EIATTR_FRAME_SIZE
	.align		4
.L_194:
        /*045c*/ 	.byte	0x04, 0x11
        /*045e*/ 	.short	(.L_196 - .L_195)
	.align		4
.L_195:
        /*0460*/ 	.word	index@(_ZN10layer_norm31ln_parallel_residual_fwd_kernelINS_13Kernel_traitsIf13__nv_bfloat16fS2_fjLj512ELj1ELj4ELj1ELj16ENS_18Kernel_traits_baseILj512EfS2_fS2_fjLj128EEEEELb0ELb0ELb1EEEvNS_9FwdParamsE)
        /*0464*/ 	.word	0x00000000


	//----- nvinfo : EIATTR_REGCOUNT
	.align		4
.L_196:
        /*0468*/ 	.byte	0x04, 0x2f
        /*046a*/ 	.short	(.L_198 - .L_197)
	.align		4
.L_197:
        /*046c*/ 	.word	index@(_ZN10layer_norm31ln_parallel_residual_fwd_kernelINS_13Kernel_traitsIf13__nv_bfloat16fS2_fjLj512ELj1ELj4ELj1ELj16ENS_18Kernel_traits_baseILj512EfS2_fS2_fjLj128EEEEELb0ELb0ELb0EEEvNS_9FwdParamsE)
        /*0470*/ 	.word	0x00000078


	//----- nvinfo : EIATTR_FRAME_SIZE
	.align		4
.L_198:
        /*0474*/ 	.byte	0x04, 0x11
        /*0476*/ 	.short	(.L_200 - .L_199)
	.align		4
.L_199:
        /*0478*/ 	.word	index@(_ZN10layer_norm31ln_parallel_residual_fwd_kernelINS_13Kernel_traitsIf13__nv_bfloat16fS2_fjLj512ELj1ELj4ELj1ELj16ENS_18Kernel_traits_baseILj512EfS2_fS2_fjLj128EEEEELb0ELb0ELb0EEEvNS_9FwdParamsE)
        /*047c*/ 	.word	0x00000000


	//----- nvinfo : EIATTR_REGCOUNT
	.align		4
.L_200:
        /*0480*/ 	.byte	0x04, 0x2f
        /*0482*/ 	.short	(.L_202 - .L_201)
	.align		4
.L_201:
        /*0484*/ 	.word	index@(_ZN10layer_norm31ln_parallel_residual_fwd_kernelINS_13Kernel_traitsI13__nv_bfloat16S2_fS2_fjLj512ELj1ELj4ELj1ELj16ENS_18Kernel_traits_baseILj512ES2_S2_fS2_fjLj128EEEEELb1ELb1ELb1EEEvNS_9FwdParamsE)
        /*0488*/ 	.word	0x00000060


	//----- nvinfo : EIATTR_FRAME_SIZE
	.align		4
.L_202:
        /*048c*/ 	.byte	0x04, 0x11
        /*048e*/ 	.short	(.L_204 - .L_203)
	.align		4
.L_203:
        /*0490*/ 	.word	index@(_ZN10layer_norm31ln_parallel_residual_fwd_kernelINS_13Kernel_traitsI13__nv_bfloat16S2_fS2_fjLj512ELj1ELj4ELj1ELj16ENS_18Kernel_traits_baseILj512ES2_S2_fS2_fjLj128EEEEELb1ELb1ELb1EEEvNS_9FwdParamsE)
        /*0494*/ 	.word	0x00000000


	//----- nvinfo : EIATTR_REGCOUNT
	.align		4
.L_204:
        /*0498*/ 	.byte	0x04, 0x2f
        /*049a*/ 	.short	(.L_206 - .L_205)
	.align		4
.L_205:
        /*049c*/ 	.word	index@(_ZN10layer_norm31ln_parallel_residual_fwd_kernelINS_13Kernel_traitsI13__nv_bfloat16S2_fS2_fjLj512ELj1ELj4ELj1ELj16ENS_18Kernel_traits_baseILj512ES2_S2_fS2_fjLj128EEEEELb1ELb1ELb0EEEvNS_9FwdParamsE)
        /*04a0*/ 	.word	0x00000060


	//----- nvinfo : EIATTR_FRAME_SIZE
	.align		4
.L_206:
        /*04a4*/ 	.byte	0x04, 0x11
        /*04a6*/ 	.short	(.L_208 - .L_207)
	.align		4
.L_207:
        /*04a8*/ 	.word	index@(_ZN10layer_norm31ln_parallel_residual_fwd_kernelINS_13Kernel_traitsI13__nv_bfloat16S2_fS2_fjLj512ELj1ELj4ELj1ELj16ENS_18Kernel_traits_baseILj512ES2_S2_fS2_fjLj128EEEEELb1ELb1ELb0EEEvNS_9FwdParamsE)
        /*04ac*/ 	.word	0x00000000


	//----- nvinfo : EIATTR_REGCOUNT
	.align		4
.L_208:
        /*04b0*/ 	.byte	0x04, 0x2f
        /*04b2*/ 	.short	(.L_210 - .L_209)
	.align		4
.L_209:
        /*04b4*/ 	.word	index@(_ZN10layer_norm31ln_parallel_residual_fwd_kernelINS_13Kernel_traitsI13__nv_bfloat16S2_fS2_fjLj512ELj1ELj4ELj1ELj16ENS_18Kernel_traits_baseILj512ES2_S2_fS2_fjLj128EEEEELb1ELb0ELb1EEEvNS_9FwdParamsE)
        /*04b8*/ 	.word	0x00000080


	//----- nvinfo : EIATTR_FRAME_SIZE
	.align		4
.L_210:
        /*04bc*/ 	.byte	0x04, 0x11
        /*04be*/ 	.short	(.L_212 - .L_211)
	.align		4
.L_211:
        /*04c0*/ 	.word	index@(_ZN10layer_norm31ln_parallel_residual_fwd_kernelINS_13Kernel_traitsI13__nv_bfloat16S2_fS2_fjLj512ELj1ELj4ELj1ELj16ENS_18Kernel_traits_baseILj512ES2_S2_fS2_fjLj128EEEEELb1ELb0ELb1EEEvNS_9FwdParamsE)
        /*04c4*/ 	.word	0x00000000


	//----- nvinfo : EIATTR_REGCOUNT
	.align		4
.L_212:
        /*04c8*/ 	.byte	0x04, 0x2f
        /*04ca*/ 	.short	(.L_214 - .L_213)
	.align		4
.L_213:
        /*04cc*/ 	.word	index@(_ZN10layer_norm31ln_parallel_residual_fwd_kernelINS_13Kernel_traitsI13__nv_bfloat16S2_fS2_fjLj512ELj1ELj4ELj1ELj16ENS_18Kernel_traits_baseILj512ES2_S2_fS2_fjLj128EEEEELb1ELb0ELb0EEEvNS_9FwdParamsE)
        /*04d0*/ 	.word	0x00000096


	//----- nvinfo : EIATTR_FRAME_SIZE
	.align		4
.L_214:
        /*04d4*/ 	.byte	0x04, 0x11
        /*04d6*/ 	.short	(.L_216 - .L_215)
	.align		4
.L_215:
        /*04d8*/ 	.word	index@(_ZN10layer_norm31ln_parallel_residual_fwd_kernelINS_13Kernel_traitsI13__nv_bfloat16S2_fS2_fjLj512ELj1ELj4ELj1ELj16ENS_18Kernel_traits_baseILj512ES2_S2_fS2_fjLj128EEEEELb1ELb0ELb0EEEvNS_9FwdParamsE)
        /*04dc*/ 	.word	0x00000000


	//----- nvinfo : EIATTR_REGCOUNT
	.align		4
.L_216:
        /*04e0*/ 	.byte	0x04, 0x2f
        /*04e2*/ 	.short	(.L_218 - .L_217)
	.align		4
.L_217:
        /*04e4*/ 	.word	index@(_ZN10layer_norm31ln_parallel_residual_fwd_kernelINS_13Kernel_traitsI13__nv_bfloat16S2_fS2_fjLj512ELj1ELj4ELj1ELj16ENS_18Kernel_traits_baseILj512ES2_S2_fS2_fjLj128EEEEELb0ELb1ELb1EEEvNS_9FwdParamsE)
        /*04e8*/ 	.word	0x00000050


	//----- nvinfo : EIATTR_FRAME_SIZE
	.align		4
.L_218:
        /*04ec*/ 	.byte	0x04, 0x11
        /*04ee*/ 	.short	(.L_220 - .L_219)
	.align		4
.L_219:
        /*04f0*/ 	.word	index@(_ZN10layer_norm31ln_parallel_residual_fwd_kernelINS_13Kernel_traitsI13__nv_bfloat16S2_fS2_fjLj512ELj1ELj4ELj1ELj16ENS_18Kernel_traits_baseILj512ES2_S2_fS2_fjLj128EEEEELb0ELb1ELb1EEEvNS_9FwdParamsE)
        /*04f4*/ 	.word	0x00000000


	//----- nvinfo : EIATTR_REGCOUNT
	.align		4
.L_220:
        /*04f8*/ 	.byte	0x04, 0x2f
        /*04fa*/ 	.short	(.L_222 - .L_221)
	.align		4
.L_221:
        /*04fc*/ 	.word	index@(_ZN10layer_norm31ln_parallel_residual_fwd_kernelINS_13Kernel_traitsI13__nv_bfloat16S2_fS2_fjLj512ELj1ELj4ELj1ELj16ENS_18Kernel_traits_baseILj512ES2_S2_fS2_fjLj128EEEEELb0ELb1ELb0EEEvNS_9FwdParamsE)
        /*0500*/ 	.word	0x00000048


	//----- nvinfo : EIATTR_FRAME_SIZE
	.align		4
.L_222:
        /*0504*/ 	.byte	0x04, 0x11
        /*0506*/ 	.short	(.L_224 - .L_223)
	.align		4
.L_223:
        /*0508*/ 	.word	index@(_ZN10layer_norm31ln_parallel_residual_fwd_kernelINS_13Kernel_traitsI13__nv_bfloat16S2_fS2_fjLj512ELj1ELj4ELj1ELj16ENS_18Kernel_traits_baseILj512ES2_S2_fS2_fjLj128EEEEELb0ELb1ELb0EEEvNS_9FwdParamsE)
        /*050c*/ 	.word	0x00000000


	//----- nvinfo : EIATTR_REGCOUNT
	.align		4
.L_224:
        /*0510*/ 	.byte	0x04, 0x2f
        /*0512*/ 	.short	(.L_226 - .L_225)
	.align		4
.L_225:
        /*0514*/ 	.word	index@(_ZN10layer_norm31ln_parallel_residual_fwd_kernelINS_13Kernel_traitsI13__nv_bfloat16S2_fS2_fjLj512ELj1ELj4ELj1ELj16ENS_18Kernel_traits_baseILj512ES2_S2_fS2_fjLj128EEEEELb0ELb0ELb1EEEvNS_9FwdParamsE)
        /*0518*/ 	.word	0x0000007d


	//----- nvinfo : EIATTR_FRAME_SIZE
	.align		4
.L_226:
        /*051c*/ 	.byte	0x04, 0x11
        /*051e*/ 	.short	(.L_228 - .L_227)
	.align		4
.L_227:
        /*0520*/ 	.word	index@(_ZN10layer_norm31ln_parallel_residual_fwd_kernelINS_13Kernel_traitsI13__nv_bfloat16S2_fS2_fjLj512ELj1ELj4ELj1ELj16ENS_18Kernel_traits_baseILj512ES2_S2_fS2_fjLj128EEEEELb0ELb0ELb1EEEvNS_9FwdParamsE)
        /*0524*/ 	.word	0x00000000


	//----- nvinfo : EIATTR_REGCOUNT
	.align		4
.L_228:
        /*0528*/ 	.byte	0x04, 0x2f
        /*052a*/ 	.short	(.L_230 - .L_229)
	.align		4
.L_229:
        /*052c*/ 	.word	index@(_ZN10layer_norm31ln_parallel_residual_fwd_kernelINS_13Kernel_traitsI13__nv_bfloat16S2_fS2_fjLj512ELj1ELj4ELj1ELj16ENS_18Kernel_traits_baseILj512ES2_S2_fS2_fjLj128EEEEELb0ELb0ELb0EEEvNS_9FwdParamsE)
        /*0530*/ 	.word	0x0000007c


	//----- nvinfo : EIATTR_FRAME_SIZE
	.align		4
.L_230:
        /*0534*/ 	.byte	0x04, 0x11
        /*0536*/ 	.short	(.L_232 - .L_231)
	.align		4
.L_231:
        /*0538*/ 	.word	index@(_ZN10layer_norm31ln_parallel_residual_fwd_kernelINS_13Kernel_traitsI13__nv_bfloat16S2_fS2_fjLj512ELj1ELj4ELj1ELj16ENS_18Kernel_traits_baseILj512ES2_S2_fS2_fjLj128EEEEELb0ELb0ELb0EEEvNS_9FwdParamsE)
        /*053c*/ 	.word	0x00000000


	//----- nvinfo : EIATTR_REGCOUNT
	.align		4
.L_232:
        /*0540*/ 	.byte	0x04, 0x2f
        /*0542*/ 	.short	(.L_234 - .L_233)
	.align		4
.L_233:
        /*0544*/ 	.word	index@(_ZN10layer_norm31ln_parallel_residual_fwd_kernelINS_13Kernel_traitsIf13__nv_bfloat16S2_S2_fjLj512ELj1ELj4ELj1ELj16ENS_18Kernel_traits_baseILj512EfS2_S2_S2_fjLj128EEEEELb1ELb1ELb1EEEvNS_9FwdParamsE)
        /*0548*/ 	.word	0x00000060


	//----- nvinfo : EIATTR_FRAME_SIZE
	.align		4
.L_234:
        /*054c*/ 	.byte	0x04, 0x11
        /*054e*/ 	.short	(.L_236 - .L_235)
	.align		4
.L_235:
        /*0550*/ 	.word	index@(_ZN10layer_norm31ln_parallel_residual_fwd_kernelINS_13Kernel_traitsIf13__nv_bfloat16S2_S2_fjLj512ELj1ELj4ELj1ELj16ENS_18Kernel_traits_baseILj512EfS2_S2_S2_fjLj128EEEEELb1ELb1ELb1EEEvNS_9FwdParamsE)
        /*0554*/ 	.word	0x00000000


	//----- nvinfo : EIATTR_REGCOUNT
	.align		4
.L_236:
        /*0558*/ 	.byte	0x04, 0x2f
        /*055a*/ 	.short	(.L_238 - .L_237)
	.align		4
.L_237:
        /*055c*/ 	.word	index@(_ZN10layer_norm31ln_parallel_residual_fwd_kernelINS_13Kernel_traitsIf13__nv_bfloat16S2_S2_fjLj512ELj1ELj4ELj1ELj16ENS_18Kernel_traits_baseILj512EfS2_S2_S2_fjLj128EEEEELb1ELb1ELb0EEEvNS_9FwdParamsE)
        /*0560*/ 	.word	0x00000066


	//----- nvinfo : EIATTR_FRAME_SIZE
	.align		4
.L_238:
        /*0564*/ 	.byte	0x04, 0x11
        /*0566*/ 	.short	(.L_240 - .L_239)
	.align		4
.L_239:
        /*0568*/ 	.word	index@(_ZN10layer_norm31ln_parallel_residual_fwd_kernelINS_13Kernel_traitsIf13__nv_bfloat16S2_S2_fjLj512ELj1ELj4ELj1ELj16ENS_18Kernel_traits_baseILj512EfS2_S2_S2_fjLj128EEEEELb1ELb1ELb0EEEvNS_9FwdParamsE)
        /*056c*/ 	.word	0x00000000


	//----- nvinfo : EIATTR_REGCOUNT
	.align		4
.L_240:
        /*0570*/ 	.byte	0x04, 0x2f
        /*0572*/ 	.short	(.L_242 - .L_241)
	.align		4
.L_241:
        /*0574*/ 	.word	index@(_ZN10layer_norm31ln_parallel_residual_fwd_kernelINS_13Kernel_traitsIf13__nv_bfloat16S2_S2_fjLj512ELj1ELj4ELj1ELj16ENS_18Kernel_traits_baseILj512EfS2_S2_S2_fjLj128EEEEELb1ELb0ELb1EEEvNS_9FwdParamsE)
        /*0578*/ 	.word	0x00000080


	//----- nvinfo : EIATTR_FRAME_SIZE
	.align		4
.L_242:
        /*057c*/ 	.byte	0x04, 0x11
        /*057e*/ 	.short	(.L_244 - .L_243)
	.align		4
.L_243:
        /*0580*/ 	.word	index@(_ZN10layer_norm31ln_parallel_residual_fwd_kernelINS_13Kernel_traitsIf13__nv_bfloat16S2_S2_fjLj512ELj1ELj4ELj1ELj16ENS_18Kernel_traits_baseILj512EfS2_S2_S2_fjLj128EEEEELb1ELb0ELb1EEEvNS_9FwdParamsE)
        /*0584*/ 	.word	0x00000000


	//----- nvinfo : EIATTR_REGCOUNT
	.align		4
.L_244:
        /*0588*/ 	.byte	0x04, 0x2f
        /*058a*/ 	.short	(.L_246 - .L_245)
	.align		4
.L_245:
        /*058c*/ 	.word	index@(_ZN10layer_norm31ln_parallel_residual_fwd_kernelINS_13Kernel_traitsIf13__nv_bfloat16S2_S2_fjLj512ELj1ELj4ELj1ELj16ENS_18Kernel_traits_baseILj512EfS2_S2_S2_fjLj128EEEEELb1ELb0ELb0EEEvNS_9FwdParamsE)
        /*0590*/ 	.word	0x00000080


	//----- nvinfo : EIATTR_FRAME_SIZE
	.align		4
.L_246:
        /*0594*/ 	.byte	0x04, 0x11
        /*0596*/ 	.short	(.L_248 - .L_247)
	.align		4
.L_247:
        /*0598*/ 	.word	index@(_ZN10layer_norm31ln_parallel_residual_fwd_kernelINS_13Kernel_traitsIf13__nv_bfloat16S2_S2_fjLj512ELj1ELj4ELj1ELj16ENS_18Kernel_traits_baseILj512EfS2_S2_S2_fjLj128EEEEELb1ELb0ELb0EEEvNS_9FwdParamsE)
        /*059c*/ 	.word	0x00000008


	//----- nvinfo : EIATTR_REGCOUNT
	.align		4
.L_248:
        /*05a0*/ 	.byte	0x04, 0x2f
        /*05a2*/ 	.short	(.L_250 - .L_249)
	.align		4
.L_249:
        /*05a4*/ 	.word	index@(_ZN10layer_norm31ln_parallel_residual_fwd_kernelINS_13Kernel_traitsIf13__nv_bfloat16S2_S2_fjLj512ELj1ELj4ELj1ELj16ENS_18Kernel_traits_baseILj512EfS2_S2_S2_fjLj128EEEEELb0ELb1ELb1EEEvNS_9FwdParamsE)
        /*05a8*/ 	.word	0x00000048


	//----- nvinfo : EIATTR_FRAME_SIZE
	.align		4
.L_250:
        /*05ac*/ 	.byte	0x04, 0x11
        /*05ae*/ 	.short	(.L_252 - .L_251)
	.align		4
.L_251:
        /*05b0*/ 	.word	index@(_ZN10layer_norm31ln_parallel_residual_fwd_kernelINS_13Kernel_traitsIf13__nv_bfloat16S2_S2_fjLj512ELj1ELj4ELj1ELj16ENS_18Kernel_traits_baseILj512EfS2_S2_S2_fjLj128EEEEELb0ELb1ELb1EEEvNS_9FwdParamsE)
        /*05b4*/ 	.word	0x00000000


	//----- nvinfo : EIATTR_REGCOUNT
	.align		4
.L_252:
        /*05b8*/ 	.byte	0x04, 0x2f
        /*05ba*/ 	.short	(.L_254 - .L_253)
	.align		4
.L_253:
        /*05bc*/ 	.word	index@(_ZN10layer_norm31ln_parallel_residual_fwd_kernelINS_13Kernel_traitsIf13__nv_bfloat16S2_S2_fjLj512ELj1ELj4ELj1ELj16ENS_18Kernel_traits_baseILj512EfS2_S2_S2_fjLj128EEEEELb0ELb1ELb0EEEvNS_9FwdParamsE)
        /*05c0*/ 	.word	0x00000050


	//----- nvinfo : EIATTR_FRAME_SIZE
	.align		4
.L_254:
        /*05c4*/ 	.byte	0x04, 0x11
        /*05c6*/ 	.short	(.L_256 - .L_255)
	.align		4
.L_255:
        /*05c8*/ 	.word	index@(_ZN10layer_norm31ln_parallel_residual_fwd_kernelINS_13Kernel_traitsIf13__nv_bfloat16S2_S2_fjLj512ELj1ELj4ELj1ELj16ENS_18Kernel_traits_baseILj512EfS2_S2_S2_fjLj128EEEEELb0ELb1ELb0EEEvNS_9FwdParamsE)
        /*05cc*/ 	.word	0x00000000


	//----- nvinfo : EIATTR_REGCOUNT
	.align		4
.L_256:
        /*05d0*/ 	.byte	0x04, 0x2f
        /*05d2*/ 	.short	(.L_258 - .L_257)
	.align		4
.L_257:
        /*05d4*/ 	.word	index@(_ZN10layer_norm31ln_parallel_residual_fwd_kernelINS_13Kernel_traitsIf13__nv_bfloat16S2_S2_fjLj512ELj1ELj4ELj1ELj16ENS_18Kernel_traits_baseILj512EfS2_S2_S2_fjLj128EEEEELb0ELb0ELb1EEEvNS_9FwdParamsE)
        /*05d8*/ 	.word	0x00000080


	//----- nvinfo : EIATTR_FRAME_SIZE
	.align		4
.L_258:
        /*05dc*/ 	.byte	0x04, 0x11
        /*05de*/ 	.short	(.L_260 - .L_259)
	.align		4
.L_259:
        /*05e0*/ 	.word	index@(_ZN10layer_norm31ln_parallel_residual_fwd_kernelINS_13Kernel_traitsIf13__nv_bfloat16S2_S2_fjLj512ELj1ELj4ELj1ELj16ENS_18Kernel_traits_baseILj512EfS2_S2_S2_fjLj128EEEEELb0ELb0ELb1EEEvNS_9FwdParamsE)
        /*05e4*/ 	.word	0x00000000


	//----- nvinfo : EIATTR_REGCOUNT
	.align		4
.L_260:
        /*05e8*/ 	.byte	0x04, 0x2f
        /*05ea*/ 	.short	(.L_262 - .L_261)
	.align		4
.L_261:
        /*05ec*/ 	.word	index@(_ZN10layer_norm31ln_parallel_residual_fwd_kernelINS_13Kernel_traitsIf13__nv_bfloat16S2_S2_fjLj512ELj1ELj4ELj1ELj16ENS_18Kernel_traits_baseILj512EfS2_S2_S2_fjLj128EEEEELb0ELb0ELb0EEEvNS_9FwdParamsE)
        /*05f0*/ 	.word	0x00000078


	//----- nvinfo : EIATTR_FRAME_SIZE
	.align		4
.L_262:
        /*05f4*/ 	.byte	0x04, 0x11
        /*05f6*/ 	.short	(.L_264 - .L_263)
	.align		4
.L_263:
        /*05f8*/ 	.word	index@(_ZN10layer_norm31ln_parallel_residual_fwd_kernelINS_13Kernel_traitsIf13__nv_bfloat16S2_S2_fjLj512ELj1ELj4ELj1ELj16ENS_18Kernel_traits_baseILj512EfS2_S2_S2_fjLj128EEEEELb0ELb0ELb0EEEvNS_9FwdParamsE)
        /*05fc*/ 	.word	0x00000000


	//----- nvinfo : EIATTR_REGCOUNT
	.align		4
.L_264:
        /*0600*/ 	.byte	0x04, 0x2f
        /*0602*/ 	.short	(.L_266 - .L_265)
	.align		4
.L_265:
        /*0604*/ 	.word	index@(_ZN10layer_norm31ln_parallel_residual_fwd_kernelINS_13Kernel_traitsI6__halfS2_S2_S2_fjLj512ELj1ELj4ELj1ELj16ENS_18Kernel_traits_baseILj512ES2_S2_S2_S2_fjLj128EEEEELb1ELb1ELb1EEEvNS_9FwdParamsE)
        /*0608*/ 	.word	0x00000060


	//----- nvinfo : EIATTR_FRAME_SIZE
	.align		4
.L_266:
        /*060c*/ 	.byte	0x04, 0x11
        /*060e*/ 	.short	(.L_268 - .L_267)
	.align		4
.L_267:
        /*0610*/ 	.word	index@(_ZN10layer_norm31ln_parallel_residual_fwd_kernelINS_13Kernel_traitsI6__halfS2_S2_S2_fjLj512ELj1ELj4ELj1ELj16ENS_18Kernel_traits_baseILj512ES2_S2_S2_S2_fjLj128EEEEELb1ELb1ELb1EEEvNS_9FwdParamsE)
        /*0614*/ 	.word	0x00000000


	//----- nvinfo : EIATTR_REGCOUNT
	.align		4
.L_268:
        /*0618*/ 	.byte	0x04, 0x2f
        /*061a*/ 	.short	(.L_270 - .L_269)
	.align		4
.L_269:
        /*061c*/ 	.word	index@(_ZN10layer_norm31ln_parallel_residual_fwd_kernelINS_13Kernel_traitsI6__halfS2_S2_S2_fjLj512ELj1ELj4ELj1ELj16ENS_18Kernel_traits_baseILj512ES2_S2_S2_S2_fjLj128EEEEELb1ELb1ELb0EEEvNS_9FwdParamsE)
        /*0620*/ 	.word	0x00000054


	//----- nvinfo : EIATTR_FRAME_SIZE
	.align		4
.L_270:
        /*0624*/ 	.byte	0x04, 0x11
        /*0626*/ 	.short	(.L_272 - .L_271)
	.align		4
.L_271:
        /*0628*/ 	.word	index@(_ZN10layer_norm31ln_parallel_residual_fwd_kernelINS_13Kernel_traitsI6__halfS2_S2_S2_fjLj512ELj1ELj4ELj1ELj16ENS_18Kernel_traits_baseILj512ES2_S2_S2_S2_fjLj128EEEEELb1ELb1ELb0EEEvNS_9FwdParamsE)
        /*062c*/ 	.word	0x00000000


	//----- nvinfo : EIATTR_REGCOUNT
	.align		4
.L_272:
        /*0630*/ 	.byte	0x04, 0x2f
        /*0632*/ 	.short	(.L_274 - .L_273)
	.align		4
.L_273:
        /*0634*/ 	.word	index@(_ZN10layer_norm31ln_parallel_residual_fwd_kernelINS_13Kernel_traitsI6__halfS2_S2_S2_fjLj512ELj1ELj4ELj1ELj16ENS_18Kernel_traits_baseILj512ES2_S2_S2_S2_fjLj128EEEEELb1ELb0ELb1EEEvNS_9FwdParamsE)
        /*0638*/ 	.word	0x00000080


	//----- nvinfo : EIATTR_FRAME_SIZE
	.align		4
.L_274:
        /*063c*/ 	.byte	0x04, 0x11
        /*063e*/ 	.short	(.L_276 - .L_275)
	.align		4
.L_275:
        /*0640*/ 	.word	index@(_ZN10layer_norm31ln_parallel_residual_fwd_kernelINS_13Kernel_traitsI6__halfS2_S2_S2_fjLj512ELj1ELj4ELj1ELj16ENS_18Kernel_traits_baseILj512ES2_S2_S2_S2_fjLj128EEEEELb1ELb0ELb1EEEvNS_9FwdParamsE)
        /*0644*/ 	.word	0x00000008


	//----- nvinfo : EIATTR_REGCOUNT
	.align		4
.L_276:
        /*0648*/ 	.byte	0x04, 0x2f
        /*064a*/ 	.short	(.L_278 - .L_277)
	.align		4
.L_277:
        /*064c*/ 	.word	index@(_ZN10layer_norm31ln_parallel_residual_fwd_kernelINS_13Kernel_traitsI6__halfS2_S2_S2_fjLj512ELj1ELj4ELj1ELj16ENS_18Kernel_traits_baseILj512ES2_S2_S2_S2_fjLj128EEEEELb1ELb0ELb0EEEvNS_9FwdParamsE)
        /*0650*/ 	.word	0x00000070


	//----- nvinfo : EIATTR_FRAME_SIZE
	.align		4
.L_278:
        /*0654*/ 	.byte	0x04, 0x11
        /*0656*/ 	.short	(.L_280 - .L_279)
	.align		4
.L_279:
        /*0658*/ 	.word	index@(_ZN10layer_norm31ln_parallel_residual_fwd_kernelINS_13Kernel_traitsI6__halfS2_S2_S2_fjLj512ELj1ELj4ELj1ELj16ENS_18Kernel_traits_baseILj512ES2_S2_S2_S2_fjLj128EEEEELb1ELb0ELb0EEEvNS_9FwdParamsE)
        /*065c*/ 	.word	0x00000000


	//----- nvinfo : EIATTR_REGCOUNT
	.align		4
.L_280:
        /*0660*/ 	.byte	0x04, 0x2f
        /*0662*/ 	.short	(.L_282 - .L_281)
	.align		4
.L_281:
        /*0664*/ 	.word	index@(_ZN10layer_norm31ln_parallel_residual_fwd_kernelINS_13Kernel_traitsI6__halfS2_S2_S2_fjLj512ELj1ELj4ELj1ELj16ENS_18Kernel_traits_baseILj512ES2_S2_S2_S2_fjLj128EEEEELb0ELb1ELb1EEEvNS_9FwdParamsE)
        /*0668*/ 	.word	0x00000048


	//----- nvinfo : EIATTR_FRAME_SIZE
	.align		4
.L_282:
        /*066c*/ 	.byte	0x04, 0x11
        /*066e*/ 	.short	(.L_284 - .L_283)
	.align		4
.L_283:
        /*0670*/ 	.word	index@(_ZN10layer_norm31ln_parallel_residual_fwd_kernelINS_13Kernel_traitsI6__halfS2_S2_S2_fjLj512ELj1ELj4ELj1ELj16ENS_18Kernel_traits_baseILj512ES2_S2_S2_S2_fjLj128EEEEELb0ELb1ELb1EEEvNS_9FwdParamsE)
        /*0674*/ 	.word	0x00000008


	//----- nvinfo : EIATTR_REGCOUNT
	.align		4
.L_284:
        /*0678*/ 	.byte	0x04, 0x2f
        /*067a*/ 	.short	(.L_286 - .L_285)
	.align		4
.L_285:
        /*067c*/ 	.word	index@(_ZN10layer_norm31ln_parallel_residual_fwd_kernelINS_13Kernel_traitsI6__halfS2_S2_S2_fjLj512ELj1ELj4ELj1ELj16ENS_18Kernel_traits_baseILj512ES2_S2_S2_S2_fjLj128EEEEELb0ELb1ELb0EEEvNS_9FwdParamsE)
        /*0680*/ 	.word	0x00000040


	//----- nvinfo : EIATTR_FRAME_SIZE
	.align		4
.L_286:
        /*0684*/ 	.byte	0x04, 0x11
        /*0686*/ 	.short	(.L_288 - .L_287)
	.align		4
.L_287:
        /*0688*/ 	.word	index@(_ZN10layer_norm31ln_parallel_residual_fwd_kernelINS_13Kernel_traitsI6__halfS2_S2_S2_fjLj512ELj1ELj4ELj1ELj16ENS_18Kernel_traits_baseILj512ES2_S2_S2_S2_fjLj128EEEEELb0ELb1ELb0EEEvNS_9FwdParamsE)
        /*068c*/ 	.word	0x00000000


	//----- nvinfo : EIATTR_REGCOUNT
	.align		4
.L_288:
        /*0690*/ 	.byte	0x04, 0x2f
        /*0692*/ 	.short	(.L_290 - .L_289)
	.align		4
.L_289:
        /*0694*/ 	.word	index@(_ZN10layer_norm31ln_parallel_residual_fwd_kernelINS_13Kernel_traitsI6__halfS2_S2_S2_fjLj512ELj1ELj4ELj1ELj16ENS_18Kernel_traits_baseILj512ES2_S2_S2_S2_fjLj128EEEEELb0ELb0ELb1EEEvNS_9FwdParamsE)
        /*0698*/ 	.word	0x0000007f


	//----- nvinfo : EIATTR_FRAME_SIZE
	.align		4
.L_290:
        /*069c*/ 	.byte	0x04, 0x11
        /*069e*/ 	.short	(.L_292 - .L_291)
	.align		4
.L_291:
        /*06a0*/ 	.word	index@(_ZN10layer_norm31ln_parallel_residual_fwd_kernelINS_13Kernel_traitsI6__halfS2_S2_S2_fjLj512ELj1ELj4ELj1ELj16ENS_18Kernel_traits_baseILj512ES2_S2_S2_S2_fjLj128EEEEELb0ELb0ELb1EEEvNS_9FwdParamsE)
        /*06a4*/ 	.word	0x00000000


	//----- nvinfo : EIATTR_REGCOUNT
	.align		4
.L_292:
        /*06a8*/ 	.byte	0x04, 0x2f
        /*06aa*/ 	.short	(.L_294 - .L_293)
	.align		4
.L_293:
        /*06ac*/ 	.word	index@(_ZN10layer_norm31ln_parallel_residual_fwd_kernelINS_13Kernel_traitsI6__halfS2_S2_S2_fjLj512ELj1ELj4ELj1ELj16ENS_18Kernel_traits_baseILj512ES2_S2_S2_S2_fjLj128EEEEELb0ELb0ELb0EEEvNS_9FwdParamsE)
        /*06b0*/ 	.word	0x0000005d


	//----- nvinfo : EIATTR_FRAME_SIZE
	.align		4
.L_294:
        /*06b4*/ 	.byte	0x04, 0x11
        /*06b6*/ 	.short	(.L_296 - .L_295)
	.align		4
.L_295:
        /*06b8*/ 	.word	index@(_ZN10layer_norm31ln_parallel_residual_fwd_kernelINS_13Kernel_traitsI6__halfS2_S2_S2_fjLj512ELj1ELj4ELj1ELj16ENS_18Kernel_traits_baseILj512ES2_S2_S2_S2_fjLj128EEEEELb0ELb0ELb0EEEvNS_9FwdParamsE)
        /*06bc*/ 	.word	0x00000000


	//----- nvinfo : EIATTR_REGCOUNT
	.align		4
.L_296:
        /*06c0*/ 	.byte	0x04, 0x2f
        /*06c2*/ 	.short	(.L_298 - .L_297)
	.align		4
.L_297:
        /*06c4*/ 	.word	index@(_ZN10layer_norm31ln_parallel_residual_fwd_kernelINS_13Kernel_traitsI13__nv_bfloat16S2_S2_S2_fjLj512ELj1ELj4ELj1ELj16ENS_18Kernel_traits_baseILj512ES2_S2_S2_S2_fjLj128EEEEELb1ELb1ELb1EEEvNS_9FwdParamsE)
        /*06c8*/ 	.word	0x00000060


	//----- nvinfo : EIATTR_FRAME_SIZE
	.align		4
.L_298:
        /*06cc*/ 	.byte	0x04, 0x11
        /*06ce*/ 	.short	(.L_300 - .L_299)
	.align		4
.L_299:
        /*06d0*/ 	.word	index@(_ZN10layer_norm31ln_parallel_residual_fwd_kernelINS_13Kernel_traitsI13__nv_bfloat16S2_S2_S2_fjLj512ELj1ELj4ELj1ELj16ENS_18Kernel_traits_baseILj512ES2_S2_S2_S2_fjLj128EEEEELb1ELb1ELb1EEEvNS_9FwdParamsE)
        /*06d4*/ 	.word	0x00000008


	//----- nvinfo : EIATTR_REGCOUNT
	.align		4
.L_300:
        /*06d8*/ 	.byte	0x04, 0x2f
        /*06da*/ 	.short	(.L_302 - .L_301)
	.align		4
.L_301:
        /*06dc*/ 	.word	index@(_ZN10layer_norm31ln_parallel_residual_fwd_kernelINS_13Kernel_traitsI13__nv_bfloat16S2_S2_S2_fjLj512ELj1ELj4ELj1ELj16ENS_18Kernel_traits_baseILj512ES2_S2_S2_S2_fjLj128EEEEELb1ELb1ELb0EEEvNS_9FwdParamsE)
        /*06e0*/ 	.word	0x00000068


	//----- nvinfo : EIATTR_FRAME_SIZE
	.align		4
.L_302:
        /*06e4*/ 	.byte	0x04, 0x11
        /*06e6*/ 	.short	(.L_304 - .L_303)
	.align		4
.L_303:
        /*06e8*/ 	.word	index@(_ZN10layer_norm31ln_parallel_residual_fwd_kernelINS_13Kernel_traitsI13__nv_bfloat16S2_S2_S2_fjLj512ELj1ELj4ELj1ELj16ENS_18Kernel_traits_baseILj512ES2_S2_S2_S2_fjLj128EEEEELb1ELb1ELb0EEEvNS_9FwdParamsE)
        /*06ec*/ 	.word	0x00000000


	//----- nvinfo : EIATTR_REGCOUNT
	.align		4
.L_304:
        /*06f0*/ 	.byte	0x04, 0x2f
        /*06f2*/ 	.short	(.L_306 - .L_305)
	.align		4
.L_305:
        /*06f4*/ 	.word	index@(_ZN10layer_norm31ln_parallel_residual_fwd_kernelINS_13Kernel_traitsI13__nv_bfloat16S2_S2_S2_fjLj512ELj1ELj4ELj1ELj16ENS_18Kernel_traits_baseILj512ES2_S2_S2_S2_fjLj128EEEEELb1ELb0ELb1EEEvNS_9FwdParamsE)
        /*06f8*/ 	.word	0x00000080


	//----- nvinfo : EIATTR_FRAME_SIZE
	.align		4
.L_306:
        /*06fc*/ 	.byte	0x04, 0x11
        /*06fe*/ 	.short	(.L_308 - .L_307)
	.align		4
.L_307:
        /*0700*/ 	.word	index@(_ZN10layer_norm31ln_parallel_residual_fwd_kernelINS_13Kernel_traitsI13__nv_bfloat16S2_S2_S2_fjLj512ELj1ELj4ELj1ELj16ENS_18Kernel_traits_baseILj512ES2_S2_S2_S2_fjLj128EEEEELb1ELb0ELb1EEEvNS_9FwdParamsE)
        /*0704*/ 	.word	0x00000008


	//----- nvinfo : EIATTR_REGCOUNT
	.align		4
.L_308:
        /*0708*/ 	.byte	0x04, 0x2f
        /*070a*/ 	.short	(.L_310 - .L_309)
	.align		4
.L_309:
        /*070c*/ 	.word	index@(_ZN10layer_norm31ln_parallel_residual_fwd_kernelINS_13Kernel_traitsI13__nv_bfloat16S2_S2_S2_fjLj512ELj1ELj4ELj1ELj16ENS_18Kernel_traits_baseILj512ES2_S2_S2_S2_fjLj128EEEEELb1ELb0ELb0EEEvNS_9FwdParamsE)
        /*0710*/ 	.word	0x0000008f


	//----- nvinfo : EIATTR_FRAME_SIZE
	.align		4
.L_310:
        /*0714*/ 	.byte	0x04, 0x11
        /*0716*/ 	.short	(.L_312 - .L_311)
	.align		4
.L_311:
        /*0718*/ 	.word	index@(_ZN10layer_norm31ln_parallel_residual_fwd_kernelINS_13Kernel_traitsI13__nv_bfloat16S2_S2_S2_fjLj512ELj1ELj4ELj1ELj16ENS_18Kernel_traits_baseILj512ES2_S2_S2_S2_fjLj128EEEEELb1ELb0ELb0EEEvNS_9FwdParamsE)
        /*071c*/ 	.word	0x00000000


	//----- nvinfo : EIATTR_REGCOUNT
	.align		4
.L_312:
        /*0720*/ 	.byte	0x04, 0x2f
        /*0722*/ 	.short	(.L_314 - .L_313)
	.align		4
.L_313:
        /*0724*/ 	.word	index@(_ZN10layer_norm31ln_parallel_residual_fwd_kernelINS_13Kernel_traitsI13__nv_bfloat16S2_S2_S2_fjLj512ELj1ELj4ELj1ELj16ENS_18Kernel_traits_baseILj512ES2_S2_S2_S2_fjLj128EEEEELb0ELb1ELb1EEEvNS_9FwdParamsE)
        /*0728*/ 	.word	0x00000048


	//----- nvinfo : EIATTR_FRAME_SIZE
	.align		4
.L_314:
        /*072c*/ 	.byte	0x04, 0x11
        /*072e*/ 	.short	(.L_316 - .L_315)
	.align		4
.L_315:
        /*0730*/ 	.word	index@(_ZN10layer_norm31ln_parallel_residual_fwd_kernelINS_13Kernel_traitsI13__nv_bfloat16S2_S2_S2_fjLj512ELj1ELj4ELj1ELj16ENS_18Kernel_traits_baseILj512ES2_S2_S2_S2_fjLj128EEEEELb0ELb1ELb1EEEvNS_9FwdParamsE)
        /*0734*/ 	.word	0x00000008


	//----- nvinfo : EIATTR_REGCOUNT
	.align		4
.L_316:
        /*0738*/ 	.byte	0x04, 0x2f
        /*073a*/ 	.short	(.L_318 - .L_317)
	.align		4
.L_317:
        /*073c*/ 	.word	index@(_ZN10layer_norm31ln_parallel_residual_fwd_kernelINS_13Kernel_traitsI13__nv_bfloat16S2_S2_S2_fjLj512ELj1ELj4ELj1ELj16ENS_18Kernel_traits_baseILj512ES2_S2_S2_S2_fjLj128EEEEELb0ELb1ELb0EEEvNS_9FwdParamsE)
        /*0740*/ 	.word	0x00000048


	//----- nvinfo : EIATTR_FRAME_SIZE
	.align		4
.L_318:
        /*0744*/ 	.byte	0x04, 0x11
        /*0746*/ 	.short	(.L_320 - .L_319)
	.align		4
.L_319:
        /*0748*/ 	.word	index@(_ZN10layer_norm31ln_parallel_residual_fwd_kernelINS_13Kernel_traitsI13__nv_bfloat16S2_S2_S2_fjLj512ELj1ELj4ELj1ELj16ENS_18Kernel_traits_baseILj512ES2_S2_S2_S2_fjLj128EEEEELb0ELb1ELb0EEEvNS_9FwdParamsE)
        /*074c*/ 	.word	0x00000000


	//----- nvinfo : EIATTR_REGCOUNT
	.align		4
.L_320:
        /*0750*/ 	.byte	0x04, 0x2f
        /*0752*/ 	.short	(.L_322 - .L_321)
	.align		4
.L_321:
        /*0754*/ 	.word	index@(_ZN10layer_norm31ln_parallel_residual_fwd_kernelINS_13Kernel_traitsI13__nv_bfloat16S2_S2_S2_fjLj512ELj1ELj4ELj1ELj16ENS_18Kernel_traits_baseILj512ES2_S2_S2_S2_fjLj128EEEEELb0ELb0ELb1EEEvNS_9FwdParamsE)
        /*0758*/ 	.word	0x0000007f


	//----- nvinfo : EIATTR_FRAME_SIZE
	.align		4
.L_322:
        /*075c*/ 	.byte	0x04, 0x11
        /*075e*/ 	.short	(.L_324 - .L_323)
	.align		4
.L_323:
        /*0760*/ 	.word	index@(_ZN10layer_norm31ln_parallel_residual_fwd_kernelINS_13Kernel_traitsI13__nv_bfloat16S2_S2_S2_fjLj512ELj1ELj4ELj1ELj16ENS_18Kernel_traits_baseILj512ES2_S2_S2_S2_fjLj128EEEEELb0ELb0ELb1EEEvNS_9FwdParamsE)
        /*0764*/ 	.word	0x00000000


	//----- nvinfo : EIATTR_REGCOUNT
	.align		4
.L_324:
        /*0768*/ 	.byte	0x04, 0x2f
        /*076a*/ 	.short	(.L_326 - .L_325)
	.align		4
.L_325:
        /*076c*/ 	.word	index@(_ZN10layer_norm31ln_parallel_residual_fwd_kernelINS_13Kernel_traitsI13__nv_bfloat16S2_S2_S2_fjLj512ELj1ELj4ELj1ELj16ENS_18Kernel_traits_baseILj512ES2_S2_S2_S2_fjLj128EEEEELb0ELb0ELb0EEEvNS_9FwdParamsE)
        /*0770*/ 	.word	0x0000007c


	//----- nvinfo : EIATTR_FRAME_SIZE
	.align		4
.L_326:
        /*0774*/ 	.byte	0x04, 0x11
        /*0776*/ 	.short	(.L_328 - .L_327)
	.align		4
.L_327:
        /*0778*/ 	.word	index@(_ZN10layer_norm31ln_parallel_residual_fwd_kernelINS_13Kernel_traitsI13__nv_bfloat16S2_S2_S2_fjLj512ELj1ELj4ELj1ELj16ENS_18Kernel_traits_baseILj512ES2_S2_S2_S2_fjLj128EEEEELb0ELb0ELb0EEEvNS_9FwdParamsE)
        /*077c*/ 	.word	0x00000000


	//----- nvinfo : EIATTR_MIN_STACK_SIZE
	.align		4
.L_328:
        /*0780*/ 	.byte	0x04, 0x12
        /*0782*/ 	.short	(.L_330 - .L_329)
	.align		4
.L_329:
        /*0784*/ 	.word	index@(_ZN10layer_norm31ln_parallel_residual_fwd_kernelINS_13Kernel_traitsI13__nv_bfloat16S2_S2_S2_fjLj512ELj1ELj4ELj1ELj16ENS_18Kernel_traits_baseILj512ES2_S2_S2_S2_fjLj128EEEEELb0ELb0ELb0EEEvNS_9FwdParamsE)
        /*0788*/ 	.word	0x00000000


	//----- nvinfo : EIATTR_MIN_STACK_SIZE
	.align		4
.L_330:
        /*078c*/ 	.byte	0x04, 0x12
        /*078e*/ 	.short	(.L_332 - .L_331)
	.align		4
.L_331:
        /*0790*/ 	.word	index@(_ZN10layer_norm31ln_parallel_residual_fwd_kernelINS_13Kernel_traitsI13__nv_bfloat16S2_S2_S2_fjLj512ELj1ELj4ELj1ELj16ENS_18Kernel_traits_baseILj512ES2_S2_S2_S2_fjLj128EEEEELb0ELb0ELb1EEEvNS_9FwdParamsE)
        /*0794*/ 	.word	0x00000000


	//----- nvinfo : EIATTR_MIN_STACK_SIZE
	.align		4
.L_332:
        /*0798*/ 	.byte	0x04, 0x12
        /*079a*/ 	.short	(.L_334 - .L_333)
	.align		4
.L_333:
        /*079c*/ 	.word	index@(_ZN10layer_norm31ln_parallel_residual_fwd_kernelINS_13Kernel_traitsI13__nv_bfloat16S2_S2_S2_fjLj512ELj1ELj4ELj1ELj16ENS_18Kernel_traits_baseILj512ES2_S2_S2_S2_fjLj128EEEEELb0ELb1ELb0EEEvNS_9FwdParamsE)
        /*07a0*/ 	.word	0x00000000


	//----- nvinfo : EIATTR_MIN_STACK_SIZE
	.align		4
.L_334:
        /*07a4*/ 	.byte	0x04, 0x12
        /*07a6*/ 	.short	(.L_336 - .L_335)
	.align		4
.L_335:
        /*07a8*/ 	.word	index@(_ZN10layer_norm31ln_parallel_residual_fwd_kernelINS_13Kernel_traitsI13__nv_bfloat16S2_S2_S2_fjLj512ELj1ELj4ELj1ELj16ENS_18Kernel_traits_baseILj512ES2_S2_S2_S2_fjLj128EEEEELb0ELb1ELb1EEEvNS_9FwdParamsE)
        /*07ac*/ 	.word	0x00000008


	//----- nvinfo : EIATTR_MIN_STACK_SIZE
	.align		4
.L_336:
        /*07b0*/ 	.byte	0x04, 0x12
        /*07b2*/ 	.short	(.L_338 - .L_337)
	.align		4
.L_337:
        /*07b4*/ 	.word	index@(_ZN10layer_norm31ln_parallel_residual_fwd_kernelINS_13Kernel_traitsI13__nv_bfloat16S2_S2_S2_fjLj512ELj1ELj4ELj1ELj16ENS_18Kernel_traits_baseILj512ES2_S2_S2_S2_fjLj128EEEEELb1ELb0ELb0EEEvNS_9FwdParamsE)
        /*07b8*/ 	.word	0x00000000


	//----- nvinfo : EIATTR_MIN_STACK_SIZE
	.align		4
.L_338:
        /*07bc*/ 	.byte	0x04, 0x12
        /*07be*/ 	.short	(.L_340 - .L_339)
	.align		4
.L_339:
        /*07c0*/ 	.word	index@(_ZN10layer_norm31ln_parallel_residual_fwd_kernelINS_13Kernel_traitsI13__nv_bfloat16S2_S2_S2_fjLj512ELj1ELj4ELj1ELj16ENS_18Kernel_traits_baseILj512ES2_S2_S2_S2_fjLj128EEEEELb1ELb0ELb1EEEvNS_9FwdParamsE)
        /*07c4*/ 	.word	0x00000008


	//----- nvinfo : EIATTR_MIN_STACK_SIZE
	.align		4
.L_340:
        /*07c8*/ 	.byte	0x04, 0x12
        /*07ca*/ 	.short	(.L_342 - .L_341)
	.align		4
.L_341:
        /*07cc*/ 	.word	index@(_ZN10layer_norm31ln_parallel_residual_fwd_kernelINS_13Kernel_traitsI13__nv_bfloat16S2_S2_S2_fjLj512ELj1ELj4ELj1ELj16ENS_18Kernel_traits_baseILj512ES2_S2_S2_S2_fjLj128EEEEELb1ELb1ELb0EEEvNS_9FwdParamsE)
        /*07d0*/ 	.word	0x00000000


	//----- nvinfo : EIATTR_MIN_STACK_SIZE
	.align		4
.L_342:
        /*07d4*/ 	.byte	0x04, 0x12
        /*07d6*/ 	.short	(.L_344 - .L_343)
	.align		4
.L_343:
        /*07d8*/ 	.word	index@(_ZN10layer_norm31ln_parallel_residual_fwd_kernelINS_13Kernel_traitsI13__nv_bfloat16S2_S2_S2_fjLj512ELj1ELj4ELj1ELj16ENS_18Kernel_traits_baseILj512ES2_S2_S2_S2_fjLj128EEEEELb1ELb1ELb1EEEvNS_9FwdParamsE)
        /*07dc*/ 	.word	0x00000008


	//----- nvinfo : EIATTR_MIN_STACK_SIZE
	.align		4
.L_344:
        /*07e0*/ 	.byte	0x04, 0x12
        /*07e2*/ 	.short	(.L_346 - .L_345)
	.align		4
.L_345:
        /*07e4*/ 	.word	index@(_ZN10layer_norm31ln_parallel_residual_fwd_kernelINS_13Kernel_traitsI6__halfS2_S2_S2_fjLj512ELj1ELj4ELj1ELj16ENS_18Kernel_traits_baseILj512ES2_S2_S2_S2_fjLj128EEEEELb0ELb0ELb0EEEvNS_9FwdParamsE)
        /*07e8*/ 	.word	0x00000000


	//----- nvinfo : EIATTR_MIN_STACK_SIZE
	.align		4
.L_346:
        /*07ec*/ 	.byte	0x04, 0x12
        /*07ee*/ 	.short	(.L_348 - .L_347)
	.align		4
.L_347:
        /*07f0*/ 	.word	index@(_ZN10layer_norm31ln_parallel_residual_fwd_kernelINS_13Kernel_traitsI6__halfS2_S2_S2_fjLj512ELj1ELj4ELj1ELj16ENS_18Kernel_traits_baseILj512ES2_S2_S2_S2_fjLj128EEEEELb0ELb0ELb1EEEvNS_9FwdParamsE)
        /*07f4*/ 	.word	0x00000000


	//----- nvinfo : EIATTR_MIN_STACK_SIZE
	.align		4
.L_348:
        /*07f8*/ 	.byte	0x04, 0x12
        /*07fa*/ 	.short	(.L_350 - .L_349)
	.align		4
.L_349:
        /*07fc*/ 	.word	index@(_ZN10layer_norm31ln_parallel_residual_fwd_kernelINS_13Kernel_traitsI6__halfS2_S2_S2_fjLj512ELj1ELj4ELj1ELj16ENS_18Kernel_traits_baseILj512ES2_S2_S2_S2_fjLj128EEEEELb0ELb1ELb0EEEvNS_9FwdParamsE)
        /*0800*/ 	.word	0x00000000


	//----- nvinfo : EIATTR_MIN_STACK_SIZE
	.align		4
.L_350:
        /*0804*/ 	.byte	0x04, 0x12
        /*0806*/ 	.short	(.L_352 - .L_351)
	.align		4
.L_351:
        /*0808*/ 	.word	index@(_ZN10layer_norm31ln_parallel_residual_fwd_kernelINS_13Kernel_traitsI6__halfS2_S2_S2_fjLj512ELj1ELj4ELj1ELj16ENS_18Kernel_traits_baseILj512ES2_S2_S2_S2_fjLj128EEEEELb0ELb1ELb1EEEvNS_9FwdParamsE)
        /*080c*/ 	.word	0x00000008


	//----- nvinfo : EIATTR_MIN_STACK_SIZE
	.align		4
.L_352:
        /*0810*/ 	.byte	0x04, 0x12
        /*0812*/ 	.short	(.L_354 - .L_353)
	.align		4
.L_353:
        /*0814*/ 	.word	index@(_ZN10layer_norm31ln_parallel_residual_fwd_kernelINS_13Kernel_traitsI6__halfS2_S2_S2_fjLj512ELj1ELj4ELj1ELj16ENS_18Kernel_traits_baseILj512ES2_S2_S2_S2_fjLj128EEEEELb1ELb0ELb0EEEvNS_9FwdParamsE)
        /*0818*/ 	.word	0x00000000


	//----- nvinfo : EIATTR_MIN_STACK_SIZE
	.align		4
.L_354:
        /*081c*/ 	.byte	0x04, 0x12
        /*081e*/ 	.short	(.L_356 - .L_355)
	.align		4
.L_355:
        /*0820*/ 	.word	index@(_ZN10layer_norm31ln_parallel_residual_fwd_kernelINS_13Kernel_traitsI6__halfS2_S2_S2_fjLj512ELj1ELj4ELj1ELj16ENS_18Kernel_traits_baseILj512ES2_S2_S2_S2_fjLj128EEEEELb1ELb0ELb1EEEvNS_9FwdParamsE)
        /*0824*/ 	.word	0x00000008


	//----- nvinfo : EIATTR_MIN_STACK_SIZE
	.align		4
.L_356:
        /*0828*/ 	.byte	0x04, 0x12
        /*082a*/ 	.short	(.L_358 - .L_357)
	.align		4
.L_357:
        /*082c*/ 	.word	index@(_ZN10layer_norm31ln_parallel_residual_fwd_kernelINS_13Kernel_traitsI6__halfS2_S2_S2_fjLj512ELj1ELj4ELj1ELj16ENS_18Kernel_traits_baseILj512ES2_S2_S2_S2_fjLj128EEEEELb1ELb1ELb0EEEvNS_9FwdParamsE)
        /*0830*/ 	.word	0x00000000


	//----- nvinfo : EIATTR_MIN_STACK_SIZE
	.align		4
.L_358:
        /*0834*/ 	.byte	0x04, 0x12
        /*0836*/ 	.short	(.L_360 - .L_359)
	.align		4
.L_359:
        /*0838*/ 	.word	index@(_ZN10layer_norm31ln_parallel_residual_fwd_kernelINS_13Kernel_traitsI6__halfS2_S2_S2_fjLj512ELj1ELj4ELj1ELj16ENS_18Kernel_traits_baseILj512ES2_S2_S2_S2_fjLj128EEEEELb1ELb1ELb1EEEvNS_9FwdParamsE)
        /*083c*/ 	.word	0x00000000


	//----- nvinfo : EIATTR_MIN_STACK_SIZE
	.align		4
.L_360:
        /*0840*/ 	.byte	0x04, 0x12
        /*0842*/ 	.short	(.L_362 - .L_361)
	.align		4
.L_361:
        /*0844*/ 	.word	index@(_ZN10layer_norm31ln_parallel_residual_fwd_kernelINS_13Kernel_traitsIf13__nv_bfloat16S2_S2_fjLj512ELj1ELj4ELj1ELj16ENS_18Kernel_traits_baseILj512EfS2_S2_S2_fjLj128EEEEELb0ELb0ELb0EEEvNS_9FwdParamsE)
        /*0848*/ 	.word	0x00000000


	//----- nvinfo : EIATTR_MIN_STACK_SIZE
	.align		4
.L_362:
        /*084c*/ 	.byte	0x04, 0x12
        /*084e*/ 	.short	(.L_364 - .L_363)
	.align		4
.L_363:
        /*0850*/ 	.word	index@(_ZN10layer_norm31ln_parallel_residual_fwd_kernelINS_13Kernel_traitsIf13__nv_bfloat16S2_S2_fjLj512ELj1ELj4ELj1ELj16ENS_18Kernel_traits_baseILj512EfS2_S2_S2_fjLj128EEEEELb0ELb0ELb1EEEvNS_9FwdParamsE)
        /*0854*/ 	.word	0x00000000


	//----- nvinfo : EIATTR_MIN_STACK_SIZE
	.align		4
.L_364:
        /*0858*/ 	.byte	0x04, 0x12
        /*085a*/ 	.short	(.L_366 - .L_365)
	.align		4
.L_365:
        /*085c*/ 	.word	index@(_ZN10layer_norm31ln_parallel_residual_fwd_kernelINS_13Kernel_traitsIf13__nv_bfloat16S2_S2_fjLj512ELj1ELj4ELj1ELj16ENS_18Kernel_traits_baseILj512EfS2_S2_S2_fjLj128EEEEELb0ELb1ELb0EEEvNS_9FwdParamsE)
        /*0860*/ 	.word	0x00000000


	//----- nvinfo : EIATTR_MIN_STACK_SIZE
	.align		4
.L_366:
        /*0864*/ 	.byte	0x04, 0x12
        /*0866*/ 	.short	(.L_368 - .L_367)
	.align		4
.L_367:
        /*0868*/ 	.word	index@(_ZN10layer_norm31ln_parallel_residual_fwd_kernelINS_13Kernel_traitsIf13__nv_bfloat16S2_S2_fjLj512ELj1ELj4ELj1ELj16ENS_18Kernel_traits_baseILj512EfS2_S2_S2_fjLj128EEEEELb0ELb1ELb1EEEvNS_9FwdParamsE)
        /*086c*/ 	.word	0x00000000


	//----- nvinfo : EIATTR_MIN_STACK_SIZE
	.align		4
.L_368:
        /*0870*/ 	.byte	0x04, 0x12
        /*0872*/ 	.short	(.L_370 - .L_369)
	.align		4
.L_369:
        /*0874*/ 	.word	index@(_ZN10layer_norm31ln_parallel_residual_fwd_kernelINS_13Kernel_traitsIf13__nv_bfloat16S2_S2_fjLj512ELj1ELj4ELj1ELj16ENS_18Kernel_traits_baseILj512EfS2_S2_S2_fjLj128EEEEELb1ELb0ELb0EEEvNS_9FwdParamsE)
        /*0878*/ 	.word	0x00000008


	//----- nvinfo : EIATTR_MIN_STACK_SIZE
	.align		4
.L_370:
        /*087c*/ 	.byte	0x04, 0x12
        /*087e*/ 	.short	(.L_372 - .L_371)
	.align		4
.L_371:
        /*0880*/ 	.word	index@(_ZN10layer_norm31ln_parallel_residual_fwd_kernelINS_13Kernel_traitsIf13__nv_bfloat16S2_S2_fjLj512ELj1ELj4ELj1ELj16ENS_18Kernel_traits_baseILj512EfS2_S2_S2_fjLj128EEEEELb1ELb0ELb1EEEvNS_9FwdParamsE)
        /*0884*/ 	.word	0x00000000


	//----- nvinfo : EIATTR_MIN_STACK_SIZE
	.align		4
.L_372:
        /*0888*/ 	.byte	0x04, 0x12
        /*088a*/ 	.short	(.L_374 - .L_373)
	.align		4
.L_373:
        /*088c*/ 	.word	index@(_ZN10layer_norm31ln_parallel_residual_fwd_kernelINS_13Kernel_traitsIf13__nv_bfloat16S2_S2_fjLj512ELj1ELj4ELj1ELj16ENS_18Kernel_traits_baseILj512EfS2_S2_S2_fjLj128EEEEELb1ELb1ELb0EEEvNS_9FwdParamsE)
        /*0890*/ 	.word	0x00000000


	//----- nvinfo : EIATTR_MIN_STACK_SIZE
	.align		4
.L_374:
        /*0894*/ 	.byte	0x04, 0x12
        /*0896*/ 	.short	(.L_376 - .L_375)
	.align		4
.L_375:
        /*0898*/ 	.word	index@(_ZN10layer_norm31ln_parallel_residual_fwd_kernelINS_13Kernel_traitsIf13__nv_bfloat16S2_S2_fjLj512ELj1ELj4ELj1ELj16ENS_18Kernel_traits_baseILj512EfS2_S2_S2_fjLj128EEEEELb1ELb1ELb1EEEvNS_9FwdParamsE)
        /*089c*/ 	.word	0x00000000


	//----- nvinfo : EIATTR_MIN_STACK_SIZE
	.align		4
.L_376:
        /*08a0*/ 	.byte	0x04, 0x12
        /*08a2*/ 	.short	(.L_378 - .L_377)
	.align		4
.L_377:
        /*08a4*/ 	.word	index@(_ZN10layer_norm31ln_parallel_residual_fwd_kernelINS_13Kernel_traitsI13__nv_bfloat16S2_fS2_fjLj512ELj1ELj4ELj1ELj16ENS_18Kernel_traits_baseILj512ES2_S2_fS2_fjLj128EEEEELb0ELb0ELb0EEEvNS_9FwdParamsE)
        /*08a8*/ 	.word	0x00000000


	//----- nvinfo : EIATTR_MIN_STACK_SIZE
	.align		4
.L_378:
        /*08ac*/ 	.byte	0x04, 0x12
        /*08ae*/ 	.short	(.L_380 - .L_379)
	.align		4
.L_379:
        /*08b0*/ 	.word	index@(_ZN10layer_norm31ln_parallel_residual_fwd_kernelINS_13Kernel_traitsI13__nv_bfloat16S2_fS2_fjLj512ELj1ELj4ELj1ELj16ENS_18Kernel_traits_baseILj512ES2_S2_fS2_fjLj128EEEEELb0ELb0ELb1EEEvNS_9FwdParamsE)
        /*08b4*/ 	.word	0x00000000


	//----- nvinfo : EIATTR_MIN_STACK_SIZE
	.align		4
.L_380:
        /*08b8*/ 	.byte	0x04, 0x12
        /*08ba*/ 	.short	(.L_382 - .L_381)
	.align		4
.L_381:
        /*08bc*/ 	.word	index@(_ZN10layer_norm31ln_parallel_residual_fwd_kernelINS_13Kernel_traitsI13__nv_bfloat16S2_fS2_fjLj512ELj1ELj4ELj1ELj16ENS_18Kernel_traits_baseILj512ES2_S2_fS2_fjLj128EEEEELb0ELb1ELb0EEEvNS_9FwdParamsE)
        /*08c0*/ 	.word	0x00000000


	//----- nvinfo : EIATTR_MIN_STACK_SIZE
	.align		4
.L_382:
        /*08c4*/ 	.byte	0x04, 0x12
        /*08c6*/ 	.short	(.L_384 - .L_383)
	.align		4
.L_383:
        /*08c8*/ 	.word	index@(_ZN10layer_norm31ln_parallel_residual_fwd_kernelINS_13Kernel_traitsI13__nv_bfloat16S2_fS2_fjLj512ELj1ELj4ELj1ELj16ENS_18Kernel_traits_baseILj512ES2_S2_fS2_fjLj128EEEEELb0ELb1ELb1EEEvNS_9FwdParamsE)
        /*08cc*/ 	.word	0x00000000


	//----- nvinfo : EIATTR_MIN_STACK_SIZE
	.align		4
.L_384:
        /*08d0*/ 	.byte	0x04, 0x12
        /*08d2*/ 	.short	(.L_386 - .L_385)
	.align		4
.L_385:
        /*08d4*/ 	.word	index@(_ZN10layer_norm31ln_parallel_residual_fwd_kernelINS_13Kernel_traitsI13__nv_bfloat16S2_fS2_fjLj512ELj1ELj4ELj1ELj16ENS_18Kernel_traits_baseILj512ES2_S2_fS2_fjLj128EEEEELb1ELb0ELb0EEEvNS_9FwdParamsE)
        /*08d8*/ 	.word	0x00000000


	//----- nvinfo : EIATTR_MIN_STACK_SIZE
	.align		4
.L_386:
        /*08dc*/ 	.byte	0x04, 0x12
        /*08de*/ 	.short	(.L_388 - .L_387)
	.align		4
.L_387:
        /*08e0*/ 	.word	index@(_ZN10layer_norm31ln_parallel_residual_fwd_kernelINS_13Kernel_traitsI13__nv_bfloat16S2_fS2_fjLj512ELj1ELj4ELj1ELj16ENS_18Kernel_traits_baseILj512ES2_S2_fS2_fjLj128EEEEELb1ELb0ELb1EEEvNS_9FwdParamsE)
        /*08e4*/ 	.word	0x00000000


	//----- nvinfo : EIATTR_MIN_STACK_SIZE
	.align		4
.L_388:
        /*08e8*/ 	.byte	0x04, 0x12
        /*08ea*/ 	.short	(.L_390 - .L_389)
	.align		4
.L_389:
        /*08ec*/ 	.word	index@(_ZN10layer_norm31ln_parallel_residual_fwd_kernelINS_13Kernel_traitsI13__nv_bfloat16S2_fS2_fjLj512ELj1ELj4ELj1ELj16ENS_18Kernel_traits_baseILj512ES2_S2_fS2_fjLj128EEEEELb1ELb1ELb0EEEvNS_9FwdParamsE)
        /*08f0*/ 	.word	0x00000000


	//----- nvinfo : EIATTR_MIN_STACK_SIZE
	.align		4
.L_390:
        /*08f4*/ 	.byte	0x04, 0x12
        /*08f6*/ 	.short	(.L_392 - .L_391)
	.align		4
.L_391:
        /*08f8*/ 	.word	index@(_ZN10layer_norm31ln_parallel_residual_fwd_kernelINS_13Kernel_traitsI13__nv_bfloat16S2_fS2_fjLj512ELj1ELj4ELj1ELj16ENS_18Kernel_traits_baseILj512ES2_S2_fS2_fjLj128EEEEELb1ELb1ELb1EEEvNS_9FwdParamsE)
        /*08fc*/ 	.word	0x00000000


	//----- nvinfo : EIATTR_MIN_STACK_SIZE
	.align		4
.L_392:
        /*0900*/ 	.byte	0x04, 0x12
        /*0902*/ 	.short	(.L_394 - .L_393)
	.align		4
.L_393:
        /*0904*/ 	.word	index@(_ZN10layer_norm31ln_parallel_residual_fwd_kernelINS_13Kernel_traitsIf13__nv_bfloat16fS2_fjLj512ELj1ELj4ELj1ELj16ENS_18Kernel_traits_baseILj512EfS2_fS2_fjLj128EEEEELb0ELb0ELb0EEEvNS_9FwdParamsE)
        /*0908*/ 	.word	0x00000000


	//----- nvinfo : EIATTR_MIN_STACK_SIZE
	.align		4
.L_394:
        /*090c*/ 	.byte	0x04, 0x12
        /*090e*/ 	.short	(.L_396 - .L_395)
	.align		4
.L_395:
        /*0910*/ 	.word	index@(_ZN10layer_norm31ln_parallel_residual_fwd_kernelINS_13Kernel_traitsIf13__nv_bfloat16fS2_fjLj512ELj1ELj4ELj1ELj16ENS_18Kernel_traits_baseILj512EfS2_fS2_fjLj128EEEEELb0ELb0ELb1EEEvNS_9FwdParamsE)
        /*0914*/ 	.word	0x00000000


	//----- nvinfo : EIATTR_MIN_STACK_SIZE
	.align		4
.L_396:
        /*0918*/ 	.byte	0x04, 0x12
        /*091a*/ 	.short	(.L_398 - .L_397)
	.align		4
.L_397:
        /*091c*/ 	.word	index@(_ZN10layer_norm31ln_parallel_residual_fwd_kernelINS_13Kernel_traitsIf13__nv_bfloat16fS2_fjLj512ELj1ELj4ELj1ELj16ENS_18Kernel_traits_baseILj512EfS2_fS2_fjLj128EEEEELb0ELb1ELb0EEEvNS_9FwdParamsE)
        /*0920*/ 	.word	0x00000000


	//----- nvinfo : EIATTR_MIN_STACK_SIZE
	.align		4
.L_398:
        /*0924*/ 	.byte	0x04, 0x12
        /*0926*/ 	.short	(.L_400 - .L_399)
	.align		4
.L_399:
        /*0928*/ 	.word	index@(_ZN10layer_norm31ln_parallel_residual_fwd_kernelINS_13Kernel_traitsIf13__nv_bfloat16fS2_fjLj512ELj1ELj4ELj1ELj16ENS_18Kernel_traits_baseILj512EfS2_fS2_fjLj128EEEEELb0ELb1ELb1EEEvNS_9FwdParamsE)
        /*092c*/ 	.word	0x00000008


	//----- nvinfo : EIATTR_MIN_STACK_SIZE
	.align		4
.L_400:
        /*0930*/ 	.byte	0x04, 0x12
        /*0932*/ 	.short	(.L_402 - .L_401)
	.align		4
.L_401:
        /*0934*/ 	.word	index@(_ZN10layer_norm31ln_parallel_residual_fwd_kernelINS_13Kernel_traitsIf13__nv_bfloat16fS2_fjLj512ELj1ELj4ELj1ELj16ENS_18Kernel_traits_baseILj512EfS2_fS2_fjLj128EEEEELb1ELb0ELb0EEEvNS_9FwdParamsE)
        /*0938*/ 	.word	0x00000000


	//----- nvinfo : EIATTR_MIN_STACK_SIZE
	.align		4
.L_402:
        /*093c*/ 	.byte	0x04, 0x12
        /*093e*/ 	.short	(.L_404 - .L_403)
	.align		4
.L_403:
        /*0940*/ 	.word	index@(_ZN10layer_norm31ln_parallel_residual_fwd_kernelINS_13Kernel_traitsIf13__nv_bfloat16fS2_fjLj512ELj1ELj4ELj1ELj16ENS_18Kernel_traits_baseILj512EfS2_fS2_fjLj128EEEEELb1ELb0ELb1EEEvNS_9FwdParamsE)
        /*0944*/ 	.word	0x00000000


	//----- nvinfo : EIATTR_MIN_STACK_SIZE
	.align		4
.L_404:
        /*0948*/ 	.byte	0x04, 0x12
        /*094a*/ 	.short	(.L_406 - .L_405)
	.align		4
.L_405:
        /*094c*/ 	.word	index@(_ZN10layer_norm31ln_parallel_residual_fwd_kernelINS_13Kernel_traitsIf13__nv_bfloat16fS2_fjLj512ELj1ELj4ELj1ELj16ENS_18Kernel_traits_baseILj512EfS2_fS2_fjLj128EEEEELb1ELb1ELb0EEEvNS_9FwdParamsE)
        /*0950*/ 	.word	0x00000000


	//----- nvinfo : EIATTR_MIN_STACK_SIZE
	.align		4
.L_406:
        /*0954*/ 	.byte	0x04, 0x12
        /*0956*/ 	.short	(.L_408 - .L_407)
	.align		4
.L_407:
        /*0958*/ 	.word	index@(_ZN10layer_norm31ln_parallel_residual_fwd_kernelINS_13Kernel_traitsIf13__nv_bfloat16fS2_fjLj512ELj1ELj4ELj1ELj16ENS_18Kernel_traits_baseILj512EfS2_fS2_fjLj128EEEEELb1ELb1ELb1EEEvNS_9FwdParamsE)
        /*095c*/ 	.word	0x00000008


	//----- nvinfo : EIATTR_MIN_STACK_SIZE
	.align		4
.L_408:
        /*0960*/ 	.byte	0x04, 0x12
        /*0962*/ 	.short	(.L_410 - .L_409)
	.align		4
.L_409:
        /*0964*/ 	.word	index@(_ZN10layer_norm31ln_parallel_residual_fwd_kernelINS_13Kernel_traitsIf6__halfS2_S2_fjLj512ELj1ELj4ELj1ELj16ENS_18Kernel_traits_baseILj512EfS2_S2_S2_fjLj128EEEEELb0ELb0ELb0EEEvNS_9FwdParamsE)
        /*0968*/ 	.word	0x00000000


	//----- nvinfo : EIATTR_MIN_STACK_SIZE
	.align		4
.L_410:
        /*096c*/ 	.byte	0x04, 0x12
        /*096e*/ 	.short	(.L_412 - .L_411)
	.align		4
.L_411:
        /*0970*/ 	.word	index@(_ZN10layer_norm31ln_parallel_residual_fwd_kernelINS_13Kernel_traitsIf6__halfS2_S2_fjLj512ELj1ELj4ELj1ELj16ENS_18Kernel_traits_baseILj512EfS2_S2_S2_fjLj128EEEEELb0ELb0ELb1EEEvNS_9FwdParamsE)
        /*0974*/ 	.word	0x00000000


	//----- nvinfo : EIATTR_MIN_STACK_SIZE
	.align		4
.L_412:
        /*0978*/ 	.byte	0x04, 0x12
        /*097a*/ 	.short	(.L_414 - .L_413)
	.align		4
.L_413:
        /*097c*/ 	.word	index@(_ZN10layer_norm31ln_parallel_residual_fwd_kernelINS_13Kernel_traitsIf6__halfS2_S2_fjLj512ELj1ELj4ELj1ELj16ENS_18Kernel_traits_baseILj512EfS2_S2_S2_fjLj128EEEEELb0ELb1ELb0EEEvNS_9FwdParamsE)
        /*0980*/ 	.word	0x00000000


	//----- nvinfo : EIATTR_MIN_STACK_SIZE
	.align		4
.L_414:
        /*0984*/ 	.byte	0x04, 0x12
        /*0986*/ 	.short	(.L_416 - .L_415)
	.align		4
.L_415:
        /*0988*/ 	.word	index@(_ZN10layer_norm31ln_parallel_residual_fwd_kernelINS_13Kernel_traitsIf6__halfS2_S2_fjLj512ELj1ELj4ELj1ELj16ENS_18Kernel_traits_baseILj512EfS2_S2_S2_fjLj128EEEEELb0ELb1ELb1EEEvNS_9FwdParamsE)
        /*098c*/ 	.word	0x00000000


	//----- nvinfo : EIATTR_MIN_STACK_SIZE
	.align		4
.L_416:
        /*0990*/ 	.byte	0x04, 0x12
        /*0992*/ 	.short	(.L_418 - .L_417)
	.align		4
.L_417:
        /*0994*/ 	.word	index@(_ZN10layer_norm31ln_parallel_residual_fwd_kernelINS_13Kernel_traitsIf6__halfS2_S2_fjLj512ELj1ELj4ELj1ELj16ENS_18Kernel_traits_baseILj512EfS2_S2_S2_fjLj128EEEEELb1ELb0ELb0EEEvNS_9FwdParamsE)
        /*0998*/ 	.word	0x00000000


	//----- nvinfo : EIATTR_MIN_STACK_SIZE
	.align		4
.L_418:
        /*099c*/ 	.byte	0x04, 0x12
        /*099e*/ 	.short	(.L_420 - .L_419)
	.align		4
.L_419:
        /*09a0*/ 	.word	index@(_ZN10layer_norm31ln_parallel_residual_fwd_kernelINS_13Kernel_traitsIf6__halfS2_S2_fjLj512ELj1ELj4ELj1ELj16ENS_18Kernel_traits_baseILj512EfS2_S2_S2_fjLj128EEEEELb1ELb0ELb1EEEvNS_9FwdParamsE)
        /*09a4*/ 	.word	0x00000000


	//----- nvinfo : EIATTR_MIN_STACK_SIZE
	.align		4
.L_420:
        /*09a8*/ 	.byte	0x04, 0x12
        /*09aa*/ 	.short	(.L_422 - .L_421)
	.align		4
.L_421:
        /*09ac*/ 	.word	index@(_ZN10layer_norm31ln_parallel_residual_fwd_kernelINS_13Kernel_traitsIf6__halfS2_S2_fjLj512ELj1ELj4ELj1ELj16ENS_18Kernel_traits_baseILj512EfS2_S2_S2_fjLj128EEEEELb1ELb1ELb0EEEvNS_9FwdParamsE)
        /*09b0*/ 	.word	0x00000000


	//----- nvinfo : EIATTR_MIN_STACK_SIZE
	.align		4
.L_422:
        /*09b4*/ 	.byte	0x04, 0x12
        /*09b6*/ 	.short	(.L_424 - .L_423)
	.align		4
.L_423:
        /*09b8*/ 	.word	index@(_ZN10layer_norm31ln_parallel_residual_fwd_kernelINS_13Kernel_traitsIf6__halfS2_S2_fjLj512ELj1ELj4ELj1ELj16ENS_18Kernel_traits_baseILj512EfS2_S2_S2_fjLj128EEEEELb1ELb1ELb1EEEvNS_9FwdParamsE)
        /*09bc*/ 	.word	0x00000000


	//----- nvinfo : EIATTR_MIN_STACK_SIZE
	.align		4
.L_424:
        /*09c0*/ 	.byte	0x04, 0x12
        /*09c2*/ 	.short	(.L_426 - .L_425)
	.align		4
.L_425:
        /*09c4*/ 	.word	index@(_ZN10layer_norm31ln_parallel_residual_fwd_kernelINS_13Kernel_traitsI6__halfS2_fS2_fjLj512ELj1ELj4ELj1ELj16ENS_18Kernel_traits_baseILj512ES2_S2_fS2_fjLj128EEEEELb0ELb0ELb0EEEvNS_9FwdParamsE)
        /*09c8*/ 	.word	0x00000000


	//----- nvinfo : EIATTR_MIN_STACK_SIZE
	.align		4
.L_426:
        /*09cc*/ 	.byte	0x04, 0x12
        /*09ce*/ 	.short	(.L_428 - .L_427)
	.align		4
.L_427:
        /*09d0*/ 	.word	index@(_ZN10layer_norm31ln_parallel_residual_fwd_kernelINS_13Kernel_traitsI6__halfS2_fS2_fjLj512ELj1ELj4ELj1ELj16ENS_18Kernel_traits_baseILj512ES2_S2_fS2_fjLj128EEEEELb0ELb0ELb1EEEvNS_9FwdParamsE)
        /*09d4*/ 	.word	0x00000000


	//----- nvinfo : EIATTR_MIN_STACK_SIZE
	.align		4
.L_428:
        /*09d8*/ 	.byte	0x04, 0x12
        /*09da*/ 	.short	(.L_430 - .L_429)
	.align		4
.L_429:
        /*09dc*/ 	.word	index@(_ZN10layer_norm31ln_parallel_residual_fwd_kernelINS_13Kernel_traitsI6__halfS2_fS2_fjLj512ELj1ELj4ELj1ELj16ENS_18Kernel_traits_baseILj512ES2_S2_fS2_fjLj128EEEEELb0ELb1ELb0EEEvNS_9FwdParamsE)
        /*09e0*/ 	.word	0x00000000


	//----- nvinfo : EIATTR_MIN_STACK_SIZE
	.align		4
.L_430:
        /*09e4*/ 	.byte	0x04, 0x12
        /*09e6*/ 	.short	(.L_432 - .L_431)
	.align		4
.L_431:
        /*09e8*/ 	.word	index@(_ZN10layer_norm31ln_parallel_residual_fwd_kernelINS_13Kernel_traitsI6__halfS2_fS2_fjLj512ELj1ELj4ELj1ELj16ENS_18Kernel_traits_baseILj512ES2_S2_fS2_fjLj128EEEEELb0ELb1ELb1EEEvNS_9FwdParamsE)
        /*09ec*/ 	.word	0x00000000


	//----- nvinfo : EIATTR_MIN_STACK_SIZE
	.align		4
.L_432:
        /*09f0*/ 	.byte	0x04, 0x12
        /*09f2*/ 	.short	(.L_434 - .L_433)
	.align		4
.L_433:
        /*09f4*/ 	.word	index@(_ZN10layer_norm31ln_parallel_residual_fwd_kernelINS_13Kernel_traitsI6__halfS2_fS2_fjLj512ELj1ELj4ELj1ELj16ENS_18Kernel_traits_baseILj512ES2_S2_fS2_fjLj128EEEEELb1ELb0ELb0EEEvNS_9FwdParamsE)
        /*09f8*/ 	.word	0x00000000


	//----- nvinfo : EIATTR_MIN_STACK_SIZE
	.align		4
.L_434:
        /*09fc*/ 	.byte	0x04, 0x12
        /*09fe*/ 	.short	(.L_436 - .L_435)
	.align		4
.L_435:
        /*0a00*/ 	.word	index@(_ZN10layer_norm31ln_parallel_residual_fwd_kernelINS_13Kernel_traitsI6__halfS2_fS2_fjLj512ELj1ELj4ELj1ELj16ENS_18Kernel_traits_baseILj512ES2_S2_fS2_fjLj128EEEEELb1ELb0ELb1EEEvNS_9FwdParamsE)
        /*0a04*/ 	.word	0x00000000


	//----- nvinfo : EIATTR_MIN_STACK_SIZE
	.align		4
.L_436:
        /*0a08*/ 	.byte	0x04, 0x12
        /*0a0a*/ 	.short	(.L_438 - .L_437)
	.align		4
.L_437:
        /*0a0c*/ 	.word	index@(_ZN10layer_norm31ln_parallel_residual_fwd_kernelINS_13Kernel_traitsI6__halfS2_fS2_fjLj512ELj1ELj4ELj1ELj16ENS_18Kernel_traits_baseILj512ES2_S2_fS2_fjLj128EEEEELb1ELb1ELb0EEEvNS_9FwdParamsE)
        /*0a10*/ 	.word	0x00000000


	//----- nvinfo : EIATTR_MIN_STACK_SIZE
	.align		4
.L_438:
        /*0a14*/ 	.byte	0x04, 0x12
        /*0a16*/ 	.short	(.L_440 - .L_439)
	.align		4
.L_439:
        /*0a18*/ 	.word	index@(_ZN10layer_norm31ln_parallel_residual_fwd_kernelINS_13Kernel_traitsI6__halfS2_fS2_fjLj512ELj1ELj4ELj1ELj16ENS_18Kernel_traits_baseILj512ES2_S2_fS2_fjLj128EEEEELb1ELb1ELb1EEEvNS_9FwdParamsE)
        /*0a1c*/ 	.word	0x00000000


	//----- nvinfo : EIATTR_MIN_STACK_SIZE
	.align		4
.L_440:
        /*0a20*/ 	.byte	0x04, 0x12
        /*0a22*/ 	.short	(.L_442 - .L_441)
	.align		4
.L_441:
        /*0a24*/ 	.word	index@(_ZN10layer_norm31ln_parallel_residual_fwd_kernelINS_13Kernel_traitsIf6__halffS2_fjLj512ELj1ELj4ELj1ELj16ENS_18Kernel_traits_baseILj512EfS2_fS2_fjLj128EEEEELb0ELb0ELb0EEEvNS_9FwdParamsE)
        /*0a28*/ 	.word	0x00000000


	//----- nvinfo : EIATTR_MIN_STACK_SIZE
	.align		4
.L_442:
        /*0a2c*/ 	.byte	0x04, 0x12
        /*0a2e*/ 	.short	(.L_444 - .L_443)
	.align		4
.L_443:
        /*0a30*/ 	.word	index@(_ZN10layer_norm31ln_parallel_residual_fwd_kernelINS_13Kernel_traitsIf6__halffS2_fjLj512ELj1ELj4ELj1ELj16ENS_18Kernel_traits_baseILj512EfS2_fS2_fjLj128EEEEELb0ELb0ELb1EEEvNS_9FwdParamsE)
        /*0a34*/ 	.word	0x00000000


	//----- nvinfo : EIATTR_MIN_STACK_SIZE
	.align		4
.L_444:
        /*0a38*/ 	.byte	0x04, 0x12
        /*0a3a*/ 	.short	(.L_446 - .L_445)
	.align		4
.L_445:
        /*0a3c*/ 	.word	index@(_ZN10layer_norm31ln_parallel_residual_fwd_kernelINS_13Kernel_traitsIf6__halffS2_fjLj512ELj1ELj4ELj1ELj16ENS_18Kernel_traits_baseILj512EfS2_fS2_fjLj128EEEEELb0ELb1ELb0EEEvNS_9FwdParamsE)
        /*0a40*/ 	.word	0x00000000


	//----- nvinfo : EIATTR_MIN_STACK_SIZE
	.align		4
.L_446:
        /*0a44*/ 	.byte	0x04, 0x12
        /*0a46*/ 	.short	(.L_448 - .L_447)
	.align		4
.L_447:
        /*0a48*/ 	.word	index@(_ZN10layer_norm31ln_parallel_residual_fwd_kernelINS_13Kernel_traitsIf6__halffS2_fjLj512ELj1ELj4ELj1ELj16ENS_18Kernel_traits_baseILj512EfS2_fS2_fjLj128EEEEELb0ELb1ELb1EEEvNS_9FwdParamsE)
        /*0a4c*/ 	.word	0x00000008


	//----- nvinfo : EIATTR_MIN_STACK_SIZE
	.align		4
.L_448:
        /*0a50*/ 	.byte	0x04, 0x12
        /*0a52*/ 	.short	(.L_450 - .L_449)
	.align		4
.L_449:
        /*0a54*/ 	.word	index@(_ZN10layer_norm31ln_parallel_residual_fwd_kernelINS_13Kernel_traitsIf6__halffS2_fjLj512ELj1ELj4ELj1ELj16ENS_18Kernel_traits_baseILj512EfS2_fS2_fjLj128EEEEELb1ELb0ELb0EEEvNS_9FwdParamsE)
        /*0a58*/ 	.word	0x00000000


	//----- nvinfo : EIATTR_MIN_STACK_SIZE
	.align		4
.L_450:
        /*0a5c*/ 	.byte	0x04, 0x12
        /*0a5e*/ 	.short	(.L_452 - .L_451)
	.align		4
.L_451:
        /*0a60*/ 	.word	index@(_ZN10layer_norm31ln_parallel_residual_fwd_kernelINS_13Kernel_traitsIf6__halffS2_fjLj512ELj1ELj4ELj1ELj16ENS_18Kernel_traits_baseILj512EfS2_fS2_fjLj128EEEEELb1ELb0ELb1EEEvNS_9FwdParamsE)
        /*0a64*/ 	.word	0x00000000


	//----- nvinfo : EIATTR_MIN_STACK_SIZE
	.align		4
.L_452:
        /*0a68*/ 	.byte	0x04, 0x12
        /*0a6a*/ 	.short	(.L_454 - .L_453)
	.align		4
.L_453:
        /*0a6c*/ 	.word	index@(_ZN10layer_norm31ln_parallel_residual_fwd_kernelINS_13Kernel_traitsIf6__halffS2_fjLj512ELj1ELj4ELj1ELj16ENS_18Kernel_traits_baseILj512EfS2_fS2_fjLj128EEEEELb1ELb1ELb0EEEvNS_9FwdParamsE)
        /*0a70*/ 	.word	0x00000000


	//----- nvinfo : EIATTR_MIN_STACK_SIZE
	.align		4
.L_454:
        /*0a74*/ 	.byte	0x04, 0x12
        /*0a76*/ 	.short	(.L_456 - .L_455)
	.align		4
.L_455:
        /*0a78*/ 	.word	index@(_ZN10layer_norm31ln_parallel_residual_fwd_kernelINS_13Kernel_traitsIf6__halffS2_fjLj512ELj1ELj4ELj1ELj16ENS_18Kernel_traits_baseILj512EfS2_fS2_fjLj128EEEEELb1ELb1ELb1EEEvNS_9FwdParamsE)
        /*0a7c*/ 	.word	0x00000000


	//----- nvinfo : EIATTR_MIN_STACK_SIZE
	.align		4
.L_456:
        /*0a80*/ 	.byte	0x04, 0x12
        /*0a82*/ 	.short	(.L_458 - .L_457)
	.align		4
.L_457:
        /*0a84*/ 	.word	index@(_ZN10layer_norm31ln_parallel_residual_fwd_kernelINS_13Kernel_traitsI6__halfffffjLj512ELj1ELj4ELj1ELj16ENS_18Kernel_traits_baseILj512ES2_ffffjLj128EEEEELb0ELb0ELb0EEEvNS_9FwdParamsE)
        /*0a88*/ 	.word	0x00000000


	//----- nvinfo : EIATTR_MIN_STACK_SIZE
	.align		4
.L_458:
        /*0a8c*/ 	.byte	0x04, 0x12
        /*0a8e*/ 	.short	(.L_460 - .L_459)
	.align		4
.L_459:
        /*0a90*/ 	.word	index@(_ZN10layer_norm31ln_parallel_residual_fwd_kernelINS_13Kernel_traitsI6__halfffffjLj512ELj1ELj4ELj1ELj16ENS_18Kernel_traits_baseILj512ES2_ffffjLj128EEEEELb0ELb0ELb1EEEvNS_9FwdParamsE)
        /*0a94*/ 	.word	0x00000000


	//----- nvinfo : EIATTR_MIN_STACK_SIZE
	.align		4
.L_460:
        /*0a98*/ 	.byte	0x04, 0x12
        /*0a9a*/ 	.short	(.L_462 - .L_461)
	.align		4
.L_461:
        /*0a9c*/ 	.word	index@(_ZN10layer_norm31ln_parallel_residual_fwd_kernelINS_13Kernel_traitsI6__halfffffjLj512ELj1ELj4ELj1ELj16ENS_18Kernel_traits_baseILj512ES2_ffffjLj128EEEEELb0ELb1ELb0EEEvNS_9FwdParamsE)
        /*0aa0*/ 	.word	0x00000000


	//----- nvinfo : EIATTR_MIN_STACK_SIZE
	.align		4
.L_462:
        /*0aa4*/ 	.byte	0x04, 0x12
        /*0aa6*/ 	.short	(.L_464 - .L_463)
	.align		4
.L_463:
        /*0aa8*/ 	.word	index@(_ZN10layer_norm31ln_parallel_residual_fwd_kernelINS_13Kernel_traitsI6__halfffffjLj512ELj1ELj4ELj1ELj16ENS_18Kernel_traits_baseILj512ES2_ffffjLj128EEEEELb0ELb1ELb1EEEvNS_9FwdParamsE)
        /*0aac*/ 	.word	0x00000000


	//----- nvinfo : EIATTR_MIN_STACK_SIZE
	.align		4
.L_464:
        /*0ab0*/ 	.byte	0x04, 0x12
        /*0ab2*/ 	.short	(.L_466 - .L_465)
	.align		4
.L_465:
        /*0ab4*/ 	.word	index@(_ZN10layer_norm31ln_parallel_residual_fwd_kernelINS_13Kernel_traitsI6__halfffffjLj512ELj1ELj4ELj1ELj16ENS_18Kernel_traits_baseILj512ES2_ffffjLj128EEEEELb1ELb0ELb0EEEvNS_9FwdParamsE)
        /*0ab8*/ 	.word	0x00000000


	//----- nvinfo : EIATTR_MIN_STACK_SIZE
	.align		4
.L_466:
        /*0abc*/ 	.byte	0x04, 0x12
        /*0abe*/ 	.short	(.L_468 - .L_467)
	.align		4
.L_467:
        /*0ac0*/ 	.word	index@(_ZN10layer_norm31ln_parallel_residual_fwd_kernelINS_13Kernel_traitsI6__halfffffjLj512ELj1ELj4ELj1ELj16ENS_18Kernel_traits_baseILj512ES2_ffffjLj128EEEEELb1ELb0ELb1EEEvNS_9FwdParamsE)
        /*0ac4*/ 	.word	0x00000000


	//----- nvinfo : EIATTR_MIN_STACK_SIZE
	.align		4
.L_468:
        /*0ac8*/ 	.byte	0x04, 0x12
        /*0aca*/ 	.short	(.L_470 - .L_469)
	.align		4
.L_469:
        /*0acc*/ 	.word	index@(_ZN10layer_norm31ln_parallel_residual_fwd_kernelINS_13Kernel_traitsI6__halfffffjLj512ELj1ELj4ELj1ELj16ENS_18Kernel_traits_baseILj512ES2_ffffjLj128EEEEELb1ELb1ELb0EEEvNS_9FwdParamsE)
        /*0ad0*/ 	.word	0x00000000


	//----- nvinfo : EIATTR_MIN_STACK_SIZE
	.align		4
.L_470:
        /*0ad4*/ 	.byte	0x04, 0x12
        /*0ad6*/ 	.short	(.L_472 - .L_471)
	.align		4
.L_471:
        /*0ad8*/ 	.word	index@(_ZN10layer_norm31ln_parallel_residual_fwd_kernelINS_13Kernel_traitsI6__halfffffjLj512ELj1ELj4ELj1ELj16ENS_18Kernel_traits_baseILj512ES2_ffffjLj128EEEEELb1ELb1ELb1EEEvNS_9FwdParamsE)
        /*0adc*/ 	.word	0x00000000


	//----- nvinfo : EIATTR_MIN_STACK_SIZE
	.align		4
.L_472:
        /*0ae0*/ 	.byte	0x04, 0x12
        /*0ae2*/ 	.short	(.L_474 - .L_473)
	.align		4
.L_473:
        /*0ae4*/ 	.word	index@(_ZN10layer_norm31ln_parallel_residual_fwd_kernelINS_13Kernel_traitsIfffffjLj512ELj1ELj4ELj1ELj16ENS_18Kernel_traits_baseILj512EfffffjLj128EEEEELb0ELb0ELb0EEEvNS_9FwdParamsE)
        /*0ae8*/ 	.word	0x00000000


	//----- nvinfo : EIATTR_MIN_STACK_SIZE
	.align		4
.L_474:
        /*0aec*/ 	.byte	0x04, 0x12
        /*0aee*/ 	.short	(.L_476 - .L_475)
	.align		4
.L_475:
        /*0af0*/ 	.word	index@(_ZN10layer_norm31ln_parallel_residual_fwd_kernelINS_13Kernel_traitsIfffffjLj512ELj1ELj4ELj1ELj16ENS_18Kernel_traits_baseILj512EfffffjLj128EEEEELb0ELb0ELb1EEEvNS_9FwdParamsE)
        /*0af4*/ 	.word	0x00000000


	//----- nvinfo : EIATTR_MIN_STACK_SIZE
	.align		4
.L_476:
        /*0af8*/ 	.byte	0x04, 0x12
        /*0afa*/ 	.short	(.L_478 - .L_477)
	.align		4
.L_477:
        /*0afc*/ 	.word	index@(_ZN10layer_norm31ln_parallel_residual_fwd_kernelINS_13Kernel_traitsIfffffjLj512ELj1ELj4ELj1ELj16ENS_18Kernel_traits_baseILj512EfffffjLj128EEEEELb0ELb1ELb0EEEvNS_9FwdParamsE)
        /*0b00*/ 	.word	0x00000000


	//----- nvinfo : EIATTR_MIN_STACK_SIZE
	.align		4
.L_478:
        /*0b04*/ 	.byte	0x04, 0x12
        /*0b06*/ 	.short	(.L_480 - .L_479)
	.align		4
.L_479:
        /*0b08*/ 	.word	index@(_ZN10layer_norm31ln_parallel_residual_fwd_kernelINS_13Kernel_traitsIfffffjLj512ELj1ELj4ELj1ELj16ENS_18Kernel_traits_baseILj512EfffffjLj128EEEEELb0ELb1ELb1EEEvNS_9FwdParamsE)
        /*0b0c*/ 	.word	0x00000000


	//----- nvinfo : EIATTR_MIN_STACK_SIZE
	.align		4
.L_480:
        /*0b10*/ 	.byte	0x04, 0x12
        /*0b12*/ 	.short	(.L_482 - .L_481)
	.align		4
.L_481:
        /*0b14*/ 	.word	index@(_ZN10layer_norm31ln_parallel_residual_fwd_kernelINS_13Kernel_traitsIfffffjLj512ELj1ELj4ELj1ELj16ENS_18Kernel_traits_baseILj512EfffffjLj128EEEEELb1ELb0ELb0EEEvNS_9FwdParamsE)
        /*0b18*/ 	.word	0x00000000


	//----- nvinfo : EIATTR_MIN_STACK_SIZE
	.align		4
.L_482:
        /*0b1c*/ 	.byte	0x04, 0x12
        /*0b1e*/ 	.short	(.L_484 - .L_483)
	.align		4
.L_483:
        /*0b20*/ 	.word	index@(_ZN10layer_norm31ln_parallel_residual_fwd_kernelINS_13Kernel_traitsIfffffjLj512ELj1ELj4ELj1ELj16ENS_18Kernel_traits_baseILj512EfffffjLj128EEEEELb1ELb0ELb1EEEvNS_9FwdParamsE)
        /*0b24*/ 	.word	0x00000000


	//----- nvinfo : EIATTR_MIN_STACK_SIZE
	.align		4
.L_484:
        /*0b28*/ 	.byte	0x04, 0x12
        /*0b2a*/ 	.short	(.L_486 - .L_485)
	.align		4
.L_485:
        /*0b2c*/ 	.word	index@(_ZN10layer_norm31ln_parallel_residual_fwd_kernelINS_13Kernel_traitsIfffffjLj512ELj1ELj4ELj1ELj16ENS_18Kernel_traits_baseILj512EfffffjLj128EEEEELb1ELb1ELb0EEEvNS_9FwdParamsE)
        /*0b30*/ 	.word	0x00000000


	//----- nvinfo : EIATTR_MIN_STACK_SIZE
	.align		4
.L_486:
        /*0b34*/ 	.byte	0x04, 0x12
        /*0b36*/ 	.short	(.L_488 - .L_487)
	.align		4
.L_487:
        /*0b38*/ 	.word	index@(_ZN10layer_norm31ln_parallel_residual_fwd_kernelINS_13Kernel_traitsIfffffjLj512ELj1ELj4ELj1ELj16ENS_18Kernel_traits_baseILj512EfffffjLj128EEEEELb1ELb1ELb1EEEvNS_9FwdParamsE)
        /*0b3c*/ 	.word	0x00000000
.L_488:


//--------------------- .nv.compat                --------------------------
	.section	.nv.compat,"",@"SHT_CUDA_COMPAT_INFO"
	.align	4
        /*0000*/ 	.byte	0x02, 0x09, 0x01, 0x00, 0x02, 0x02, 0x01, 0x00, 0x02, 0x05, 0x05, 0x00, 0x03, 0x07, 0x01, 0x01
        /*0010*/ 	.byte	0x02, 0x03, 0x00, 0x00, 0x02, 0x06, 0x01, 0x00, 0x04, 0x0b, 0x08, 0x00, 0x00, 0x00, 0x00, 0x00
        /*0020*/ 	.byte	0x00, 0x00, 0x00, 0x00


//--------------------- .nv.info._ZN10layer_norm31ln_parallel_residual_fwd_kernelINS_13Kernel_traitsI13__nv_bfloat16S2_S2_S2_fjLj512ELj1ELj4ELj1ELj16ENS_18Kernel_traits_baseILj512ES2_S2_S2_S2_fjLj128EEEEELb0ELb0ELb0EEEvNS_9FwdParamsE --------------------------
	.section	.nv.info._ZN10layer_norm31ln_parallel_residual_fwd_kernelINS_13Kernel_traitsI13__nv_bfloat16S2_S2_S2_fjLj512ELj1ELj4ELj1ELj16ENS_18Kernel_traits_baseILj512ES2_S2_S2_S2_fjLj128EEEEELb0ELb0ELb0EEEvNS_9FwdParamsE,"",@"SHT_CUDA_INFO"
	.sectionflags	@""
	.align	4


	//----- nvinfo : EIATTR_CUDA_API_VERSION
	.align		4
        /*0000*/ 	.byte	0x04, 0x37
        /*0002*/ 	.short	(.L_490 - .L_489)
.L_489:
        /*0004*/ 	.word	0x00000082


	//----- nvinfo : EIATTR_KPARAM_INFO
	.align		4
.L_490:
        /*0008*/ 	.byte	0x04, 0x17
        /*000a*/ 	.short	(.L_492 - .L_491)
.L_491:
        /*000c*/ 	.word	0x00000000
        /*0010*/ 	.short	0x0000
        /*0012*/ 	.short	0x0000
        /*0014*/ 	.byte	0x00, 0xf0, 0xa1, 0x03


	//----- nvinfo : EIATTR_SPARSE_MMA_MASK
	.align		4
.L_492:
        /*0018*/ 	.byte	0x03, 0x50
        /*001a*/ 	.short	0x0000


	//----- nvinfo : EIATTR_MAXREG_COUNT
	.align		4
        /*001c*/ 	.byte	0x03, 0x1b
        /*001e*/ 	.short	0x00ff


	//----- nvinfo : EIATTR_MERCURY_ISA_VERSION
	.align		4
        /*0020*/ 	.byte	0x03, 0x5f
        /*0022*/ 	.short	0x0101


	//----- nvinfo : EIATTR_COOP_GROUP_MASK_REGIDS
	.align		4
        /*0024*/ 	.byte	0x04, 0x29
        /*0026*/ 	.short	(.L_494 - .L_493)


	//   ....[0]....
.L_493:
        /*0028*/ 	.word	0xffffffff


	//   ....[1]....
        /*002c*/ 	.word	0xffffffff


	//   ....[2]....
        /*0030*/ 	.word	0xffffffff


	//   ....[3]....
        /*0034*/ 	.word	0xffffffff


	//   ....[4]....
        /*0038*/ 	.word	0xffffffff


	//   ....[5]....
        /*003c*/ 	.word	0xffffffff


	//   ....[6]....
        /*0040*/ 	.word	0xffffffff


	//   ....[7]....
        /*0044*/ 	.word	0xffffffff


	//   ....[8]....
        /*0048*/ 	.word	0xffffffff


	//   ....[9]....
        /*004c*/ 	.word	0xffffffff


	//   ....[10]....
        /*0050*/ 	.word	0x05000058


	//   ....[11]....
        /*0054*/ 	.word	0x05000058


	//   ....[12]....
        /*0058*/ 	.word	0x05000058


	//   ....[13]....
        /*005c*/ 	.word	0x05000058


	//   ....[14]....
        /*0060*/ 	.word	0x05000058


	//   ....[15]....
        /*0064*/ 	.word	0x05000058


	//   ....[16]....
        /*0068*/ 	.word	0x05000058


	//   ....[17]....
        /*006c*/ 	.word	0x05000058


	//   ....[18]....
        /*0070*/ 	.word	0x05000058


	//   ....[19]....
        /*0074*/ 	.word	0x05000058


	//----- nvinfo : EIATTR_COOP_GROUP_INSTR_OFFSETS
	.align		4
.L_494:
        /*0078*/ 	.byte	0x04, 0x28
        /*007a*/ 	.short	(.L_496 - .L_495)


	//   ....[0]....
.L_495:
        /*007c*/ 	.word	0x000022f0


	//   ....[1]....
        /*0080*/ 	.word	0x00002320


	//   ....[2]....
        /*0084*/ 	.word	0x00002340


	//   ....[3]....
        /*0088*/ 	.word	0x00002360


	//   ....[4]....
        /*008c*/ 	.word	0x00002380


	//   ....[5]....
        /*0090*/ 	.word	0x000025c0


	//   ....[6]....
        /*0094*/ 	.word	0x000025e0


	//   ....[7]....
        /*0098*/ 	.word	0x00002600


	//   ....[8]....
        /*009c*/ 	.word	0x00002620


	//   ....[9]....
        /*00a0*/ 	.word	0x00002640


	//   ....[10]....
        /*00a4*/ 	.word	0x00003200


	//   ....[11]....
        /*00a8*/ 	.word	0x000032b0


	//   ....[12]....
        /*00ac*/ 	.word	0x00003320


	//   ....[13]....
        /*00b0*/ 	.word	0x00003390


	//   ....[14]....
        /*00b4*/ 	.word	0x00003400


	//   ....[15]....
        /*00b8*/ 	.word	0x00003690


	//   ....[16]....
        /*00bc*/ 	.word	0x00003700


	//   ....[17]....
        /*00c0*/ 	.word	0x00003770


	//   ....[18]....
        /*00c4*/ 	.word	0x000037e0


	//   ....[19]....
        /*00c8*/ 	.word	0x00003850


	//----- nvinfo : EIATTR_VRC_CTA_INIT_COUNT
	.align		4
.L_496:
        /*00cc*/ 	.byte	0x02, 0x4a
	.zero		1
	.zero		1


	//----- nvinfo : EIATTR_EXIT_INSTR_OFFSETS
	.align		4
        /*00d0*/ 	.byte	0x04, 0x1c
        /*00d2*/ 	.short	(.L_498 - .L_497)


	//   ....[0]....
.L_497:
        /*00d4*/ 	.word	0x000009b0


	//   ....[1]....
        /*00d8*/ 	.word	0x00003190


	//----- nvinfo : EIATTR_MAX_THREADS
	.align		4
.L_498:
        /*00dc*/ 	.byte	0x04, 0x05
        /*00de*/ 	.short	(.L_500 - .L_499)
.L_499:
        /*00e0*/ 	.word	0x00000080
        /*00e4*/ 	.word	0x00000001
        /*00e8*/ 	.word	0x00000001


	//----- nvinfo : EIATTR_CRS_STACK_SIZE
	.align		4
.L_500:
        /*00ec*/ 	.byte	0x04, 0x1e
        /*00ee*/ 	.short	(.L_502 - .L_501)
.L_501:
        /*00f0*/ 	.word	0x00000000


	//----- nvinfo : EIATTR_CBANK_PARAM_SIZE
	.align		4
.L_502:
        /*00f4*/ 	.byte	0x03, 0x19
        /*00f6*/ 	.short	0x00e8


	//----- nvinfo : EIATTR_PARAM_CBANK
	.align		4
        /*00f8*/ 	.byte	0x04, 0x0a
        /*00fa*/ 	.short	(.L_504 - .L_503)
	.align		4
.L_503:
        /*00fc*/ 	.word	index@(.nv.constant0._ZN10layer_norm31ln_parallel_residual_fwd_kernelINS_13Kernel_traitsI13__nv_bfloat16S2_S2_S2_fjLj512ELj1ELj4ELj1ELj16ENS_18Kernel_traits_baseILj512ES2_S2_S2_S2_fjLj128EEEEELb0ELb0ELb0EEEvNS_9FwdParamsE)
        /*0100*/ 	.short	0x0380
        /*0102*/ 	.short	0x00e8


	//----- nvinfo : EIATTR_SW_WAR
	.align		4
.L_504:
        /*0104*/ 	.byte	0x04, 0x36
        /*0106*/ 	.short	(.L_506 - .L_505)
.L_505:
        /*0108*/ 	.word	0x00000008
.L_506:


//--------------------- .nv.info._ZN10layer_norm31ln_parallel_residual_fwd_kernelINS_13Kernel_traitsI13__nv_bfloat16S2_S2_S2_fjLj512ELj1ELj4ELj1ELj16ENS_18Kernel_traits_baseILj512ES2_S2_S2_S2_fjLj128EEEEELb0ELb0ELb1EEEvNS_9FwdParamsE --------------------------
	.section	.nv.info._ZN10layer_norm31ln_parallel_residual_fwd_kernelINS_13Kernel_traitsI13__nv_bfloat16S2_S2_S2_fjLj512ELj1ELj4ELj1ELj16ENS_18Kernel_traits_baseILj512ES2_S2_S2_S2_fjLj128EEEEELb0ELb0ELb1EEEvNS_9FwdParamsE,"",@"SHT_CUDA_INFO"
	.sectionflags	@""
	.align	4


	//----- nvinfo : EIATTR_CUDA_API_VERSION
	.align		4
        /*0000*/ 	.byte	0x04, 0x37
        /*0002*/ 	.short	(.L_508 - .L_507)
.L_507:
        /*0004*/ 	.word	0x00000082


	//----- nvinfo : EIATTR_KPARAM_INFO
	.align		4
.L_508:
        /*0008*/ 	.byte	0x04, 0x17
        /*000a*/ 	.short	(.L_510 - .L_509)
.L_509:
        /*000c*/ 	.word	0x00000000
        /*0010*/ 	.short	0x0000
        /*0012*/ 	.short	0x0000
        /*0014*/ 	.byte	0x00, 0xf0, 0xa1, 0x03


	//----- nvinfo : EIATTR_SPARSE_MMA_MASK
	.align		4
.L_510:
        /*0018*/ 	.byte	0x03, 0x50
        /*001a*/ 	.short	0x0000


	//----- nvinfo : EIATTR_MAXREG_COUNT
	.align		4
        /*001c*/ 	.byte	0x03, 0x1b
        /*001e*/ 	.short	0x00ff


	//----- nvinfo : EIATTR_MERCURY_ISA_VERSION
	.align		4
        /*0020*/ 	.byte	0x03, 0x5f
        /*0022*/ 	.short	0x0101


	//----- nvinfo : EIATTR_COOP_GROUP_MASK_REGIDS
	.align		4
        /*0024*/ 	.byte	0x04, 0x29
        /*0026*/ 	.short	(.L_512 - .L_511)


	//   ....[0]....
.L_511:
        /*0028*/ 	.word	0xffffffff


	//   ....[1]....
        /*002c*/ 	.word	0xffffffff


	//   ....[2]....
        /*0030*/ 	.word	0xffffffff


	//   ....[3]....
        /*0034*/ 	.word	0xffffffff


	//   ....[4]....
        /*0038*/ 	.word	0xffffffff


	//   ....[5]....
        /*003c*/ 	.word	0xffffffff


	//   ....[6]....
        /*0040*/ 	.word	0xffffffff


	//   ....[7]....
        /*0044*/ 	.word	0xffffffff


	//   ....[8]....
        /*0048*/ 	.word	0xffffffff


	//   ....[9]....
        /*004c*/ 	.word	0xffffffff


	//   ....[10]....
        /*0050*/ 	.word	0x0500004e


	//   ....[11]....
        /*0054*/ 	.word	0x0500004e


	//   ....[12]....
        /*0058*/ 	.word	0x0500004e


	//   ....[13]....
        /*005c*/ 	.word	0x0500004e


	//   ....[14]....
        /*0060*/ 	.word	0x0500004e


	//   ....[15]....
        /*0064*/ 	.word	0x0500004e


	//   ....[16]....
        /*0068*/ 	.word	0x0500004e


	//   ....[17]....
        /*006c*/ 	.word	0x0500004e


	//   ....[18]....
        /*0070*/ 	.word	0x0500004e


	//   ....[19]....
        /*0074*/ 	.word	0x0500004e


	//----- nvinfo : EIATTR_COOP_GROUP_INSTR_OFFSETS
	.align		4
.L_512:
        /*0078*/ 	.byte	0x04, 0x28
        /*007a*/ 	.short	(.L_514 - .L_513)


	//   ....[0]....
.L_513:
        /*007c*/ 	.word	0x000023b0


	//   ....[1]....
        /*0080*/ 	.word	0x000023e0


	//   ....[2]....
        /*0084*/ 	.word	0x00002400


	//   ....[3]....
        /*0088*/ 	.word	0x00002420


	//   ....[4]....
        /*008c*/ 	.word	0x00002440


	//   ....[5]....
        /*0090*/ 	.word	0x00002670


	//   ....[6]....
        /*0094*/ 	.word	0x00002690


	//   ....[7]....
        /*0098*/ 	.word	0x000026b0


	//   ....[8]....
        /*009c*/ 	.word	0x000026d0


	//   ....[9]....
        /*00a0*/ 	.word	0x000026f0


	//   ....[10]....
        /*00a4*/ 	.word	0x00002e20


	//   ....[11]....
        /*00a8*/ 	.word	0x00002ed0


	//   ....[12]....
        /*00ac*/ 	.word	0x00002f40


	//   ....[13]....
        /*00b0*/ 	.word	0x00002fb0


	//   ....[14]....
        /*00b4*/ 	.word	0x00003020


	//   ....[15]....
        /*00b8*/ 	.word	0x00003290


	//   ....[16]....
        /*00bc*/ 	.word	0x00003300


	//   ....[17]....
        /*00c0*/ 	.word	0x00003370


	//   ....[18]....
        /*00c4*/ 	.word	0x000033e0


	//   ....[19]....
        /*00c8*/ 	.word	0x00003450


	//----- nvinfo : EIATTR_VRC_CTA_INIT_COUNT
	.align		4
.L_514:
        /*00cc*/ 	.byte	0x02, 0x4a
	.zero		1
	.zero		1


	//----- nvinfo : EIATTR_EXIT_INSTR_OFFSETS
	.align		4
        /*00d0*/ 	.byte	0x04, 0x1c
        /*00d2*/ 	.short	(.L_516 - .L_515)


	//   ....[0]....
.L_515:
        /*00d4*/ 	.word	0x000007b0


	//   ....[1]....
        /*00d8*/ 	.word	0x00002db0


	//----- nvinfo : EIATTR_MAX_THREADS
	.align		4
.L_516:
        /*00dc*/ 	.byte	0x04, 0x05
        /*00de*/ 	.short	(.L_518 - .L_517)
.L_517:
        /*00e0*/ 	.word	0x00000080
        /*00e4*/ 	.word	0x00000001
        /*00e8*/ 	.word	0x00000001


	//----- nvinfo : EIATTR_CRS_STACK_SIZE
	.align		4
.L_518:
        /*00ec*/ 	.byte	0x04, 0x1e
        /*00ee*/ 	.short	(.L_520 - .L_519)
.L_519:
        /*00f0*/ 	.word	0x00000000


	//----- nvinfo : EIATTR_CBANK_PARAM_SIZE
	.align		4
.L_520:
        /*00f4*/ 	.byte	0x03, 0x19
        /*00f6*/ 	.short	0x00e8


	//----- nvinfo : EIATTR_PARAM_CBANK
	.align		4
        /*00f8*/ 	.byte	0x04, 0x0a
        /*00fa*/ 	.short	(.L_522 - .L_521)
	.align		4
.L_521:
        /*00fc*/ 	.word	index@(.nv.constant0._ZN10layer_norm31ln_parallel_residual_fwd_kernelINS_13Kernel_traitsI13__nv_bfloat16S2_S2_S2_fjLj512ELj1ELj4ELj1ELj16ENS_18Kernel_traits_baseILj512ES2_S2_S2_S2_fjLj128EEEEELb0ELb0ELb1EEEvNS_9FwdParamsE)
        /*0100*/ 	.short	0x0380
        /*0102*/ 	.short	0x00e8


	//----- nvinfo : EIATTR_SW_WAR
	.align		4
.L_522:
        /*0104*/ 	.byte	0x04, 0x36
        /*0106*/ 	.short	(.L_524 - .L_523)
.L_523:
        /*0108*/ 	.word	0x00000008
.L_524:


//--------------------- .nv.info._ZN10layer_norm31ln_parallel_residual_fwd_kernelINS_13Kernel_traitsI13__nv_bfloat16S2_S2_S2_fjLj512ELj1ELj4ELj1ELj16ENS_18Kernel_traits_baseILj512ES2_S2_S2_S2_fjLj128EEEEELb0ELb1ELb0EEEvNS_9FwdParamsE --------------------------
	.section	.nv.info._ZN10layer_norm31ln_parallel_residual_fwd_kernelINS_13Kernel_traitsI13__nv_bfloat16S2_S2_S2_fjLj512ELj1ELj4ELj1ELj16ENS_18Kernel_traits_baseILj512ES2_S2_S2_S2_fjLj128EEEEELb0ELb1ELb0EEEvNS_9FwdParamsE,"",@"SHT_CUDA_INFO"
	.sectionflags	@""
	.align	4


	//----- nvinfo : EIATTR_CUDA_API_VERSION
	.align		4
        /*0000*/ 	.byte	0x04, 0x37
        /*0002*/ 	.short	(.L_526 - .L_525)
.L_525:
        /*0004*/ 	.word	0x00000082


	//----- nvinfo : EIATTR_KPARAM_INFO
	.align		4
.L_526:
        /*0008*/ 	.byte	0x04, 0x17
        /*000a*/ 	.short	(.L_528 - .L_527)
.L_527:
        /*000c*/ 	.word	0x00000000
        /*0010*/ 	.short	0x0000
        /*0012*/ 	.short	0x0000
        /*0014*/ 	.byte	0x00, 0xf0, 0xa1, 0x03


	//----- nvinfo : EIATTR_SPARSE_MMA_MASK
	.align		4
.L_528:
        /*0018*/ 	.byte	0x03, 0x50
        /*001a*/ 	.short	0x0000


	//----- nvinfo : EIATTR_MAXREG_COUNT
	.align		4
        /*001c*/ 	.byte	0x03, 0x1b
        /*001e*/ 	.short	0x00ff


	//----- nvinfo : EIATTR_MERCURY_ISA_VERSION
	.align		4
        /*0020*/ 	.byte	0x03, 0x5f
        /*0022*/ 	.short	0x0101


	//----- nvinfo : EIATTR_COOP_GROUP_MASK_REGIDS
	.align		4
        /*0024*/ 	.byte	0x04, 0x29
        /*0026*/ 	.short	(.L_530 - .L_529)


	//   ....[0]....
.L_529:
        /*0028*/ 	.word	0xffffffff


	//   ....[1]....
        /*002c*/ 	.word	0xffffffff


	//   ....[2]....
        /*0030*/ 	.word	0xffffffff


	//   ....[3]....
        /*0034*/ 	.word	0xffffffff


	//   ....[4]....
        /*0038*/ 	.word	0xffffffff


	//   ....[5]....
        /*003c*/ 	.word	0xffffffff


	//   ....[6]....
        /*0040*/ 	.word	0xffffffff


	//   ....[7]....
        /*0044*/ 	.word	0xffffffff


	//   ....[8]....
        /*0048*/ 	.word	0xffffffff


	//   ....[9]....
        /*004c*/ 	.word	0xffffffff


	//   ....[10]....
        /*0050*/ 	.word	0x05000029


	//   ....[11]....
        /*0054*/ 	.word	0x05000029


	//   ....[12]....
        /*0058*/ 	.word	0x05000029


	//   ....[13]....
        /*005c*/ 	.word	0x05000029


	//   ....[14]....
        /*0060*/ 	.word	0x05000029


	//   ....[15]....
        /*0064*/ 	.word	0x05000029


	//   ....[16]....
        /*0068*/ 	.word	0x05000029


	//   ....[17]....
        /*006c*/ 	.word	0x05000029


	//   ....[18]....
        /*0070*/ 	.word	0x05000029


	//   ....[19]....
        /*0074*/ 	.word	0x05000029


	//----- nvinfo : EIATTR_COOP_GROUP_INSTR_OFFSETS
	.align		4
.L_530:
        /*0078*/ 	.byte	0x04, 0x28
        /*007a*/ 	.short	(.L_532 - .L_531)


	//   ....[0]....
.L_531:
        /*007c*/ 	.word	0x00001b90


	//   ....[1]....
        /*0080*/ 	.word	0x00001bc0


	//   ....[2]....
        /*0084*/ 	.word	0x00001be0


	//   ....[3]....
        /*0088*/ 	.word	0x00001c00


	//   ....[4]....
        /*008c*/ 	.word	0x00001c20


	//   ....[5]....
        /*0090*/ 	.word	0x00001e60


	//   ....[6]....
        /*0094*/ 	.word	0x00001e80


	//   ....[7]....
        /*0098*/ 	.word	0x00001ea0


	//   ....[8]....
        /*009c*/ 	.word	0x00001ec0


	//   ....[9]....
        /*00a0*/ 	.word	0x00001ee0


	//   ....[10]....
        /*00a4*/ 	.word	0x00002720


	//   ....[11]....
        /*00a8*/ 	.word	0x000027b0


	//   ....[12]....
        /*00ac*/ 	.word	0x00002810


	//   ....[13]....
        /*00b0*/ 	.word	0x00002870


	//   ....[14]....
        /*00b4*/ 	.word	0x000028d0


	//   ....[15]....
        /*00b8*/ 	.word	0x00002b70


	//   ....[16]....
        /*00bc*/ 	.word	0x00002bc0


	//   ....[17]....
        /*00c0*/ 	.word	0x00002c20


	//   ....[18]....
        /*00c4*/ 	.word	0x00002c80


	//   ....[19]....
        /*00c8*/ 	.word	0x00002ce0


	//----- nvinfo : EIATTR_VRC_CTA_INIT_COUNT
	.align		4
.L_532:
        /*00cc*/ 	.byte	0x02, 0x4a
	.zero		1
	.zero		1


	//----- nvinfo : EIATTR_EXIT_INSTR_OFFSETS
	.align		4
        /*00d0*/ 	.byte	0x04, 0x1c
        /*00d2*/ 	.short	(.L_534 - .L_533)


	//   ....[0]....
.L_533:
        /*00d4*/ 	.word	0x000003d0


	//   ....[1]....
        /*00d8*/ 	.word	0x000026b0


	//----- nvinfo : EIATTR_MAX_THREADS
	.align		4
.L_534:
        /*00dc*/ 	.byte	0x04, 0x05
        /*00de*/ 	.short	(.L_536 - .L_535)
.L_535:
        /*00e0*/ 	.word	0x00000080
        /*00e4*/ 	.word	0x00000001
        /*00e8*/ 	.word	0x00000001


	//----- nvinfo : EIATTR_CRS_STACK_SIZE
	.align		4
.L_536:
        /*00ec*/ 	.byte	0x04, 0x1e
        /*00ee*/ 	.short	(.L_538 - .L_537)
.L_537:
        /*00f0*/ 	.word	0x00000000


	//----- nvinfo : EIATTR_CBANK_PARAM_SIZE
	.align		4
.L_538:
        /*00f4*/ 	.byte	0x03, 0x19
        /*00f6*/ 	.short	0x00e8


	//----- nvinfo : EIATTR_PARAM_CBANK
	.align		4
        /*00f8*/ 	.byte	0x04, 0x0a
        /*00fa*/ 	.short	(.L_540 - .L_539)
	.align		4
.L_539:
        /*00fc*/ 	.word	index@(.nv.constant0._ZN10layer_norm31ln_parallel_residual_fwd_kernelINS_13Kernel_traitsI13__nv_bfloat16S2_S2_S2_fjLj512ELj1ELj4ELj1ELj16ENS_18Kernel_traits_baseILj512ES2_S2_S2_S2_fjLj128EEEEELb0ELb1ELb0EEEvNS_9FwdParamsE)
        /*0100*/ 	.short	0x0380
        /*0102*/ 	.short	0x00e8


	//----- nvinfo : EIATTR_SW_WAR
	.align		4
.L_540:
        /*0104*/ 	.byte	0x04, 0x36
        /*0106*/ 	.short	(.L_542 - .L_541)
.L_541:
        /*0108*/ 	.word	0x00000008
.L_542:


//--------------------- .nv.info._ZN10layer_norm31ln_parallel_residual_fwd_kernelINS_13Kernel_traitsI13__nv_bfloat16S2_S2_S2_fjLj512ELj1ELj4ELj1ELj16ENS_18Kernel_traits_baseILj512ES2_S2_S2_S2_fjLj128EEEEELb0ELb1ELb1EEEvNS_9FwdParamsE --------------------------
	.section	.nv.info._ZN10layer_norm31ln_parallel_residual_fwd_kernelINS_13Kernel_traitsI13__nv_bfloat16S2_S2_S2_fjLj512ELj1ELj4ELj1ELj16ENS_18Kernel_traits_baseILj512ES2_S2_S2_S2_fjLj128EEEEELb0ELb1ELb1EEEvNS_9FwdParamsE,"",@"SHT_CUDA_INFO"
	.sectionflags	@""
	.align	4


	//----- nvinfo : EIATTR_CUDA_API_VERSION
	.align		4
        /*0000*/ 	.byte	0x04, 0x37
        /*0002*/ 	.short	(.L_544 - .L_543)
.L_543:
        /*0004*/ 	.word	0x00000082


	//----- nvinfo : EIATTR_KPARAM_INFO
	.align		4
.L_544:
        /*0008*/ 	.byte	0x04, 0x17
        /*000a*/ 	.short	(.L_546 - .L_545)
.L_545:
        /*000c*/ 	.word	0x00000000
        /*0010*/ 	.short	0x0000
        /*0012*/ 	.short	0x0000
        /*0014*/ 	.byte	0x00, 0xf0, 0xa1, 0x03


	//----- nvinfo : EIATTR_SPARSE_MMA_MASK
	.align		4
.L_546:
        /*0018*/ 	.byte	0x03, 0x50
        /*001a*/ 	.short	0x0000


	//----- nvinfo : EIATTR_MAXREG_COUNT
	.align		4
        /*001c*/ 	.byte	0x03, 0x1b
        /*001e*/ 	.short	0x00ff


	//----- nvinfo : EIATTR_ANNOTATIONS
	.align		4
        /*0020*/ 	.byte	0x04, 0x55
        /*0022*/ 	.short	(.L_548 - .L_547)


	//   ....[0]....
.L_547:
        /*0024*/ 	.word	0x00000001
        /*0028*/ 	.byte	0xb0, 0x1e, 0x00, 0x00, 0x01, 0x00, 0x00, 0x00, 0xc0, 0x20, 0x00, 0x00


	//----- nvinfo : EIATTR_MERCURY_ISA_VERSION
	.align		4
.L_548:
        /*0034*/ 	.byte	0x03, 0x5f
        /*0036*/ 	.short	0x0101


	//----- nvinfo : EIATTR_COOP_GROUP_MASK_REGIDS
	.align		4
        /*0038*/ 	.byte	0x04, 0x29
        /*003a*/ 	.short	(.L_550 - .L_549)


	//   ....[0]....
.L_549:
        /*003c*/ 	.word	0xffffffff


	//   ....[1]....
        /*0040*/ 	.word	0xffffffff


	//   ....[2]....
        /*0044*/ 	.word	0xffffffff


	//   ....[3]....
        /*0048*/ 	.word	0xffffffff


	//   ....[4]....
        /*004c*/ 	.word	0xffffffff


	//   ....[5]....
        /*0050*/ 	.word	0xffffffff


	//   ....[6]....
        /*0054*/ 	.word	0xffffffff


	//   ....[7]....
        /*0058*/ 	.word	0xffffffff


	//   ....[8]....
        /*005c*/ 	.word	0xffffffff


	//   ....[9]....
        /*0060*/ 	.word	0xffffffff


	//   ....[10]....
        /*0064*/ 	.word	0x05000018


	//   ....[11]....
        /*0068*/ 	.word	0x05000018


	//   ....[12]....
        /*006c*/ 	.word	0x05000018


	//   ....[13]....
        /*0070*/ 	.word	0x05000018


	//   ....[14]....
        /*0074*/ 	.word	0x05000018


	//   ....[15]....
        /*0078*/ 	.word	0x05000018


	//   ....[16]....
        /*007c*/ 	.word	0x05000018


	//   ....[17]....
        /*0080*/ 	.word	0x05000018


	//   ....[18]....
        /*0084*/ 	.word	0x05000018


	//   ....[19]....
        /*0088*/ 	.word	0x05000018


	//----- nvinfo : EIATTR_COOP_GROUP_INSTR_OFFSETS
	.align		4
.L_550:
        /*008c*/ 	.byte	0x04, 0x28
        /*008e*/ 	.short	(.L_552 - .L_551)


	//   ....[0]....
.L_551:
        /*0090*/ 	.word	0x00001b40


	//   ....[1]....
        /*0094*/ 	.word	0x00001b60


	//   ....[2]....
        /*0098*/ 	.word	0x00001b80


	//   ....[3]....
        /*009c*/ 	.word	0x00001ba0


	//   ....[4]....
        /*00a0*/ 	.word	0x00001bd0


	//   ....[5]....
        /*00a4*/ 	.word	0x00001e00


	//   ....[6]....
        /*00a8*/ 	.word	0x00001e20


	//   ....[7]....
        /*00ac*/ 	.word	0x00001e40


	//   ....[8]....
        /*00b0*/ 	.word	0x00001e60


	//   ....[9]....
        /*00b4*/ 	.word	0x00001e80


	//   ....[10]....
        /*00b8*/ 	.word	0x000023f0


	//   ....[11]....
        /*00bc*/ 	.word	0x00002470


	//   ....[12]....
        /*00c0*/ 	.word	0x000024f0


	//   ....[13]....
        /*00c4*/ 	.word	0x00002570


	//   ....[14]....
        /*00c8*/ 	.word	0x00002600


	//   ....[15]....
        /*00cc*/ 	.word	0x00002880


	//   ....[16]....
        /*00d0*/ 	.word	0x000028e0


	//   ....[17]....
        /*00d4*/ 	.word	0x00002940


	//   ....[18]....
        /*00d8*/ 	.word	0x000029a0


	//   ....[19]....
        /*00dc*/ 	.word	0x00002a00


	//----- nvinfo : EIATTR_VRC_CTA_INIT_COUNT
	.align		4
.L_552:
        /*00e0*/ 	.byte	0x02, 0x4a
	.zero		1
	.zero		1


	//----- nvinfo : EIATTR_EXIT_INSTR_OFFSETS
	.align		4
        /*00e4*/ 	.byte	0x04, 0x1c
        /*00e6*/ 	.short	(.L_554 - .L_553)


	//   ....[0]....
.L_553:
        /*00e8*/ 	.word	0x00000200


	//   ....[1]....
        /*00ec*/ 	.word	0x00002390


	//----- nvinfo : EIATTR_MAX_THREADS
	.align		4
.L_554:
        /*00f0*/ 	.byte	0x04, 0x05
        /*00f2*/ 	.short	(.L_556 - .L_555)
.L_555:
        /*00f4*/ 	.word	0x00000080
        /*00f8*/ 	.word	0x00000001
        /*00fc*/ 	.word	0x00000001


	//----- nvinfo : EIATTR_CRS_STACK_SIZE
	.align		4
.L_556:
        /*0100*/ 	.byte	0x04, 0x1e
        /*0102*/ 	.short	(.L_558 - .L_557)
.L_557:
        /*0104*/ 	.word	0x00000000


	//----- nvinfo : EIATTR_CBANK_PARAM_SIZE
	.align		4
.L_558:
        /*0108*/ 	.byte	0x03, 0x19
        /*010a*/ 	.short	0x00e8


	//----- nvinfo : EIATTR_PARAM_CBANK
	.align		4
        /*010c*/ 	.byte	0x04, 0x0a
        /*010e*/ 	.short	(.L_560 - .L_559)
	.align		4
.L_559:
        /*0110*/ 	.word	index@(.nv.constant0._ZN10layer_norm31ln_parallel_residual_fwd_kernelINS_13Kernel_traitsI13__nv_bfloat16S2_S2_S2_fjLj512ELj1ELj4ELj1ELj16ENS_18Kernel_traits_baseILj512ES2_S2_S2_S2_fjLj128EEEEELb0ELb1ELb1EEEvNS_9FwdParamsE)
        /*0114*/ 	.short	0x0380
        /*0116*/ 	.short	0x00e8


	//----- nvinfo : EIATTR_SW_WAR
	.align		4
.L_560:
        /*0118*/ 	.byte	0x04, 0x36
        /*011a*/ 	.short	(.L_562 - .L_561)
.L_561:
        /*011c*/ 	.word	0x00000008
.L_562:


//--------------------- .nv.info._ZN10layer_norm31ln_parallel_residual_fwd_kernelINS_13Kernel_traitsI13__nv_bfloat16S2_S2_S2_fjLj512ELj1ELj4ELj1ELj16ENS_18Kernel_traits_baseILj512ES2_S2_S2_S2_fjLj128EEEEELb1ELb0ELb0EEEvNS_9FwdParamsE --------------------------
	.section	.nv.info._ZN10layer_norm31ln_parallel_residual_fwd_kernelINS_13Kernel_traitsI13__nv_bfloat16S2_S2_S2_fjLj512ELj1ELj4ELj1ELj16ENS_18Kernel_traits_baseILj512ES2_S2_S2_S2_fjLj128EEEEELb1ELb0ELb0EEEvNS_9FwdParamsE,"",@"SHT_CUDA_INFO"
	.sectionflags	@""
	.align	4


	//----- nvinfo : EIATTR_CUDA_API_VERSION
	.align		4
        /*0000*/ 	.byte	0x04, 0x37
        /*0002*/ 	.short	(.L_564 - .L_563)
.L_563:
        /*0004*/ 	.word	0x00000082


	//----- nvinfo : EIATTR_KPARAM_INFO
	.align		4
.L_564:
        /*0008*/ 	.byte	0x04, 0x17
        /*000a*/ 	.short	(.L_566 - .L_565)
.L_565:
        /*000c*/ 	.word	0x00000000
        /*0010*/ 	.short	0x0000
        /*0012*/ 	.short	0x0000
        /*0014*/ 	.byte	0x00, 0xf0, 0xa1, 0x03


	//----- nvinfo : EIATTR_SPARSE_MMA_MASK
	.align		4
.L_566:
        /*0018*/ 	.byte	0x03, 0x50
        /*001a*/ 	.short	0x0000


	//----- nvinfo : EIATTR_MAXREG_COUNT
	.align		4
        /*001c*/ 	.byte	0x03, 0x1b
        /*001e*/ 	.short	0x00ff


	//----- nvinfo : EIATTR_MERCURY_ISA_VERSION
	.align		4
        /*0020*/ 	.byte	0x03, 0x5f
        /*0022*/ 	.short	0x0101


	//----- nvinfo : EIATTR_COOP_GROUP_MASK_REGIDS
	.align		4
        /*0024*/ 	.byte	0x04, 0x29
        /*0026*/ 	.short	(.L_568 - .L_567)


	//   ....[0]....
.L_567:
        /*0028*/ 	.word	0xffffffff


	//   ....[1]....
        /*002c*/ 	.word	0xffffffff


	//   ....[2]....
        /*0030*/ 	.word	0xffffffff


	//   ....[3]....
        /*0034*/ 	.word	0xffffffff


	//   ....[4]....
        /*0038*/ 	.word	0xffffffff


	//   ....[5]....
        /*003c*/ 	.word	0xffffffff


	//   ....[6]....
        /*0040*/ 	.word	0xffffffff


	//   ....[7]....
        /*0044*/ 	.word	0xffffffff


	//   ....[8]....
        /*0048*/ 	.word	0xffffffff


	//   ....[9]....
        /*004c*/ 	.word	0xffffffff


	//   ....[10]....
        /*0050*/ 	.word	0x05000070


	//   ....[11]....
        /*0054*/ 	.word	0x05000070


	//   ....[12]....
        /*0058*/ 	.word	0x05000070


	//   ....[13]....
        /*005c*/ 	.word	0x05000070


	//   ....[14]....
        /*0060*/ 	.word	0x05000070


	//   ....[15]....
        /*0064*/ 	.word	0x05000070


	//   ....[16]....
        /*0068*/ 	.word	0x05000070


	//   ....[17]....
        /*006c*/ 	.word	0x05000070


	//   ....[18]....
        /*0070*/ 	.word	0x05000070


	//   ....[19]....
        /*0074*/ 	.word	0x05000070


	//----- nvinfo : EIATTR_COOP_GROUP_INSTR_OFFSETS
	.align		4
.L_568:
        /*0078*/ 	.byte	0x04, 0x28
        /*007a*/ 	.short	(.L_570 - .L_569)


	//   ....[0]....
.L_569:
        /*007c*/ 	.word	0x00011170


	//   ....[1]....
        /*0080*/ 	.word	0x00011190


	//   ....[2]....
        /*0084*/ 	.word	0x000111b0


	//   ....[3]....
        /*0088*/ 	.word	0x000111d0


	//   ....[4]....
        /*008c*/ 	.word	0x00011200


	//   ....[5]....
        /*0090*/ 	.word	0x00011440


	//   ....[6]....
        /*0094*/ 	.word	0x00011460


	//   ....[7]....
        /*0098*/ 	.word	0x00011480


	//   ....[8]....
        /*009c*/ 	.word	0x000114a0


	//   ....[9]....
        /*00a0*/ 	.word	0x000114c0


	//   ....[10]....
        /*00a4*/ 	.word	0x000120b0


	//   ....[11]....
        /*00a8*/ 	.word	0x00012150


	//   ....[12]....
        /*00ac*/ 	.word	0x000121c0


	//   ....[13]....
        /*00b0*/ 	.word	0x00012230


	//   ....[14]....
        /*00b4*/ 	.word	0x000122b0


	//   ....[15]....
        /*00b8*/ 	.word	0x00012540


	//   ....[16]....
        /*00bc*/ 	.word	0x000125b0


	//   ....[17]....
        /*00c0*/ 	.word	0x00012620


	//   ....[18]....
        /*00c4*/ 	.word	0x00012690


	//   ....[19]....
        /*00c8*/ 	.word	0x00012700


	//----- nvinfo : EIATTR_VRC_CTA_INIT_COUNT
	.align		4
.L_570:
        /*00cc*/ 	.byte	0x02, 0x4a
	.zero		1
	.zero		1


	//----- nvinfo : EIATTR_EXIT_INSTR_OFFSETS
	.align		4
        /*00d0*/ 	.byte	0x04, 0x1c
        /*00d2*/ 	.short	(.L_572 - .L_571)


	//   ....[0]....
.L_571:
        /*00d4*/ 	.word	0x00000bb0


	//   ....[1]....
        /*00d8*/ 	.word	0x00012040


	//----- nvinfo : EIATTR_MAX_THREADS
	.align		4
.L_572:
        /*00dc*/ 	.byte	0x04, 0x05
        /*00de*/ 	.short	(.L_574 - .L_573)
.L_573:
        /*00e0*/ 	.word	0x00000080
        /*00e4*/ 	.word	0x00000001
        /*00e8*/ 	.word	0x00000001


	//----- nvinfo : EIATTR_CRS_STACK_SIZE
	.align		4
.L_574:
        /*00ec*/ 	.byte	0x04, 0x1e
        /*00ee*/ 	.short	(.L_576 - .L_575)
.L_575:
        /*00f0*/ 	.word	0x00000000


	//----- nvinfo : EIATTR_CBANK_PARAM_SIZE
	.align		4
.L_576:
        /*00f4*/ 	.byte	0x03, 0x19
        /*00f6*/ 	.short	0x00e8


	//----- nvinfo : EIATTR_PARAM_CBANK
	.align		4
        /*00f8*/ 	.byte	0x04, 0x0a
        /*00fa*/ 	.short	(.L_578 - .L_577)
	.align		4
.L_577:
        /*00fc*/ 	.word	index@(.nv.constant0._ZN10layer_norm31ln_parallel_residual_fwd_kernelINS_13Kernel_traitsI13__nv_bfloat16S2_S2_S2_fjLj512ELj1ELj4ELj1ELj16ENS_18Kernel_traits_baseILj512ES2_S2_S2_S2_fjLj128EEEEELb1ELb0ELb0EEEvNS_9FwdParamsE)
        /*0100*/ 	.short	0x0380
        /*0102*/ 	.short	0x00e8


	//----- nvinfo : EIATTR_SW_WAR
	.align		4
.L_578:
        /*0104*/ 	.byte	0x04, 0x36
        /*0106*/ 	.short	(.L_580 - .L_579)
.L_579:
        /*0108*/ 	.word	0x00000008
.L_580:


//--------------------- .nv.info._ZN10layer_norm31ln_parallel_residual_fwd_kernelINS_13Kernel_traitsI13__nv_bfloat16S2_S2_S2_fjLj512ELj1ELj4ELj1ELj16ENS_18Kernel_traits_baseILj512ES2_S2_S2_S2_fjLj128EEEEELb1ELb0ELb1EEEvNS_9FwdParamsE --------------------------
	.section	.nv.info._ZN10layer_norm31ln_parallel_residual_fwd_kernelINS_13Kernel_traitsI13__nv_bfloat16S2_S2_S2_fjLj512ELj1ELj4ELj1ELj16ENS_18Kernel_traits_baseILj512ES2_S2_S2_S2_fjLj128EEEEELb1ELb0ELb1EEEvNS_9FwdParamsE,"",@"SHT_CUDA_INFO"
	.sectionflags	@""
	.align	4


	//----- nvinfo : EIATTR_CUDA_API_VERSION
	.align		4
        /*0000*/ 	.byte	0x04, 0x37
        /*0002*/ 	.short	(.L_582 - .L_581)
.L_581:
        /*0004*/ 	.word	0x00000082


	//----- nvinfo : EIATTR_KPARAM_INFO
	.align		4
.L_582:
        /*0008*/ 	.byte	0x04, 0x17
        /*000a*/ 	.short	(.L_584 - .L_583)
.L_583:
        /*000c*/ 	.word	0x00000000
        /*0010*/ 	.short	0x0000
        /*0012*/ 	.short	0x0000
        /*0014*/ 	.byte	0x00, 0xf0, 0xa1, 0x03


	//----- nvinfo : EIATTR_SPARSE_MMA_MASK
	.align		4
.L_584:
        /*0018*/ 	.byte	0x03, 0x50
        /*001a*/ 	.short	0x0000


	//----- nvinfo : EIATTR_MAXREG_COUNT
	.align		4
        /*001c*/ 	.byte	0x03, 0x1b
        /*001e*/ 	.short	0x00ff


	//----- nvinfo : EIATTR_ANNOTATIONS
	.align		4
        /*0020*/ 	.byte	0x04, 0x55
        /*0022*/ 	.short	(.L_586 - .L_585)


	//   ....[0]....
.L_585:
        /*0024*/ 	.word	0x00000001
        /*0028*/ 	.byte	0x70, 0x11, 0x00, 0x00, 0x01, 0x00, 0x00, 0x00, 0x90, 0x15, 0x01, 0x00


	//----- nvinfo : EIATTR_MERCURY_ISA_VERSION
	.align		4
.L_586:
        /*0034*/ 	.byte	0x03, 0x5f
        /*0036*/ 	.short	0x0101


	//----- nvinfo : EIATTR_COOP_GROUP_MASK_REGIDS
	.align		4
        /*0038*/ 	.byte	0x04, 0x29
        /*003a*/ 	.short	(.L_588 - .L_587)


	//   ....[0]....
.L_587:
        /*003c*/ 	.word	0xffffffff


	//   ....[1]....
        /*0040*/ 	.word	0xffffffff


	//   ....[2]....
        /*0044*/ 	.word	0xffffffff


	//   ....[3]....
        /*0048*/ 	.word	0xffffffff


	//   ....[4]....
        /*004c*/ 	.word	0xffffffff


	//   ....[5]....
        /*0050*/ 	.word	0xffffffff


	//   ....[6]....
        /*0054*/ 	.word	0xffffffff


	//   ....[7]....
        /*0058*/ 	.word	0xffffffff


	//   ....[8]....
        /*005c*/ 	.word	0xffffffff


	//   ....[9]....
        /*0060*/ 	.word	0xffffffff


	//   ....[10]....
        /*0064*/ 	.word	0x0500003c


	//   ....[11]....
        /*0068*/ 	.word	0x0500003c


	//   ....[12]....
        /*006c*/ 	.word	0x0500003c


	//   ....[13]....
        /*0070*/ 	.word	0x0500003c


	//   ....[14]....
        /*0074*/ 	.word	0x0500003c


	//   ....[15]....
        /*0078*/ 	.word	0x0500003c


	//   ....[16]....
        /*007c*/ 	.word	0x0500003c


	//   ....[17]....
        /*0080*/ 	.word	0x0500003c


	//   ....[18]....
        /*0084*/ 	.word	0x0500003c


	//   ....[19]....
        /*0088*/ 	.word	0x0500003c


	//----- nvinfo : EIATTR_COOP_GROUP_INSTR_OFFSETS
	.align		4
.L_588:
        /*008c*/ 	.byte	0x04, 0x28
        /*008e*/ 	.short	(.L_590 - .L_589)


	//   ....[0]....
.L_589:
        /*0090*/ 	.word	0x00011240


	//   ....[1]....
        /*0094*/ 	.word	0x00011260


	//   ....[2]....
        /*0098*/ 	.word	0x00011280


	//   ....[3]....
        /*009c*/ 	.word	0x000112a0


	//   ....[4]....
        /*00a0*/ 	.word	0x000112d0


	//   ....[5]....
        /*00a4*/ 	.word	0x00011500


	//   ....[6]....
        /*00a8*/ 	.word	0x00011520


	//   ....[7]....
        /*00ac*/ 	.word	0x00011540


	//   ....[8]....
        /*00b0*/ 	.word	0x00011560


	//   ....[9]....
        /*00b4*/ 	.word	0x00011580


	//   ....[10]....
        /*00b8*/ 	.word	0x00011cf0


	//   ....[11]....
        /*00bc*/ 	.word	0x00011d90


	//   ....[12]....
        /*00c0*/ 	.word	0x00011e00


	//   ....[13]....
        /*00c4*/ 	.word	0x00011e70


	//   ....[14]....
        /*00c8*/ 	.word	0x00011ef0


	//   ....[15]....
        /*00cc*/ 	.word	0x00012170


	//   ....[16]....
        /*00d0*/ 	.word	0x000121e0


	//   ....[17]....
        /*00d4*/ 	.word	0x00012250


	//   ....[18]....
        /*00d8*/ 	.word	0x000122c0


	//   ....[19]....
        /*00dc*/ 	.word	0x00012330


	//----- nvinfo : EIATTR_VRC_CTA_INIT_COUNT
	.align		4
.L_590:
        /*00e0*/ 	.byte	0x02, 0x4a
	.zero		1
	.zero		1


	//----- nvinfo : EIATTR_EXIT_INSTR_OFFSETS
	.align		4
        /*00e4*/ 	.byte	0x04, 0x1c
        /*00e6*/ 	.short	(.L_592 - .L_591)


	//   ....[0]....
.L_591:
        /*00e8*/ 	.word	0x000009b0


	//   ....[1]....
        /*00ec*/ 	.word	0x00011c80


	//----- nvinfo : EIATTR_MAX_THREADS
	.align		4
.L_592:
        /*00f0*/ 	.byte	0x04, 0x05
        /*00f2*/ 	.short	(.L_594 - .L_593)
.L_593:
        /*00f4*/ 	.word	0x00000080
        /*00f8*/ 	.word	0x00000001
        /*00fc*/ 	.word	0x00000001


	//----- nvinfo : EIATTR_CRS_STACK_SIZE
	.align		4
.L_594:
        /*0100*/ 	.byte	0x04, 0x1e
        /*0102*/ 	.short	(.L_596 - .L_595)
.L_595:
        /*0104*/ 	.word	0x00000000


	//----- nvinfo : EIATTR_CBANK_PARAM_SIZE
	.align		4
.L_596:
        /*0108*/ 	.byte	0x03, 0x19
        /*010a*/ 	.short	0x00e8


	//----- nvinfo : EIATTR_PARAM_CBANK
	.align		4
        /*010c*/ 	.byte	0x04, 0x0a
        /*010e*/ 	.short	(.L_598 - .L_597)
	.align		4
.L_597:
        /*0110*/ 	.word	index@(.nv.constant0._ZN10layer_norm31ln_parallel_residual_fwd_kernelINS_13Kernel_traitsI13__nv_bfloat16S2_S2_S2_fjLj512ELj1ELj4ELj1ELj16ENS_18Kernel_traits_baseILj512ES2_S2_S2_S2_fjLj128EEEEELb1ELb0ELb1EEEvNS_9FwdParamsE)
        /*0114*/ 	.short	0x0380
        /*0116*/ 	.short	0x00e8


	//----- nvinfo : EIATTR_SW_WAR
	.align		4
.L_598:
        /*0118*/ 	.byte	0x04, 0x36
        /*011a*/ 	.short	(.L_600 - .L_599)
.L_599:
        /*011c*/ 	.word	0x00000008
.L_600:


//--------------------- .nv.info._ZN10layer_norm31ln_parallel_residual_fwd_kernelINS_13Kernel_traitsI13__nv_bfloat16S2_S2_S2_fjLj512ELj1ELj4ELj1ELj16ENS_18Kernel_traits_baseILj512ES2_S2_S2_S2_fjLj128EEEEELb1ELb1ELb0EEEvNS_9FwdParamsE --------------------------
	.section	.nv.info._ZN10layer_norm31ln_parallel_residual_fwd_kernelINS_13Kernel_traitsI13__nv_bfloat16S2_S2_S2_fjLj512ELj1ELj4ELj1ELj16ENS_18Kernel_traits_baseILj512ES2_S2_S2_S2_fjLj128EEEEELb1ELb1ELb0EEEvNS_9FwdParamsE,"",@"SHT_CUDA_INFO"
	.sectionflags	@""
	.align	4


	//----- nvinfo : EIATTR_CUDA_API_VERSION
	.align		4
        /*0000*/ 	.byte	0x04, 0x37
        /*0002*/ 	.short	(.L_602 - .L_601)
.L_601:
        /*0004*/ 	.word	0x00000082


	//----- nvinfo : EIATTR_KPARAM_INFO
	.align		4
.L_602:
        /*0008*/ 	.byte	0x04, 0x17
        /*000a*/ 	.short	(.L_604 - .L_603)
.L_603:
        /*000c*/ 	.word	0x00000000
        /*0010*/ 	.short	0x0000
        /*0012*/ 	.short	0x0000
        /*0014*/ 	.byte	0x00, 0xf0, 0xa1, 0x03


	//----- nvinfo : EIATTR_SPARSE_MMA_MASK
	.align		4
.L_604:
        /*0018*/ 	.byte	0x03, 0x50
        /*001a*/ 	.short	0x0000


	//----- nvinfo : EIATTR_MAXREG_COUNT
	.align		4
        /*001c*/ 	.byte	0x03, 0x1b
        /*001e*/ 	.short	0x00ff


	//----- nvinfo : EIATTR_MERCURY_ISA_VERSION
	.align		4
        /*0020*/ 	.byte	0x03, 0x5f
        /*0022*/ 	.short	0x0101


	//----- nvinfo : EIATTR_COOP_GROUP_MASK_REGIDS
	.align		4
        /*0024*/ 	.byte	0x04, 0x29
        /*0026*/ 	.short	(.L_606 - .L_605)


	//   ....[0]....
.L_605:
        /*0028*/ 	.word	0xffffffff


	//   ....[1]....
        /*002c*/ 	.word	0xffffffff


	//   ....[2]....
        /*0030*/ 	.word	0xffffffff


	//   ....[3]....
        /*0034*/ 	.word	0xffffffff


	//   ....[4]....
        /*0038*/ 	.word	0xffffffff


	//   ....[5]....
        /*003c*/ 	.word	0xffffffff


	//   ....[6]....
        /*0040*/ 	.word	0xffffffff


	//   ....[7]....
        /*0044*/ 	.word	0xffffffff


	//   ....[8]....
        /*0048*/ 	.word	0xffffffff


	//   ....[9]....
        /*004c*/ 	.word	0xffffffff


	//   ....[10]....
        /*0050*/ 	.word	0x05000056


	//   ....[11]....
        /*0054*/ 	.word	0x05000056


	//   ....[12]....
        /*0058*/ 	.word	0x05000056


	//   ....[13]....
        /*005c*/ 	.word	0x05000056


	//   ....[14]....
        /*0060*/ 	.word	0x05000056


	//   ....[15]....
        /*0064*/ 	.word	0x05000056


	//   ....[16]....
        /*0068*/ 	.word	0x05000056


	//   ....[17]....
        /*006c*/ 	.word	0x05000056


	//   ....[18]....
        /*0070*/ 	.word	0x05000056


	//   ....[19]....
        /*0074*/ 	.word	0x05000056


	//----- nvinfo : EIATTR_COOP_GROUP_INSTR_OFFSETS
	.align		4
.L_606:
        /*0078*/ 	.byte	0x04, 0x28
        /*007a*/ 	.short	(.L_608 - .L_607)


	//   ....[0]....
.L_607:
        /*007c*/ 	.word	0x00010d60


	//   ....[1]....
        /*0080*/ 	.word	0x00010d80


	//   ....[2]....
        /*0084*/ 	.word	0x00010da0


	//   ....[3]....
        /*0088*/ 	.word	0x00010dc0


	//   ....[4]....
        /*008c*/ 	.word	0x00010df0


	//   ....[5]....
        /*0090*/ 	.word	0x00011030


	//   ....[6]....
        /*0094*/ 	.word	0x00011050


	//   ....[7]....
        /*0098*/ 	.word	0x00011070


	//   ....[8]....
        /*009c*/ 	.word	0x00011090


	//   ....[9]....
        /*00a0*/ 	.word	0x000110b0


	//   ....[10]....
        /*00a4*/ 	.word	0x000118b0


	//   ....[11]....
        /*00a8*/ 	.word	0x00011950


	//   ....[12]....
        /*00ac*/ 	.word	0x000119c0


	//   ....[13]....
        /*00b0*/ 	.word	0x00011a30


	//   ....[14]....
        /*00b4*/ 	.word	0x00011ab0


	//   ....[15]....
        /*00b8*/ 	.word	0x00011d40


	//   ....[16]....
        /*00bc*/ 	.word	0x00011db0


	//   ....[17]....
        /*00c0*/ 	.word	0x00011e20


	//   ....[18]....
        /*00c4*/ 	.word	0x00011e90


	//   ....[19]....
        /*00c8*/ 	.word	0x00011f00


	//----- nvinfo : EIATTR_VRC_CTA_INIT_COUNT
	.align		4
.L_608:
        /*00cc*/ 	.byte	0x02, 0x4a
	.zero		1
	.zero		1


	//----- nvinfo : EIATTR_EXIT_INSTR_OFFSETS
	.align		4
        /*00d0*/ 	.byte	0x04, 0x1c
        /*00d2*/ 	.short	(.L_610 - .L_609)


	//   ....[0]....
.L_609:
        /*00d4*/ 	.word	0x000005f0


	//   ....[1]....
        /*00d8*/ 	.word	0x00011840


	//----- nvinfo : EIATTR_MAX_THREADS
	.align		4
.L_610:
        /*00dc*/ 	.byte	0x04, 0x05
        /*00de*/ 	.short	(.L_612 - .L_611)
.L_611:
        /*00e0*/ 	.word	0x00000080
        /*00e4*/ 	.word	0x00000001
        /*00e8*/ 	.word	0x00000001


	//----- nvinfo : EIATTR_CRS_STACK_SIZE
	.align		4
.L_612:
        /*00ec*/ 	.byte	0x04, 0x1e
        /*00ee*/ 	.short	(.L_614 - .L_613)
.L_613:
        /*00f0*/ 	.word	0x00000000


	//----- nvinfo : EIATTR_CBANK_PARAM_SIZE
	.align		4
.L_614:
        /*00f4*/ 	.byte	0x03, 0x19
        /*00f6*/ 	.short	0x00e8


	//----- nvinfo : EIATTR_PARAM_CBANK
	.align		4
        /*00f8*/ 	.byte	0x04, 0x0a
        /*00fa*/ 	.short	(.L_616 - .L_615)
	.align		4
.L_615:
        /*00fc*/ 	.word	index@(.nv.constant0._ZN10layer_norm31ln_parallel_residual_fwd_kernelINS_13Kernel_traitsI13__nv_bfloat16S2_S2_S2_fjLj512ELj1ELj4ELj1ELj16ENS_18Kernel_traits_baseILj512ES2_S2_S2_S2_fjLj128EEEEELb1ELb1ELb0EEEvNS_9FwdParamsE)
        /*0100*/ 	.short	0x0380
        /*0102*/ 	.short	0x00e8


	//----- nvinfo : EIATTR_SW_WAR
	.align		4
.L_616:
        /*0104*/ 	.byte	0x04, 0x36
        /*0106*/ 	.short	(.L_618 - .L_617)
.L_617:
        /*0108*/ 	.word	0x00000008
.L_618:


//--------------------- .nv.info._ZN10layer_norm31ln_parallel_residual_fwd_kernelINS_13Kernel_traitsI13__nv_bfloat16S2_S2_S2_fjLj512ELj1ELj4ELj1ELj16ENS_18Kernel_traits_baseILj512ES2_S2_S2_S2_fjLj128EEEEELb1ELb1ELb1EEEvNS_9FwdParamsE --------------------------
	.section	.nv.info._ZN10layer_norm31ln_parallel_residual_fwd_kernelINS_13Kernel_traitsI13__nv_bfloat16S2_S2_S2_fjLj512ELj1ELj4ELj1ELj16ENS_18Kernel_traits_baseILj512ES2_S2_S2_S2_fjLj128EEEEELb1ELb1ELb1EEEvNS_9FwdParamsE,"",@"SHT_CUDA_INFO"
	.sectionflags	@""
	.align	4


	//----- nvinfo : EIATTR_CUDA_API_VERSION
	.align		4
        /*0000*/ 	.byte	0x04, 0x37
        /*0002*/ 	.short	(.L_620 - .L_619)
.L_619:
        /*0004*/ 	.word	0x00000082


	//----- nvinfo : EIATTR_KPARAM_INFO
	.align		4
.L_620:
        /*0008*/ 	.byte	0x04, 0x17
        /*000a*/ 	.short	(.L_622 - .L_621)
.L_621:
        /*000c*/ 	.word	0x00000000
        /*0010*/ 	.short	0x0000
        /*0012*/ 	.short	0x0000
        /*0014*/ 	.byte	0x00, 0xf0, 0xa1, 0x03


	//----- nvinfo : EIATTR_SPARSE_MMA_MASK
	.align		4
.L_622:
        /*0018*/ 	.byte	0x03, 0x50
        /*001a*/ 	.short	0x0000


	//----- nvinfo : EIATTR_MAXREG_COUNT
	.align		4
        /*001c*/ 	.byte	0x03, 0x1b
        /*001e*/ 	.short	0x00ff


	//----- nvinfo : EIATTR_ANNOTATIONS
	.align		4
        /*0020*/ 	.byte	0x04, 0x55
        /*0022*/ 	.short	(.L_624 - .L_623)


	//   ....[0]....
.L_623:
        /*0024*/ 	.word	0x00000001
        /*0028*/ 	.byte	0x90, 0x09, 0x00, 0x00, 0x01, 0x00, 0x00, 0x00, 0xf0, 0x0c, 0x01, 0x00


	//----- nvinfo : EIATTR_MERCURY_ISA_VERSION
	.align		4
.L_624:
        /*0034*/ 	.byte	0x03, 0x5f
        /*0036*/ 	.short	0x0101


	//----- nvinfo : EIATTR_COOP_GROUP_MASK_REGIDS
	.align		4
        /*0038*/ 	.byte	0x04, 0x29
        /*003a*/ 	.short	(.L_626 - .L_625)


	//   ....[0]....
.L_625:
        /*003c*/ 	.word	0xffffffff


	//   ....[1]....
        /*0040*/ 	.word	0xffffffff


	//   ....[2]....
        /*0044*/ 	.word	0xffffffff


	//   ....[3]....
        /*0048*/ 	.word	0xffffffff


	//   ....[4]....
        /*004c*/ 	.word	0xffffffff


	//   ....[5]....
        /*0050*/ 	.word	0xffffffff


	//   ....[6]....
        /*0054*/ 	.word	0xffffffff


	//   ....[7]....
        /*0058*/ 	.word	0xffffffff


	//   ....[8]....
        /*005c*/ 	.word	0xffffffff


	//   ....[9]....
        /*0060*/ 	.word	0xffffffff


	//   ....[10]....
        /*0064*/ 	.word	0x05000034


	//   ....[11]....
        /*0068*/ 	.word	0x05000034


	//   ....[12]....
        /*006c*/ 	.word	0x05000034


	//   ....[13]....
        /*0070*/ 	.word	0x05000034


	//   ....[14]....
        /*0074*/ 	.word	0x05000034


	//   ....[15]....
        /*0078*/ 	.word	0x05000034


	//   ....[16]....
        /*007c*/ 	.word	0x05000034


	//   ....[17]....
        /*0080*/ 	.word	0x05000034


	//   ....[18]....
        /*0084*/ 	.word	0x05000034


	//   ....[19]....
        /*0088*/ 	.word	0x05000034


	//----- nvinfo : EIATTR_COOP_GROUP_INSTR_OFFSETS
	.align		4
.L_626:
        /*008c*/ 	.byte	0x04, 0x28
        /*008e*/ 	.short	(.L_628 - .L_627)


	//   ....[0]....
.L_627:
        /*0090*/ 	.word	0x000109a0


	//   ....[1]....
        /*0094*/ 	.word	0x000109c0


	//   ....[2]....
        /*0098*/ 	.word	0x000109e0


	//   ....[3]....
        /*009c*/ 	.word	0x00010a00


	//   ....[4]....
        /*00a0*/ 	.word	0x00010a30


	//   ....[5]....
        /*00a4*/ 	.word	0x00010c60


	//   ....[6]....
        /*00a8*/ 	.word	0x00010c80


	//   ....[7]....
        /*00ac*/ 	.word	0x00010ca0


	//   ....[8]....
        /*00b0*/ 	.word	0x00010cc0


	//   ....[9]....
        /*00b4*/ 	.word	0x00010ce0


	//   ....[10]....
        /*00b8*/ 	.word	0x00011270


	//   ....[11]....
        /*00bc*/ 	.word	0x00011310


	//   ....[12]....
        /*00c0*/ 	.word	0x00011380


	//   ....[13]....
        /*00c4*/ 	.word	0x000113f0


	//   ....[14]....
        /*00c8*/ 	.word	0x00011470


	//   ....[15]....
        /*00cc*/ 	.word	0x000116f0


	//   ....[16]....
        /*00d0*/ 	.word	0x00011760


	//   ....[17]....
        /*00d4*/ 	.word	0x000117d0


	//   ....[18]....
        /*00d8*/ 	.word	0x00011840


	//   ....[19]....
        /*00dc*/ 	.word	0x000118b0


	//----- nvinfo : EIATTR_VRC_CTA_INIT_COUNT
	.align		4
.L_628:
        /*00e0*/ 	.byte	0x02, 0x4a
	.zero		1
	.zero		1


	//----- nvinfo : EIATTR_EXIT_INSTR_OFFSETS
	.align		4
        /*00e4*/ 	.byte	0x04, 0x1c
        /*00e6*/ 	.short	(.L_630 - .L_629)


	//   ....[0]....
.L_629:
        /*00e8*/ 	.word	0x00000260


	//   ....[1]....
        /*00ec*/ 	.word	0x00011200


	//----- nvinfo : EIATTR_MAX_THREADS
	.align		4
.L_630:
        /*00f0*/ 	.byte	0x04, 0x05
        /*00f2*/ 	.short	(.L_632 - .L_631)
.L_631:
        /*00f4*/ 	.word	0x00000080
        /*00f8*/ 	.word	0x00000001
        /*00fc*/ 	.word	0x00000001


	//----- nvinfo : EIATTR_CRS_STACK_SIZE
	.align		4
.L_632:
        /*0100*/ 	.byte	0x04, 0x1e
        /*0102*/ 	.short	(.L_634 - .L_633)
.L_633:
        /*0104*/ 	.word	0x00000000


	//----- nvinfo : EIATTR_CBANK_PARAM_SIZE
	.align		4
.L_634:
        /*0108*/ 	.byte	0x03, 0x19
        /*010a*/ 	.short	0x00e8


	//----- nvinfo : EIATTR_PARAM_CBANK
	.align		4
        /*010c*/ 	.byte	0x04, 0x0a
        /*010e*/ 	.short	(.L_636 - .L_635)
	.align		4
.L_635:
        /*0110*/ 	.word	index@(.nv.constant0._ZN10layer_norm31ln_parallel_residual_fwd_kernelINS_13Kernel_traitsI13__nv_bfloat16S2_S2_S2_fjLj512ELj1ELj4ELj1ELj16ENS_18Kernel_traits_baseILj512ES2_S2_S2_S2_fjLj128EEEEELb1ELb1ELb1EEEvNS_9FwdParamsE)
        /*0114*/ 	.short	0x0380
        /*0116*/ 	.short	0x00e8


	//----- nvinfo : EIATTR_SW_WAR
	.align		4
.L_636:
        /*0118*/ 	.byte	0x04, 0x36
        /*011a*/ 	.short	(.L_638 - .L_637)
.L_637:
        /*011c*/ 	.word	0x00000008
.L_638:


//--------------------- .nv.info._ZN10layer_norm31ln_parallel_residual_fwd_kernelINS_13Kernel_traitsI6__halfS2_S2_S2_fjLj512ELj1ELj4ELj1ELj16ENS_18Kernel_traits_baseILj512ES2_S2_S2_S2_fjLj128EEEEELb0ELb0ELb0EEEvNS_9FwdParamsE --------------------------
	.section	.nv.info._ZN10layer_norm31ln_parallel_residual_fwd_kernelINS_13Kernel_traitsI6__halfS2_S2_S2_fjLj512ELj1ELj4ELj1ELj16ENS_18Kernel_traits_baseILj512ES2_S2_S2_S2_fjLj128EEEEELb0ELb0ELb0EEEvNS_9FwdParamsE,"",@"SHT_CUDA_INFO"
	.sectionflags	@""
	.align	4


	//----- nvinfo : EIATTR_CUDA_API_VERSION
	.align		4
        /*0000*/ 	.byte	0x04, 0x37
        /*0002*/ 	.short	(.L_640 - .L_639)
.L_639:
        /*0004*/ 	.word	0x00000082


	//----- nvinfo : EIATTR_KPARAM_INFO
	.align		4
.L_640:
        /*0008*/ 	.byte	0x04, 0x17
        /*000a*/ 	.short	(.L_642 - .L_641)
.L_641:
        /*000c*/ 	.word	0x00000000
        /*0010*/ 	.short	0x0000
        /*0012*/ 	.short	0x0000
        /*0014*/ 	.byte	0x00, 0xf0, 0xa1, 0x03


	//----- nvinfo : EIATTR_SPARSE_MMA_MASK
	.align		4
.L_642:
        /*0018*/ 	.byte	0x03, 0x50
        /*001a*/ 	.short	0x0000


	//----- nvinfo : EIATTR_MAXREG_COUNT
	.align		4
        /*001c*/ 	.byte	0x03, 0x1b
        /*001e*/ 	.short	0x00ff


	//----- nvinfo : EIATTR_MERCURY_ISA_VERSION
	.align		4
        /*0020*/ 	.byte	0x03, 0x5f
        /*0022*/ 	.short	0x0101


	//----- nvinfo : EIATTR_COOP_GROUP_MASK_REGIDS
	.align		4
        /*0024*/ 	.byte	0x04, 0x29
        /*0026*/ 	.short	(.L_644 - .L_643)


	//   ....[0]....
.L_643:
        /*0028*/ 	.word	0xffffffff


	//   ....[1]....
        /*002c*/ 	.word	0xffffffff


	//   ....[2]....
        /*0030*/ 	.word	0xffffffff


	//   ....[3]....
        /*0034*/ 	.word	0xffffffff


	//   ....[4]....
        /*0038*/ 	.word	0xffffffff


	//   ....[5]....
        /*003c*/ 	.word	0xffffffff


	//   ....[6]....
        /*0040*/ 	.word	0xffffffff


	//   ....[7]....
        /*0044*/ 	.word	0xffffffff


	//   ....[8]....
        /*0048*/ 	.word	0xffffffff


	//   ....[9]....
        /*004c*/ 	.word	0xffffffff


	//   ....[10]....
        /*0050*/ 	.word	0x05000036


	//   ....[11]....
        /*0054*/ 	.word	0x05000036


	//   ....[12]....
        /*0058*/ 	.word	0x05000036


	//   ....[13]....
        /*005c*/ 	.word	0x05000036


	//   ....[14]....
        /*0060*/ 	.word	0x05000036


	//   ....[15]....
        /*0064*/ 	.word	0x05000036


	//   ....[16]....
        /*0068*/ 	.word	0x05000036


	//   ....[17]....
        /*006c*/ 	.word	0x05000036


	//   ....[18]....
        /*0070*/ 	.word	0x05000036


	//   ....[19]....
        /*0074*/ 	.word	0x05000036


	//----- nvinfo : EIATTR_COOP_GROUP_INSTR_OFFSETS
	.align		4
.L_644:
        /*0078*/ 	.byte	0x04, 0x28
        /*007a*/ 	.short	(.L_646 - .L_645)


	//   ....[0]....
.L_645:
        /*007c*/ 	.word	0x00001cf0


	//   ....[1]....
        /*0080*/ 	.word	0x00001d20


	//   ....[2]....
        /*0084*/ 	.word	0x00001d40


	//   ....[3]....
        /*0088*/ 	.word	0x00001d60


	//   ....[4]....
        /*008c*/ 	.word	0x00001d80


	//   ....[5]....
        /*0090*/ 	.word	0x00001fc0


	//   ....[6]....
        /*0094*/ 	.word	0x00001fe0


	//   ....[7]....
        /*0098*/ 	.word	0x00002000


	//   ....[8]....
        /*009c*/ 	.word	0x00002020


	//   ....[9]....
        /*00a0*/ 	.word	0x00002040


	//   ....[10]....
        /*00a4*/ 	.word	0x00002c00


	//   ....[11]....
        /*00a8*/ 	.word	0x00002cb0


	//   ....[12]....
        /*00ac*/ 	.word	0x00002d20


	//   ....[13]....
        /*00b0*/ 	.word	0x00002d90


	//   ....[14]....
        /*00b4*/ 	.word	0x00002e00


	//   ....[15]....
        /*00b8*/ 	.word	0x00003090


	//   ....[16]....
        /*00bc*/ 	.word	0x00003100


	//   ....[17]....
        /*00c0*/ 	.word	0x00003170


	//   ....[18]....
        /*00c4*/ 	.word	0x000031e0


	//   ....[19]....
        /*00c8*/ 	.word	0x00003250


	//----- nvinfo : EIATTR_VRC_CTA_INIT_COUNT
	.align		4
.L_646:
        /*00cc*/ 	.byte	0x02, 0x4a
	.zero		1
	.zero		1


	//----- nvinfo : EIATTR_EXIT_INSTR_OFFSETS
	.align		4
        /*00d0*/ 	.byte	0x04, 0x1c
        /*00d2*/ 	.short	(.L_648 - .L_647)


	//   ....[0]....
.L_647:
        /*00d4*/ 	.word	0x000009b0


	//   ....[1]....
        /*00d8*/ 	.word	0x00002b90


	//----- nvinfo : EIATTR_MAX_THREADS
	.align		4
.L_648:
        /*00dc*/ 	.byte	0x04, 0x05
        /*00de*/ 	.short	(.L_650 - .L_649)
.L_649:
        /*00e0*/ 	.word	0x00000080
        /*00e4*/ 	.word	0x00000001
        /*00e8*/ 	.word	0x00000001


	//----- nvinfo : EIATTR_CRS_STACK_SIZE
	.align		4
.L_650:
        /*00ec*/ 	.byte	0x04, 0x1e
        /*00ee*/ 	.short	(.L_652 - .L_651)
.L_651:
        /*00f0*/ 	.word	0x00000000


	//----- nvinfo : EIATTR_CBANK_PARAM_SIZE
	.align		4
.L_652:
        /*00f4*/ 	.byte	0x03, 0x19
        /*00f6*/ 	.short	0x00e8


	//----- nvinfo : EIATTR_PARAM_CBANK
	.align		4
        /*00f8*/ 	.byte	0x04, 0x0a
        /*00fa*/ 	.short	(.L_654 - .L_653)
	.align		4
.L_653:
        /*00fc*/ 	.word	index@(.nv.constant0._ZN10layer_norm31ln_parallel_residual_fwd_kernelINS_13Kernel_traitsI6__halfS2_S2_S2_fjLj512ELj1ELj4ELj1ELj16ENS_18Kernel_traits_baseILj512ES2_S2_S2_S2_fjLj128EEEEELb0ELb0ELb0EEEvNS_9FwdParamsE)
        /*0100*/ 	.short	0x0380
        /*0102*/ 	.short	0x00e8


	//----- nvinfo : EIATTR_SW_WAR
	.align		4
.L_654:
        /*0104*/ 	.byte	0x04, 0x36
        /*0106*/ 	.short	(.L_656 - .L_655)
.L_655:
        /*0108*/ 	.word	0x00000008
.L_656:


//--------------------- .nv.info._ZN10layer_norm31ln_parallel_residual_fwd_kernelINS_13Kernel_traitsI6__halfS2_S2_S2_fjLj512ELj1ELj4ELj1ELj16ENS_18Kernel_traits_baseILj512ES2_S2_S2_S2_fjLj128EEEEELb0ELb0ELb1EEEvNS_9FwdParamsE --------------------------
	.section	.nv.info._ZN10layer_norm31ln_parallel_residual_fwd_kernelINS_13Kernel_traitsI6__halfS2_S2_S2_fjLj512ELj1ELj4ELj1ELj16ENS_18Kernel_traits_baseILj512ES2_S2_S2_S2_fjLj128EEEEELb0ELb0ELb1EEEvNS_9FwdParamsE,"",@"SHT_CUDA_INFO"
	.sectionflags	@""
	.align	4


	//----- nvinfo : EIATTR_CUDA_API_VERSION
	.align		4
        /*0000*/ 	.byte	0x04, 0x37
        /*0002*/ 	.short	(.L_658 - .L_657)
.L_657:
        /*0004*/ 	.word	0x00000082


	//----- nvinfo : EIATTR_KPARAM_INFO
	.align		4
.L_658:
        /*0008*/ 	.byte	0x04, 0x17
        /*000a*/ 	.short	(.L_660 - .L_659)
.L_659:
        /*000c*/ 	.word	0x00000000
        /*0010*/ 	.short	0x0000
        /*0012*/ 	.short	0x0000
        /*0014*/ 	.byte	0x00, 0xf0, 0xa1, 0x03


	//----- nvinfo : EIATTR_SPARSE_MMA_MASK
	.align		4
.L_660:
        /*0018*/ 	.byte	0x03, 0x50
        /*001a*/ 	.short	0x0000


	//----- nvinfo : EIATTR_MAXREG_COUNT
	.align		4
        /*001c*/ 	.byte	0x03, 0x1b
        /*001e*/ 	.short	0x00ff


	//----- nvinfo : EIATTR_MERCURY_ISA_VERSION
	.align		4
        /*0020*/ 	.byte	0x03, 0x5f
        /*0022*/ 	.short	0x0101


	//----- nvinfo : EIATTR_COOP_GROUP_MASK_REGIDS
	.align		4
        /*0024*/ 	.byte	0x04, 0x29
        /*0026*/ 	.short	(.L_662 - .L_661)


	//   ....[0]....
.L_661:
        /*0028*/ 	.word	0xffffffff


	//   ....[1]....
        /*002c*/ 	.word	0xffffffff


	//   ....[2]....
        /*0030*/ 	.word	0xffffffff


	//   ....[3]....
        /*0034*/ 	.word	0xffffffff


	//   ....[4]....
        /*0038*/ 	.word	0xffffffff


	//   ....[5]....
        /*003c*/ 	.word	0xffffffff


	//   ....[6]....
        /*0040*/ 	.word	0xffffffff


	//   ....[7]....
        /*0044*/ 	.word	0xffffffff


	//   ....[8]....
        /*0048*/ 	.word	0xffffffff


	//   ....[9]....
        /*004c*/ 	.word	0xffffffff


	//   ....[10]....
        /*0050*/ 	.word	0x05000052


	//   ....[11]....
        /*0054*/ 	.word	0x05000052


	//   ....[12]....
        /*0058*/ 	.word	0x05000052


	//   ....[13]....
        /*005c*/ 	.word	0x05000052


	//   ....[14]....
        /*0060*/ 	.word	0x05000052


	//   ....[15]....
        /*0064*/ 	.word	0x05000052


	//   ....[16]....
        /*0068*/ 	.word	0x05000052


	//   ....[17]....
        /*006c*/ 	.word	0x05000052


	//   ....[18]....
        /*0070*/ 	.word	0x05000052


	//   ....[19]....
        /*0074*/ 	.word	0x05000052


	//----- nvinfo : EIATTR_COOP_GROUP_INSTR_OFFSETS
	.align		4
.L_662:
        /*0078*/ 	.byte	0x04, 0x28
        /*007a*/ 	.short	(.L_664 - .L_663)


	//   ....[0]....
.L_663:
        /*007c*/ 	.word	0x00001e30


	//   ....[1]....
        /*0080*/ 	.word	0x00001e60


	//   ....[2]....
        /*0084*/ 	.word	0x00001e80


	//   ....[3]....
        /*0088*/ 	.word	0x00001ea0


	//   ....[4]....
        /*008c*/ 	.word	0x00001ec0


	//   ....[5]....
        /*0090*/ 	.word	0x000020f0


	//   ....[6]....
        /*0094*/ 	.word	0x00002110


	//   ....[7]....
        /*0098*/ 	.word	0x00002130


	//   ....[8]....
        /*009c*/ 	.word	0x00002150


	//   ....[9]....
        /*00a0*/ 	.word	0x00002170


	//   ....[10]....
        /*00a4*/ 	.word	0x000028a0


	//   ....[11]....
        /*00a8*/ 	.word	0x00002950


	//   ....[12]....
        /*00ac*/ 	.word	0x000029c0


	//   ....[13]....
        /*00b0*/ 	.word	0x00002a30


	//   ....[14]....
        /*00b4*/ 	.word	0x00002aa0


	//   ....[15]....
        /*00b8*/ 	.word	0x00002d20


	//   ....[16]....
        /*00bc*/ 	.word	0x00002d90


	//   ....[17]....
        /*00c0*/ 	.word	0x00002e00


	//   ....[18]....
        /*00c4*/ 	.word	0x00002e70


	//   ....[19]....
        /*00c8*/ 	.word	0x00002ee0


	//----- nvinfo : EIATTR_VRC_CTA_INIT_COUNT
	.align		4
.L_664:
        /*00cc*/ 	.byte	0x02, 0x4a
	.zero		1
	.zero		1


	//----- nvinfo : EIATTR_EXIT_INSTR_OFFSETS
	.align		4
        /*00d0*/ 	.byte	0x04, 0x1c
        /*00d2*/ 	.short	(.L_666 - .L_665)


	//   ....[0]....
.L_665:
        /*00d4*/ 	.word	0x000007f0


	//   ....[1]....
        /*00d8*/ 	.word	0x00002830


	//----- nvinfo : EIATTR_MAX_THREADS
	.align		4
.L_666:
        /*00dc*/ 	.byte	0x04, 0x05
        /*00de*/ 	.short	(.L_668 - .L_667)
.L_667:
        /*00e0*/ 	.word	0x00000080
        /*00e4*/ 	.word	0x00000001
        /*00e8*/ 	.word	0x00000001


	//----- nvinfo : EIATTR_CRS_STACK_SIZE
	.align		4
.L_668:
        /*00ec*/ 	.byte	0x04, 0x1e
        /*00ee*/ 	.short	(.L_670 - .L_669)
.L_669:
        /*00f0*/ 	.word	0x00000000


	//----- nvinfo : EIATTR_CBANK_PARAM_SIZE
	.align		4
.L_670:
        /*00f4*/ 	.byte	0x03, 0x19
        /*00f6*/ 	.short	0x00e8


	//----- nvinfo : EIATTR_PARAM_CBANK
	.align		4
        /*00f8*/ 	.byte	0x04, 0x0a
        /*00fa*/ 	.short	(.L_672 - .L_671)
	.align		4
.L_671:
        /*00fc*/ 	.word	index@(.nv.constant0._ZN10layer_norm31ln_parallel_residual_fwd_kernelINS_13Kernel_traitsI6__halfS2_S2_S2_fjLj512ELj1ELj4ELj1ELj16ENS_18Kernel_traits_baseILj512ES2_S2_S2_S2_fjLj128EEEEELb0ELb0ELb1EEEvNS_9FwdParamsE)
        /*0100*/ 	.short	0x0380
        /*0102*/ 	.short	0x00e8


	//----- nvinfo : EIATTR_SW_WAR
	.align		4
.L_672:
        /*0104*/ 	.byte	0x04, 0x36
        /*0106*/ 	.short	(.L_674 - .L_673)
.L_673:
        /*0108*/ 	.word	0x00000008
.L_674:


//--------------------- .nv.info._ZN10layer_norm31ln_parallel_residual_fwd_kernelINS_13Kernel_traitsI6__halfS2_S2_S2_fjLj512ELj1ELj4ELj1ELj16ENS_18Kernel_traits_baseILj512ES2_S2_S2_S2_fjLj128EEEEELb0ELb1ELb0EEEvNS_9FwdParamsE --------------------------
	.section	.nv.info._ZN10layer_norm31ln_parallel_residual_fwd_kernelINS_13Kernel_traitsI6__halfS2_S2_S2_fjLj512ELj1ELj4ELj1ELj16ENS_18Kernel_traits_baseILj512ES2_S2_S2_S2_fjLj128EEEEELb0ELb1ELb0EEEvNS_9FwdParamsE,"",@"SHT_CUDA_INFO"
	.sectionflags	@""
	.align	4


	//----- nvinfo : EIATTR_CUDA_API_VERSION
	.align		4
        /*0000*/ 	.byte	0x04, 0x37
        /*0002*/ 	.short	(.L_676 - .L_675)
.L_675:
        /*0004*/ 	.word	0x00000082


	//----- nvinfo : EIATTR_KPARAM_INFO
	.align		4
.L_676:
        /*0008*/ 	.byte	0x04, 0x17
        /*000a*/ 	.short	(.L_678 - .L_677)
.L_677:
        /*000c*/ 	.word	0x00000000
        /*0010*/ 	.short	0x0000
        /*0012*/ 	.short	0x0000
        /*0014*/ 	.byte	0x00, 0xf0, 0xa1, 0x03


	//----- nvinfo : EIATTR_SPARSE_MMA_MASK
	.align		4
.L_678:
        /*0018*/ 	.byte	0x03, 0x50
        /*001a*/ 	.short	0x0000


	//----- nvinfo : EIATTR_MAXREG_COUNT
	.align		4
        /*001c*/ 	.byte	0x03, 0x1b
        /*001e*/ 	.short	0x00ff


	//----- nvinfo : EIATTR_MERCURY_ISA_VERSION
	.align		4
        /*0020*/ 	.byte	0x03, 0x5f
        /*0022*/ 	.short	0x0101


	//----- nvinfo : EIATTR_COOP_GROUP_MASK_REGIDS
	.align		4
        /*0024*/ 	.byte	0x04, 0x29
        /*0026*/ 	.short	(.L_680 - .L_679)


	//   ....[0]....
.L_679:
        /*0028*/ 	.word	0xffffffff


	//   ....[1]....
        /*002c*/ 	.word	0xffffffff


	//   ....[2]....
        /*0030*/ 	.word	0xffffffff


	//   ....[3]....
        /*0034*/ 	.word	0xffffffff


	//   ....[4]....
        /*0038*/ 	.word	0xffffffff


	//   ....[5]....
        /*003c*/ 	.word	0xffffffff


	//   ....[6]....
        /*0040*/ 	.word	0xffffffff


	//   ....[7]....
        /*0044*/ 	.word	0xffffffff


	//   ....[8]....
        /*0048*/ 	.word	0xffffffff


	//   ....[9]....
        /*004c*/ 	.word	0xffffffff


	//   ....[10]....
        /*0050*/ 	.word	0x05000026


	//   ....[11]....
        /*0054*/ 	.word	0x05000026


	//   ....[12]....
        /*0058*/ 	.word	0x05000026


	//   ....[13]....
        /*005c*/ 	.word	0x05000026


	//   ....[14]....
        /*0060*/ 	.word	0x05000026


	//   ....[15]....
        /*0064*/ 	.word	0x05000026


	//   ....[16]....
        /*0068*/ 	.word	0x05000026


	//   ....[17]....
        /*006c*/ 	.word	0x05000026


	//   ....[18]....
        /*0070*/ 	.word	0x05000026


	//   ....[19]....
        /*0074*/ 	.word	0x05000026


	//----- nvinfo : EIATTR_COOP_GROUP_INSTR_OFFSETS
	.align		4
.L_680:
        /*0078*/ 	.byte	0x04, 0x28
        /*007a*/ 	.short	(.L_682 - .L_681)


	//   ....[0]....
.L_681:
        /*007c*/ 	.word	0x00001710


	//   ....[1]....
        /*0080*/ 	.word	0x00001730


	//   ....[2]....
        /*0084*/ 	.word	0x00001750


	//   ....[3]....
        /*0088*/ 	.word	0x00001780


	//   ....[4]....
        /*008c*/ 	.word	0x000017a0


	//   ....[5]....
        /*0090*/ 	.word	0x000019e0


	//   ....[6]....
        /*0094*/ 	.word	0x00001a00


	//   ....[7]....
        /*0098*/ 	.word	0x00001a20


	//   ....[8]....
        /*009c*/ 	.word	0x00001a40


	//   ....[9]....
        /*00a0*/ 	.word	0x00001a60


	//   ....[10]....
        /*00a4*/ 	.word	0x00002240


	//   ....[11]....
        /*00a8*/ 	.word	0x000022e0


	//   ....[12]....
        /*00ac*/ 	.word	0x00002350


	//   ....[13]....
        /*00b0*/ 	.word	0x000023d0


	//   ....[14]....
        /*00b4*/ 	.word	0x00002440


	//   ....[15]....
        /*00b8*/ 	.word	0x000026f0


	//   ....[16]....
        /*00bc*/ 	.word	0x00002760


	//   ....[17]....
        /*00c0*/ 	.word	0x000027d0


	//   ....[18]....
        /*00c4*/ 	.word	0x00002840


	//   ....[19]....
        /*00c8*/ 	.word	0x000028b0


	//----- nvinfo : EIATTR_VRC_CTA_INIT_COUNT
	.align		4
.L_682:
        /*00cc*/ 	.byte	0x02, 0x4a
	.zero		1
	.zero		1


	//----- nvinfo : EIATTR_EXIT_INSTR_OFFSETS
	.align		4
        /*00d0*/ 	.byte	0x04, 0x1c
        /*00d2*/ 	.short	(.L_684 - .L_683)


	//   ....[0]....
.L_683:
        /*00d4*/ 	.word	0x000003d0


	//   ....[1]....
        /*00d8*/ 	.word	0x000021d0


	//----- nvinfo : EIATTR_MAX_THREADS
	.align		4
.L_684:
        /*00dc*/ 	.byte	0x04, 0x05
        /*00de*/ 	.short	(.L_686 - .L_685)
.L_685:
        /*00e0*/ 	.word	0x00000080
        /*00e4*/ 	.word	0x00000001
        /*00e8*/ 	.word	0x00000001


	//----- nvinfo : EIATTR_CRS_STACK_SIZE
	.align		4
.L_686:
        /*00ec*/ 	.byte	0x04, 0x1e
        /*00ee*/ 	.short	(.L_688 - .L_687)
.L_687:
        /*00f0*/ 	.word	0x00000000


	//----- nvinfo : EIATTR_CBANK_PARAM_SIZE
	.align		4
.L_688:
        /*00f4*/ 	.byte	0x03, 0x19
        /*00f6*/ 	.short	0x00e8


	//----- nvinfo : EIATTR_PARAM_CBANK
	.align		4
        /*00f8*/ 	.byte	0x04, 0x0a
        /*00fa*/ 	.short	(.L_690 - .L_689)
	.align		4
.L_689:
        /*00fc*/ 	.word	index@(.nv.constant0._ZN10layer_norm31ln_parallel_residual_fwd_kernelINS_13Kernel_traitsI6__halfS2_S2_S2_fjLj512ELj1ELj4ELj1ELj16ENS_18Kernel_traits_baseILj512ES2_S2_S2_S2_fjLj128EEEEELb0ELb1ELb0EEEvNS_9FwdParamsE)
        /*0100*/ 	.short	0x0380
        /*0102*/ 	.short	0x00e8


	//----- nvinfo : EIATTR_SW_WAR
	.align		4
.L_690:
        /*0104*/ 	.byte	0x04, 0x36
        /*0106*/ 	.short	(.L_692 - .L_691)
.L_691:
        /*0108*/ 	.word	0x00000008
.L_692:


//--------------------- .nv.info._ZN10layer_norm31ln_parallel_residual_fwd_kernelINS_13Kernel_traitsI6__halfS2_S2_S2_fjLj512ELj1ELj4ELj1ELj16ENS_18Kernel_traits_baseILj512ES2_S2_S2_S2_fjLj128EEEEELb0ELb1ELb1EEEvNS_9FwdParamsE --------------------------
	.section	.nv.info._ZN10layer_norm31ln_parallel_residual_fwd_kernelINS_13Kernel_traitsI6__halfS2_S2_S2_fjLj512ELj1ELj4ELj1ELj16ENS_18Kernel_traits_baseILj512ES2_S2_S2_S2_fjLj128EEEEELb0ELb1ELb1EEEvNS_9FwdParamsE,"",@"SHT_CUDA_INFO"
	.sectionflags	@""
	.align	4


	//----- nvinfo : EIATTR_CUDA_API_VERSION
	.align		4
        /*0000*/ 	.byte	0x04, 0x37
        /*0002*/ 	.short	(.L_694 - .L_693)
.L_693:
        /*0004*/ 	.word	0x00000082


	//----- nvinfo : EIATTR_KPARAM_INFO
	.align		4
.L_694:
        /*0008*/ 	.byte	0x04, 0x17
        /*000a*/ 	.short	(.L_696 - .L_695)
.L_695:
        /*000c*/ 	.word	0x00000000
        /*0010*/ 	.short	0x0000
        /*0012*/ 	.short	0x0000
        /*0014*/ 	.byte	0x00, 0xf0, 0xa1, 0x03


	//----- nvinfo : EIATTR_SPARSE_MMA_MASK
	.align		4
.L_696:
        /*0018*/ 	.byte	0x03, 0x50
        /*001a*/ 	.short	0x0000


	//----- nvinfo : EIATTR_MAXREG_COUNT
	.align		4
        /*001c*/ 	.byte	0x03, 0x1b
        /*001e*/ 	.short	0x00ff


	//----- nvinfo : EIATTR_ANNOTATIONS
	.align		4
        /*0020*/ 	.byte	0x04, 0x55
        /*0022*/ 	.short	(.L_698 - .L_697)


	//   ....[0]....
.L_697:
        /*0024*/ 	.word	0x00000001
        /*0028*/ 	.byte	0x80, 0x03, 0x00, 0x00, 0x01, 0x00, 0x00, 0x00, 0x20, 0x1b, 0x00, 0x00


	//----- nvinfo : EIATTR_MERCURY_ISA_VERSION
	.align		4
.L_698:
        /*0034*/ 	.byte	0x03, 0x5f
        /*0036*/ 	.short	0x0101


	//----- nvinfo : EIATTR_COOP_GROUP_MASK_REGIDS
	.align		4
        /*0038*/ 	.byte	0x04, 0x29
        /*003a*/ 	.short	(.L_700 - .L_699)


	//   ....[0]....
.L_699:
        /*003c*/ 	.word	0xffffffff


	//   ....[1]....
        /*0040*/ 	.word	0xffffffff


	//   ....[2]....
        /*0044*/ 	.word	0xffffffff


	//   ....[3]....
        /*0048*/ 	.word	0xffffffff


	//   ....[4]....
        /*004c*/ 	.word	0xffffffff


	//   ....[5]....
        /*0050*/ 	.word	0xffffffff


	//   ....[6]....
        /*0054*/ 	.word	0xffffffff


	//   ....[7]....
        /*0058*/ 	.word	0xffffffff


	//   ....[8]....
        /*005c*/ 	.word	0xffffffff


	//   ....[9]....
        /*0060*/ 	.word	0xffffffff


	//   ....[10]....
        /*0064*/ 	.word	0x05000018


	//   ....[11]....
        /*0068*/ 	.word	0x05000018


	//   ....[12]....
        /*006c*/ 	.word	0x05000018


	//   ....[13]....
        /*0070*/ 	.word	0x05000018


	//   ....[14]....
        /*0074*/ 	.word	0x05000018


	//   ....[15]....
        /*0078*/ 	.word	0x05000018


	//   ....[16]....
        /*007c*/ 	.word	0x05000018


	//   ....[17]....
        /*0080*/ 	.word	0x05000018


	//   ....[18]....
        /*0084*/ 	.word	0x05000018


	//   ....[19]....
        /*0088*/ 	.word	0x05000018


	//----- nvinfo : EIATTR_COOP_GROUP_INSTR_OFFSETS
	.align		4
.L_700:
        /*008c*/ 	.byte	0x04, 0x28
        /*008e*/ 	.short	(.L_702 - .L_701)


	//   ....[0]....
.L_701:
        /*0090*/ 	.word	0x00001750


	//   ....[1]....
        /*0094*/ 	.word	0x00001780


	//   ....[2]....
        /*0098*/ 	.word	0x000017a0


	//   ....[3]....
        /*009c*/ 	.word	0x000017c0


	//   ....[4]....
        /*00a0*/ 	.word	0x000017e0


	//   ....[5]....
        /*00a4*/ 	.word	0x00001a10


	//   ....[6]....
        /*00a8*/ 	.word	0x00001a30


	//   ....[7]....
        /*00ac*/ 	.word	0x00001a50


	//   ....[8]....
        /*00b0*/ 	.word	0x00001a70


	//   ....[9]....
        /*00b4*/ 	.word	0x00001a90


	//   ....[10]....
        /*00b8*/ 	.word	0x00001ff0


	//   ....[11]....
        /*00bc*/ 	.word	0x00002080


	//   ....[12]....
        /*00c0*/ 	.word	0x00002100


	//   ....[13]....
        /*00c4*/ 	.word	0x00002180


	//   ....[14]....
        /*00c8*/ 	.word	0x00002200


	//   ....[15]....
        /*00cc*/ 	.word	0x00002490


	//   ....[16]....
        /*00d0*/ 	.word	0x00002500


	//   ....[17]....
        /*00d4*/ 	.word	0x00002570


	//   ....[18]....
        /*00d8*/ 	.word	0x000025e0


	//   ....[19]....
        /*00dc*/ 	.word	0x00002650


	//----- nvinfo : EIATTR_VRC_CTA_INIT_COUNT
	.align		4
.L_702:
        /*00e0*/ 	.byte	0x02, 0x4a
	.zero		1
	.zero		1


	//----- nvinfo : EIATTR_EXIT_INSTR_OFFSETS
	.align		4
        /*00e4*/ 	.byte	0x04, 0x1c
        /*00e6*/ 	.short	(.L_704 - .L_703)


	//   ....[0]....
.L_703:
        /*00e8*/ 	.word	0x000002a0


	//   ....[1]....
        /*00ec*/ 	.word	0x00001f90


	//----- nvinfo : EIATTR_MAX_THREADS
	.align		4
.L_704:
        /*00f0*/ 	.byte	0x04, 0x05
        /*00f2*/ 	.short	(.L_706 - .L_705)
.L_705:
        /*00f4*/ 	.word	0x00000080
        /*00f8*/ 	.word	0x00000001
        /*00fc*/ 	.word	0x00000001


	//----- nvinfo : EIATTR_CRS_STACK_SIZE
	.align		4
.L_706:
        /*0100*/ 	.byte	0x04, 0x1e
        /*0102*/ 	.short	(.L_708 - .L_707)
.L_707:
        /*0104*/ 	.word	0x00000000


	//----- nvinfo : EIATTR_CBANK_PARAM_SIZE
	.align		4
.L_708:
        /*0108*/ 	.byte	0x03, 0x19
        /*010a*/ 	.short	0x00e8


	//----- nvinfo : EIATTR_PARAM_CBANK
	.align		4
        /*010c*/ 	.byte	0x04, 0x0a
        /*010e*/ 	.short	(.L_710 - .L_709)
	.align		4
.L_709:
        /*0110*/ 	.word	index@(.nv.constant0._ZN10layer_norm31ln_parallel_residual_fwd_kernelINS_13Kernel_traitsI6__halfS2_S2_S2_fjLj512ELj1ELj4ELj1ELj16ENS_18Kernel_traits_baseILj512ES2_S2_S2_S2_fjLj128EEEEELb0ELb1ELb1EEEvNS_9FwdParamsE)
        /*0114*/ 	.short	0x0380
        /*0116*/ 	.short	0x00e8


	//----- nvinfo : EIATTR_SW_WAR
	.align		4
.L_710:
        /*0118*/ 	.byte	0x04, 0x36
        /*011a*/ 	.short	(.L_712 - .L_711)
.L_711:
        /*011c*/ 	.word	0x00000008
.L_712:


//--------------------- .nv.info._ZN10layer_norm31ln_parallel_residual_fwd_kernelINS_13Kernel_traitsI6__halfS2_S2_S2_fjLj512ELj1ELj4ELj1ELj16ENS_18Kernel_traits_baseILj512ES2_S2_S2_S2_fjLj128EEEEELb1ELb0ELb0EEEvNS_9FwdParamsE --------------------------
	.section	.nv.info._ZN10layer_norm31ln_parallel_residual_fwd_kernelINS_13Kernel_traitsI6__halfS2_S2_S2_fjLj512ELj1ELj4ELj1ELj16ENS_18Kernel_traits_baseILj512ES2_S2_S2_S2_fjLj128EEEEELb1ELb0ELb0EEEvNS_9FwdParamsE,"",@"SHT_CUDA_INFO"
	.sectionflags	@""
	.align	4


	//----- nvinfo : EIATTR_CUDA_API_VERSION
	.align		4
        /*0000*/ 	.byte	0x04, 0x37
        /*0002*/ 	.short	(.L_714 - .L_713)
.L_713:
        /*0004*/ 	.word	0x00000082


	//----- nvinfo : EIATTR_KPARAM_INFO
	.align		4
.L_714:
        /*0008*/ 	.byte	0x04, 0x17
        /*000a*/ 	.short	(.L_716 - .L_715)
.L_715:
        /*000c*/ 	.word	0x00000000
        /*0010*/ 	.short	0x0000
        /*0012*/ 	.short	0x0000
        /*0014*/ 	.byte	0x00, 0xf0, 0xa1, 0x03


	//----- nvinfo : EIATTR_SPARSE_MMA_MASK
	.align		4
.L_716:
        /*0018*/ 	.byte	0x03, 0x50
        /*001a*/ 	.short	0x0000


	//----- nvinfo : EIATTR_MAXREG_COUNT
	.align		4
        /*001c*/ 	.byte	0x03, 0x1b
        /*001e*/ 	.short	0x00ff


	//----- nvinfo : EIATTR_MERCURY_ISA_VERSION
	.align		4
        /*0020*/ 	.byte	0x03, 0x5f
        /*0022*/ 	.short	0x0101


	//----- nvinfo : EIATTR_COOP_GROUP_MASK_REGIDS
	.align		4
        /*0024*/ 	.byte	0x04, 0x29
        /*0026*/ 	.short	(.L_718 - .L_717)


	//   ....[0]....
.L_717:
        /*0028*/ 	.word	0xffffffff


	//   ....[1]....
        /*002c*/ 	.word	0xffffffff


	//   ....[2]....
        /*0030*/ 	.word	0xffffffff


	//   ....[3]....
        /*0034*/ 	.word	0xffffffff


	//   ....[4]....
        /*0038*/ 	.word	0xffffffff


	//   ....[5]....
        /*003c*/ 	.word	0xffffffff


	//   ....[6]....
        /*0040*/ 	.word	0xffffffff


	//   ....[7]....
        /*0044*/ 	.word	0xffffffff


	//   ....[8]....
        /*0048*/ 	.word	0xffffffff


	//   ....[9]....
        /*004c*/ 	.word	0xffffffff


	//   ....[10]....
        /*0050*/ 	.word	0x05000050


	//   ....[11]....
        /*0054*/ 	.word	0x05000050


	//   ....[12]....
        /*0058*/ 	.word	0x05000050


	//   ....[13]....
        /*005c*/ 	.word	0x05000050


	//   ....[14]....
        /*0060*/ 	.word	0x05000050


	//   ....[15]....
        /*0064*/ 	.word	0x05000050


	//   ....[16]....
        /*0068*/ 	.word	0x05000050


	//   ....[17]....
        /*006c*/ 	.word	0x05000050


	//   ....[18]....
        /*0070*/ 	.word	0x05000050


	//   ....[19]....
        /*0074*/ 	.word	0x05000050


	//----- nvinfo : EIATTR_COOP_GROUP_INSTR_OFFSETS
	.align		4
.L_718:
        /*0078*/ 	.byte	0x04, 0x28
        /*007a*/ 	.short	(.L_720 - .L_719)


	//   ....[0]....
.L_719:
        /*007c*/ 	.word	0x00010ce0


	//   ....[1]....
        /*0080*/ 	.word	0x00010d00


	//   ....[2]....
        /*0084*/ 	.word	0x00010d20


	//   ....[3]....
        /*0088*/ 	.word	0x00010d50


	//   ....[4]....
        /*008c*/ 	.word	0x00010d70


	//   ....[5]....
        /*0090*/ 	.word	0x00010fb0


	//   ....[6]....
        /*0094*/ 	.word	0x00010fd0


	//   ....[7]....
        /*0098*/ 	.word	0x00010ff0


	//   ....[8]....
        /*009c*/ 	.word	0x00011010


	//   ....[9]....
        /*00a0*/ 	.word	0x00011030


	//   ....[10]....
        /*00a4*/ 	.word	0x00011c20


	//   ....[11]....
        /*00a8*/ 	.word	0x00011cc0


	//   ....[12]....
        /*00ac*/ 	.word	0x00011d30


	//   ....[13]....
        /*00b0*/ 	.word	0x00011db0


	//   ....[14]....
        /*00b4*/ 	.word	0x00011e20


	//   ....[15]....
        /*00b8*/ 	.word	0x000120a0


	//   ....[16]....
        /*00bc*/ 	.word	0x00012110


	//   ....[17]....
        /*00c0*/ 	.word	0x00012180


	//   ....[18]....
        /*00c4*/ 	.word	0x000121f0


	//   ....[19]....
        /*00c8*/ 	.word	0x00012260


	//----- nvinfo : EIATTR_VRC_CTA_INIT_COUNT
	.align		4
.L_720:
        /*00cc*/ 	.byte	0x02, 0x4a
	.zero		1
	.zero		1


	//----- nvinfo : EIATTR_EXIT_INSTR_OFFSETS
	.align		4
        /*00d0*/ 	.byte	0x04, 0x1c
        /*00d2*/ 	.short	(.L_722 - .L_721)


	//   ....[0]....
.L_721:
        /*00d4*/ 	.word	0x00000bb0


	//   ....[1]....
        /*00d8*/ 	.word	0x00011bb0


	//----- nvinfo : EIATTR_MAX_THREADS
	.align		4
.L_722:
        /*00dc*/ 	.byte	0x04, 0x05
        /*00de*/ 	.short	(.L_724 - .L_723)
.L_723:
        /*00e0*/ 	.word	0x00000080
        /*00e4*/ 	.word	0x00000001
        /*00e8*/ 	.word	0x00000001


	//----- nvinfo : EIATTR_CRS_STACK_SIZE
	.align		4
.L_724:
        /*00ec*/ 	.byte	0x04, 0x1e
        /*00ee*/ 	.short	(.L_726 - .L_725)
.L_725:
        /*00f0*/ 	.word	0x00000000


	//----- nvinfo : EIATTR_CBANK_PARAM_SIZE
	.align		4
.L_726:
        /*00f4*/ 	.byte	0x03, 0x19
        /*00f6*/ 	.short	0x00e8


	//----- nvinfo : EIATTR_PARAM_CBANK
	.align		4
        /*00f8*/ 	.byte	0x04, 0x0a
        /*00fa*/ 	.short	(.L_728 - .L_727)
	.align		4
.L_727:
        /*00fc*/ 	.word	index@(.nv.constant0._ZN10layer_norm31ln_parallel_residual_fwd_kernelINS_13Kernel_traitsI6__halfS2_S2_S2_fjLj512ELj1ELj4ELj1ELj16ENS_18Kernel_traits_baseILj512ES2_S2_S2_S2_fjLj128EEEEELb1ELb0ELb0EEEvNS_9FwdParamsE)
        /*0100*/ 	.short	0x0380
        /*0102*/ 	.short	0x00e8


	//----- nvinfo : EIATTR_SW_WAR
	.align		4
.L_728:
        /*0104*/ 	.byte	0x04, 0x36
        /*0106*/ 	.short	(.L_730 - .L_729)
.L_729:
        /*0108*/ 	.word	0x00000008
.L_730:


//--------------------- .nv.info._ZN10layer_norm31ln_parallel_residual_fwd_kernelINS_13Kernel_traitsI6__halfS2_S2_S2_fjLj512ELj1ELj4ELj1ELj16ENS_18Kernel_traits_baseILj512ES2_S2_S2_S2_fjLj128EEEEELb1ELb0ELb1EEEvNS_9FwdParamsE --------------------------
	.section	.nv.info._ZN10layer_norm31ln_parallel_residual_fwd_kernelINS_13Kernel_traitsI6__halfS2_S2_S2_fjLj512ELj1ELj4ELj1ELj16ENS_18Kernel_traits_baseILj512ES2_S2_S2_S2_fjLj128EEEEELb1ELb0ELb1EEEvNS_9FwdParamsE,"",@"SHT_CUDA_INFO"
	.sectionflags	@""
	.align	4


	//----- nvinfo : EIATTR_CUDA_API_VERSION
	.align		4
        /*0000*/ 	.byte	0x04, 0x37
        /*0002*/ 	.short	(.L_732 - .L_731)
.L_731:
        /*0004*/ 	.word	0x00000082


	//----- nvinfo : EIATTR_KPARAM_INFO
	.align		4
.L_732:
        /*0008*/ 	.byte	0x04, 0x17
        /*000a*/ 	.short	(.L_734 - .L_733)
.L_733:
        /*000c*/ 	.word	0x00000000
        /*0010*/ 	.short	0x0000
        /*0012*/ 	.short	0x0000
        /*0014*/ 	.byte	0x00, 0xf0, 0xa1, 0x03


	//----- nvinfo : EIATTR_SPARSE_MMA_MASK
	.align		4
.L_734:
        /*0018*/ 	.byte	0x03, 0x50
        /*001a*/ 	.short	0x0000


	//----- nvinfo : EIATTR_MAXREG_COUNT
	.align		4
        /*001c*/ 	.byte	0x03, 0x1b
        /*001e*/ 	.short	0x00ff


	//----- nvinfo : EIATTR_ANNOTATIONS
	.align		4
        /*0020*/ 	.byte	0x04, 0x55
        /*0022*/ 	.short	(.L_736 - .L_735)


	//   ....[0]....
.L_735:
        /*0024*/ 	.word	0x00000001
        /*0028*/ 	.byte	0xb0, 0x0d, 0x00, 0x00, 0x01, 0x00, 0x00, 0x00, 0xd0, 0x10, 0x01, 0x00


	//----- nvinfo : EIATTR_MERCURY_ISA_VERSION
	.align		4
.L_736:
        /*0034*/ 	.byte	0x03, 0x5f
        /*0036*/ 	.short	0x0101


	//----- nvinfo : EIATTR_COOP_GROUP_MASK_REGIDS
	.align		4
        /*0038*/ 	.byte	0x04, 0x29
        /*003a*/ 	.short	(.L_738 - .L_737)


	//   ....[0]....
.L_737:
        /*003c*/ 	.word	0xffffffff


	//   ....[1]....
        /*0040*/ 	.word	0xffffffff


	//   ....[2]....
        /*0044*/ 	.word	0xffffffff


	//   ....[3]....
        /*0048*/ 	.word	0xffffffff


	//   ....[4]....
        /*004c*/ 	.word	0xffffffff


	//   ....[5]....
        /*0050*/ 	.word	0xffffffff


	//   ....[6]....
        /*0054*/ 	.word	0xffffffff


	//   ....[7]....
        /*0058*/ 	.word	0xffffffff


	//   ....[8]....
        /*005c*/ 	.word	0xffffffff


	//   ....[9]....
        /*0060*/ 	.word	0xffffffff


	//   ....[10]....
        /*0064*/ 	.word	0x0500003d


	//   ....[11]....
        /*0068*/ 	.word	0x0500003d


	//   ....[12]....
        /*006c*/ 	.word	0x0500003d


	//   ....[13]....
        /*0070*/ 	.word	0x0500003d


	//   ....[14]....
        /*0074*/ 	.word	0x0500003d


	//   ....[15]....
        /*0078*/ 	.word	0x0500003d


	//   ....[16]....
        /*007c*/ 	.word	0x0500003d


	//   ....[17]....
        /*0080*/ 	.word	0x0500003d


	//   ....[18]....
        /*0084*/ 	.word	0x0500003d


	//   ....[19]....
        /*0088*/ 	.word	0x0500003d


	//----- nvinfo : EIATTR_COOP_GROUP_INSTR_OFFSETS
	.align		4
.L_738:
        /*008c*/ 	.byte	0x04, 0x28
        /*008e*/ 	.short	(.L_740 - .L_739)


	//   ....[0]....
.L_739:
        /*0090*/ 	.word	0x00010d80


	//   ....[1]....
        /*0094*/ 	.word	0x00010da0


	//   ....[2]....
        /*0098*/ 	.word	0x00010dd0


	//   ....[3]....
        /*009c*/ 	.word	0x00010df0


	//   ....[4]....
        /*00a0*/ 	.word	0x00010e10


	//   ....[5]....
        /*00a4*/ 	.word	0x00011040


	//   ....[6]....
        /*00a8*/ 	.word	0x00011060


	//   ....[7]....
        /*00ac*/ 	.word	0x00011080


	//   ....[8]....
        /*00b0*/ 	.word	0x000110a0


	//   ....[9]....
        /*00b4*/ 	.word	0x000110c0


	//   ....[10]....
        /*00b8*/ 	.word	0x00011820


	//   ....[11]....
        /*00bc*/ 	.word	0x000118c0


	//   ....[12]....
        /*00c0*/ 	.word	0x00011940


	//   ....[13]....
        /*00c4*/ 	.word	0x000119b0


	//   ....[14]....
        /*00c8*/ 	.word	0x00011a20


	//   ....[15]....
        /*00cc*/ 	.word	0x00011c90


	//   ....[16]....
        /*00d0*/ 	.word	0x00011d00


	//   ....[17]....
        /*00d4*/ 	.word	0x00011d70


	//   ....[18]....
        /*00d8*/ 	.word	0x00011de0


	//   ....[19]....
        /*00dc*/ 	.word	0x00011e50


	//----- nvinfo : EIATTR_VRC_CTA_INIT_COUNT
	.align		4
.L_740:
        /*00e0*/ 	.byte	0x02, 0x4a
	.zero		1
	.zero		1


	//----- nvinfo : EIATTR_EXIT_INSTR_OFFSETS
	.align		4
        /*00e4*/ 	.byte	0x04, 0x1c
        /*00e6*/ 	.short	(.L_742 - .L_741)


	//   ....[0]....
.L_741:
        /*00e8*/ 	.word	0x00000930


	//   ....[1]....
        /*00ec*/ 	.word	0x000117c0


	//----- nvinfo : EIATTR_MAX_THREADS
	.align		4
.L_742:
        /*00f0*/ 	.byte	0x04, 0x05
        /*00f2*/ 	.short	(.L_744 - .L_743)
.L_743:
        /*00f4*/ 	.word	0x00000080
        /*00f8*/ 	.word	0x00000001
        /*00fc*/ 	.word	0x00000001


	//----- nvinfo : EIATTR_CRS_STACK_SIZE
	.align		4
.L_744:
        /*0100*/ 	.byte	0x04, 0x1e
        /*0102*/ 	.short	(.L_746 - .L_745)
.L_745:
        /*0104*/ 	.word	0x00000000


	//----- nvinfo : EIATTR_CBANK_PARAM_SIZE
	.align		4
.L_746:
        /*0108*/ 	.byte	0x03, 0x19
        /*010a*/ 	.short	0x00e8


	//----- nvinfo : EIATTR_PARAM_CBANK
	.align		4
        /*010c*/ 	.byte	0x04, 0x0a
        /*010e*/ 	.short	(.L_748 - .L_747)
	.align		4
.L_747:
        /*0110*/ 	.word	index@(.nv.constant0._ZN10layer_norm31ln_parallel_residual_fwd_kernelINS_13Kernel_traitsI6__halfS2_S2_S2_fjLj512ELj1ELj4ELj1ELj16ENS_18Kernel_traits_baseILj512ES2_S2_S2_S2_fjLj128EEEEELb1ELb0ELb1EEEvNS_9FwdParamsE)
        /*0114*/ 	.short	0x0380
        /*0116*/ 	.short	0x00e8


	//----- nvinfo : EIATTR_SW_WAR
	.align		4
.L_748:
        /*0118*/ 	.byte	0x04, 0x36
        /*011a*/ 	.short	(.L_750 - .L_749)
.L_749:
        /*011c*/ 	.word	0x00000008
.L_750:


//--------------------- .nv.info._ZN10layer_norm31ln_parallel_residual_fwd_kernelINS_13Kernel_traitsI6__halfS2_S2_S2_fjLj512ELj1ELj4ELj1ELj16ENS_18Kernel_traits_baseILj512ES2_S2_S2_S2_fjLj128EEEEELb1ELb1ELb0EEEvNS_9FwdParamsE --------------------------
	.section	.nv.info._ZN10layer_norm31ln_parallel_residual_fwd_kernelINS_13Kernel_traitsI6__halfS2_S2_S2_fjLj512ELj1ELj4ELj1ELj16ENS_18Kernel_traits_baseILj512ES2_S2_S2_S2_fjLj128EEEEELb1ELb1ELb0EEEvNS_9FwdParamsE,"",@"SHT_CUDA_INFO"
	.sectionflags	@""
	.align	4


	//----- nvinfo : EIATTR_CUDA_API_VERSION
	.align		4
        /*0000*/ 	.byte	0x04, 0x37
        /*0002*/ 	.short	(.L_752 - .L_751)
.L_751:
        /*0004*/ 	.word	0x00000082


	//----- nvinfo : EIATTR_KPARAM_INFO
	.align		4
.L_752:
        /*0008*/ 	.byte	0x04, 0x17
        /*000a*/ 	.short	(.L_754 - .L_753)
.L_753:
        /*000c*/ 	.word	0x00000000
        /*0010*/ 	.short	0x0000
        /*0012*/ 	.short	0x0000
        /*0014*/ 	.byte	0x00, 0xf0, 0xa1, 0x03


	//----- nvinfo : EIATTR_SPARSE_MMA_MASK
	.align		4
.L_754:
        /*0018*/ 	.byte	0x03, 0x50
        /*001a*/ 	.short	0x0000


	//----- nvinfo : EIATTR_MAXREG_COUNT
	.align		4
        /*001c*/ 	.byte	0x03, 0x1b
        /*001e*/ 	.short	0x00ff


	//----- nvinfo : EIATTR_MERCURY_ISA_VERSION
	.align		4
        /*0020*/ 	.byte	0x03, 0x5f
        /*0022*/ 	.short	0x0101


	//----- nvinfo : EIATTR_COOP_GROUP_MASK_REGIDS
	.align		4
        /*0024*/ 	.byte	0x04, 0x29
        /*0026*/ 	.short	(.L_756 - .L_755)


	//   ....[0]....
.L_755:
        /*0028*/ 	.word	0xffffffff


	//   ....[1]....
        /*002c*/ 	.word	0xffffffff


	//   ....[2]....
        /*0030*/ 	.word	0xffffffff


	//   ....[3]....
        /*0034*/ 	.word	0xffffffff


	//   ....[4]....
        /*0038*/ 	.word	0xffffffff


	//   ....[5]....
        /*003c*/ 	.word	0xffffffff


	//   ....[6]....
        /*0040*/ 	.word	0xffffffff


	//   ....[7]....
        /*0044*/ 	.word	0xffffffff


	//   ....[8]....
        /*0048*/ 	.word	0xffffffff


	//   ....[9]....
        /*004c*/ 	.word	0xffffffff


	//   ....[10]....
        /*0050*/ 	.word	0x05000046


	//   ....[11]....
        /*0054*/ 	.word	0x05000046


	//   ....[12]....
        /*0058*/ 	.word	0x05000046


	//   ....[13]....
        /*005c*/ 	.word	0x05000046


	//   ....[14]....
        /*0060*/ 	.word	0x05000046


	//   ....[15]....
        /*0064*/ 	.word	0x05000046


	//   ....[16]....
        /*0068*/ 	.word	0x05000046


	//   ....[17]....
        /*006c*/ 	.word	0x05000046


	//   ....[18]....
        /*0070*/ 	.word	0x05000046


	//   ....[19]....
        /*0074*/ 	.word	0x05000046


	//----- nvinfo : EIATTR_COOP_GROUP_INSTR_OFFSETS
	.align		4
.L_756:
        /*0078*/ 	.byte	0x04, 0x28
        /*007a*/ 	.short	(.L_758 - .L_757)


	//   ....[0]....
.L_757:
        /*007c*/ 	.word	0x000106f0


	//   ....[1]....
        /*0080*/ 	.word	0x00010710


	//   ....[2]....
        /*0084*/ 	.word	0x00010730


	//   ....[3]....
        /*0088*/ 	.word	0x00010750


	//   ....[4]....
        /*008c*/ 	.word	0x00010780


	//   ....[5]....
        /*0090*/ 	.word	0x000109c0


	//   ....[6]....
        /*0094*/ 	.word	0x000109e0


	//   ....[7]....
        /*0098*/ 	.word	0x00010a00


	//   ....[8]....
        /*009c*/ 	.word	0x00010a20


	//   ....[9]....
        /*00a0*/ 	.word	0x00010a40


	//   ....[10]....
        /*00a4*/ 	.word	0x00011240


	//   ....[11]....
        /*00a8*/ 	.word	0x000112e0


	//   ....[12]....
        /*00ac*/ 	.word	0x00011350


	//   ....[13]....
        /*00b0*/ 	.word	0x000113c0


	//   ....[14]....
        /*00b4*/ 	.word	0x00011440


	//   ....[15]....
        /*00b8*/ 	.word	0x000116d0


	//   ....[16]....
        /*00bc*/ 	.word	0x00011740


	//   ....[17]....
        /*00c0*/ 	.word	0x000117b0


	//   ....[18]....
        /*00c4*/ 	.word	0x00011820


	//   ....[19]....
        /*00c8*/ 	.word	0x00011890


	//----- nvinfo : EIATTR_VRC_CTA_INIT_COUNT
	.align		4
.L_758:
        /*00cc*/ 	.byte	0x02, 0x4a
	.zero		1
	.zero		1


	//----- nvinfo : EIATTR_EXIT_INSTR_OFFSETS
	.align		4
        /*00d0*/ 	.byte	0x04, 0x1c
        /*00d2*/ 	.short	(.L_760 - .L_759)


	//   ....[0]....
.L_759:
        /*00d4*/ 	.word	0x000005f0


	//   ....[1]....
        /*00d8*/ 	.word	0x000111d0


	//----- nvinfo : EIATTR_MAX_THREADS
	.align		4
.L_760:
        /*00dc*/ 	.byte	0x04, 0x05
        /*00de*/ 	.short	(.L_762 - .L_761)
.L_761:
        /*00e0*/ 	.word	0x00000080
        /*00e4*/ 	.word	0x00000001
        /*00e8*/ 	.word	0x00000001


	//----- nvinfo : EIATTR_CRS_STACK_SIZE
	.align		4
.L_762:
        /*00ec*/ 	.byte	0x04, 0x1e
        /*00ee*/ 	.short	(.L_764 - .L_763)
.L_763:
        /*00f0*/ 	.word	0x00000000


	//----- nvinfo : EIATTR_CBANK_PARAM_SIZE
	.align		4
.L_764:
        /*00f4*/ 	.byte	0x03, 0x19
        /*00f6*/ 	.short	0x00e8


	//----- nvinfo : EIATTR_PARAM_CBANK
	.align		4
        /*00f8*/ 	.byte	0x04, 0x0a
        /*00fa*/ 	.short	(.L_766 - .L_765)
	.align		4
.L_765:
        /*00fc*/ 	.word	index@(.nv.constant0._ZN10layer_norm31ln_parallel_residual_fwd_kernelINS_13Kernel_traitsI6__halfS2_S2_S2_fjLj512ELj1ELj4ELj1ELj16ENS_18Kernel_traits_baseILj512ES2_S2_S2_S2_fjLj128EEEEELb1ELb1ELb0EEEvNS_9FwdParamsE)
        /*0100*/ 	.short	0x0380
        /*0102*/ 	.short	0x00e8


	//----- nvinfo : EIATTR_SW_WAR
	.align		4
.L_766:
        /*0104*/ 	.byte	0x04, 0x36
        /*0106*/ 	.short	(.L_768 - .L_767)
.L_767:
        /*0108*/ 	.word	0x00000008
.L_768:


//--------------------- .nv.info._ZN10layer_norm31ln_parallel_residual_fwd_kernelINS_13Kernel_traitsI6__halfS2_S2_S2_fjLj512ELj1ELj4ELj1ELj16ENS_18Kernel_traits_baseILj512ES2_S2_S2_S2_fjLj128EEEEELb1ELb1ELb1EEEvNS_9FwdParamsE --------------------------
	.section	.nv.info._ZN10layer_norm31ln_parallel_residual_fwd_kernelINS_13Kernel_traitsI6__halfS2_S2_S2_fjLj512ELj1ELj4ELj1ELj16ENS_18Kernel_traits_baseILj512ES2_S2_S2_S2_fjLj128EEEEELb1ELb1ELb1EEEvNS_9FwdParamsE,"",@"SHT_CUDA_INFO"
	.sectionflags	@""
	.align	4


	//----- nvinfo : EIATTR_CUDA_API_VERSION
	.align		4
        /*0000*/ 	.byte	0x04, 0x37
        /*0002*/ 	.short	(.L_770 - .L_769)
.L_769:
        /*0004*/ 	.word	0x00000082


	//----- nvinfo : EIATTR_KPARAM_INFO
	.align		4
.L_770:
        /*0008*/ 	.byte	0x04, 0x17
        /*000a*/ 	.short	(.L_772 - .L_771)
.L_771:
        /*000c*/ 	.word	0x00000000
        /*0010*/ 	.short	0x0000
        /*0012*/ 	.short	0x0000
        /*0014*/ 	.byte	0x00, 0xf0, 0xa1, 0x03


	//----- nvinfo : EIATTR_SPARSE_MMA_MASK
	.align		4
.L_772:
        /*0018*/ 	.byte	0x03, 0x50
        /*001a*/ 	.short	0x0000


	//----- nvinfo : EIATTR_MAXREG_COUNT
	.align		4
        /*001c*/ 	.byte	0x03, 0x1b
        /*001e*/ 	.short	0x00ff


	//----- nvinfo : EIATTR_MERCURY_ISA_VERSION
	.align		4
        /*0020*/ 	.byte	0x03, 0x5f
        /*0022*/ 	.short	0x0101


	//----- nvinfo : EIATTR_COOP_GROUP_MASK_REGIDS
	.align		4
        /*0024*/ 	.byte	0x04, 0x29
        /*0026*/ 	.short	(.L_774 - .L_773)


	//   ....[0]....
.L_773:
        /*0028*/ 	.word	0xffffffff


	//   ....[1]....
        /*002c*/ 	.word	0xffffffff


	//   ....[2]....
        /*0030*/ 	.word	0xffffffff


	//   ....[3]....
        /*0034*/ 	.word	0xffffffff


	//   ....[4]....
        /*0038*/ 	.word	0xffffffff


	//   ....[5]....
        /*003c*/ 	.word	0xffffffff


	//   ....[6]....
        /*0040*/ 	.word	0xffffffff


	//   ....[7]....
        /*0044*/ 	.word	0xffffffff


	//   ....[8]....
        /*0048*/ 	.word	0xffffffff


	//   ....[9]....
        /*004c*/ 	.word	0xffffffff


	//   ....[10]....
        /*0050*/ 	.word	0x05000037


	//   ....[11]....
        /*0054*/ 	.word	0x05000037


	//   ....[12]....
        /*0058*/ 	.word	0x05000037


	//   ....[13]....
        /*005c*/ 	.word	0x05000037


	//   ....[14]....
        /*0060*/ 	.word	0x05000037


	//   ....[15]....
        /*0064*/ 	.word	0x05000037


	//   ....[16]....
        /*0068*/ 	.word	0x05000037


	//   ....[17]....
        /*006c*/ 	.word	0x05000037


	//   ....[18]....
        /*0070*/ 	.word	0x05000037


	//   ....[19]....
        /*0074*/ 	.word	0x05000037


	//----- nvinfo : EIATTR_COOP_GROUP_INSTR_OFFSETS
	.align		4
.L_774:
        /*0078*/ 	.byte	0x04, 0x28
        /*007a*/ 	.short	(.L_776 - .L_775)


	//   ....[0]....
.L_775:
        /*007c*/ 	.word	0x000105f0


	//   ....[1]....
        /*0080*/ 	.word	0x00010610


	//   ....[2]....
        /*0084*/ 	.word	0x00010630


	//   ....[3]....
        /*0088*/ 	.word	0x00010650


	//   ....[4]....
        /*008c*/ 	.word	0x00010680


	//   ....[5]....
        /*0090*/ 	.word	0x000108b0


	//   ....[6]....
        /*0094*/ 	.word	0x000108d0


	//   ....[7]....
        /*0098*/ 	.word	0x000108f0


	//   ....[8]....
        /*009c*/ 	.word	0x00010910


	//   ....[9]....
        /*00a0*/ 	.word	0x00010930


	//   ....[10]....
        /*00a4*/ 	.word	0x00010eb0


	//   ....[11]....
        /*00a8*/ 	.word	0x00010f50


	//   ....[12]....
        /*00ac*/ 	.word	0x00010fc0


	//   ....[13]....
        /*00b0*/ 	.word	0x00011030


	//   ....[14]....
        /*00b4*/ 	.word	0x000110b0


	//   ....[15]....
        /*00b8*/ 	.word	0x00011330


	//   ....[16]....
        /*00bc*/ 	.word	0x000113a0


	//   ....[17]....
        /*00c0*/ 	.word	0x00011410


	//   ....[18]....
        /*00c4*/ 	.word	0x00011480


	//   ....[19]....
        /*00c8*/ 	.word	0x000114f0


	//----- nvinfo : EIATTR_VRC_CTA_INIT_COUNT
	.align		4
.L_776:
        /*00cc*/ 	.byte	0x02, 0x4a
	.zero		1
	.zero		1


	//----- nvinfo : EIATTR_EXIT_INSTR_OFFSETS
	.align		4
        /*00d0*/ 	.byte	0x04, 0x1c
        /*00d2*/ 	.short	(.L_778 - .L_777)


	//   ....[0]....
.L_777:
        /*00d4*/ 	.word	0x00000250


	//   ....[1]....
        /*00d8*/ 	.word	0x00010e40


	//----- nvinfo : EIATTR_MAX_THREADS
	.align		4
.L_778:
        /*00dc*/ 	.byte	0x04, 0x05
        /*00de*/ 	.short	(.L_780 - .L_779)
.L_779:
        /*00e0*/ 	.word	0x00000080
        /*00e4*/ 	.word	0x00000001
        /*00e8*/ 	.word	0x00000001


	//----- nvinfo : EIATTR_CRS_STACK_SIZE
	.align		4
.L_780:
        /*00ec*/ 	.byte	0x04, 0x1e
        /*00ee*/ 	.short	(.L_782 - .L_781)
.L_781:
        /*00f0*/ 	.word	0x00000000


	//----- nvinfo : EIATTR_CBANK_PARAM_SIZE
	.align		4
.L_782:
        /*00f4*/ 	.byte	0x03, 0x19
        /*00f6*/ 	.short	0x00e8


	//----- nvinfo : EIATTR_PARAM_CBANK
	.align		4
        /*00f8*/ 	.byte	0x04, 0x0a
        /*00fa*/ 	.short	(.L_784 - .L_783)
	.align		4
.L_783:
        /*00fc*/ 	.word	index@(.nv.constant0._ZN10layer_norm31ln_parallel_residual_fwd_kernelINS_13Kernel_traitsI6__halfS2_S2_S2_fjLj512ELj1ELj4ELj1ELj16ENS_18Kernel_traits_baseILj512ES2_S2_S2_S2_fjLj128EEEEELb1ELb1ELb1EEEvNS_9FwdParamsE)
        /*0100*/ 	.short	0x0380
        /*0102*/ 	.short	0x00e8


	//----- nvinfo : EIATTR_SW_WAR
	.align		4
.L_784:
        /*0104*/ 	.byte	0x04, 0x36
        /*0106*/ 	.short	(.L_786 - .L_785)
.L_785:
        /*0108*/ 	.word	0x00000008
.L_786:


//--------------------- .nv.info._ZN10layer_norm31ln_parallel_residual_fwd_kernelINS_13Kernel_traitsIf13__nv_bfloat16S2_S2_fjLj512ELj1ELj4ELj1ELj16ENS_18Kernel_traits_baseILj512EfS2_S2_S2_fjLj128EEEEELb0ELb0ELb0EEEvNS_9FwdParamsE --------------------------
	.section	.nv.info._ZN10layer_norm31ln_parallel_residual_fwd_kernelINS_13Kernel_traitsIf13__nv_bfloat16S2_S2_fjLj512ELj1ELj4ELj1ELj16ENS_18Kernel_traits_baseILj512EfS2_S2_S2_fjLj128EEEEELb0ELb0ELb0EEEvNS_9FwdParamsE,"",@"SHT_CUDA_INFO"
	.sectionflags	@""
	.align	4


	//----- nvinfo : EIATTR_CUDA_API_VERSION
	.align		4
        /*0000*/ 	.byte	0x04, 0x37
        /*0002*/ 	.short	(.L_788 - .L_787)
.L_787:
        /*0004*/ 	.word	0x00000082


	//----- nvinfo : EIATTR_KPARAM_INFO
	.align		4
.L_788:
        /*0008*/ 	.byte	0x04, 0x17
        /*000a*/ 	.short	(.L_790 - .L_789)
.L_789:
        /*000c*/ 	.word	0x00000000
        /*0010*/ 	.short	0x0000
        /*0012*/ 	.short	0x0000
        /*0014*/ 	.byte	0x00, 0xf0, 0xa1, 0x03


	//----- nvinfo : EIATTR_SPARSE_MMA_MASK
	.align		4
.L_790:
        /*0018*/ 	.byte	0x03, 0x50
        /*001a*/ 	.short	0x0000


	//----- nvinfo : EIATTR_MAXREG_COUNT
	.align		4
        /*001c*/ 	.byte	0x03, 0x1b
        /*001e*/ 	.short	0x00ff


	//----- nvinfo : EIATTR_MERCURY_ISA_VERSION
	.align		4
        /*0020*/ 	.byte	0x03, 0x5f
        /*0022*/ 	.short	0x0101


	//----- nvinfo : EIATTR_COOP_GROUP_MASK_REGIDS
	.align		4
        /*0024*/ 	.byte	0x04, 0x29
        /*0026*/ 	.short	(.L_792 - .L_791)


	//   ....[0]....
.L_791:
        /*0028*/ 	.word	0xffffffff


	//   ....[1]....
        /*002c*/ 	.word	0xffffffff


	//   ....[2]....
        /*0030*/ 	.word	0xffffffff


	//   ....[3]....
        /*0034*/ 	.word	0xffffffff


	//   ....[4]....
        /*0038*/ 	.word	0xffffffff


	//   ....[5]....
        /*003c*/ 	.word	0xffffffff


	//   ....[6]....
        /*0040*/ 	.word	0xffffffff


	//   ....[7]....
        /*0044*/ 	.word	0xffffffff


	//   ....[8]....
        /*0048*/ 	.word	0xffffffff


	//   ....[9]....
        /*004c*/ 	.word	0xffffffff


	//   ....[10]....
        /*0050*/ 	.word	0x0500005e


	//   ....[11]....
        /*0054*/ 	.word	0x0500005e


	//   ....[12]....
        /*0058*/ 	.word	0x0500005e


	//   ....[13]....
        /*005c*/ 	.word	0x0500005e


	//   ....[14]....
        /*0060*/ 	.word	0x0500005e


	//   ....[15]....
        /*0064*/ 	.word	0x0500005e


	//   ....[16]....
        /*0068*/ 	.word	0x0500005e


	//   ....[17]....
        /*006c*/ 	.word	0x0500005e


	//   ....[18]....
        /*0070*/ 	.word	0x0500005e


	//   ....[19]....
        /*0074*/ 	.word	0x0500005e


	//----- nvinfo : EIATTR_COOP_GROUP_INSTR_OFFSETS
	.align		4
.L_792:
        /*0078*/ 	.byte	0x04, 0x28
        /*007a*/ 	.short	(.L_794 - .L_793)


	//   ....[0]....
.L_793:
        /*007c*/ 	.word	0x000023a0


	//   ....[1]....
        /*0080*/ 	.word	0x000023d0


	//   ....[2]....
        /*0084*/ 	.word	0x000023f0


	//   ....[3]....
        /*0088*/ 	.word	0x00002410


	//   ....[4]....
        /*008c*/ 	.word	0x00002430


	//   ....[5]....
        /*0090*/ 	.word	0x00002670


	//   ....[6]....
        /*0094*/ 	.word	0x00002690


	//   ....[7]....
        /*0098*/ 	.word	0x000026b0


	//   ....[8]....
        /*009c*/ 	.word	0x000026d0


	//   ....[9]....
        /*00a0*/ 	.word	0x000026f0


	//   ....[10]....
        /*00a4*/ 	.word	0x00002eb0


	//   ....[11]....
        /*00a8*/ 	.word	0x00002f60


	//   ....[12]....
        /*00ac*/ 	.word	0x00002fd0


	//   ....[13]....
        /*00b0*/ 	.word	0x00003040


	//   ....[14]....
        /*00b4*/ 	.word	0x000030b0


	//   ....[15]....
        /*00b8*/ 	.word	0x00003340


	//   ....[16]....
        /*00bc*/ 	.word	0x000033b0


	//   ....[17]....
        /*00c0*/ 	.word	0x00003420


	//   ....[18]....
        /*00c4*/ 	.word	0x00003490


	//   ....[19]....
        /*00c8*/ 	.word	0x00003500


	//----- nvinfo : EIATTR_VRC_CTA_INIT_COUNT
	.align		4
.L_794:
        /*00cc*/ 	.byte	0x02, 0x4a
	.zero		1
	.zero		1


	//----- nvinfo : EIATTR_EXIT_INSTR_OFFSETS
	.align		4
        /*00d0*/ 	.byte	0x04, 0x1c
        /*00d2*/ 	.short	(.L_796 - .L_795)


	//   ....[0]....
.L_795:
        /*00d4*/ 	.word	0x00000c60


	//   ....[1]....
        /*00d8*/ 	.word	0x00002e40


	//----- nvinfo : EIATTR_MAX_THREADS
	.align		4
.L_796:
        /*00dc*/ 	.byte	0x04, 0x05
        /*00de*/ 	.short	(.L_798 - .L_797)
.L_797:
        /*00e0*/ 	.word	0x00000080
        /*00e4*/ 	.word	0x00000001
        /*00e8*/ 	.word	0x00000001


	//----- nvinfo : EIATTR_CRS_STACK_SIZE
	.align		4
.L_798:
        /*00ec*/ 	.byte	0x04, 0x1e
        /*00ee*/ 	.short	(.L_800 - .L_799)
.L_799:
        /*00f0*/ 	.word	0x00000000


	//----- nvinfo : EIATTR_CBANK_PARAM_SIZE
	.align		4
.L_800:
        /*00f4*/ 	.byte	0x03, 0x19
        /*00f6*/ 	.short	0x00e8


	//----- nvinfo : EIATTR_PARAM_CBANK
	.align		4
        /*00f8*/ 	.byte	0x04, 0x0a
        /*00fa*/ 	.short	(.L_802 - .L_801)
	.align		4
.L_801:
        /*00fc*/ 	.word	index@(.nv.constant0._ZN10layer_norm31ln_parallel_residual_fwd_kernelINS_13Kernel_traitsIf13__nv_bfloat16S2_S2_fjLj512ELj1ELj4ELj1ELj16ENS_18Kernel_traits_baseILj512EfS2_S2_S2_fjLj128EEEEELb0ELb0ELb0EEEvNS_9FwdParamsE)
        /*0100*/ 	.short	0x0380
        /*0102*/ 	.short	0x00e8


	//----- nvinfo : EIATTR_SW_WAR
	.align		4
.L_802:
        /*0104*/ 	.byte	0x04, 0x36
        /*0106*/ 	.short	(.L_804 - .L_803)
.L_803:
        /*0108*/ 	.word	0x00000008
.L_804:


//--------------------- .nv.info._ZN10layer_norm31ln_parallel_residual_fwd_kernelINS_13Kernel_traitsIf13__nv_bfloat16S2_S2_fjLj512ELj1ELj4ELj1ELj16ENS_18Kernel_traits_baseILj512EfS2_S2_S2_fjLj128EEEEELb0ELb0ELb1EEEvNS_9FwdParamsE --------------------------
	.section	.nv.info._ZN10layer_norm31ln_parallel_residual_fwd_kernelINS_13Kernel_traitsIf13__nv_bfloat16S2_S2_fjLj512ELj1ELj4ELj1ELj16ENS_18Kernel_traits_baseILj512EfS2_S2_S2_fjLj128EEEEELb0ELb0ELb1EEEvNS_9FwdParamsE,"",@"SHT_CUDA_INFO"
	.sectionflags	@""
	.align	4


	//----- nvinfo : EIATTR_CUDA_API_VERSION
	.align		4
        /*0000*/ 	.byte	0x04, 0x37
        /*0002*/ 	.short	(.L_806 - .L_805)
.L_805:
        /*0004*/ 	.word	0x00000082


	//----- nvinfo : EIATTR_KPARAM_INFO
	.align		4
.L_806:
        /*0008*/ 	.byte	0x04, 0x17
        /*000a*/ 	.short	(.L_808 - .L_807)
.L_807:
        /*000c*/ 	.word	0x00000000
        /*0010*/ 	.short	0x0000
        /*0012*/ 	.short	0x0000
        /*0014*/ 	.byte	0x00, 0xf0, 0xa1, 0x03


	//----- nvinfo : EIATTR_SPARSE_MMA_MASK
	.align		4
.L_808:
        /*0018*/ 	.byte	0x03, 0x50
        /*001a*/ 	.short	0x0000


	//----- nvinfo : EIATTR_MAXREG_COUNT
	.align		4
        /*001c*/ 	.byte	0x03, 0x1b
        /*001e*/ 	.short	0x00ff


	//----- nvinfo : EIATTR_MERCURY_ISA_VERSION
	.align		4
        /*0020*/ 	.byte	0x03, 0x5f
        /*0022*/ 	.short	0x0101


	//----- nvinfo : EIATTR_COOP_GROUP_MASK_REGIDS
	.align		4
        /*0024*/ 	.byte	0x04, 0x29
        /*0026*/ 	.short	(.L_810 - .L_809)


	//   ....[0]....
.L_809:
        /*0028*/ 	.word	0xffffffff


	//   ....[1]....
        /*002c*/ 	.word	0xffffffff


	//   ....[2]....
        /*0030*/ 	.word	0xffffffff


	//   ....[3]....
        /*0034*/ 	.word	0xffffffff


	//   ....[4]....
        /*0038*/ 	.word	0xffffffff


	//   ....[5]....
        /*003c*/ 	.word	0xffffffff


	//   ....[6]....
        /*0040*/ 	.word	0xffffffff


	//   ....[7]....
        /*0044*/ 	.word	0xffffffff


	//   ....[8]....
        /*0048*/ 	.word	0xffffffff


	//   ....[9]....
        /*004c*/ 	.word	0xffffffff


	//   ....[10]....
        /*0050*/ 	.word	0x05000066


	//   ....[11]....
        /*0054*/ 	.word	0x05000066


	//   ....[12]....
        /*0058*/ 	.word	0x05000066


	//   ....[13]....
        /*005c*/ 	.word	0x05000066


	//   ....[14]....
        /*0060*/ 	.word	0x05000066


	//   ....[15]....
        /*0064*/ 	.word	0x05000066


	//   ....[16]....
        /*0068*/ 	.word	0x05000066


	//   ....[17]....
        /*006c*/ 	.word	0x05000066


	//   ....[18]....
        /*0070*/ 	.word	0x05000066


	//   ....[19]....
        /*0074*/ 	.word	0x05000066


	//----- nvinfo : EIATTR_COOP_GROUP_INSTR_OFFSETS
	.align		4
.L_810:
        /*0078*/ 	.byte	0x04, 0x28
        /*007a*/ 	.short	(.L_812 - .L_811)


	//   ....[0]....
.L_811:
        /*007c*/ 	.word	0x00002070


	//   ....[1]....
        /*0080*/ 	.word	0x00002090


	//   ....[2]....
        /*0084*/ 	.word	0x000020b0


	//   ....[3]....
        /*0088*/ 	.word	0x000020d0


	//   ....[4]....
        /*008c*/ 	.word	0x00002100


	//   ....[5]....
        /*0090*/ 	.word	0x00002330


	//   ....[6]....
        /*0094*/ 	.word	0x00002350


	//   ....[7]....
        /*0098*/ 	.word	0x00002370


	//   ....[8]....
        /*009c*/ 	.word	0x00002390


	//   ....[9]....
        /*00a0*/ 	.word	0x000023b0


	//   ....[10]....
        /*00a4*/ 	.word	0x00002ae0


	//   ....[11]....
        /*00a8*/ 	.word	0x00002b80


	//   ....[12]....
        /*00ac*/ 	.word	0x00002bf0


	//   ....[13]....
        /*00b0*/ 	.word	0x00002c60


	//   ....[14]....
        /*00b4*/ 	.word	0x00002ce0


	//   ....[15]....
        /*00b8*/ 	.word	0x00002f50


	//   ....[16]....
        /*00bc*/ 	.word	0x00002fc0


	//   ....[17]....
        /*00c0*/ 	.word	0x00003030


	//   ....[18]....
        /*00c4*/ 	.word	0x000030a0


	//   ....[19]....
        /*00c8*/ 	.word	0x00003110


	//----- nvinfo : EIATTR_VRC_CTA_INIT_COUNT
	.align		4
.L_812:
        /*00cc*/ 	.byte	0x02, 0x4a
	.zero		1
	.zero		1


	//----- nvinfo : EIATTR_EXIT_INSTR_OFFSETS
	.align		4
        /*00d0*/ 	.byte	0x04, 0x1c
        /*00d2*/ 	.short	(.L_814 - .L_813)


	//   ....[0]....
.L_813:
        /*00d4*/ 	.word	0x00000a70


	//   ....[1]....
        /*00d8*/ 	.word	0x00002a70


	//----- nvinfo : EIATTR_MAX_THREADS
	.align		4
.L_814:
        /*00dc*/ 	.byte	0x04, 0x05
        /*00de*/ 	.short	(.L_816 - .L_815)
.L_815:
        /*00e0*/ 	.word	0x00000080
        /*00e4*/ 	.word	0x00000001
        /*00e8*/ 	.word	0x00000001


	//----- nvinfo : EIATTR_CRS_STACK_SIZE
	.align		4
.L_816:
        /*00ec*/ 	.byte	0x04, 0x1e
        /*00ee*/ 	.short	(.L_818 - .L_817)
.L_817:
        /*00f0*/ 	.word	0x00000000


	//----- nvinfo : EIATTR_CBANK_PARAM_SIZE
	.align		4
.L_818:
        /*00f4*/ 	.byte	0x03, 0x19
        /*00f6*/ 	.short	0x00e8


	//----- nvinfo : EIATTR_PARAM_CBANK
	.align		4
        /*00f8*/ 	.byte	0x04, 0x0a
        /*00fa*/ 	.short	(.L_820 - .L_819)
	.align		4
.L_819:
        /*00fc*/ 	.word	index@(.nv.constant0._ZN10layer_norm31ln_parallel_residual_fwd_kernelINS_13Kernel_traitsIf13__nv_bfloat16S2_S2_fjLj512ELj1ELj4ELj1ELj16ENS_18Kernel_traits_baseILj512EfS2_S2_S2_fjLj128EEEEELb0ELb0ELb1EEEvNS_9FwdParamsE)
        /*0100*/ 	.short	0x0380
        /*0102*/ 	.short	0x00e8


	//----- nvinfo : EIATTR_SW_WAR
	.align		4
.L_820:
        /*0104*/ 	.byte	0x04, 0x36
        /*0106*/ 	.short	(.L_822 - .L_821)
.L_821:
        /*0108*/ 	.word	0x00000008
.L_822:


//--------------------- .nv.info._ZN10layer_norm31ln_parallel_residual_fwd_kernelINS_13Kernel_traitsIf13__nv_bfloat16S2_S2_fjLj512ELj1ELj4ELj1ELj16ENS_18Kernel_traits_baseILj512EfS2_S2_S2_fjLj128EEEEELb0ELb1ELb0EEEvNS_9FwdParamsE --------------------------
	.section	.nv.info._ZN10layer_norm31ln_parallel_residual_fwd_kernelINS_13Kernel_traitsIf13__nv_bfloat16S2_S2_fjLj512ELj1ELj4ELj1ELj16ENS_18Kernel_traits_baseILj512EfS2_S2_S2_fjLj128EEEEELb0ELb1ELb0EEEvNS_9FwdParamsE,"",@"SHT_CUDA_INFO"
	.sectionflags	@""
	.align	4


	//----- nvinfo : EIATTR_CUDA_API_VERSION
	.align		4
        /*0000*/ 	.byte	0x04, 0x37
        /*0002*/ 	.short	(.L_824 - .L_823)
.L_823:
        /*0004*/ 	.word	0x00000082


	//----- nvinfo : EIATTR_KPARAM_INFO
	.align		4
.L_824:
        /*0008*/ 	.byte	0x04, 0x17
        /*000a*/ 	.short	(.L_826 - .L_825)
.L_825:
        /*000c*/ 	.word	0x00000000
        /*0010*/ 	.short	0x0000
        /*0012*/ 	.short	0x0000
        /*0014*/ 	.byte	0x00, 0xf0, 0xa1, 0x03


	//----- nvinfo : EIATTR_SPARSE_MMA_MASK
	.align		4
.L_826:
        /*0018*/ 	.byte	0x03, 0x50
        /*001a*/ 	.short	0x0000


	//----- nvinfo : EIATTR_MAXREG_COUNT
	.align		4
        /*001c*/ 	.byte	0x03, 0x1b
        /*001e*/ 	.short	0x00ff


	//----- nvinfo : EIATTR_MERCURY_ISA_VERSION
	.align		4
        /*0020*/ 	.byte	0x03, 0x5f
        /*0022*/ 	.short	0x0101


	//----- nvinfo : EIATTR_COOP_GROUP_MASK_REGIDS
	.align		4
        /*0024*/ 	.byte	0x04, 0x29
        /*0026*/ 	.short	(.L_828 - .L_827)


	//   ....[0]....
.L_827:
        /*0028*/ 	.word	0xffffffff


	//   ....[1]....
        /*002c*/ 	.word	0xffffffff


	//   ....[2]....
        /*0030*/ 	.word	0xffffffff


	//   ....[3]....
        /*0034*/ 	.word	0xffffffff


	//   ....[4]....
        /*0038*/ 	.word	0xffffffff


	//   ....[5]....
        /*003c*/ 	.word	0xffffffff


	//   ....[6]....
        /*0040*/ 	.word	0xffffffff


	//   ....[7]....
        /*0044*/ 	.word	0xffffffff


	//   ....[8]....
        /*0048*/ 	.word	0xffffffff


	//   ....[9]....
        /*004c*/ 	.word	0xffffffff


	//   ....[10]....
        /*0050*/ 	.word	0x05000036


	//   ....[11]....
        /*0054*/ 	.word	0x05000036


	//   ....[12]....
        /*0058*/ 	.word	0x05000036


	//   ....[13]....
        /*005c*/ 	.word	0x05000036


	//   ....[14]....
        /*0060*/ 	.word	0x05000036


	//   ....[15]....
        /*0064*/ 	.word	0x05000036


	//   ....[16]....
        /*0068*/ 	.word	0x05000036


	//   ....[17]....
        /*006c*/ 	.word	0x05000036


	//   ....[18]....
        /*0070*/ 	.word	0x05000036


	//   ....[19]....
        /*0074*/ 	.word	0x05000036


	//----- nvinfo : EIATTR_COOP_GROUP_INSTR_OFFSETS
	.align		4
.L_828:
        /*0078*/ 	.byte	0x04, 0x28
        /*007a*/ 	.short	(.L_830 - .L_829)


	//   ....[0]....
.L_829:
        /*007c*/ 	.word	0x00001b40


	//   ....[1]....
        /*0080*/ 	.word	0x00001b60


	//   ....[2]....
        /*0084*/ 	.word	0x00001b80


	//   ....[3]....
        /*0088*/ 	.word	0x00001bb0


	//   ....[4]....
        /*008c*/ 	.word	0x00001bd0


	//   ....[5]....
        /*0090*/ 	.word	0x00001e10


	//   ....[6]....
        /*0094*/ 	.word	0x00001e30


	//   ....[7]....
        /*0098*/ 	.word	0x00001e50


	//   ....[8]....
        /*009c*/ 	.word	0x00001e70


	//   ....[9]....
        /*00a0*/ 	.word	0x00001e90


	//   ....[10]....
        /*00a4*/ 	.word	0x00002470


	//   ....[11]....
        /*00a8*/ 	.word	0x00002510


	//   ....[12]....
        /*00ac*/ 	.word	0x00002580


	//   ....[13]....
        /*00b0*/ 	.word	0x00002600


	//   ....[14]....
        /*00b4*/ 	.word	0x00002670


	//   ....[15]....
        /*00b8*/ 	.word	0x00002920


	//   ....[16]....
        /*00bc*/ 	.word	0x00002990


	//   ....[17]....
        /*00c0*/ 	.word	0x00002a00


	//   ....[18]....
        /*00c4*/ 	.word	0x00002a70


	//   ....[19]....
        /*00c8*/ 	.word	0x00002ae0


	//----- nvinfo : EIATTR_VRC_CTA_INIT_COUNT
	.align		4
.L_830:
        /*00cc*/ 	.byte	0x02, 0x4a
	.zero		1
	.zero		1


	//----- nvinfo : EIATTR_EXIT_INSTR_OFFSETS
	.align		4
        /*00d0*/ 	.byte	0x04, 0x1c
        /*00d2*/ 	.short	(.L_832 - .L_831)


	//   ....[0]....
.L_831:
        /*00d4*/ 	.word	0x00000460


	//   ....[1]....
        /*00d8*/ 	.word	0x00002400


	//----- nvinfo : EIATTR_MAX_THREADS
	.align		4
.L_832:
        /*00dc*/ 	.byte	0x04, 0x05
        /*00de*/ 	.short	(.L_834 - .L_833)
.L_833:
        /*00e0*/ 	.word	0x00000080
        /*00e4*/ 	.word	0x00000001
        /*00e8*/ 	.word	0x00000001


	//----- nvinfo : EIATTR_CRS_STACK_SIZE
	.align		4
.L_834:
        /*00ec*/ 	.byte	0x04, 0x1e
        /*00ee*/ 	.short	(.L_836 - .L_835)
.L_835:
        /*00f0*/ 	.word	0x00000000


	//----- nvinfo : EIATTR_CBANK_PARAM_SIZE
	.align		4
.L_836:
        /*00f4*/ 	.byte	0x03, 0x19
        /*00f6*/ 	.short	0x00e8


	//----- nvinfo : EIATTR_PARAM_CBANK
	.align		4
        /*00f8*/ 	.byte	0x04, 0x0a
        /*00fa*/ 	.short	(.L_838 - .L_837)
	.align		4
.L_837:
        /*00fc*/ 	.word	index@(.nv.constant0._ZN10layer_norm31ln_parallel_residual_fwd_kernelINS_13Kernel_traitsIf13__nv_bfloat16S2_S2_fjLj512ELj1ELj4ELj1ELj16ENS_18Kernel_traits_baseILj512EfS2_S2_S2_fjLj128EEEEELb0ELb1ELb0EEEvNS_9FwdParamsE)
        /*0100*/ 	.short	0x0380
        /*0102*/ 	.short	0x00e8


	//----- nvinfo : EIATTR_SW_WAR
	.align		4
.L_838:
        /*0104*/ 	.byte	0x04, 0x36
        /*0106*/ 	.short	(.L_840 - .L_839)
.L_839:
        /*0108*/ 	.word	0x00000008
.L_840:


//--------------------- .nv.info._ZN10layer_norm31ln_parallel_residual_fwd_kernelINS_13Kernel_traitsIf13__nv_bfloat16S2_S2_fjLj512ELj1ELj4ELj1ELj16ENS_18Kernel_traits_baseILj512EfS2_S2_S2_fjLj128EEEEELb0ELb1ELb1EEEvNS_9FwdParamsE --------------------------
	.section	.nv.info._ZN10layer_norm31ln_parallel_residual_fwd_kernelINS_13Kernel_traitsIf13__nv_bfloat16S2_S2_fjLj512ELj1ELj4ELj1ELj16ENS_18Kernel_traits_baseILj512EfS2_S2_S2_fjLj128EEEEELb0ELb1ELb1EEEvNS_9FwdParamsE,"",@"SHT_CUDA_INFO"
	.sectionflags	@""
	.align	4


	//----- nvinfo : EIATTR_CUDA_API_VERSION
	.align		4
        /*0000*/ 	.byte	0x04, 0x37
        /*0002*/ 	.short	(.L_842 - .L_841)
.L_841:
        /*0004*/ 	.word	0x00000082


	//----- nvinfo : EIATTR_KPARAM_INFO
	.align		4
.L_842:
        /*0008*/ 	.byte	0x04, 0x17
        /*000a*/ 	.short	(.L_844 - .L_843)
.L_843:
        /*000c*/ 	.word	0x00000000
        /*0010*/ 	.short	0x0000
        /*0012*/ 	.short	0x0000
        /*0014*/ 	.byte	0x00, 0xf0, 0xa1, 0x03


	//----- nvinfo : EIATTR_SPARSE_MMA_MASK
	.align		4
.L_844:
        /*0018*/ 	.byte	0x03, 0x50
        /*001a*/ 	.short	0x0000


	//----- nvinfo : EIATTR_MAXREG_COUNT
	.align		4
        /*001c*/ 	.byte	0x03, 0x1b
        /*001e*/ 	.short	0x00ff


	//----- nvinfo : EIATTR_MERCURY_ISA_VERSION
	.align		4
        /*0020*/ 	.byte	0x03, 0x5f
        /*0022*/ 	.short	0x0101


	//----- nvinfo : EIATTR_COOP_GROUP_MASK_REGIDS
	.align		4
        /*0024*/ 	.byte	0x04, 0x29
        /*0026*/ 	.short	(.L_846 - .L_845)


	//   ....[0]....
.L_845:
        /*0028*/ 	.word	0xffffffff


	//   ....[1]....
        /*002c*/ 	.word	0xffffffff


	//   ....[2]....
        /*0030*/ 	.word	0xffffffff


	//   ....[3]....
        /*0034*/ 	.word	0xffffffff


	//   ....[4]....
        /*0038*/ 	.word	0xffffffff


	//   ....[5]....
        /*003c*/ 	.word	0xffffffff


	//   ....[6]....
        /*0040*/ 	.word	0xffffffff


	//   ....[7]....
        /*0044*/ 	.word	0xffffffff


	//   ....[8]....
        /*0048*/ 	.word	0xffffffff


	//   ....[9]....
        /*004c*/ 	.word	0xffffffff


	//   ....[10]....
        /*0050*/ 	.word	0x05000024


	//   ....[11]....
        /*0054*/ 	.word	0x05000024


	//   ....[12]....
        /*0058*/ 	.word	0x05000024


	//   ....[13]....
        /*005c*/ 	.word	0x05000024


	//   ....[14]....
        /*0060*/ 	.word	0x05000024


	//   ....[15]....
        /*0064*/ 	.word	0x05000024


	//   ....[16]....
        /*0068*/ 	.word	0x05000024


	//   ....[17]....
        /*006c*/ 	.word	0x05000024


	//   ....[18]....
        /*0070*/ 	.word	0x05000024


	//   ....[19]....
        /*0074*/ 	.word	0x05000024


	//----- nvinfo : EIATTR_COOP_GROUP_INSTR_OFFSETS
	.align		4
.L_846:
        /*0078*/ 	.byte	0x04, 0x28
        /*007a*/ 	.short	(.L_848 - .L_847)


	//   ....[0]....
.L_847:
        /*007c*/ 	.word	0x00001a50


	//   ....[1]....
        /*0080*/ 	.word	0x00001a70


	//   ....[2]....
        /*0084*/ 	.word	0x00001a90


	//   ....[3]....
        /*0088*/ 	.word	0x00001ab0


	//   ....[4]....
        /*008c*/ 	.word	0x00001ad0


	//   ....[5]....
        /*0090*/ 	.word	0x00001d10


	//   ....[6]....
        /*0094*/ 	.word	0x00001d30


	//   ....[7]....
        /*0098*/ 	.word	0x00001d50


	//   ....[8]....
        /*009c*/ 	.word	0x00001d70


	//   ....[9]....
        /*00a0*/ 	.word	0x00001d90


	//   ....[10]....
        /*00a4*/ 	.word	0x000022e0


	//   ....[11]....
        /*00a8*/ 	.word	0x00002360


	//   ....[12]....
        /*00ac*/ 	.word	0x000023e0


	//   ....[13]....
        /*00b0*/ 	.word	0x00002460


	//   ....[14]....
        /*00b4*/ 	.word	0x000024e0


	//   ....[15]....
        /*00b8*/ 	.word	0x00002780


	//   ....[16]....
        /*00bc*/ 	.word	0x000027e0


	//   ....[17]....
        /*00c0*/ 	.word	0x00002840


	//   ....[18]....
        /*00c4*/ 	.word	0x000028a0


	//   ....[19]....
        /*00c8*/ 	.word	0x00002900


	//----- nvinfo : EIATTR_VRC_CTA_INIT_COUNT
	.align		4
.L_848:
        /*00cc*/ 	.byte	0x02, 0x4a
	.zero		1
	.zero		1


	//----- nvinfo : EIATTR_EXIT_INSTR_OFFSETS
	.align		4
        /*00d0*/ 	.byte	0x04, 0x1c
        /*00d2*/ 	.short	(.L_850 - .L_849)


	//   ....[0]....
.L_849:
        /*00d4*/ 	.word	0x00000390


	//   ....[1]....
        /*00d8*/ 	.word	0x00002280


	//----- nvinfo : EIATTR_MAX_THREADS
	.align		4
.L_850:
        /*00dc*/ 	.byte	0x04, 0x05
        /*00de*/ 	.short	(.L_852 - .L_851)
.L_851:
        /*00e0*/ 	.word	0x00000080
        /*00e4*/ 	.word	0x00000001
        /*00e8*/ 	.word	0x00000001


	//----- nvinfo : EIATTR_CRS_STACK_SIZE
	.align		4
.L_852:
        /*00ec*/ 	.byte	0x04, 0x1e
        /*00ee*/ 	.short	(.L_854 - .L_853)
.L_853:
        /*00f0*/ 	.word	0x00000000


	//----- nvinfo : EIATTR_CBANK_PARAM_SIZE
	.align		4
.L_854:
        /*00f4*/ 	.byte	0x03, 0x19
        /*00f6*/ 	.short	0x00e8


	//----- nvinfo : EIATTR_PARAM_CBANK
	.align		4
        /*00f8*/ 	.byte	0x04, 0x0a
        /*00fa*/ 	.short	(.L_856 - .L_855)
	.align		4
.L_855:
        /*00fc*/ 	.word	index@(.nv.constant0._ZN10layer_norm31ln_parallel_residual_fwd_kernelINS_13Kernel_traitsIf13__nv_bfloat16S2_S2_fjLj512ELj1ELj4ELj1ELj16ENS_18Kernel_traits_baseILj512EfS2_S2_S2_fjLj128EEEEELb0ELb1ELb1EEEvNS_9FwdParamsE)
        /*0100*/ 	.short	0x0380
        /*0102*/ 	.short	0x00e8


	//----- nvinfo : EIATTR_SW_WAR
	.align		4
.L_856:
        /*0104*/ 	.byte	0x04, 0x36
        /*0106*/ 	.short	(.L_858 - .L_857)
.L_857:
        /*0108*/ 	.word	0x00000008
.L_858:


//--------------------- .nv.info._ZN10layer_norm31ln_parallel_residual_fwd_kernelINS_13Kernel_traitsIf13__nv_bfloat16S2_S2_fjLj512ELj1ELj4ELj1ELj16ENS_18Kernel_traits_baseILj512EfS2_S2_S2_fjLj128EEEEELb1ELb0ELb0EEEvNS_9FwdParamsE --------------------------
	.section	.nv.info._ZN10layer_norm31ln_parallel_residual_fwd_kernelINS_13Kernel_traitsIf13__nv_bfloat16S2_S2_fjLj512ELj1ELj4ELj1ELj16ENS_18Kernel_traits_baseILj512EfS2_S2_S2_fjLj128EEEEELb1ELb0ELb0EEEvNS_9FwdParamsE,"",@"SHT_CUDA_INFO"
	.sectionflags	@""
	.align	4


	//----- nvinfo : EIATTR_CUDA_API_VERSION
	.align		4
        /*0000*/ 	.byte	0x04, 0x37
        /*0002*/ 	.short	(.L_860 - .L_859)
.L_859:
        /*0004*/ 	.word	0x00000082


	//----- nvinfo : EIATTR_KPARAM_INFO
	.align		4
.L_860:
        /*0008*/ 	.byte	0x04, 0x17
        /*000a*/ 	.short	(.L_862 - .L_861)
.L_861:
        /*000c*/ 	.word	0x00000000
        /*0010*/ 	.short	0x0000
        /*0012*/ 	.short	0x0000
        /*0014*/ 	.byte	0x00, 0xf0, 0xa1, 0x03


	//----- nvinfo : EIATTR_SPARSE_MMA_MASK
	.align		4
.L_862:
        /*0018*/ 	.byte	0x03, 0x50
        /*001a*/ 	.short	0x0000


	//----- nvinfo : EIATTR_MAXREG_COUNT
	.align		4
        /*001c*/ 	.byte	0x03, 0x1b
        /*001e*/ 	.short	0x00ff


	//----- nvinfo : EIATTR_ANNOTATIONS
	.align		4
        /*0020*/ 	.byte	0x04, 0x55
        /*0022*/ 	.short	(.L_864 - .L_863)


	//   ....[0]....
.L_863:
        /*0024*/ 	.word	0x00000001
        /*0028*/ 	.byte	0x60, 0x49, 0x00, 0x00, 0x01, 0x00, 0x00, 0x00, 0xb0, 0x92, 0x00, 0x00, 0x01, 0x00, 0x00, 0x00
        /*0038*/ 	.byte	0x10, 0xa0, 0x00, 0x00, 0x01, 0x00, 0x00, 0x00, 0x20, 0x14, 0x01, 0x00


	//----- nvinfo : EIATTR_MERCURY_ISA_VERSION
	.align		4
.L_864:
        /*0044*/ 	.byte	0x03, 0x5f
        /*0046*/ 	.short	0x0101


	//----- nvinfo : EIATTR_COOP_GROUP_MASK_REGIDS
	.align		4
        /*0048*/ 	.byte	0x04, 0x29
        /*004a*/ 	.short	(.L_866 - .L_865)


	//   ....[0]....
.L_865:
        /*004c*/ 	.word	0xffffffff


	//   ....[1]....
        /*0050*/ 	.word	0xffffffff


	//   ....[2]....
        /*0054*/ 	.word	0xffffffff


	//   ....[3]....
        /*0058*/ 	.word	0xffffffff


	//   ....[4]....
        /*005c*/ 	.word	0xffffffff


	//   ....[5]....
        /*0060*/ 	.word	0xffffffff


	//   ....[6]....
        /*0064*/ 	.word	0xffffffff


	//   ....[7]....
        /*0068*/ 	.word	0xffffffff


	//   ....[8]....
        /*006c*/ 	.word	0xffffffff


	//   ....[9]....
        /*0070*/ 	.word	0xffffffff


	//   ....[10]....
        /*0074*/ 	.word	0x0500005e


	//   ....[11]....
        /*0078*/ 	.word	0x0500005e


	//   ....[12]....
        /*007c*/ 	.word	0x0500005e


	//   ....[13]....
        /*0080*/ 	.word	0x0500005e


	//   ....[14]....
        /*0084*/ 	.word	0x0500005e


	//   ....[15]....
        /*0088*/ 	.word	0x0500005e


	//   ....[16]....
        /*008c*/ 	.word	0x0500005e


	//   ....[17]....
        /*0090*/ 	.word	0x0500005e


	//   ....[18]....
        /*0094*/ 	.word	0x0500005e


	//   ....[19]....
        /*0098*/ 	.word	0x0500005e


	//----- nvinfo : EIATTR_COOP_GROUP_INSTR_OFFSETS
	.align		4
.L_866:
        /*009c*/ 	.byte	0x04, 0x28
        /*009e*/ 	.short	(.L_868 - .L_867)


	//   ....[0]....
.L_867:
        /*00a0*/ 	.word	0x00011700


	//   ....[1]....
        /*00a4*/ 	.word	0x00011720


	//   ....[2]....
        /*00a8*/ 	.word	0x00011740


	//   ....[3]....
        /*00ac*/ 	.word	0x00011760


	//   ....[4]....
        /*00b0*/ 	.word	0x00011790


	//   ....[5]....
        /*00b4*/ 	.word	0x000119d0


	//   ....[6]....
        /*00b8*/ 	.word	0x000119f0


	//   ....[7]....
        /*00bc*/ 	.word	0x00011a10


	//   ....[8]....
        /*00c0*/ 	.word	0x00011a30


	//   ....[9]....
        /*00c4*/ 	.word	0x00011a50


	//   ....[10]....
        /*00c8*/ 	.word	0x00012240


	//   ....[11]....
        /*00cc*/ 	.word	0x000122e0


	//   ....[12]....
        /*00d0*/ 	.word	0x00012350


	//   ....[13]....
        /*00d4*/ 	.word	0x000123c0


	//   ....[14]....
        /*00d8*/ 	.word	0x00012440


	//   ....[15]....
        /*00dc*/ 	.word	0x000126d0


	//   ....[16]....
        /*00e0*/ 	.word	0x00012740


	//   ....[17]....
        /*00e4*/ 	.word	0x000127b0


	//   ....[18]....
        /*00e8*/ 	.word	0x00012820


	//   ....[19]....
        /*00ec*/ 	.word	0x00012890


	//----- nvinfo : EIATTR_VRC_CTA_INIT_COUNT
	.align		4
.L_868:
        /*00f0*/ 	.byte	0x02, 0x4a
	.zero		1
	.zero		1


	//----- nvinfo : EIATTR_EXIT_INSTR_OFFSETS
	.align		4
        /*00f4*/ 	.byte	0x04, 0x1c
        /*00f6*/ 	.short	(.L_870 - .L_869)


	//   ....[0]....
.L_869:
        /*00f8*/ 	.word	0x00000e70


	//   ....[1]....
        /*00fc*/ 	.word	0x000121d0


	//----- nvinfo : EIATTR_MAX_THREADS
	.align		4
.L_870:
        /*0100*/ 	.byte	0x04, 0x05
        /*0102*/ 	.short	(.L_872 - .L_871)
.L_871:
        /*0104*/ 	.word	0x00000080
        /*0108*/ 	.word	0x00000001
        /*010c*/ 	.word	0x00000001


	//----- nvinfo : EIATTR_CRS_STACK_SIZE
	.align		4
.L_872:
        /*0110*/ 	.byte	0x04, 0x1e
        /*0112*/ 	.short	(.L_874 - .L_873)
.L_873:
        /*0114*/ 	.word	0x00000000


	//----- nvinfo : EIATTR_CBANK_PARAM_SIZE
	.align		4
.L_874:
        /*0118*/ 	.byte	0x03, 0x19
        /*011a*/ 	.short	0x00e8


	//----- nvinfo : EIATTR_PARAM_CBANK
	.align		4
        /*011c*/ 	.byte	0x04, 0x0a
        /*011e*/ 	.short	(.L_876 - .L_875)
	.align		4
.L_875:
        /*0120*/ 	.word	index@(.nv.constant0._ZN10layer_norm31ln_parallel_residual_fwd_kernelINS_13Kernel_traitsIf13__nv_bfloat16S2_S2_fjLj512ELj1ELj4ELj1ELj16ENS_18Kernel_traits_baseILj512EfS2_S2_S2_fjLj128EEEEELb1ELb0ELb0EEEvNS_9FwdParamsE)
        /*0124*/ 	.short	0x0380
        /*0126*/ 	.short	0x00e8


	//----- nvinfo : EIATTR_SW_WAR
	.align		4
.L_876:
        /*0128*/ 	.byte	0x04, 0x36
        /*012a*/ 	.short	(.L_878 - .L_877)
.L_877:
        /*012c*/ 	.word	0x00000008
.L_878:


//--------------------- .nv.info._ZN10layer_norm31ln_parallel_residual_fwd_kernelINS_13Kernel_traitsIf13__nv_bfloat16S2_S2_fjLj512ELj1ELj4ELj1ELj16ENS_18Kernel_traits_baseILj512EfS2_S2_S2_fjLj128EEEEELb1ELb0ELb1EEEvNS_9FwdParamsE --------------------------
	.section	.nv.info._ZN10layer_norm31ln_parallel_residual_fwd_kernelINS_13Kernel_traitsIf13__nv_bfloat16S2_S2_fjLj512ELj1ELj4ELj1ELj16ENS_18Kernel_traits_baseILj512EfS2_S2_S2_fjLj128EEEEELb1ELb0ELb1EEEvNS_9FwdParamsE,"",@"SHT_CUDA_INFO"
	.sectionflags	@""
	.align	4


	//----- nvinfo : EIATTR_CUDA_API_VERSION
	.align		4
        /*0000*/ 	.byte	0x04, 0x37
        /*0002*/ 	.short	(.L_880 - .L_879)
.L_879:
        /*0004*/ 	.word	0x00000082


	//----- nvinfo : EIATTR_KPARAM_INFO
	.align		4
.L_880:
        /*0008*/ 	.byte	0x04, 0x17
        /*000a*/ 	.short	(.L_882 - .L_881)
.L_881:
        /*000c*/ 	.word	0x00000000
        /*0010*/ 	.short	0x0000
        /*0012*/ 	.short	0x0000
        /*0014*/ 	.byte	0x00, 0xf0, 0xa1, 0x03


	//----- nvinfo : EIATTR_SPARSE_MMA_MASK
	.align		4
.L_882:
        /*0018*/ 	.byte	0x03, 0x50
        /*001a*/ 	.short	0x0000


	//----- nvinfo : EIATTR_MAXREG_COUNT
	.align		4
        /*001c*/ 	.byte	0x03, 0x1b
        /*001e*/ 	.short	0x00ff


	//----- nvinfo : EIATTR_MERCURY_ISA_VERSION
	.align		4
        /*0020*/ 	.byte	0x03, 0x5f
        /*0022*/ 	.short	0x0101


	//----- nvinfo : EIATTR_COOP_GROUP_MASK_REGIDS
	.align		4
        /*0024*/ 	.byte	0x04, 0x29
        /*0026*/ 	.short	(.L_884 - .L_883)


	//   ....[0]....
.L_883:
        /*0028*/ 	.word	0xffffffff


	//   ....[1]....
        /*002c*/ 	.word	0xffffffff


	//   ....[2]....
        /*0030*/ 	.word	0xffffffff


	//   ....[3]....
        /*0034*/ 	.word	0xffffffff


	//   ....[4]....
        /*0038*/ 	.word	0xffffffff


	//   ....[5]....
        /*003c*/ 	.word	0xffffffff


	//   ....[6]....
        /*0040*/ 	.word	0xffffffff


	//   ....[7]....
        /*0044*/ 	.word	0xffffffff


	//   ....[8]....
        /*0048*/ 	.word	0xffffffff


	//   ....[9]....
        /*004c*/ 	.word	0xffffffff


	//   ....[10]....
        /*0050*/ 	.word	0x0500005e


	//   ....[11]....
        /*0054*/ 	.word	0x0500005e


	//   ....[12]....
        /*0058*/ 	.word	0x0500005e


	//   ....[13]....
        /*005c*/ 	.word	0x0500005e


	//   ....[14]....
        /*0060*/ 	.word	0x0500005e


	//   ....[15]....
        /*0064*/ 	.word	0x0500005e


	//   ....[16]....
        /*0068*/ 	.word	0x0500005e


	//   ....[17]....
        /*006c*/ 	.word	0x0500005e


	//   ....[18]....
        /*0070*/ 	.word	0x0500005e


	//   ....[19]....
        /*0074*/ 	.word	0x0500005e


	//----- nvinfo : EIATTR_COOP_GROUP_INSTR_OFFSETS
	.align		4
.L_884:
        /*0078*/ 	.byte	0x04, 0x28
        /*007a*/ 	.short	(.L_886 - .L_885)


	//   ....[0]....
.L_885:
        /*007c*/ 	.word	0x00010bc0


	//   ....[1]....
        /*0080*/ 	.word	0x00010be0


	//   ....[2]....
        /*0084*/ 	.word	0x00010c10


	//   ....[3]....
        /*0088*/ 	.word	0x00010c30


	//   ....[4]....
        /*008c*/ 	.word	0x00010c50


	//   ....[5]....
        /*0090*/ 	.word	0x00010e80


	//   ....[6]....
        /*0094*/ 	.word	0x00010ea0


	//   ....[7]....
        /*0098*/ 	.word	0x00010ec0


	//   ....[8]....
        /*009c*/ 	.word	0x00010ee0


	//   ....[9]....
        /*00a0*/ 	.word	0x00010f00


	//   ....[10]....
        /*00a4*/ 	.word	0x00011660


	//   ....[11]....
        /*00a8*/ 	.word	0x00011700


	//   ....[12]....
        /*00ac*/ 	.word	0x00011780


	//   ....[13]....
        /*00b0*/ 	.word	0x000117f0


	//   ....[14]....
        /*00b4*/ 	.word	0x00011860


	//   ....[15]....
        /*00b8*/ 	.word	0x00011ae0


	//   ....[16]....
        /*00bc*/ 	.word	0x00011b50


	//   ....[17]....
        /*00c0*/ 	.word	0x00011bc0


	//   ....[18]....
        /*00c4*/ 	.word	0x00011c30


	//   ....[19]....
        /*00c8*/ 	.word	0x00011ca0


	//----- nvinfo : EIATTR_VRC_CTA_INIT_COUNT
	.align		4
.L_886:
        /*00cc*/ 	.byte	0x02, 0x4a
	.zero		1
	.zero		1


	//----- nvinfo : EIATTR_EXIT_INSTR_OFFSETS
	.align		4
        /*00d0*/ 	.byte	0x04, 0x1c
        /*00d2*/ 	.short	(.L_888 - .L_887)


	//   ....[0]....
.L_887:
        /*00d4*/ 	.word	0x000008f0


	//   ....[1]....
        /*00d8*/ 	.word	0x000115f0


	//----- nvinfo : EIATTR_MAX_THREADS
	.align		4
.L_888:
        /*00dc*/ 	.byte	0x04, 0x05
        /*00de*/ 	.short	(.L_890 - .L_889)
.L_889:
        /*00e0*/ 	.word	0x00000080
        /*00e4*/ 	.word	0x00000001
        /*00e8*/ 	.word	0x00000001


	//----- nvinfo : EIATTR_CRS_STACK_SIZE
	.align		4
.L_890:
        /*00ec*/ 	.byte	0x04, 0x1e
        /*00ee*/ 	.short	(.L_892 - .L_891)
.L_891:
        /*00f0*/ 	.word	0x00000000


	//----- nvinfo : EIATTR_CBANK_PARAM_SIZE
	.align		4
.L_892:
        /*00f4*/ 	.byte	0x03, 0x19
        /*00f6*/ 	.short	0x00e8


	//----- nvinfo : EIATTR_PARAM_CBANK
	.align		4
        /*00f8*/ 	.byte	0x04, 0x0a
        /*00fa*/ 	.short	(.L_894 - .L_893)
	.align		4
.L_893:
        /*00fc*/ 	.word	index@(.nv.constant0._ZN10layer_norm31ln_parallel_residual_fwd_kernelINS_13Kernel_traitsIf13__nv_bfloat16S2_S2_fjLj512ELj1ELj4ELj1ELj16ENS_18Kernel_traits_baseILj512EfS2_S2_S2_fjLj128EEEEELb1ELb0ELb1EEEvNS_9FwdParamsE)
        /*0100*/ 	.short	0x0380
        /*0102*/ 	.short	0x00e8


	//----- nvinfo : EIATTR_SW_WAR
	.align		4
.L_894:
        /*0104*/ 	.byte	0x04, 0x36
        /*0106*/ 	.short	(.L_896 - .L_895)
.L_895:
        /*0108*/ 	.word	0x00000008
.L_896:


//--------------------- .nv.info._ZN10layer_norm31ln_parallel_residual_fwd_kernelINS_13Kernel_traitsIf13__nv_bfloat16S2_S2_fjLj512ELj1ELj4ELj1ELj16ENS_18Kernel_traits_baseILj512EfS2_S2_S2_fjLj128EEEEELb1ELb1ELb0EEEvNS_9FwdParamsE --------------------------
	.section	.nv.info._ZN10layer_norm31ln_parallel_residual_fwd_kernelINS_13Kernel_traitsIf13__nv_bfloat16S2_S2_fjLj512ELj1ELj4ELj1ELj16ENS_18Kernel_traits_baseILj512EfS2_S2_S2_fjLj128EEEEELb1ELb1ELb0EEEvNS_9FwdParamsE,"",@"SHT_CUDA_INFO"
	.sectionflags	@""
	.align	4


	//----- nvinfo : EIATTR_CUDA_API_VERSION
	.align		4
        /*0000*/ 	.byte	0x04, 0x37
        /*0002*/ 	.short	(.L_898 - .L_897)
.L_897:
        /*0004*/ 	.word	0x00000082


	//----- nvinfo : EIATTR_KPARAM_INFO
	.align		4
.L_898:
        /*0008*/ 	.byte	0x04, 0x17
        /*000a*/ 	.short	(.L_900 - .L_899)
.L_899:
        /*000c*/ 	.word	0x00000000
        /*0010*/ 	.short	0x0000
        /*0012*/ 	.short	0x0000
        /*0014*/ 	.byte	0x00, 0xf0, 0xa1, 0x03


	//----- nvinfo : EIATTR_SPARSE_MMA_MASK
	.align		4
.L_900:
        /*0018*/ 	.byte	0x03, 0x50
        /*001a*/ 	.short	0x0000


	//----- nvinfo : EIATTR_MAXREG_COUNT
	.align		4
        /*001c*/ 	.byte	0x03, 0x1b
        /*001e*/ 	.short	0x00ff


	//----- nvinfo : EIATTR_MERCURY_ISA_VERSION
	.align		4
        /*0020*/ 	.byte	0x03, 0x5f
        /*0022*/ 	.short	0x0101


	//----- nvinfo : EIATTR_COOP_GROUP_MASK_REGIDS
	.align		4
        /*0024*/ 	.byte	0x04, 0x29
        /*0026*/ 	.short	(.L_902 - .L_901)


	//   ....[0]....
.L_901:
        /*0028*/ 	.word	0xffffffff


	//   ....[1]....
        /*002c*/ 	.word	0xffffffff


	//   ....[2]....
        /*0030*/ 	.word	0xffffffff


	//   ....[3]....
        /*0034*/ 	.word	0xffffffff


	//   ....[4]....
        /*0038*/ 	.word	0xffffffff


	//   ....[5]....
        /*003c*/ 	.word	0xffffffff


	//   ....[6]....
        /*0040*/ 	.word	0xffffffff


	//   ....[7]....
        /*0044*/ 	.word	0xffffffff


	//   ....[8]....
        /*0048*/ 	.word	0xffffffff


	//   ....[9]....
        /*004c*/ 	.word	0xffffffff


	//   ....[10]....
        /*0050*/ 	.word	0x05000056


	//   ....[11]....
        /*0054*/ 	.word	0x05000056


	//   ....[12]....
        /*0058*/ 	.word	0x05000056


	//   ....[13]....
        /*005c*/ 	.word	0x05000056


	//   ....[14]....
        /*0060*/ 	.word	0x05000056


	//   ....[15]....
        /*0064*/ 	.word	0x05000056


	//   ....[16]....
        /*0068*/ 	.word	0x05000056


	//   ....[17]....
        /*006c*/ 	.word	0x05000056


	//   ....[18]....
        /*0070*/ 	.word	0x05000056


	//   ....[19]....
        /*0074*/ 	.word	0x05000056


	//----- nvinfo : EIATTR_COOP_GROUP_INSTR_OFFSETS
	.align		4
.L_902:
        /*0078*/ 	.byte	0x04, 0x28
        /*007a*/ 	.short	(.L_904 - .L_903)


	//   ....[0]....
.L_903:
        /*007c*/ 	.word	0x00010a30


	//   ....[1]....
        /*0080*/ 	.word	0x00010a50


	//   ....[2]....
        /*0084*/ 	.word	0x00010a70


	//   ....[3]....
        /*0088*/ 	.word	0x00010a90


	//   ....[4]....
        /*008c*/ 	.word	0x00010ac0


	//   ....[5]....
        /*0090*/ 	.word	0x00010d00


	//   ....[6]....
        /*0094*/ 	.word	0x00010d20


	//   ....[7]....
        /*0098*/ 	.word	0x00010d40


	//   ....[8]....
        /*009c*/ 	.word	0x00010d60


	//   ....[9]....
        /*00a0*/ 	.word	0x00010d80


	//   ....[10]....
        /*00a4*/ 	.word	0x00011380


	//   ....[11]....
        /*00a8*/ 	.word	0x00011420


	//   ....[12]....
        /*00ac*/ 	.word	0x00011490


	//   ....[13]....
        /*00b0*/ 	.word	0x00011500


	//   ....[14]....
        /*00b4*/ 	.word	0x00011580


	//   ....[15]....
        /*00b8*/ 	.word	0x00011810


	//   ....[16]....
        /*00bc*/ 	.word	0x00011880


	//   ....[17]....
        /*00c0*/ 	.word	0x000118f0


	//   ....[18]....
        /*00c4*/ 	.word	0x00011960


	//   ....[19]....
        /*00c8*/ 	.word	0x000119d0


	//----- nvinfo : EIATTR_VRC_CTA_INIT_COUNT
	.align		4
.L_904:
        /*00cc*/ 	.byte	0x02, 0x4a
	.zero		1
	.zero		1


	//----- nvinfo : EIATTR_EXIT_INSTR_OFFSETS
	.align		4
        /*00d0*/ 	.byte	0x04, 0x1c
        /*00d2*/ 	.short	(.L_906 - .L_905)


	//   ....[0]....
.L_905:
        /*00d4*/ 	.word	0x00000680


	//   ....[1]....
        /*00d8*/ 	.word	0x00011310


	//----- nvinfo : EIATTR_MAX_THREADS
	.align		4
.L_906:
        /*00dc*/ 	.byte	0x04, 0x05
        /*00de*/ 	.short	(.L_908 - .L_907)
.L_907:
        /*00e0*/ 	.word	0x00000080
        /*00e4*/ 	.word	0x00000001
        /*00e8*/ 	.word	0x00000001


	//----- nvinfo : EIATTR_CRS_STACK_SIZE
	.align		4
.L_908:
        /*00ec*/ 	.byte	0x04, 0x1e
        /*00ee*/ 	.short	(.L_910 - .L_909)
.L_909:
        /*00f0*/ 	.word	0x00000000


	//----- nvinfo : EIATTR_CBANK_PARAM_SIZE
	.align		4
.L_910:
        /*00f4*/ 	.byte	0x03, 0x19
        /*00f6*/ 	.short	0x00e8


	//----- nvinfo : EIATTR_PARAM_CBANK
	.align		4
        /*00f8*/ 	.byte	0x04, 0x0a
        /*00fa*/ 	.short	(.L_912 - .L_911)
	.align		4
.L_911:
        /*00fc*/ 	.word	index@(.nv.constant0._ZN10layer_norm31ln_parallel_residual_fwd_kernelINS_13Kernel_traitsIf13__nv_bfloat16S2_S2_fjLj512ELj1ELj4ELj1ELj16ENS_18Kernel_traits_baseILj512EfS2_S2_S2_fjLj128EEEEELb1ELb1ELb0EEEvNS_9FwdParamsE)
        /*0100*/ 	.short	0x0380
        /*0102*/ 	.short	0x00e8


	//----- nvinfo : EIATTR_SW_WAR
	.align		4
.L_912:
        /*0104*/ 	.byte	0x04, 0x36
        /*0106*/ 	.short	(.L_914 - .L_913)
.L_913:
        /*0108*/ 	.word	0x00000008
.L_914:


//--------------------- .nv.info._ZN10layer_norm31ln_parallel_residual_fwd_kernelINS_13Kernel_traitsIf13__nv_bfloat16S2_S2_fjLj512ELj1ELj4ELj1ELj16ENS_18Kernel_traits_baseILj512EfS2_S2_S2_fjLj128EEEEELb1ELb1ELb1EEEvNS_9FwdParamsE --------------------------
	.section	.nv.info._ZN10layer_norm31ln_parallel_residual_fwd_kernelINS_13Kernel_traitsIf13__nv_bfloat16S2_S2_fjLj512ELj1ELj4ELj1ELj16ENS_18Kernel_traits_baseILj512EfS2_S2_S2_fjLj128EEEEELb1ELb1ELb1EEEvNS_9FwdParamsE,"",@"SHT_CUDA_INFO"
	.sectionflags	@""
	.align	4


	//----- nvinfo : EIATTR_CUDA_API_VERSION
	.align		4
        /*0000*/ 	.byte	0x04, 0x37
        /*0002*/ 	.short	(.L_916 - .L_915)
.L_915:
        /*0004*/ 	.word	0x00000082


	//----- nvinfo : EIATTR_KPARAM_INFO
	.align		4
.L_916:
        /*0008*/ 	.byte	0x04, 0x17
        /*000a*/ 	.short	(.L_918 - .L_917)
.L_917:
        /*000c*/ 	.word	0x00000000
        /*0010*/ 	.short	0x0000
        /*0012*/ 	.short	0x0000
        /*0014*/ 	.byte	0x00, 0xf0, 0xa1, 0x03


	//----- nvinfo : EIATTR_SPARSE_MMA_MASK
	.align		4
.L_918:
        /*0018*/ 	.byte	0x03, 0x50
        /*001a*/ 	.short	0x0000


	//----- nvinfo : EIATTR_MAXREG_COUNT
	.align		4
        /*001c*/ 	.byte	0x03, 0x1b
        /*001e*/ 	.short	0x00ff


	//----- nvinfo : EIATTR_MERCURY_ISA_VERSION
	.align		4
        /*0020*/ 	.byte	0x03, 0x5f
        /*0022*/ 	.short	0x0101


	//----- nvinfo : EIATTR_COOP_GROUP_MASK_REGIDS
	.align		4
        /*0024*/ 	.byte	0x04, 0x29
        /*0026*/ 	.short	(.L_920 - .L_919)


	//   ....[0]....
.L_919:
        /*0028*/ 	.word	0xffffffff


	//   ....[1]....
        /*002c*/ 	.word	0xffffffff


	//   ....[2]....
        /*0030*/ 	.word	0xffffffff


	//   ....[3]....
        /*0034*/ 	.word	0xffffffff


	//   ....[4]....
        /*0038*/ 	.word	0xffffffff


	//   ....[5]....
        /*003c*/ 	.word	0xffffffff


	//   ....[6]....
        /*0040*/ 	.word	0xffffffff


	//   ....[7]....
        /*0044*/ 	.word	0xffffffff


	//   ....[8]....
        /*0048*/ 	.word	0xffffffff


	//   ....[9]....
        /*004c*/ 	.word	0xffffffff


	//   ....[10]....
        /*0050*/ 	.word	0x05000040


	//   ....[11]....
        /*0054*/ 	.word	0x05000040


	//   ....[12]....
        /*0058*/ 	.word	0x05000040


	//   ....[13]....
        /*005c*/ 	.word	0x05000040


	//   ....[14]....
        /*0060*/ 	.word	0x05000040


	//   ....[15]....
        /*0064*/ 	.word	0x05000040


	//   ....[16]....
        /*0068*/ 	.word	0x05000040


	//   ....[17]....
        /*006c*/ 	.word	0x05000040


	//   ....[18]....
        /*0070*/ 	.word	0x05000040


	//   ....[19]....
        /*0074*/ 	.word	0x05000040


	//----- nvinfo : EIATTR_COOP_GROUP_INSTR_OFFSETS
	.align		4
.L_920:
        /*0078*/ 	.byte	0x04, 0x28
        /*007a*/ 	.short	(.L_922 - .L_921)


	//   ....[0]....
.L_921:
        /*007c*/ 	.word	0x000108b0


	//   ....[1]....
        /*0080*/ 	.word	0x000108d0


	//   ....[2]....
        /*0084*/ 	.word	0x00010900


	//   ....[3]....
        /*0088*/ 	.word	0x00010920


	//   ....[4]....
        /*008c*/ 	.word	0x00010940


	//   ....[5]....
        /*0090*/ 	.word	0x00010b70


	//   ....[6]....
        /*0094*/ 	.word	0x00010b90


	//   ....[7]....
        /*0098*/ 	.word	0x00010bb0


	//   ....[8]....
        /*009c*/ 	.word	0x00010bd0


	//   ....[9]....
        /*00a0*/ 	.word	0x00010bf0


	//   ....[10]....
        /*00a4*/ 	.word	0x00011170


	//   ....[11]....
        /*00a8*/ 	.word	0x00011210


	//   ....[12]....
        /*00ac*/ 	.word	0x00011290


	//   ....[13]....
        /*00b0*/ 	.word	0x00011300


	//   ....[14]....
        /*00b4*/ 	.word	0x00011370


	//   ....[15]....
        /*00b8*/ 	.word	0x000115f0


	//   ....[16]....
        /*00bc*/ 	.word	0x00011660


	//   ....[17]....
        /*00c0*/ 	.word	0x000116d0


	//   ....[18]....
        /*00c4*/ 	.word	0x00011740


	//   ....[19]....
        /*00c8*/ 	.word	0x000117b0


	//----- nvinfo : EIATTR_VRC_CTA_INIT_COUNT
	.align		4
.L_922:
        /*00cc*/ 	.byte	0x02, 0x4a
	.zero		1
	.zero		1


	//----- nvinfo : EIATTR_EXIT_INSTR_OFFSETS
	.align		4
        /*00d0*/ 	.byte	0x04, 0x1c
        /*00d2*/ 	.short	(.L_924 - .L_923)


	//   ....[0]....
.L_923:
        /*00d4*/ 	.word	0x00000290


	//   ....[1]....
        /*00d8*/ 	.word	0x00011100


	//----- nvinfo : EIATTR_MAX_THREADS
	.align		4
.L_924:
        /*00dc*/ 	.byte	0x04, 0x05
        /*00de*/ 	.short	(.L_926 - .L_925)
.L_925:
        /*00e0*/ 	.word	0x00000080
        /*00e4*/ 	.word	0x00000001
        /*00e8*/ 	.word	0x00000001


	//----- nvinfo : EIATTR_CRS_STACK_SIZE
	.align		4
.L_926:
        /*00ec*/ 	.byte	0x04, 0x1e
        /*00ee*/ 	.short	(.L_928 - .L_927)
.L_927:
        /*00f0*/ 	.word	0x00000000


	//----- nvinfo : EIATTR_CBANK_PARAM_SIZE
	.align		4
.L_928:
        /*00f4*/ 	.byte	0x03, 0x19
        /*00f6*/ 	.short	0x00e8


	//----- nvinfo : EIATTR_PARAM_CBANK
	.align		4
        /*00f8*/ 	.byte	0x04, 0x0a
        /*00fa*/ 	.short	(.L_930 - .L_929)
	.align		4
.L_929:
        /*00fc*/ 	.word	index@(.nv.constant0._ZN10layer_norm31ln_parallel_residual_fwd_kernelINS_13Kernel_traitsIf13__nv_bfloat16S2_S2_fjLj512ELj1ELj4ELj1ELj16ENS_18Kernel_traits_baseILj512EfS2_S2_S2_fjLj128EEEEELb1ELb1ELb1EEEvNS_9FwdParamsE)
        /*0100*/ 	.short	0x0380
        /*0102*/ 	.short	0x00e8


	//----- nvinfo : EIATTR_SW_WAR
	.align		4
.L_930:
        /*0104*/ 	.byte	0x04, 0x36
        /*0106*/ 	.short	(.L_932 - .L_931)
.L_931:
        /*0108*/ 	.word	0x00000008
.L_932:


//--------------------- .nv.info._ZN10layer_norm31ln_parallel_residual_fwd_kernelINS_13Kernel_traitsI13__nv_bfloat16S2_fS2_fjLj512ELj1ELj4ELj1ELj16ENS_18Kernel_traits_baseILj512ES2_S2_fS2_fjLj128EEEEELb0ELb0ELb0EEEvNS_9FwdParamsE --------------------------
	.section	.nv.info._ZN10layer_norm31ln_parallel_residual_fwd_kernelINS_13Kernel_traitsI13__nv_bfloat16S2_fS2_fjLj512ELj1ELj4ELj1ELj16ENS_18Kernel_traits_baseILj512ES2_S2_fS2_fjLj128EEEEELb0ELb0ELb0EEEvNS_9FwdParamsE,"",@"SHT_CUDA_INFO"
	.sectionflags	@""
	.align	4


	//----- nvinfo : EIATTR_CUDA_API_VERSION
	.align		4
        /*0000*/ 	.byte	0x04, 0x37
        /*0002*/ 	.short	(.L_934 - .L_933)
.L_933:
        /*0004*/ 	.word	0x00000082


	//----- nvinfo : EIATTR_KPARAM_INFO
	.align		4
.L_934:
        /*0008*/ 	.byte	0x04, 0x17
        /*000a*/ 	.short	(.L_936 - .L_935)
.L_935:
        /*000c*/ 	.word	0x00000000
        /*0010*/ 	.short	0x0000
        /*0012*/ 	.short	0x0000
        /*0014*/ 	.byte	0x00, 0xf0, 0xa1, 0x03


	//----- nvinfo : EIATTR_SPARSE_MMA_MASK
	.align		4
.L_936:
        /*0018*/ 	.byte	0x03, 0x50
        /*001a*/ 	.short	0x0000


	//----- nvinfo : EIATTR_MAXREG_COUNT
	.align		4
        /*001c*/ 	.byte	0x03, 0x1b
        /*001e*/ 	.short	0x00ff


	//----- nvinfo : EIATTR_MERCURY_ISA_VERSION
	.align		4
        /*0020*/ 	.byte	0x03, 0x5f
        /*0022*/ 	.short	0x0101


	//----- nvinfo : EIATTR_COOP_GROUP_MASK_REGIDS
	.align		4
        /*0024*/ 	.byte	0x04, 0x29
        /*0026*/ 	.short	(.L_938 - .L_937)


	//   ....[0]....
.L_937:
        /*0028*/ 	.word	0xffffffff


	//   ....[1]....
        /*002c*/ 	.word	0xffffffff


	//   ....[2]....
        /*0030*/ 	.word	0xffffffff


	//   ....[3]....
        /*0034*/ 	.word	0xffffffff


	//   ....[4]....
        /*0038*/ 	.word	0xffffffff


	//   ....[5]....
        /*003c*/ 	.word	0xffffffff


	//   ....[6]....
        /*0040*/ 	.word	0xffffffff


	//   ....[7]....
        /*0044*/ 	.word	0xffffffff


	//   ....[8]....
        /*0048*/ 	.word	0xffffffff


	//   ....[9]....
        /*004c*/ 	.word	0xffffffff


	//   ....[10]....
        /*0050*/ 	.word	0x05000060


	//   ....[11]....
        /*0054*/ 	.word	0x05000060


	//   ....[12]....
        /*0058*/ 	.word	0x05000060


	//   ....[13]....
        /*005c*/ 	.word	0x05000060


	//   ....[14]....
        /*0060*/ 	.word	0x05000060


	//   ....[15]....
        /*0064*/ 	.word	0x05000060


	//   ....[16]....
        /*0068*/ 	.word	0x05000060


	//   ....[17]....
        /*006c*/ 	.word	0x05000060


	//   ....[18]....
        /*0070*/ 	.word	0x05000060


	//   ....[19]....
        /*0074*/ 	.word	0x05000060


	//----- nvinfo : EIATTR_COOP_GROUP_INSTR_OFFSETS
	.align		4
.L_938:
        /*0078*/ 	.byte	0x04, 0x28
        /*007a*/ 	.short	(.L_940 - .L_939)


	//   ....[0]....
.L_939:
        /*007c*/ 	.word	0x00001e70


	//   ....[1]....
        /*0080*/ 	.word	0x00001ea0


	//   ....[2]....
        /*0084*/ 	.word	0x00001ec0


	//   ....[3]....
        /*0088*/ 	.word	0x00001ee0


	//   ....[4]....
        /*008c*/ 	.word	0x00001f00


	//   ....[5]....
        /*0090*/ 	.word	0x00002140


	//   ....[6]....
        /*0094*/ 	.word	0x00002160


	//   ....[7]....
        /*0098*/ 	.word	0x00002180


	//   ....[8]....
        /*009c*/ 	.word	0x000021a0


	//   ....[9]....
        /*00a0*/ 	.word	0x000021c0


	//   ....[10]....
        /*00a4*/ 	.word	0x00002d80


	//   ....[11]....
        /*00a8*/ 	.word	0x00002e30


	//   ....[12]....
        /*00ac*/ 	.word	0x00002ea0


	//   ....[13]....
        /*00b0*/ 	.word	0x00002f10


	//   ....[14]....
        /*00b4*/ 	.word	0x00002f80


	//   ....[15]....
        /*00b8*/ 	.word	0x00003210


	//   ....[16]....
        /*00bc*/ 	.word	0x00003280


	//   ....[17]....
        /*00c0*/ 	.word	0x000032f0


	//   ....[18]....
        /*00c4*/ 	.word	0x00003360


	//   ....[19]....
        /*00c8*/ 	.word	0x000033d0


	//----- nvinfo : EIATTR_VRC_CTA_INIT_COUNT
	.align		4
.L_940:
        /*00cc*/ 	.byte	0x02, 0x4a
	.zero		1
	.zero		1


	//----- nvinfo : EIATTR_EXIT_INSTR_OFFSETS
	.align		4
        /*00d0*/ 	.byte	0x04, 0x1c
        /*00d2*/ 	.short	(.L_942 - .L_941)


	//   ....[0]....
.L_941:
        /*00d4*/ 	.word	0x00000970


	//   ....[1]....
        /*00d8*/ 	.word	0x00002d10


	//----- nvinfo : EIATTR_MAX_THREADS
	.align		4
.L_942:
        /*00dc*/ 	.byte	0x04, 0x05
        /*00de*/ 	.short	(.L_944 - .L_943)
.L_943:
        /*00e0*/ 	.word	0x00000080
        /*00e4*/ 	.word	0x00000001
        /*00e8*/ 	.word	0x00000001


	//----- nvinfo : EIATTR_CRS_STACK_SIZE
	.align		4
.L_944:
        /*00ec*/ 	.byte	0x04, 0x1e
        /*00ee*/ 	.short	(.L_946 - .L_945)
.L_945:
        /*00f0*/ 	.word	0x00000000


	//----- nvinfo : EIATTR_CBANK_PARAM_SIZE
	.align		4
.L_946:
        /*00f4*/ 	.byte	0x03, 0x19
        /*00f6*/ 	.short	0x00e8


	//----- nvinfo : EIATTR_PARAM_CBANK
	.align		4
        /*00f8*/ 	.byte	0x04, 0x0a
        /*00fa*/ 	.short	(.L_948 - .L_947)
	.align		4
.L_947:
        /*00fc*/ 	.word	index@(.nv.constant0._ZN10layer_norm31ln_parallel_residual_fwd_kernelINS_13Kernel_traitsI13__nv_bfloat16S2_fS2_fjLj512ELj1ELj4ELj1ELj16ENS_18Kernel_traits_baseILj512ES2_S2_fS2_fjLj128EEEEELb0ELb0ELb0EEEvNS_9FwdParamsE)
        /*0100*/ 	.short	0x0380
        /*0102*/ 	.short	0x00e8


	//----- nvinfo : EIATTR_SW_WAR
	.align		4
.L_948:
        /*0104*/ 	.byte	0x04, 0x36
        /*0106*/ 	.short	(.L_950 - .L_949)
.L_949:
        /*0108*/ 	.word	0x00000008
.L_950:


//--------------------- .nv.info._ZN10layer_norm31ln_parallel_residual_fwd_kernelINS_13Kernel_traitsI13__nv_bfloat16S2_fS2_fjLj512ELj1ELj4ELj1ELj16ENS_18Kernel_traits_baseILj512ES2_S2_fS2_fjLj128EEEEELb0ELb0ELb1EEEvNS_9FwdParamsE --------------------------
	.section	.nv.info._ZN10layer_norm31ln_parallel_residual_fwd_kernelINS_13Kernel_traitsI13__nv_bfloat16S2_fS2_fjLj512ELj1ELj4ELj1ELj16ENS_18Kernel_traits_baseILj512ES2_S2_fS2_fjLj128EEEEELb0ELb0ELb1EEEvNS_9FwdParamsE,"",@"SHT_CUDA_INFO"
	.sectionflags	@""
	.align	4


	//----- nvinfo : EIATTR_CUDA_API_VERSION
	.align		4
        /*0000*/ 	.byte	0x04, 0x37
        /*0002*/ 	.short	(.L_952 - .L_951)
.L_951:
        /*0004*/ 	.word	0x00000082


	//----- nvinfo : EIATTR_KPARAM_INFO
	.align		4
.L_952:
        /*0008*/ 	.byte	0x04, 0x17
        /*000a*/ 	.short	(.L_954 - .L_953)
.L_953:
        /*000c*/ 	.word	0x00000000
        /*0010*/ 	.short	0x0000
        /*0012*/ 	.short	0x0000
        /*0014*/ 	.byte	0x00, 0xf0, 0xa1, 0x03


	//----- nvinfo : EIATTR_SPARSE_MMA_MASK
	.align		4
.L_954:
        /*0018*/ 	.byte	0x03, 0x50
        /*001a*/ 	.short	0x0000


	//----- nvinfo : EIATTR_MAXREG_COUNT
	.align		4
        /*001c*/ 	.byte	0x03, 0x1b
        /*001e*/ 	.short	0x00ff


	//----- nvinfo : EIATTR_MERCURY_ISA_VERSION
	.align		4
        /*0020*/ 	.byte	0x03, 0x5f
        /*0022*/ 	.short	0x0101


	//----- nvinfo : EIATTR_COOP_GROUP_MASK_REGIDS
	.align		4
        /*0024*/ 	.byte	0x04, 0x29
        /*0026*/ 	.short	(.L_956 - .L_955)


	//   ....[0]....
.L_955:
        /*0028*/ 	.word	0xffffffff


	//   ....[1]....
        /*002c*/ 	.word	0xffffffff


	//   ....[2]....
        /*0030*/ 	.word	0xffffffff


	//   ....[3]....
        /*0034*/ 	.word	0xffffffff


	//   ....[4]....
        /*0038*/ 	.word	0xffffffff


	//   ....[5]....
        /*003c*/ 	.word	0xffffffff


	//   ....[6]....
        /*0040*/ 	.word	0xffffffff


	//   ....[7]....
        /*0044*/ 	.word	0xffffffff


	//   ....[8]....
        /*0048*/ 	.word	0xffffffff


	//   ....[9]....
        /*004c*/ 	.word	0xffffffff


	//   ....[10]....
        /*0050*/ 	.word	0x05000068


	//   ....[11]....
        /*0054*/ 	.word	0x05000068


	//   ....[12]....
        /*0058*/ 	.word	0x05000068


	//   ....[13]....
        /*005c*/ 	.word	0x05000068


	//   ....[14]....
        /*0060*/ 	.word	0x05000068


	//   ....[15]....
        /*0064*/ 	.word	0x05000068


	//   ....[16]....
        /*0068*/ 	.word	0x05000068


	//   ....[17]....
        /*006c*/ 	.word	0x05000068


	//   ....[18]....
        /*0070*/ 	.word	0x05000068


	//   ....[19]....
        /*0074*/ 	.word	0x05000068


	//----- nvinfo : EIATTR_COOP_GROUP_INSTR_OFFSETS
	.align		4
.L_956:
        /*0078*/ 	.byte	0x04, 0x28
        /*007a*/ 	.short	(.L_958 - .L_957)


	//   ....[0]....
.L_957:
        /*007c*/ 	.word	0x00001f50


	//   ....[1]....
        /*0080*/ 	.word	0x00001f70


	//   ....[2]....
        /*0084*/ 	.word	0x00001f90


	//   ....[3]....
        /*0088*/ 	.word	0x00001fc0


	//   ....[4]....
        /*008c*/ 	.word	0x00001fe0


	//   ....[5]....
        /*0090*/ 	.word	0x00002210


	//   ....[6]....
        /*0094*/ 	.word	0x00002230


	//   ....[7]....
        /*0098*/ 	.word	0x00002250


	//   ....[8]....
        /*009c*/ 	.word	0x00002270


	//   ....[9]....
        /*00a0*/ 	.word	0x00002290


	//   ....[10]....
        /*00a4*/ 	.word	0x000029c0


	//   ....[11]....
        /*00a8*/ 	.word	0x00002a60


	//   ....[12]....
        /*00ac*/ 	.word	0x00002ad0


	//   ....[13]....
        /*00b0*/ 	.word	0x00002b50


	//   ....[14]....
        /*00b4*/ 	.word	0x00002bc0


	//   ....[15]....
        /*00b8*/ 	.word	0x00002e30


	//   ....[16]....
        /*00bc*/ 	.word	0x00002ea0


	//   ....[17]....
        /*00c0*/ 	.word	0x00002f10


	//   ....[18]....
        /*00c4*/ 	.word	0x00002f80


	//   ....[19]....
        /*00c8*/ 	.word	0x00002ff0


	//----- nvinfo : EIATTR_VRC_CTA_INIT_COUNT
	.align		4
.L_958:
        /*00cc*/ 	.byte	0x02, 0x4a
	.zero		1
	.zero		1


	//----- nvinfo : EIATTR_EXIT_INSTR_OFFSETS
	.align		4
        /*00d0*/ 	.byte	0x04, 0x1c
        /*00d2*/ 	.short	(.L_960 - .L_959)


	//   ....[0]....
.L_959:
        /*00d4*/ 	.word	0x00000790


	//   ....[1]....
        /*00d8*/ 	.word	0x00002950


	//----- nvinfo : EIATTR_MAX_THREADS
	.align		4
.L_960:
        /*00dc*/ 	.byte	0x04, 0x05
        /*00de*/ 	.short	(.L_962 - .L_961)
.L_961:
        /*00e0*/ 	.word	0x00000080
        /*00e4*/ 	.word	0x00000001
        /*00e8*/ 	.word	0x00000001


	//----- nvinfo : EIATTR_CRS_STACK_SIZE
	.align		4
.L_962:
        /*00ec*/ 	.byte	0x04, 0x1e
        /*00ee*/ 	.short	(.L_964 - .L_963)
.L_963:
        /*00f0*/ 	.word	0x00000000


	//----- nvinfo : EIATTR_CBANK_PARAM_SIZE
	.align		4
.L_964:
        /*00f4*/ 	.byte	0x03, 0x19
        /*00f6*/ 	.short	0x00e8


	//----- nvinfo : EIATTR_PARAM_CBANK
	.align		4
        /*00f8*/ 	.byte	0x04, 0x0a
        /*00fa*/ 	.short	(.L_966 - .L_965)
	.align		4
.L_965:
        /*00fc*/ 	.word	index@(.nv.constant0._ZN10layer_norm31ln_parallel_residual_fwd_kernelINS_13Kernel_traitsI13__nv_bfloat16S2_fS2_fjLj512ELj1ELj4ELj1ELj16ENS_18Kernel_traits_baseILj512ES2_S2_fS2_fjLj128EEEEELb0ELb0ELb1EEEvNS_9FwdParamsE)
        /*0100*/ 	.short	0x0380
        /*0102*/ 	.short	0x00e8


	//----- nvinfo : EIATTR_SW_WAR
	.align		4
.L_966:
        /*0104*/ 	.byte	0x04, 0x36
        /*0106*/ 	.short	(.L_968 - .L_967)
.L_967:
        /*0108*/ 	.word	0x00000008
.L_968:


//--------------------- .nv.info._ZN10layer_norm31ln_parallel_residual_fwd_kernelINS_13Kernel_traitsI13__nv_bfloat16S2_fS2_fjLj512ELj1ELj4ELj1ELj16ENS_18Kernel_traits_baseILj512ES2_S2_fS2_fjLj128EEEEELb0ELb1ELb0EEEvNS_9FwdParamsE --------------------------
	.section	.nv.info._ZN10layer_norm31ln_parallel_residual_fwd_kernelINS_13Kernel_traitsI13__nv_bfloat16S2_fS2_fjLj512ELj1ELj4ELj1ELj16ENS_18Kernel_traits_baseILj512ES2_S2_fS2_fjLj128EEEEELb0ELb1ELb0EEEvNS_9FwdParamsE,"",@"SHT_CUDA_INFO"
	.sectionflags	@""
	.align	4


	//----- nvinfo : EIATTR_CUDA_API_VERSION
	.align		4
        /*0000*/ 	.byte	0x04, 0x37
        /*0002*/ 	.short	(.L_970 - .L_969)
.L_969:
        /*0004*/ 	.word	0x00000082


	//----- nvinfo : EIATTR_KPARAM_INFO
	.align		4
.L_970:
        /*0008*/ 	.byte	0x04, 0x17
        /*000a*/ 	.short	(.L_972 - .L_971)
.L_971:
        /*000c*/ 	.word	0x00000000
        /*0010*/ 	.short	0x0000
        /*0012*/ 	.short	0x0000
        /*0014*/ 	.byte	0x00, 0xf0, 0xa1, 0x03


	//----- nvinfo : EIATTR_SPARSE_MMA_MASK
	.align		4
.L_972:
        /*0018*/ 	.byte	0x03, 0x50
        /*001a*/ 	.short	0x0000


	//----- nvinfo : EIATTR_MAXREG_COUNT
	.align		4
        /*001c*/ 	.byte	0x03, 0x1b
        /*001e*/ 	.short	0x00ff


	//----- nvinfo : EIATTR_MERCURY_ISA_VERSION
	.align		4
        /*0020*/ 	.byte	0x03, 0x5f
        /*0022*/ 	.short	0x0101


	//----- nvinfo : EIATTR_COOP_GROUP_MASK_REGIDS
	.align		4
        /*0024*/ 	.byte	0x04, 0x29
        /*0026*/ 	.short	(.L_974 - .L_973)


	//   ....[0]....
.L_973:
        /*0028*/ 	.word	0xffffffff


	//   ....[1]....
        /*002c*/ 	.word	0xffffffff


	//   ....[2]....
        /*0030*/ 	.word	0xffffffff


	//   ....[3]....
        /*0034*/ 	.word	0xffffffff


	//   ....[4]....
        /*0038*/ 	.word	0xffffffff


	//   ....[5]....
        /*003c*/ 	.word	0xffffffff


	//   ....[6]....
        /*0040*/ 	.word	0xffffffff


	//   ....[7]....
        /*0044*/ 	.word	0xffffffff


	//   ....[8]....
        /*0048*/ 	.word	0xffffffff


	//   ....[9]....
        /*004c*/ 	.word	0xffffffff


	//   ....[10]....
        /*0050*/ 	.word	0x05000036


	//   ....[11]....
        /*0054*/ 	.word	0x05000036


	//   ....[12]....
        /*0058*/ 	.word	0x05000036


	//   ....[13]....
        /*005c*/ 	.word	0x05000036


	//   ....[14]....
        /*0060*/ 	.word	0x05000036


	//   ....[15]....
        /*0064*/ 	.word	0x05000036


	//   ....[16]....
        /*0068*/ 	.word	0x05000036


	//   ....[17]....
        /*006c*/ 	.word	0x05000036


	//   ....[18]....
        /*0070*/ 	.word	0x05000036


	//   ....[19]....
        /*0074*/ 	.word	0x05000036


	//----- nvinfo : EIATTR_COOP_GROUP_INSTR_OFFSETS
	.align		4
.L_974:
        /*0078*/ 	.byte	0x04, 0x28
        /*007a*/ 	.short	(.L_976 - .L_975)


	//   ....[0]....
.L_975:
        /*007c*/ 	.word	0x00001750


	//   ....[1]....
        /*0080*/ 	.word	0x00001780


	//   ....[2]....
        /*0084*/ 	.word	0x000017a0


	//   ....[3]....
        /*0088*/ 	.word	0x000017c0


	//   ....[4]....
        /*008c*/ 	.word	0x000017e0


	//   ....[5]....
        /*0090*/ 	.word	0x00001a20


	//   ....[6]....
        /*0094*/ 	.word	0x00001a40


	//   ....[7]....
        /*0098*/ 	.word	0x00001a60


	//   ....[8]....
        /*009c*/ 	.word	0x00001a80


	//   ....[9]....
        /*00a0*/ 	.word	0x00001aa0


	//   ....[10]....
        /*00a4*/ 	.word	0x000022e0


	//   ....[11]....
        /*00a8*/ 	.word	0x00002370


	//   ....[12]....
        /*00ac*/ 	.word	0x000023d0


	//   ....[13]....
        /*00b0*/ 	.word	0x00002430


	//   ....[14]....
        /*00b4*/ 	.word	0x00002490


	//   ....[15]....
        /*00b8*/ 	.word	0x00002720


	//   ....[16]....
        /*00bc*/ 	.word	0x00002780


	//   ....[17]....
        /*00c0*/ 	.word	0x000027d0


	//   ....[18]....
        /*00c4*/ 	.word	0x00002830


	//   ....[19]....
        /*00c8*/ 	.word	0x00002890


	//----- nvinfo : EIATTR_VRC_CTA_INIT_COUNT
	.align		4
.L_976:
        /*00cc*/ 	.byte	0x02, 0x4a
	.zero		1
	.zero		1


	//----- nvinfo : EIATTR_EXIT_INSTR_OFFSETS
	.align		4
        /*00d0*/ 	.byte	0x04, 0x1c
        /*00d2*/ 	.short	(.L_978 - .L_977)


	//   ....[0]....
.L_977:
        /*00d4*/ 	.word	0x00000390


	//   ....[1]....
        /*00d8*/ 	.word	0x00002270


	//----- nvinfo : EIATTR_MAX_THREADS
	.align		4
.L_978:
        /*00dc*/ 	.byte	0x04, 0x05
        /*00de*/ 	.short	(.L_980 - .L_979)
.L_979:
        /*00e0*/ 	.word	0x00000080
        /*00e4*/ 	.word	0x00000001
        /*00e8*/ 	.word	0x00000001


	//----- nvinfo : EIATTR_CRS_STACK_SIZE
	.align		4
.L_980:
        /*00ec*/ 	.byte	0x04, 0x1e
        /*00ee*/ 	.short	(.L_982 - .L_981)
.L_981:
        /*00f0*/ 	.word	0x00000000


	//----- nvinfo : EIATTR_CBANK_PARAM_SIZE
	.align		4
.L_982:
        /*00f4*/ 	.byte	0x03, 0x19
        /*00f6*/ 	.short	0x00e8


	//----- nvinfo : EIATTR_PARAM_CBANK
	.align		4
        /*00f8*/ 	.byte	0x04, 0x0a
        /*00fa*/ 	.short	(.L_984 - .L_983)
	.align		4
.L_983:
        /*00fc*/ 	.word	index@(.nv.constant0._ZN10layer_norm31ln_parallel_residual_fwd_kernelINS_13Kernel_traitsI13__nv_bfloat16S2_fS2_fjLj512ELj1ELj4ELj1ELj16ENS_18Kernel_traits_baseILj512ES2_S2_fS2_fjLj128EEEEELb0ELb1ELb0EEEvNS_9FwdParamsE)
        /*0100*/ 	.short	0x0380
        /*0102*/ 	.short	0x00e8


	//----- nvinfo : EIATTR_SW_WAR
	.align		4
.L_984:
        /*0104*/ 	.byte	0x04, 0x36
        /*0106*/ 	.short	(.L_986 - .L_985)
.L_985:
        /*0108*/ 	.word	0x00000008
.L_986:


//--------------------- .nv.info._ZN10layer_norm31ln_parallel_residual_fwd_kernelINS_13Kernel_traitsI13__nv_bfloat16S2_fS2_fjLj512ELj1ELj4ELj1ELj16ENS_18Kernel_traits_baseILj512ES2_S2_fS2_fjLj128EEEEELb0ELb1ELb1EEEvNS_9FwdParamsE --------------------------
	.section	.nv.info._ZN10layer_norm31ln_parallel_residual_fwd_kernelINS_13Kernel_traitsI13__nv_bfloat16S2_fS2_fjLj512ELj1ELj4ELj1ELj16ENS_18Kernel_traits_baseILj512ES2_S2_fS2_fjLj128EEEEELb0ELb1ELb1EEEvNS_9FwdParamsE,"",@"SHT_CUDA_INFO"
	.sectionflags	@""
	.align	4


	//----- nvinfo : EIATTR_CUDA_API_VERSION
	.align		4
        /*0000*/ 	.byte	0x04, 0x37
        /*0002*/ 	.short	(.L_988 - .L_987)
.L_987:
        /*0004*/ 	.word	0x00000082


	//----- nvinfo : EIATTR_KPARAM_INFO
	.align		4
.L_988:
        /*0008*/ 	.byte	0x04, 0x17
        /*000a*/ 	.short	(.L_990 - .L_989)
.L_989:
        /*000c*/ 	.word	0x00000000
        /*0010*/ 	.short	0x0000
        /*0012*/ 	.short	0x0000
        /*0014*/ 	.byte	0x00, 0xf0, 0xa1, 0x03


	//----- nvinfo : EIATTR_SPARSE_MMA_MASK
	.align		4
.L_990:
        /*0018*/ 	.byte	0x03, 0x50
        /*001a*/ 	.short	0x0000


	//----- nvinfo : EIATTR_MAXREG_COUNT
	.align		4
        /*001c*/ 	.byte	0x03, 0x1b
        /*001e*/ 	.short	0x00ff


	//----- nvinfo : EIATTR_MERCURY_ISA_VERSION
	.align		4
        /*0020*/ 	.byte	0x03, 0x5f
        /*0022*/ 	.short	0x0101


	//----- nvinfo : EIATTR_COOP_GROUP_MASK_REGIDS
	.align		4
        /*0024*/ 	.byte	0x04, 0x29
        /*0026*/ 	.short	(.L_992 - .L_991)


	//   ....[0]....
.L_991:
        /*0028*/ 	.word	0xffffffff


	//   ....[1]....
        /*002c*/ 	.word	0xffffffff


	//   ....[2]....
        /*0030*/ 	.word	0xffffffff


	//   ....[3]....
        /*0034*/ 	.word	0xffffffff


	//   ....[4]....
        /*0038*/ 	.word	0xffffffff


	//   ....[5]....
        /*003c*/ 	.word	0xffffffff


	//   ....[6]....
        /*0040*/ 	.word	0xffffffff


	//   ....[7]....
        /*0044*/ 	.word	0xffffffff


	//   ....[8]....
        /*0048*/ 	.word	0xffffffff


	//   ....[9]....
        /*004c*/ 	.word	0xffffffff


	//   ....[10]....
        /*0050*/ 	.word	0x05000042


	//   ....[11]....
        /*0054*/ 	.word	0x05000042


	//   ....[12]....
        /*0058*/ 	.word	0x05000042


	//   ....[13]....
        /*005c*/ 	.word	0x05000042


	//   ....[14]....
        /*0060*/ 	.word	0x05000042


	//   ....[15]....
        /*0064*/ 	.word	0x05000042


	//   ....[16]....
        /*0068*/ 	.word	0x05000042


	//   ....[17]....
        /*006c*/ 	.word	0x05000042


	//   ....[18]....
        /*0070*/ 	.word	0x05000042


	//   ....[19]....
        /*0074*/ 	.word	0x05000042


	//----- nvinfo : EIATTR_COOP_GROUP_INSTR_OFFSETS
	.align		4
.L_992:
        /*0078*/ 	.byte	0x04, 0x28
        /*007a*/ 	.short	(.L_994 - .L_993)


	//   ....[0]....
.L_993:
        /*007c*/ 	.word	0x00001750


	//   ....[1]....
        /*0080*/ 	.word	0x00001770


	//   ....[2]....
        /*0084*/ 	.word	0x00001790


	//   ....[3]....
        /*0088*/ 	.word	0x000017b0


	//   ....[4]....
        /*008c*/ 	.word	0x000017d0


	//   ....[5]....
        /*0090*/ 	.word	0x00001a10


	//   ....[6]....
        /*0094*/ 	.word	0x00001a30


	//   ....[7]....
        /*0098*/ 	.word	0x00001a50


	//   ....[8]....
        /*009c*/ 	.word	0x00001a70


	//   ....[9]....
        /*00a0*/ 	.word	0x00001a90


	//   ....[10]....
        /*00a4*/ 	.word	0x00001ff0


	//   ....[11]....
        /*00a8*/ 	.word	0x00002090


	//   ....[12]....
        /*00ac*/ 	.word	0x00002100


	//   ....[13]....
        /*00b0*/ 	.word	0x00002170


	//   ....[14]....
        /*00b4*/ 	.word	0x000021e0


	//   ....[15]....
        /*00b8*/ 	.word	0x00002480


	//   ....[16]....
        /*00bc*/ 	.word	0x000024f0


	//   ....[17]....
        /*00c0*/ 	.word	0x00002560


	//   ....[18]....
        /*00c4*/ 	.word	0x000025d0


	//   ....[19]....
        /*00c8*/ 	.word	0x00002640


	//----- nvinfo : EIATTR_VRC_CTA_INIT_COUNT
	.align		4
.L_994:
        /*00cc*/ 	.byte	0x02, 0x4a
	.zero		1
	.zero		1


	//----- nvinfo : EIATTR_EXIT_INSTR_OFFSETS
	.align		4
        /*00d0*/ 	.byte	0x04, 0x1c
        /*00d2*/ 	.short	(.L_996 - .L_995)


	//   ....[0]....
.L_995:
        /*00d4*/ 	.word	0x00000270


	//   ....[1]....
        /*00d8*/ 	.word	0x00001f80


	//----- nvinfo : EIATTR_MAX_THREADS
	.align		4
.L_996:
        /*00dc*/ 	.byte	0x04, 0x05
        /*00de*/ 	.short	(.L_998 - .L_997)
.L_997:
        /*00e0*/ 	.word	0x00000080
        /*00e4*/ 	.word	0x00000001
        /*00e8*/ 	.word	0x00000001


	//----- nvinfo : EIATTR_CRS_STACK_SIZE
	.align		4
.L_998:
        /*00ec*/ 	.byte	0x04, 0x1e
        /*00ee*/ 	.short	(.L_1000 - .L_999)
.L_999:
        /*00f0*/ 	.word	0x00000000


	//----- nvinfo : EIATTR_CBANK_PARAM_SIZE
	.align		4
.L_1000:
        /*00f4*/ 	.byte	0x03, 0x19
        /*00f6*/ 	.short	0x00e8


	//----- nvinfo : EIATTR_PARAM_CBANK
	.align		4
        /*00f8*/ 	.byte	0x04, 0x0a
        /*00fa*/ 	.short	(.L_1002 - .L_1001)
	.align		4
.L_1001:
        /*00fc*/ 	.word	index@(.nv.constant0._ZN10layer_norm31ln_parallel_residual_fwd_kernelINS_13Kernel_traitsI13__nv_bfloat16S2_fS2_fjLj512ELj1ELj4ELj1ELj16ENS_18Kernel_traits_baseILj512ES2_S2_fS2_fjLj128EEEEELb0ELb1ELb1EEEvNS_9FwdParamsE)
        /*0100*/ 	.short	0x0380
        /*0102*/ 	.short	0x00e8


	//----- nvinfo : EIATTR_SW_WAR
	.align		4
.L_1002:
        /*0104*/ 	.byte	0x04, 0x36
        /*0106*/ 	.short	(.L_1004 - .L_1003)
.L_1003:
        /*0108*/ 	.word	0x00000008
.L_1004:


//--------------------- .nv.info._ZN10layer_norm31ln_parallel_residual_fwd_kernelINS_13Kernel_traitsI13__nv_bfloat16S2_fS2_fjLj512ELj1ELj4ELj1ELj16ENS_18Kernel_traits_baseILj512ES2_S2_fS2_fjLj128EEEEELb1ELb0ELb0EEEvNS_9FwdParamsE --------------------------
	.section	.nv.info._ZN10layer_norm31ln_parallel_residual_fwd_kernelINS_13Kernel_traitsI13__nv_bfloat16S2_fS2_fjLj512ELj1ELj4ELj1ELj16ENS_18Kernel_traits_baseILj512ES2_S2_fS2_fjLj128EEEEELb1ELb0ELb0EEEvNS_9FwdParamsE,"",@"SHT_CUDA_INFO"
	.sectionflags	@""
	.align	4


	//----- nvinfo : EIATTR_CUDA_API_VERSION
	.align		4
        /*0000*/ 	.byte	0x04, 0x37
        /*0002*/ 	.short	(.L_1006 - .L_1005)
.L_1005:
        /*0004*/ 	.word	0x00000082


	//----- nvinfo : EIATTR_KPARAM_INFO
	.align		4
.L_1006:
        /*0008*/ 	.byte	0x04, 0x17
        /*000a*/ 	.short	(.L_1008 - .L_1007)
.L_1007:
        /*000c*/ 	.word	0x00000000
        /*0010*/ 	.short	0x0000
        /*0012*/ 	.short	0x0000
        /*0014*/ 	.byte	0x00, 0xf0, 0xa1, 0x03


	//----- nvinfo : EIATTR_SPARSE_MMA_MASK
	.align		4
.L_1008:
        /*0018*/ 	.byte	0x03, 0x50
        /*001a*/ 	.short	0x0000


	//----- nvinfo : EIATTR_MAXREG_COUNT
	.align		4
        /*001c*/ 	.byte	0x03, 0x1b
        /*001e*/ 	.short	0x00ff


	//----- nvinfo : EIATTR_MERCURY_ISA_VERSION
	.align		4
        /*0020*/ 	.byte	0x03, 0x5f
        /*0022*/ 	.short	0x0101


	//----- nvinfo : EIATTR_COOP_GROUP_MASK_REGIDS
	.align		4
        /*0024*/ 	.byte	0x04, 0x29
        /*0026*/ 	.short	(.L_1010 - .L_1009)


	//   ....[0]....
.L_1009:
        /*0028*/ 	.word	0xffffffff


	//   ....[1]....
        /*002c*/ 	.word	0xffffffff


	//   ....[2]....
        /*0030*/ 	.word	0xffffffff


	//   ....[3]....
        /*0034*/ 	.word	0xffffffff


	//   ....[4]....
        /*0038*/ 	.word	0xffffffff


	//   ....[5]....
        /*003c*/ 	.word	0xffffffff


	//   ....[6]....
        /*0040*/ 	.word	0xffffffff


	//   ....[7]....
        /*0044*/ 	.word	0xffffffff


	//   ....[8]....
        /*0048*/ 	.word	0xffffffff


	//   ....[9]....
        /*004c*/ 	.word	0xffffffff


	//   ....[10]....
        /*0050*/ 	.word	0x05000075


	//   ....[11]....
        /*0054*/ 	.word	0x05000075


	//   ....[12]....
        /*0058*/ 	.word	0x05000075


	//   ....[13]....
        /*005c*/ 	.word	0x05000075


	//   ....[14]....
        /*0060*/ 	.word	0x05000075


	//   ....[15]....
        /*0064*/ 	.word	0x05000075


	//   ....[16]....
        /*0068*/ 	.word	0x05000075


	//   ....[17]....
        /*006c*/ 	.word	0x05000075


	//   ....[18]....
        /*0070*/ 	.word	0x05000075


	//   ....[19]....
        /*0074*/ 	.word	0x05000075


	//----- nvinfo : EIATTR_COOP_GROUP_INSTR_OFFSETS
	.align		4
.L_1010:
        /*0078*/ 	.byte	0x04, 0x28
        /*007a*/ 	.short	(.L_1012 - .L_1011)


	//   ....[0]....
.L_1011:
        /*007c*/ 	.word	0x00010990


	//   ....[1]....
        /*0080*/ 	.word	0x000109c0


	//   ....[2]....
        /*0084*/ 	.word	0x000109e0


	//   ....[3]....
        /*0088*/ 	.word	0x00010a00


	//   ....[4]....
        /*008c*/ 	.word	0x00010a20


	//   ....[5]....
        /*0090*/ 	.word	0x00010c60


	//   ....[6]....
        /*0094*/ 	.word	0x00010c80


	//   ....[7]....
        /*0098*/ 	.word	0x00010ca0


	//   ....[8]....
        /*009c*/ 	.word	0x00010cc0


	//   ....[9]....
        /*00a0*/ 	.word	0x00010ce0


	//   ....[10]....
        /*00a4*/ 	.word	0x000118d0


	//   ....[11]....
        /*00a8*/ 	.word	0x00011980


	//   ....[12]....
        /*00ac*/ 	.word	0x000119f0


	//   ....[13]....
        /*00b0*/ 	.word	0x00011a60


	//   ....[14]....
        /*00b4*/ 	.word	0x00011ad0


	//   ....[15]....
        /*00b8*/ 	.word	0x00011d60


	//   ....[16]....
        /*00bc*/ 	.word	0x00011dd0


	//   ....[17]....
        /*00c0*/ 	.word	0x00011e40


	//   ....[18]....
        /*00c4*/ 	.word	0x00011eb0


	//   ....[19]....
        /*00c8*/ 	.word	0x00011f20


	//----- nvinfo : EIATTR_VRC_CTA_INIT_COUNT
	.align		4
.L_1012:
        /*00cc*/ 	.byte	0x02, 0x4a
	.zero		1
	.zero		1


	//----- nvinfo : EIATTR_EXIT_INSTR_OFFSETS
	.align		4
        /*00d0*/ 	.byte	0x04, 0x1c
        /*00d2*/ 	.short	(.L_1014 - .L_1013)


	//   ....[0]....
.L_1013:
        /*00d4*/ 	.word	0x00000bb0


	//   ....[1]....
        /*00d8*/ 	.word	0x00011860


	//----- nvinfo : EIATTR_MAX_THREADS
	.align		4
.L_1014:
        /*00dc*/ 	.byte	0x04, 0x05
        /*00de*/ 	.short	(.L_1016 - .L_1015)
.L_1015:
        /*00e0*/ 	.word	0x00000080
        /*00e4*/ 	.word	0x00000001
        /*00e8*/ 	.word	0x00000001


	//----- nvinfo : EIATTR_CRS_STACK_SIZE
	.align		4
.L_1016:
        /*00ec*/ 	.byte	0x04, 0x1e
        /*00ee*/ 	.short	(.L_1018 - .L_1017)
.L_1017:
        /*00f0*/ 	.word	0x00000000


	//----- nvinfo : EIATTR_CBANK_PARAM_SIZE
	.align		4
.L_1018:
        /*00f4*/ 	.byte	0x03, 0x19
        /*00f6*/ 	.short	0x00e8


	//----- nvinfo : EIATTR_PARAM_CBANK
	.align		4
        /*00f8*/ 	.byte	0x04, 0x0a
        /*00fa*/ 	.short	(.L_1020 - .L_1019)
	.align		4
.L_1019:
        /*00fc*/ 	.word	index@(.nv.constant0._ZN10layer_norm31ln_parallel_residual_fwd_kernelINS_13Kernel_traitsI13__nv_bfloat16S2_fS2_fjLj512ELj1ELj4ELj1ELj16ENS_18Kernel_traits_baseILj512ES2_S2_fS2_fjLj128EEEEELb1ELb0ELb0EEEvNS_9FwdParamsE)
        /*0100*/ 	.short	0x0380
        /*0102*/ 	.short	0x00e8


	//----- nvinfo : EIATTR_SW_WAR
	.align		4
.L_1020:
        /*0104*/ 	.byte	0x04, 0x36
        /*0106*/ 	.short	(.L_1022 - .L_1021)
.L_1021:
        /*0108*/ 	.word	0x00000008
.L_1022:


//--------------------- .nv.info._ZN10layer_norm31ln_parallel_residual_fwd_kernelINS_13Kernel_traitsI13__nv_bfloat16S2_fS2_fjLj512ELj1ELj4ELj1ELj16ENS_18Kernel_traits_baseILj512ES2_S2_fS2_fjLj128EEEEELb1ELb0ELb1EEEvNS_9FwdParamsE --------------------------
	.section	.nv.info._ZN10layer_norm31ln_parallel_residual_fwd_kernelINS_13Kernel_traitsI13__nv_bfloat16S2_fS2_fjLj512ELj1ELj4ELj1ELj16ENS_18Kernel_traits_baseILj512ES2_S2_fS2_fjLj128EEEEELb1ELb0ELb1EEEvNS_9FwdParamsE,"",@"SHT_CUDA_INFO"
	.sectionflags	@""
	.align	4


	//----- nvinfo : EIATTR_CUDA_API_VERSION
	.align		4
        /*0000*/ 	.byte	0x04, 0x37
        /*0002*/ 	.short	(.L_1024 - .L_1023)
.L_1023:
        /*0004*/ 	.word	0x00000082


	//----- nvinfo : EIATTR_KPARAM_INFO
	.align		4
.L_1024:
        /*0008*/ 	.byte	0x04, 0x17
        /*000a*/ 	.short	(.L_1026 - .L_1025)
.L_1025:
        /*000c*/ 	.word	0x00000000
        /*0010*/ 	.short	0x0000
        /*0012*/ 	.short	0x0000
        /*0014*/ 	.byte	0x00, 0xf0, 0xa1, 0x03


	//----- nvinfo : EIATTR_SPARSE_MMA_MASK
	.align		4
.L_1026:
        /*0018*/ 	.byte	0x03, 0x50
        /*001a*/ 	.short	0x0000


	//----- nvinfo : EIATTR_MAXREG_COUNT
	.align		4
        /*001c*/ 	.byte	0x03, 0x1b
        /*001e*/ 	.short	0x00ff


	//----- nvinfo : EIATTR_MERCURY_ISA_VERSION
	.align		4
        /*0020*/ 	.byte	0x03, 0x5f
        /*0022*/ 	.short	0x0101


	//----- nvinfo : EIATTR_COOP_GROUP_MASK_REGIDS
	.align		4
        /*0024*/ 	.byte	0x04, 0x29
        /*0026*/ 	.short	(.L_1028 - .L_1027)


	//   ....[0]....
.L_1027:
        /*0028*/ 	.word	0xffffffff


	//   ....[1]....
        /*002c*/ 	.word	0xffffffff


	//   ....[2]....
        /*0030*/ 	.word	0xffffffff


	//   ....[3]....
        /*0034*/ 	.word	0xffffffff


	//   ....[4]....
        /*0038*/ 	.word	0xffffffff


	//   ....[5]....
        /*003c*/ 	.word	0xffffffff


	//   ....[6]....
        /*0040*/ 	.word	0xffffffff


	//   ....[7]....
        /*0044*/ 	.word	0xffffffff


	//   ....[8]....
        /*0048*/ 	.word	0xffffffff


	//   ....[9]....
        /*004c*/ 	.word	0xffffffff


	//   ....[10]....
        /*0050*/ 	.word	0x05000043


	//   ....[11]....
        /*0054*/ 	.word	0x05000043


	//   ....[12]....
        /*0058*/ 	.word	0x05000043


	//   ....[13]....
        /*005c*/ 	.word	0x05000043


	//   ....[14]....
        /*0060*/ 	.word	0x05000043


	//   ....[15]....
        /*0064*/ 	.word	0x05000043


	//   ....[16]....
        /*0068*/ 	.word	0x05000043


	//   ....[17]....
        /*006c*/ 	.word	0x05000043


	//   ....[18]....
        /*0070*/ 	.word	0x05000043


	//   ....[19]....
        /*0074*/ 	.word	0x05000043


	//----- nvinfo : EIATTR_COOP_GROUP_INSTR_OFFSETS
	.align		4
.L_1028:
        /*0078*/ 	.byte	0x04, 0x28
        /*007a*/ 	.short	(.L_1030 - .L_1029)


	//   ....[0]....
.L_1029:
        /*007c*/ 	.word	0x00010ad0


	//   ....[1]....
        /*0080*/ 	.word	0x00010b00


	//   ....[2]....
        /*0084*/ 	.word	0x00010b20


	//   ....[3]....
        /*0088*/ 	.word	0x00010b40


	//   ....[4]....
        /*008c*/ 	.word	0x00010b60


	//   ....[5]....
        /*0090*/ 	.word	0x00010d90


	//   ....[6]....
        /*0094*/ 	.word	0x00010db0


	//   ....[7]....
        /*0098*/ 	.word	0x00010dd0


	//   ....[8]....
        /*009c*/ 	.word	0x00010df0


	//   ....[9]....
        /*00a0*/ 	.word	0x00010e10


	//   ....[10]....
        /*00a4*/ 	.word	0x00011570


	//   ....[11]....
        /*00a8*/ 	.word	0x00011600


	//   ....[12]....
        /*00ac*/ 	.word	0x00011660


	//   ....[13]....
        /*00b0*/ 	.word	0x000116c0


	//   ....[14]....
        /*00b4*/ 	.word	0x00011720


	//   ....[15]....
        /*00b8*/ 	.word	0x000119a0


	//   ....[16]....
        /*00bc*/ 	.word	0x000119f0


	//   ....[17]....
        /*00c0*/ 	.word	0x00011a50


	//   ....[18]....
        /*00c4*/ 	.word	0x00011ab0


	//   ....[19]....
        /*00c8*/ 	.word	0x00011b10


	//----- nvinfo : EIATTR_VRC_CTA_INIT_COUNT
	.align		4
.L_1030:
        /*00cc*/ 	.byte	0x02, 0x4a
	.zero		1
	.zero		1


	//----- nvinfo : EIATTR_EXIT_INSTR_OFFSETS
	.align		4
        /*00d0*/ 	.byte	0x04, 0x1c
        /*00d2*/ 	.short	(.L_1032 - .L_1031)


	//   ....[0]....
.L_1031:
        /*00d4*/ 	.word	0x00000a10


	//   ....[1]....
        /*00d8*/ 	.word	0x00011500


	//----- nvinfo : EIATTR_MAX_THREADS
	.align		4
.L_1032:
        /*00dc*/ 	.byte	0x04, 0x05
        /*00de*/ 	.short	(.L_1034 - .L_1033)
.L_1033:
        /*00e0*/ 	.word	0x00000080
        /*00e4*/ 	.word	0x00000001
        /*00e8*/ 	.word	0x00000001


	//----- nvinfo : EIATTR_CRS_STACK_SIZE
	.align		4
.L_1034:
        /*00ec*/ 	.byte	0x04, 0x1e
        /*00ee*/ 	.short	(.L_1036 - .L_1035)
.L_1035:
        /*00f0*/ 	.word	0x00000000


	//----- nvinfo : EIATTR_CBANK_PARAM_SIZE
	.align		4
.L_1036:
        /*00f4*/ 	.byte	0x03, 0x19
        /*00f6*/ 	.short	0x00e8


	//----- nvinfo : EIATTR_PARAM_CBANK
	.align		4
        /*00f8*/ 	.byte	0x04, 0x0a
        /*00fa*/ 	.short	(.L_1038 - .L_1037)
	.align		4
.L_1037:
        /*00fc*/ 	.word	index@(.nv.constant0._ZN10layer_norm31ln_parallel_residual_fwd_kernelINS_13Kernel_traitsI13__nv_bfloat16S2_fS2_fjLj512ELj1ELj4ELj1ELj16ENS_18Kernel_traits_baseILj512ES2_S2_fS2_fjLj128EEEEELb1ELb0ELb1EEEvNS_9FwdParamsE)
        /*0100*/ 	.short	0x0380
        /*0102*/ 	.short	0x00e8


	//----- nvinfo : EIATTR_SW_WAR
	.align		4
.L_1038:
        /*0104*/ 	.byte	0x04, 0x36
        /*0106*/ 	.short	(.L_1040 - .L_1039)
.L_1039:
        /*0108*/ 	.word	0x00000008
.L_1040:


//--------------------- .nv.info._ZN10layer_norm31ln_parallel_residual_fwd_kernelINS_13Kernel_traitsI13__nv_bfloat16S2_fS2_fjLj512ELj1ELj4ELj1ELj16ENS_18Kernel_traits_baseILj512ES2_S2_fS2_fjLj128EEEEELb1ELb1ELb0EEEvNS_9FwdParamsE --------------------------
	.section	.nv.info._ZN10layer_norm31ln_parallel_residual_fwd_kernelINS_13Kernel_traitsI13__nv_bfloat16S2_fS2_fjLj512ELj1ELj4ELj1ELj16ENS_18Kernel_traits_baseILj512ES2_S2_fS2_fjLj128EEEEELb1ELb1ELb0EEEvNS_9FwdParamsE,"",@"SHT_CUDA_INFO"
	.sectionflags	@""
	.align	4


	//----- nvinfo : EIATTR_CUDA_API_VERSION
	.align		4
        /*0000*/ 	.byte	0x04, 0x37
        /*0002*/ 	.short	(.L_1042 - .L_1041)
.L_1041:
        /*0004*/ 	.word	0x00000082


	//----- nvinfo : EIATTR_KPARAM_INFO
	.align		4
.L_1042:
        /*0008*/ 	.byte	0x04, 0x17
        /*000a*/ 	.short	(.L_1044 - .L_1043)
.L_1043:
        /*000c*/ 	.word	0x00000000
        /*0010*/ 	.short	0x0000
        /*0012*/ 	.short	0x0000
        /*0014*/ 	.byte	0x00, 0xf0, 0xa1, 0x03


	//----- nvinfo : EIATTR_SPARSE_MMA_MASK
	.align		4
.L_1044:
        /*0018*/ 	.byte	0x03, 0x50
        /*001a*/ 	.short	0x0000


	//----- nvinfo : EIATTR_MAXREG_COUNT
	.align		4
        /*001c*/ 	.byte	0x03, 0x1b
        /*001e*/ 	.short	0x00ff


	//----- nvinfo : EIATTR_MERCURY_ISA_VERSION
	.align		4
        /*0020*/ 	.byte	0x03, 0x5f
        /*0022*/ 	.short	0x0101


	//----- nvinfo : EIATTR_COOP_GROUP_MASK_REGIDS
	.align		4
        /*0024*/ 	.byte	0x04, 0x29
        /*0026*/ 	.short	(.L_1046 - .L_1045)


	//   ....[0]....
.L_1045:
        /*0028*/ 	.word	0xffffffff


	//   ....[1]....
        /*002c*/ 	.word	0xffffffff


	//   ....[2]....
        /*0030*/ 	.word	0xffffffff


	//   ....[3]....
        /*0034*/ 	.word	0xffffffff


	//   ....[4]....
        /*0038*/ 	.word	0xffffffff


	//   ....[5]....
        /*003c*/ 	.word	0xffffffff


	//   ....[6]....
        /*0040*/ 	.word	0xffffffff


	//   ....[7]....
        /*0044*/ 	.word	0xffffffff


	//   ....[8]....
        /*0048*/ 	.word	0xffffffff


	//   ....[9]....
        /*004c*/ 	.word	0xffffffff


	//   ....[10]....
        /*0050*/ 	.word	0x0500003b


	//   ....[11]....
        /*0054*/ 	.word	0x0500003b


	//   ....[12]....
        /*0058*/ 	.word	0x0500003b


	//   ....[13]....
        /*005c*/ 	.word	0x0500003b


	//   ....[14]....
        /*0060*/ 	.word	0x0500003b


	//   ....[15]....
        /*0064*/ 	.word	0x0500003b


	//   ....[16]....
        /*0068*/ 	.word	0x0500003b


	//   ....[17]....
        /*006c*/ 	.word	0x0500003b


	//   ....[18]....
        /*0070*/ 	.word	0x0500003b


	//   ....[19]....
        /*0074*/ 	.word	0x0500003b


	//----- nvinfo : EIATTR_COOP_GROUP_INSTR_OFFSETS
	.align		4
.L_1046:
        /*0078*/ 	.byte	0x04, 0x28
        /*007a*/ 	.short	(.L_1048 - .L_1047)


	//   ....[0]....
.L_1047:
        /*007c*/ 	.word	0x00010560


	//   ....[1]....
        /*0080*/ 	.word	0x00010590


	//   ....[2]....
        /*0084*/ 	.word	0x000105b0


	//   ....[3]....
        /*0088*/ 	.word	0x000105d0


	//   ....[4]....
        /*008c*/ 	.word	0x000105f0


	//   ....[5]....
        /*0090*/ 	.word	0x00010830


	//   ....[6]....
        /*0094*/ 	.word	0x00010850


	//   ....[7]....
        /*0098*/ 	.word	0x00010870


	//   ....[8]....
        /*009c*/ 	.word	0x00010890


	//   ....[9]....
        /*00a0*/ 	.word	0x000108b0


	//   ....[10]....
        /*00a4*/ 	.word	0x000110c0


	//   ....[11]....
        /*00a8*/ 	.word	0x00011160


	//   ....[12]....
        /*00ac*/ 	.word	0x000111c0


	//   ....[13]....
        /*00b0*/ 	.word	0x00011220


	//   ....[14]....
        /*00b4*/ 	.word	0x00011270


	//   ....[15]....
        /*00b8*/ 	.word	0x00011500


	//   ....[16]....
        /*00bc*/ 	.word	0x00011560


	//   ....[17]....
        /*00c0*/ 	.word	0x000115c0


	//   ....[18]....
        /*00c4*/ 	.word	0x00011620


	//   ....[19]....
        /*00c8*/ 	.word	0x00011680


	//----- nvinfo : EIATTR_VRC_CTA_INIT_COUNT
	.align		4
.L_1048:
        /*00cc*/ 	.byte	0x02, 0x4a
	.zero		1
	.zero		1


	//----- nvinfo : EIATTR_EXIT_INSTR_OFFSETS
	.align		4
        /*00d0*/ 	.byte	0x04, 0x1c
        /*00d2*/ 	.short	(.L_1050 - .L_1049)


	//   ....[0]....
.L_1049:
        /*00d4*/ 	.word	0x000005d0


	//   ....[1]....
        /*00d8*/ 	.word	0x00011050


	//----- nvinfo : EIATTR_MAX_THREADS
	.align		4
.L_1050:
        /*00dc*/ 	.byte	0x04, 0x05
        /*00de*/ 	.short	(.L_1052 - .L_1051)
.L_1051:
        /*00e0*/ 	.word	0x00000080
        /*00e4*/ 	.word	0x00000001
        /*00e8*/ 	.word	0x00000001


	//----- nvinfo : EIATTR_CRS_STACK_SIZE
	.align		4
.L_1052:
        /*00ec*/ 	.byte	0x04, 0x1e
        /*00ee*/ 	.short	(.L_1054 - .L_1053)
.L_1053:
        /*00f0*/ 	.word	0x00000000


	//----- nvinfo : EIATTR_CBANK_PARAM_SIZE
	.align		4
.L_1054:
        /*00f4*/ 	.byte	0x03, 0x19
        /*00f6*/ 	.short	0x00e8


	//----- nvinfo : EIATTR_PARAM_CBANK
	.align		4
        /*00f8*/ 	.byte	0x04, 0x0a
        /*00fa*/ 	.short	(.L_1056 - .L_1055)
	.align		4
.L_1055:
        /*00fc*/ 	.word	index@(.nv.constant0._ZN10layer_norm31ln_parallel_residual_fwd_kernelINS_13Kernel_traitsI13__nv_bfloat16S2_fS2_fjLj512ELj1ELj4ELj1ELj16ENS_18Kernel_traits_baseILj512ES2_S2_fS2_fjLj128EEEEELb1ELb1ELb0EEEvNS_9FwdParamsE)
        /*0100*/ 	.short	0x0380
        /*0102*/ 	.short	0x00e8


	//----- nvinfo : EIATTR_SW_WAR
	.align		4
.L_1056:
        /*0104*/ 	.byte	0x04, 0x36
        /*0106*/ 	.short	(.L_1058 - .L_1057)
.L_1057:
        /*0108*/ 	.word	0x00000008
.L_1058:


//--------------------- .nv.info._ZN10layer_norm31ln_parallel_residual_fwd_kernelINS_13Kernel_traitsI13__nv_bfloat16S2_fS2_fjLj512ELj1ELj4ELj1ELj16ENS_18Kernel_traits_baseILj512ES2_S2_fS2_fjLj128EEEEELb1ELb1ELb1EEEvNS_9FwdParamsE --------------------------
	.section	.nv.info._ZN10layer_norm31ln_parallel_residual_fwd_kernelINS_13Kernel_traitsI13__nv_bfloat16S2_fS2_fjLj512ELj1ELj4ELj1ELj16ENS_18Kernel_traits_baseILj512ES2_S2_fS2_fjLj128EEEEELb1ELb1ELb1EEEvNS_9FwdParamsE,"",@"SHT_CUDA_INFO"
	.sectionflags	@""
	.align	4


	//----- nvinfo : EIATTR_CUDA_API_VERSION
	.align		4
        /*0000*/ 	.byte	0x04, 0x37
        /*0002*/ 	.short	(.L_1060 - .L_1059)
.L_1059:
        /*0004*/ 	.word	0x00000082


	//----- nvinfo : EIATTR_KPARAM_INFO
	.align		4
.L_1060:
        /*0008*/ 	.byte	0x04, 0x17
        /*000a*/ 	.short	(.L_1062 - .L_1061)
.L_1061:
        /*000c*/ 	.word	0x00000000
        /*0010*/ 	.short	0x0000
        /*0012*/ 	.short	0x0000
        /*0014*/ 	.byte	0x00, 0xf0, 0xa1, 0x03


	//----- nvinfo : EIATTR_SPARSE_MMA_MASK
	.align		4
.L_1062:
        /*0018*/ 	.byte	0x03, 0x50
        /*001a*/ 	.short	0x0000


	//----- nvinfo : EIATTR_MAXREG_COUNT
	.align		4
        /*001c*/ 	.byte	0x03, 0x1b
        /*001e*/ 	.short	0x00ff


	//----- nvinfo : EIATTR_MERCURY_ISA_VERSION
	.align		4
        /*0020*/ 	.byte	0x03, 0x5f
        /*0022*/ 	.short	0x0101


	//----- nvinfo : EIATTR_COOP_GROUP_MASK_REGIDS
	.align		4
        /*0024*/ 	.byte	0x04, 0x29
        /*0026*/ 	.short	(.L_1064 - .L_1063)


	//   ....[0]....
.L_1063:
        /*0028*/ 	.word	0xffffffff


	//   ....[1]....
        /*002c*/ 	.word	0xffffffff


	//   ....[2]....
        /*0030*/ 	.word	0xffffffff


	//   ....[3]....
        /*0034*/ 	.word	0xffffffff


	//   ....[4]....
        /*0038*/ 	.word	0xffffffff


	//   ....[5]....
        /*003c*/ 	.word	0xffffffff


	//   ....[6]....
        /*0040*/ 	.word	0xffffffff


	//   ....[7]....
        /*0044*/ 	.word	0xffffffff


	//   ....[8]....
        /*0048*/ 	.word	0xffffffff


	//   ....[9]....
        /*004c*/ 	.word	0xffffffff


	//   ....[10]....
        /*0050*/ 	.word	0x05000033


	//   ....[11]....
        /*0054*/ 	.word	0x05000033


	//   ....[12]....
        /*0058*/ 	.word	0x05000033


	//   ....[13]....
        /*005c*/ 	.word	0x05000033


	//   ....[14]....
        /*0060*/ 	.word	0x05000033


	//   ....[15]....
        /*0064*/ 	.word	0x05000033


	//   ....[16]....
        /*0068*/ 	.word	0x05000033


	//   ....[17]....
        /*006c*/ 	.word	0x05000033


	//   ....[18]....
        /*0070*/ 	.word	0x05000033


	//   ....[19]....
        /*0074*/ 	.word	0x05000033


	//----- nvinfo : EIATTR_COOP_GROUP_INSTR_OFFSETS
	.align		4
.L_1064:
        /*0078*/ 	.byte	0x04, 0x28
        /*007a*/ 	.short	(.L_1066 - .L_1065)


	//   ....[0]....
.L_1065:
        /*007c*/ 	.word	0x00010140


	//   ....[1]....
        /*0080*/ 	.word	0x00010170


	//   ....[2]....
        /*0084*/ 	.word	0x00010190


	//   ....[3]....
        /*0088*/ 	.word	0x000101b0


	//   ....[4]....
        /*008c*/ 	.word	0x000101d0


	//   ....[5]....
        /*0090*/ 	.word	0x00010400


	//   ....[6]....
        /*0094*/ 	.word	0x00010420


	//   ....[7]....
        /*0098*/ 	.word	0x00010440


	//   ....[8]....
        /*009c*/ 	.word	0x00010460


	//   ....[9]....
        /*00a0*/ 	.word	0x00010480


	//   ....[10]....
        /*00a4*/ 	.word	0x00010a00


	//   ....[11]....
        /*00a8*/ 	.word	0x00010a90


	//   ....[12]....
        /*00ac*/ 	.word	0x00010af0


	//   ....[13]....
        /*00b0*/ 	.word	0x00010b50


	//   ....[14]....
        /*00b4*/ 	.word	0x00010bb0


	//   ....[15]....
        /*00b8*/ 	.word	0x00010e20


	//   ....[16]....
        /*00bc*/ 	.word	0x00010e80


	//   ....[17]....
        /*00c0*/ 	.word	0x00010ee0


	//   ....[18]....
        /*00c4*/ 	.word	0x00010f40


	//   ....[19]....
        /*00c8*/ 	.word	0x00010fa0


	//----- nvinfo : EIATTR_VRC_CTA_INIT_COUNT
	.align		4
.L_1066:
        /*00cc*/ 	.byte	0x02, 0x4a
	.zero		1
	.zero		1


	//----- nvinfo : EIATTR_EXIT_INSTR_OFFSETS
	.align		4
        /*00d0*/ 	.byte	0x04, 0x1c
        /*00d2*/ 	.short	(.L_1068 - .L_1067)


	//   ....[0]....
.L_1067:
        /*00d4*/ 	.word	0x00000250


	//   ....[1]....
        /*00d8*/ 	.word	0x00010990


	//----- nvinfo : EIATTR_MAX_THREADS
	.align		4
.L_1068:
        /*00dc*/ 	.byte	0x04, 0x05
        /*00de*/ 	.short	(.L_1070 - .L_1069)
.L_1069:
        /*00e0*/ 	.word	0x00000080
        /*00e4*/ 	.word	0x00000001
        /*00e8*/ 	.word	0x00000001


	//----- nvinfo : EIATTR_CRS_STACK_SIZE
	.align		4
.L_1070:
        /*00ec*/ 	.byte	0x04, 0x1e
        /*00ee*/ 	.short	(.L_1072 - .L_1071)
.L_1071:
        /*00f0*/ 	.word	0x00000000


	//----- nvinfo : EIATTR_CBANK_PARAM_SIZE
	.align		4
.L_1072:
        /*00f4*/ 	.byte	0x03, 0x19
        /*00f6*/ 	.short	0x00e8


	//----- nvinfo : EIATTR_PARAM_CBANK
	.align		4
        /*00f8*/ 	.byte	0x04, 0x0a
        /*00fa*/ 	.short	(.L_1074 - .L_1073)
	.align		4
.L_1073:
        /*00fc*/ 	.word	index@(.nv.constant0._ZN10layer_norm31ln_parallel_residual_fwd_kernelINS_13Kernel_traitsI13__nv_bfloat16S2_fS2_fjLj512ELj1ELj4ELj1ELj16ENS_18Kernel_traits_baseILj512ES2_S2_fS2_fjLj128EEEEELb1ELb1ELb1EEEvNS_9FwdParamsE)
        /*0100*/ 	.short	0x0380
        /*0102*/ 	.short	0x00e8


	//----- nvinfo : EIATTR_SW_WAR
	.align		4
.L_1074:
        /*0104*/ 	.byte	0x04, 0x36
        /*0106*/ 	.short	(.L_1076 - .L_1075)
.L_1075:
        /*0108*/ 	.word	0x00000008
.L_1076:


//--------------------- .nv.info._ZN10layer_norm31ln_parallel_residual_fwd_kernelINS_13Kernel_traitsIf13__nv_bfloat16fS2_fjLj512ELj1ELj4ELj1ELj16ENS_18Kernel_traits_baseILj512EfS2_fS2_fjLj128EEEEELb0ELb0ELb0EEEvNS_9FwdParamsE --------------------------
	.section	.nv.info._ZN10layer_norm31ln_parallel_residual_fwd_kernelINS_13Kernel_traitsIf13__nv_bfloat16fS2_fjLj512ELj1ELj4ELj1ELj16ENS_18Kernel_traits_baseILj512EfS2_fS2_fjLj128EEEEELb0ELb0ELb0EEEvNS_9FwdParamsE,"",@"SHT_CUDA_INFO"
	.sectionflags	@""
	.align	4


	//----- nvinfo : EIATTR_CUDA_API_VERSION
	.align		4
        /*0000*/ 	.byte	0x04, 0x37
        /*0002*/ 	.short	(.L_1078 - .L_1077)
.L_1077:
        /*0004*/ 	.word	0x00000082


	//----- nvinfo : EIATTR_KPARAM_INFO
	.align		4
.L_1078:
        /*0008*/ 	.byte	0x04, 0x17
        /*000a*/ 	.short	(.L_1080 - .L_1079)
.L_1079:
        /*000c*/ 	.word	0x00000000
        /*0010*/ 	.short	0x0000
        /*0012*/ 	.short	0x0000
        /*0014*/ 	.byte	0x00, 0xf0, 0xa1, 0x03


	//----- nvinfo : EIATTR_SPARSE_MMA_MASK
	.align		4
.L_1080:
        /*0018*/ 	.byte	0x03, 0x50
        /*001a*/ 	.short	0x0000


	//----- nvinfo : EIATTR_MAXREG_COUNT
	.align		4
        /*001c*/ 	.byte	0x03, 0x1b
        /*001e*/ 	.short	0x00ff


	//----- nvinfo : EIATTR_MERCURY_ISA_VERSION
	.align		4
        /*0020*/ 	.byte	0x03, 0x5f
        /*0022*/ 	.short	0x0101


	//----- nvinfo : EIATTR_COOP_GROUP_MASK_REGIDS
	.align		4
        /*0024*/ 	.byte	0x04, 0x29
        /*0026*/ 	.short	(.L_1082 - .L_1081)


	//   ....[0]....
.L_1081:
        /*0028*/ 	.word	0xffffffff


	//   ....[1]....
        /*002c*/ 	.word	0xffffffff


	//   ....[2]....
        /*0030*/ 	.word	0xffffffff


	//   ....[3]....
        /*0034*/ 	.word	0xffffffff


	//   ....[4]....
        /*0038*/ 	.word	0xffffffff


	//   ....[5]....
        /*003c*/ 	.word	0xffffffff


	//   ....[6]....
        /*0040*/ 	.word	0xffffffff


	//   ....[7]....
        /*0044*/ 	.word	0xffffffff


	//   ....[8]....
        /*0048*/ 	.word	0xffffffff


	//   ....[9]....
        /*004c*/ 	.word	0xffffffff


	//   ....[10]....
        /*0050*/ 	.word	0x05000066


	//   ....[11]....
        /*0054*/ 	.word	0x05000066


	//   ....[12]....
        /*0058*/ 	.word	0x05000066


	//   ....[13]....
        /*005c*/ 	.word	0x05000066


	//   ....[14]....
        /*0060*/ 	.word	0x05000066


	//   ....[15]....
        /*0064*/ 	.word	0x05000066


	//   ....[16]....
        /*0068*/ 	.word	0x05000066


	//   ....[17]....
        /*006c*/ 	.word	0x05000066


	//   ....[18]....
        /*0070*/ 	.word	0x05000066


	//   ....[19]....
        /*0074*/ 	.word	0x05000066


	//----- nvinfo : EIATTR_COOP_GROUP_INSTR_OFFSETS
	.align		4
.L_1082:
        /*0078*/ 	.byte	0x04, 0x28
        /*007a*/ 	.short	(.L_1084 - .L_1083)


	//   ....[0]....
.L_1083:
        /*007c*/ 	.word	0x00001f20


	//   ....[1]....
        /*0080*/ 	.word	0x00001f40


	//   ....[2]....
        /*0084*/ 	.word	0x00001f60


	//   ....[3]....
        /*0088*/ 	.word	0x00001f90


	//   ....[4]....
        /*008c*/ 	.word	0x00001fb0


	//   ....[5]....
        /*0090*/ 	.word	0x000021f0


	//   ....[6]....
        /*0094*/ 	.word	0x00002210


	//   ....[7]....
        /*0098*/ 	.word	0x00002230


	//   ....[8]....
        /*009c*/ 	.word	0x00002250


	//   ....[9]....
        /*00a0*/ 	.word	0x00002270


	//   ....[10]....
        /*00a4*/ 	.word	0x00002a30


	//   ....[11]....
        /*00a8*/ 	.word	0x00002ad0


	//   ....[12]....
        /*00ac*/ 	.word	0x00002b40


	//   ....[13]....
        /*00b0*/ 	.word	0x00002bc0


	//   ....[14]....
        /*00b4*/ 	.word	0x00002c30


	//   ....[15]....
        /*00b8*/ 	.word	0x00002eb0


	//   ....[16]....
        /*00bc*/ 	.word	0x00002f20


	//   ....[17]....
        /*00c0*/ 	.word	0x00002f90


	//   ....[18]....
        /*00c4*/ 	.word	0x00003000


	//   ....[19]....
        /*00c8*/ 	.word	0x00003070


	//----- nvinfo : EIATTR_VRC_CTA_INIT_COUNT
	.align		4
.L_1084:
        /*00cc*/ 	.byte	0x02, 0x4a
	.zero		1
	.zero		1


	//----- nvinfo : EIATTR_EXIT_INSTR_OFFSETS
	.align		4
        /*00d0*/ 	.byte	0x04, 0x1c
        /*00d2*/ 	.short	(.L_1086 - .L_1085)


	//   ....[0]....
.L_1085:
        /*00d4*/ 	.word	0x00000c20


	//   ....[1]....
        /*00d8*/ 	.word	0x000029c0


	//----- nvinfo : EIATTR_MAX_THREADS
	.align		4
.L_1086:
        /*00dc*/ 	.byte	0x04, 0x05
        /*00de*/ 	.short	(.L_1088 - .L_1087)
.L_1087:
        /*00e0*/ 	.word	0x00000080
        /*00e4*/ 	.word	0x00000001
        /*00e8*/ 	.word	0x00000001


	//----- nvinfo : EIATTR_CRS_STACK_SIZE
	.align		4
.L_1088:
        /*00ec*/ 	.byte	0x04, 0x1e
        /*00ee*/ 	.short	(.L_1090 - .L_1089)
.L_1089:
        /*00f0*/ 	.word	0x00000000


	//----- nvinfo : EIATTR_CBANK_PARAM_SIZE
	.align		4
.L_1090:
        /*00f4*/ 	.byte	0x03, 0x19
        /*00f6*/ 	.short	0x00e8


	//----- nvinfo : EIATTR_PARAM_CBANK
	.align		4
        /*00f8*/ 	.byte	0x04, 0x0a
        /*00fa*/ 	.short	(.L_1092 - .L_1091)
	.align		4
.L_1091:
        /*00fc*/ 	.word	index@(.nv.constant0._ZN10layer_norm31ln_parallel_residual_fwd_kernelINS_13Kernel_traitsIf13__nv_bfloat16fS2_fjLj512ELj1ELj4ELj1ELj16ENS_18Kernel_traits_baseILj512EfS2_fS2_fjLj128EEEEELb0ELb0ELb0EEEvNS_9FwdParamsE)
        /*0100*/ 	.short	0x0380
        /*0102*/ 	.short	0x00e8


	//----- nvinfo : EIATTR_SW_WAR
	.align		4
.L_1092:
        /*0104*/ 	.byte	0x04, 0x36
        /*0106*/ 	.short	(.L_1094 - .L_1093)
.L_1093:
        /*0108*/ 	.word	0x00000008
.L_1094:


//--------------------- .nv.info._ZN10layer_norm31ln_parallel_residual_fwd_kernelINS_13Kernel_traitsIf13__nv_bfloat16fS2_fjLj512ELj1ELj4ELj1ELj16ENS_18Kernel_traits_baseILj512EfS2_fS2_fjLj128EEEEELb0ELb0ELb1EEEvNS_9FwdParamsE --------------------------
	.section	.nv.info._ZN10layer_norm31ln_parallel_residual_fwd_kernelINS_13Kernel_traitsIf13__nv_bfloat16fS2_fjLj512ELj1ELj4ELj1ELj16ENS_18Kernel_traits_baseILj512EfS2_fS2_fjLj128EEEEELb0ELb0ELb1EEEvNS_9FwdParamsE,"",@"SHT_CUDA_INFO"
	.sectionflags	@""
	.align	4


	//----- nvinfo : EIATTR_CUDA_API_VERSION
	.align		4
        /*0000*/ 	.byte	0x04, 0x37
        /*0002*/ 	.short	(.L_1096 - .L_1095)
.L_1095:
        /*0004*/ 	.word	0x00000082


	//----- nvinfo : EIATTR_KPARAM_INFO
	.align		4
.L_1096:
        /*0008*/ 	.byte	0x04, 0x17
        /*000a*/ 	.short	(.L_1098 - .L_1097)
.L_1097:
        /*000c*/ 	.word	0x00000000
        /*0010*/ 	.short	0x0000
        /*0012*/ 	.short	0x0000
        /*0014*/ 	.byte	0x00, 0xf0, 0xa1, 0x03


	//----- nvinfo : EIATTR_SPARSE_MMA_MASK
	.align		4
.L_1098:
        /*0018*/ 	.byte	0x03, 0x50
        /*001a*/ 	.short	0x0000


	//----- nvinfo : EIATTR_MAXREG_COUNT
	.align		4
        /*001c*/ 	.byte	0x03, 0x1b
        /*001e*/ 	.short	0x00ff


	//----- nvinfo : EIATTR_MERCURY_ISA_VERSION
	.align		4
        /*0020*/ 	.byte	0x03, 0x5f
        /*0022*/ 	.short	0x0101


	//----- nvinfo : EIATTR_COOP_GROUP_MASK_REGIDS
	.align		4
        /*0024*/ 	.byte	0x04, 0x29
        /*0026*/ 	.short	(.L_1100 - .L_1099)


	//   ....[0]....
.L_1099:
        /*0028*/ 	.word	0xffffffff


	//   ....[1]....
        /*002c*/ 	.word	0xffffffff


	//   ....[2]....
        /*0030*/ 	.word	0xffffffff


	//   ....[3]....
        /*0034*/ 	.word	0xffffffff


	//   ....[4]....
        /*0038*/ 	.word	0xffffffff


	//   ....[5]....
        /*003c*/ 	.word	0xffffffff


	//   ....[6]....
        /*0040*/ 	.word	0xffffffff


	//   ....[7]....
        /*0044*/ 	.word	0xffffffff


	//   ....[8]....
        /*0048*/ 	.word	0xffffffff


	//   ....[9]....
        /*004c*/ 	.word	0xffffffff


	//   ....[10]....
        /*0050*/ 	.word	0x05000066


	//   ....[11]....
        /*0054*/ 	.word	0x05000066


	//   ....[12]....
        /*0058*/ 	.word	0x05000066


	//   ....[13]....
        /*005c*/ 	.word	0x05000066


	//   ....[14]....
        /*0060*/ 	.word	0x05000066


	//   ....[15]....
        /*0064*/ 	.word	0x05000066


	//   ....[16]....
        /*0068*/ 	.word	0x05000066


	//   ....[17]....
        /*006c*/ 	.word	0x05000066


	//   ....[18]....
        /*0070*/ 	.word	0x05000066


	//   ....[19]....
        /*0074*/ 	.word	0x05000066


	//----- nvinfo : EIATTR_COOP_GROUP_INSTR_OFFSETS
	.align		4
.L_1100:
        /*0078*/ 	.byte	0x04, 0x28
        /*007a*/ 	.short	(.L_1102 - .L_1101)


	//   ....[0]....
.L_1101:
        /*007c*/ 	.word	0x00001bf0


	//   ....[1]....
        /*0080*/ 	.word	0x00001c10


	//   ....[2]....
        /*0084*/ 	.word	0x00001c30


	//   ....[3]....
        /*0088*/ 	.word	0x00001c50


	//   ....[4]....
        /*008c*/ 	.word	0x00001c80


	//   ....[5]....
        /*0090*/ 	.word	0x00001eb0


	//   ....[6]....
        /*0094*/ 	.word	0x00001ed0


	//   ....[7]....
        /*0098*/ 	.word	0x00001ef0


	//   ....[8]....
        /*009c*/ 	.word	0x00001f10


	//   ....[9]....
        /*00a0*/ 	.word	0x00001f30


	//   ....[10]....
        /*00a4*/ 	.word	0x00002660


	//   ....[11]....
        /*00a8*/ 	.word	0x00002700


	//   ....[12]....
        /*00ac*/ 	.word	0x00002770


	//   ....[13]....
        /*00b0*/ 	.word	0x000027e0


	//   ....[14]....
        /*00b4*/ 	.word	0x00002860


	//   ....[15]....
        /*00b8*/ 	.word	0x00002ad0


	//   ....[16]....
        /*00bc*/ 	.word	0x00002b40


	//   ....[17]....
        /*00c0*/ 	.word	0x00002bb0


	//   ....[18]....
        /*00c4*/ 	.word	0x00002c20


	//   ....[19]....
        /*00c8*/ 	.word	0x00002c90


	//----- nvinfo : EIATTR_VRC_CTA_INIT_COUNT
	.align		4
.L_1102:
        /*00cc*/ 	.byte	0x02, 0x4a
	.zero		1
	.zero		1


	//----- nvinfo : EIATTR_EXIT_INSTR_OFFSETS
	.align		4
        /*00d0*/ 	.byte	0x04, 0x1c
        /*00d2*/ 	.short	(.L_1104 - .L_1103)


	//   ....[0]....
.L_1103:
        /*00d4*/ 	.word	0x00000a30


	//   ....[1]....
        /*00d8*/ 	.word	0x000025f0


	//----- nvinfo : EIATTR_MAX_THREADS
	.align		4
.L_1104:
        /*00dc*/ 	.byte	0x04, 0x05
        /*00de*/ 	.short	(.L_1106 - .L_1105)
.L_1105:
        /*00e0*/ 	.word	0x00000080
        /*00e4*/ 	.word	0x00000001
        /*00e8*/ 	.word	0x00000001


	//----- nvinfo : EIATTR_CRS_STACK_SIZE
	.align		4
.L_1106:
        /*00ec*/ 	.byte	0x04, 0x1e
        /*00ee*/ 	.short	(.L_1108 - .L_1107)
.L_1107:
        /*00f0*/ 	.word	0x00000000


	//----- nvinfo : EIATTR_CBANK_PARAM_SIZE
	.align		4
.L_1108:
        /*00f4*/ 	.byte	0x03, 0x19
        /*00f6*/ 	.short	0x00e8


	//----- nvinfo : EIATTR_PARAM_CBANK
	.align		4
        /*00f8*/ 	.byte	0x04, 0x0a
        /*00fa*/ 	.short	(.L_1110 - .L_1109)
	.align		4
.L_1109:
        /*00fc*/ 	.word	index@(.nv.constant0._ZN10layer_norm31ln_parallel_residual_fwd_kernelINS_13Kernel_traitsIf13__nv_bfloat16fS2_fjLj512ELj1ELj4ELj1ELj16ENS_18Kernel_traits_baseILj512EfS2_fS2_fjLj128EEEEELb0ELb0ELb1EEEvNS_9FwdParamsE)
        /*0100*/ 	.short	0x0380
        /*0102*/ 	.short	0x00e8


	//----- nvinfo : EIATTR_SW_WAR
	.align		4
.L_1110:
        /*0104*/ 	.byte	0x04, 0x36
        /*0106*/ 	.short	(.L_1112 - .L_1111)
.L_1111:
        /*0108*/ 	.word	0x00000008
.L_1112:


//--------------------- .nv.info._ZN10layer_norm31ln_parallel_residual_fwd_kernelINS_13Kernel_traitsIf13__nv_bfloat16fS2_fjLj512ELj1ELj4ELj1ELj16ENS_18Kernel_traits_baseILj512EfS2_fS2_fjLj128EEEEELb0ELb1ELb0EEEvNS_9FwdParamsE --------------------------
	.section	.nv.info._ZN10layer_norm31ln_parallel_residual_fwd_kernelINS_13Kernel_traitsIf13__nv_bfloat16fS2_fjLj512ELj1ELj4ELj1ELj16ENS_18Kernel_traits_baseILj512EfS2_fS2_fjLj128EEEEELb0ELb1ELb0EEEvNS_9FwdParamsE,"",@"SHT_CUDA_INFO"
	.sectionflags	@""
	.align	4


	//----- nvinfo : EIATTR_CUDA_API_VERSION
	.align		4
        /*0000*/ 	.byte	0x04, 0x37
        /*0002*/ 	.short	(.L_1114 - .L_1113)
.L_1113:
        /*0004*/ 	.word	0x00000082


	//----- nvinfo : EIATTR_KPARAM_INFO
	.align		4
.L_1114:
        /*0008*/ 	.byte	0x04, 0x17
        /*000a*/ 	.short	(.L_1116 - .L_1115)
.L_1115:
        /*000c*/ 	.word	0x00000000
        /*0010*/ 	.short	0x0000
        /*0012*/ 	.short	0x0000
        /*0014*/ 	.byte	0x00, 0xf0, 0xa1, 0x03


	//----- nvinfo : EIATTR_SPARSE_MMA_MASK
	.align		4
.L_1116:
        /*0018*/ 	.byte	0x03, 0x50
        /*001a*/ 	.short	0x0000


	//----- nvinfo : EIATTR_MAXREG_COUNT
	.align		4
        /*001c*/ 	.byte	0x03, 0x1b
        /*001e*/ 	.short	0x00ff


	//----- nvinfo : EIATTR_MERCURY_ISA_VERSION
	.align		4
        /*0020*/ 	.byte	0x03, 0x5f
        /*0022*/ 	.short	0x0101


	//----- nvinfo : EIATTR_COOP_GROUP_MASK_REGIDS
	.align		4
        /*0024*/ 	.byte	0x04, 0x29
        /*0026*/ 	.short	(.L_1118 - .L_1117)


	//   ....[0]....
.L_1117:
        /*0028*/ 	.word	0xffffffff


	//   ....[1]....
        /*002c*/ 	.word	0xffffffff


	//   ....[2]....
        /*0030*/ 	.word	0xffffffff


	//   ....[3]....
        /*0034*/ 	.word	0xffffffff


	//   ....[4]....
        /*0038*/ 	.word	0xffffffff


	//   ....[5]....
        /*003c*/ 	.word	0xffffffff


	//   ....[6]....
        /*0040*/ 	.word	0xffffffff


	//   ....[7]....
        /*0044*/ 	.word	0xffffffff


	//   ....[8]....
        /*0048*/ 	.word	0xffffffff


	//   ....[9]....
        /*004c*/ 	.word	0xffffffff


	//   ....[10]....
        /*0050*/ 	.word	0x05000043


	//   ....[11]....
        /*0054*/ 	.word	0x05000043


	//   ....[12]....
        /*0058*/ 	.word	0x05000043


	//   ....[13]....
        /*005c*/ 	.word	0x05000043


	//   ....[14]....
        /*0060*/ 	.word	0x05000043


	//   ....[15]....
        /*0064*/ 	.word	0x05000043


	//   ....[16]....
        /*0068*/ 	.word	0x05000043


	//   ....[17]....
        /*006c*/ 	.word	0x05000043


	//   ....[18]....
        /*0070*/ 	.word	0x05000043


	//   ....[19]....
        /*0074*/ 	.word	0x05000043


	//----- nvinfo : EIATTR_COOP_GROUP_INSTR_OFFSETS
	.align		4
.L_1118:
        /*0078*/ 	.byte	0x04, 0x28
        /*007a*/ 	.short	(.L_1120 - .L_1119)


	//   ....[0]....
.L_1119:
        /*007c*/ 	.word	0x00001720


	//   ....[1]....
        /*0080*/ 	.word	0x00001750


	//   ....[2]....
        /*0084*/ 	.word	0x00001770


	//   ....[3]....
        /*0088*/ 	.word	0x00001790


	//   ....[4]....
        /*008c*/ 	.word	0x000017b0


	//   ....[5]....
        /*0090*/ 	.word	0x000019f0


	//   ....[6]....
        /*0094*/ 	.word	0x00001a10


	//   ....[7]....
        /*0098*/ 	.word	0x00001a30


	//   ....[8]....
        /*009c*/ 	.word	0x00001a50


	//   ....[9]....
        /*00a0*/ 	.word	0x00001a70


	//   ....[10]....
        /*00a4*/ 	.word	0x00002050


	//   ....[11]....
        /*00a8*/ 	.word	0x00002100


	//   ....[12]....
        /*00ac*/ 	.word	0x00002170


	//   ....[13]....
        /*00b0*/ 	.word	0x000021e0


	//   ....[14]....
        /*00b4*/ 	.word	0x00002250


	//   ....[15]....
        /*00b8*/ 	.word	0x000024f0


	//   ....[16]....
        /*00bc*/ 	.word	0x00002560


	//   ....[17]....
        /*00c0*/ 	.word	0x000025d0


	//   ....[18]....
        /*00c4*/ 	.word	0x00002640


	//   ....[19]....
        /*00c8*/ 	.word	0x000026b0


	//----- nvinfo : EIATTR_VRC_CTA_INIT_COUNT
	.align		4
.L_1120:
        /*00cc*/ 	.byte	0x02, 0x4a
	.zero		1
	.zero		1


	//----- nvinfo : EIATTR_EXIT_INSTR_OFFSETS
	.align		4
        /*00d0*/ 	.byte	0x04, 0x1c
        /*00d2*/ 	.short	(.L_1122 - .L_1121)


	//   ....[0]....
.L_1121:
        /*00d4*/ 	.word	0x00000420


	//   ....[1]....
        /*00d8*/ 	.word	0x00001fe0


	//----- nvinfo : EIATTR_MAX_THREADS
	.align		4
.L_1122:
        /*00dc*/ 	.byte	0x04, 0x05
        /*00de*/ 	.short	(.L_1124 - .L_1123)
.L_1123:
        /*00e0*/ 	.word	0x00000080
        /*00e4*/ 	.word	0x00000001
        /*00e8*/ 	.word	0x00000001


	//----- nvinfo : EIATTR_CRS_STACK_SIZE
	.align		4
.L_1124:
        /*00ec*/ 	.byte	0x04, 0x1e
        /*00ee*/ 	.short	(.L_1126 - .L_1125)
.L_1125:
        /*00f0*/ 	.word	0x00000000


	//----- nvinfo : EIATTR_CBANK_PARAM_SIZE
	.align		4
.L_1126:
        /*00f4*/ 	.byte	0x03, 0x19
        /*00f6*/ 	.short	0x00e8


	//----- nvinfo : EIATTR_PARAM_CBANK
	.align		4
        /*00f8*/ 	.byte	0x04, 0x0a
        /*00fa*/ 	.short	(.L_1128 - .L_1127)
	.align		4
.L_1127:
        /*00fc*/ 	.word	index@(.nv.constant0._ZN10layer_norm31ln_parallel_residual_fwd_kernelINS_13Kernel_traitsIf13__nv_bfloat16fS2_fjLj512ELj1ELj4ELj1ELj16ENS_18Kernel_traits_baseILj512EfS2_fS2_fjLj128EEEEELb0ELb1ELb0EEEvNS_9FwdParamsE)
        /*0100*/ 	.short	0x0380
        /*0102*/ 	.short	0x00e8


	//----- nvinfo : EIATTR_SW_WAR
	.align		4
.L_1128:
        /*0104*/ 	.byte	0x04, 0x36
        /*0106*/ 	.short	(.L_1130 - .L_1129)
.L_1129:
        /*0108*/ 	.word	0x00000008
.L_1130:


//--------------------- .nv.info._ZN10layer_norm31ln_parallel_residual_fwd_kernelINS_13Kernel_traitsIf13__nv_bfloat16fS2_fjLj512ELj1ELj4ELj1ELj16ENS_18Kernel_traits_baseILj512EfS2_fS2_fjLj128EEEEELb0ELb1ELb1EEEvNS_9FwdParamsE --------------------------
	.section	.nv.info._ZN10layer_norm31ln_parallel_residual_fwd_kernelINS_13Kernel_traitsIf13__nv_bfloat16fS2_fjLj512ELj1ELj4ELj1ELj16ENS_18Kernel_traits_baseILj512EfS2_fS2_fjLj128EEEEELb0ELb1ELb1EEEvNS_9FwdParamsE,"",@"SHT_CUDA_INFO"
	.sectionflags	@""
	.align	4


	//----- nvinfo : EIATTR_CUDA_API_VERSION
	.align		4
        /*0000*/ 	.byte	0x04, 0x37
        /*0002*/ 	.short	(.L_1132 - .L_1131)
.L_1131:
        /*0004*/ 	.word	0x00000082


	//----- nvinfo : EIATTR_KPARAM_INFO
	.align		4
.L_1132:
        /*0008*/ 	.byte	0x04, 0x17
        /*000a*/ 	.short	(.L_1134 - .L_1133)
.L_1133:
        /*000c*/ 	.word	0x00000000
        /*0010*/ 	.short	0x0000
        /*0012*/ 	.short	0x0000
        /*0014*/ 	.byte	0x00, 0xf0, 0xa1, 0x03


	//----- nvinfo : EIATTR_SPARSE_MMA_MASK
	.align		4
.L_1134:
        /*0018*/ 	.byte	0x03, 0x50
        /*001a*/ 	.short	0x0000


	//----- nvinfo : EIATTR_MAXREG_COUNT
	.align		4
        /*001c*/ 	.byte	0x03, 0x1b
        /*001e*/ 	.short	0x00ff


	//----- nvinfo : EIATTR_ANNOTATIONS
	.align		4
        /*0020*/ 	.byte	0x04, 0x55
        /*0022*/ 	.short	(.L_1136 - .L_1135)


	//   ....[0]....
.L_1135:
        /*0024*/ 	.word	0x00000001
        /*0028*/ 	.byte	0xe0, 0x01, 0x00, 0x00, 0x01, 0x00, 0x00, 0x00, 0xd0, 0x1b, 0x00, 0x00


	//----- nvinfo : EIATTR_MERCURY_ISA_VERSION
	.align		4
.L_1136:
        /*0034*/ 	.byte	0x03, 0x5f
        /*0036*/ 	.short	0x0101


	//----- nvinfo : EIATTR_COOP_GROUP_MASK_REGIDS
	.align		4
        /*0038*/ 	.byte	0x04, 0x29
        /*003a*/ 	.short	(.L_1138 - .L_1137)


	//   ....[0]....
.L_1137:
        /*003c*/ 	.word	0xffffffff


	//   ....[1]....
        /*0040*/ 	.word	0xffffffff


	//   ....[2]....
        /*0044*/ 	.word	0xffffffff


	//   ....[3]....
        /*0048*/ 	.word	0xffffffff


	//   ....[4]....
        /*004c*/ 	.word	0xffffffff


	//   ....[5]....
        /*0050*/ 	.word	0xffffffff


	//   ....[6]....
        /*0054*/ 	.word	0xffffffff


	//   ....[7]....
        /*0058*/ 	.word	0xffffffff


	//   ....[8]....
        /*005c*/ 	.word	0xffffffff


	//   ....[9]....
        /*0060*/ 	.word	0xffffffff


	//   ....[10]....
        /*0064*/ 	.word	0x05000038


	//   ....[11]....
        /*0068*/ 	.word	0x05000038


	//   ....[12]....
        /*006c*/ 	.word	0x05000038


	//   ....[13]....
        /*0070*/ 	.word	0x05000038


	//   ....[14]....
        /*0074*/ 	.word	0x05000038


	//   ....[15]....
        /*0078*/ 	.word	0x05000038


	//   ....[16]....
        /*007c*/ 	.word	0x05000038


	//   ....[17]....
        /*0080*/ 	.word	0x05000038


	//   ....[18]....
        /*0084*/ 	.word	0x05000038


	//   ....[19]....
        /*0088*/ 	.word	0x05000038


	//----- nvinfo : EIATTR_COOP_GROUP_INSTR_OFFSETS
	.align		4
.L_1138:
        /*008c*/ 	.byte	0x04, 0x28
        /*008e*/ 	.short	(.L_1140 - .L_1139)


	//   ....[0]....
.L_1139:
        /*0090*/ 	.word	0x00001610


	//   ....[1]....
        /*0094*/ 	.word	0x00001630


	//   ....[2]....
        /*0098*/ 	.word	0x00001650


	//   ....[3]....
        /*009c*/ 	.word	0x00001670


	//   ....[4]....
        /*00a0*/ 	.word	0x00001690


	//   ....[5]....
        /*00a4*/ 	.word	0x000018d0


	//   ....[6]....
        /*00a8*/ 	.word	0x000018f0


	//   ....[7]....
        /*00ac*/ 	.word	0x00001910


	//   ....[8]....
        /*00b0*/ 	.word	0x00001930


	//   ....[9]....
        /*00b4*/ 	.word	0x00001950


	//   ....[10]....
        /*00b8*/ 	.word	0x00001eb0


	//   ....[11]....
        /*00bc*/ 	.word	0x00001f30


	//   ....[12]....
        /*00c0*/ 	.word	0x00001fb0


	//   ....[13]....
        /*00c4*/ 	.word	0x00002030


	//   ....[14]....
        /*00c8*/ 	.word	0x000020b0


	//   ....[15]....
        /*00cc*/ 	.word	0x00002360


	//   ....[16]....
        /*00d0*/ 	.word	0x000023d0


	//   ....[17]....
        /*00d4*/ 	.word	0x00002440


	//   ....[18]....
        /*00d8*/ 	.word	0x000024b0


	//   ....[19]....
        /*00dc*/ 	.word	0x00002520


	//----- nvinfo : EIATTR_VRC_CTA_INIT_COUNT
	.align		4
.L_1140:
        /*00e0*/ 	.byte	0x02, 0x4a
	.zero		1
	.zero		1


	//----- nvinfo : EIATTR_EXIT_INSTR_OFFSETS
	.align		4
        /*00e4*/ 	.byte	0x04, 0x1c
        /*00e6*/ 	.short	(.L_1142 - .L_1141)


	//   ....[0]....
.L_1141:
        /*00e8*/ 	.word	0x00000290


	//   ....[1]....
        /*00ec*/ 	.word	0x00001e50


	//----- nvinfo : EIATTR_MAX_THREADS
	.align		4
.L_1142:
        /*00f0*/ 	.byte	0x04, 0x05
        /*00f2*/ 	.short	(.L_1144 - .L_1143)
.L_1143:
        /*00f4*/ 	.word	0x00000080
        /*00f8*/ 	.word	0x00000001
        /*00fc*/ 	.word	0x00000001


	//----- nvinfo : EIATTR_CRS_STACK_SIZE
	.align		4
.L_1144:
        /*0100*/ 	.byte	0x04, 0x1e
        /*0102*/ 	.short	(.L_1146 - .L_1145)
.L_1145:
        /*0104*/ 	.word	0x00000000


	//----- nvinfo : EIATTR_CBANK_PARAM_SIZE
	.align		4
.L_1146:
        /*0108*/ 	.byte	0x03, 0x19
        /*010a*/ 	.short	0x00e8


	//----- nvinfo : EIATTR_PARAM_CBANK
	.align		4
        /*010c*/ 	.byte	0x04, 0x0a
        /*010e*/ 	.short	(.L_1148 - .L_1147)
	.align		4
.L_1147:
        /*0110*/ 	.word	index@(.nv.constant0._ZN10layer_norm31ln_parallel_residual_fwd_kernelINS_13Kernel_traitsIf13__nv_bfloat16fS2_fjLj512ELj1ELj4ELj1ELj16ENS_18Kernel_traits_baseILj512EfS2_fS2_fjLj128EEEEELb0ELb1ELb1EEEvNS_9FwdParamsE)
        /*0114*/ 	.short	0x0380
        /*0116*/ 	.short	0x00e8


	//----- nvinfo : EIATTR_SW_WAR
	.align		4
.L_1148:
        /*0118*/ 	.byte	0x04, 0x36
        /*011a*/ 	.short	(.L_1150 - .L_1149)
.L_1149:
        /*011c*/ 	.word	0x00000008
.L_1150:


//--------------------- .nv.info._ZN10layer_norm31ln_parallel_residual_fwd_kernelINS_13Kernel_traitsIf13__nv_bfloat16fS2_fjLj512ELj1ELj4ELj1ELj16ENS_18Kernel_traits_baseILj512EfS2_fS2_fjLj128EEEEELb1ELb0ELb0EEEvNS_9FwdParamsE --------------------------
	.section	.nv.info._ZN10layer_norm31ln_parallel_residual_fwd_kernelINS_13Kernel_traitsIf13__nv_bfloat16fS2_fjLj512ELj1ELj4ELj1ELj16ENS_18Kernel_traits_baseILj512EfS2_fS2_fjLj128EEEEELb1ELb0ELb0EEEvNS_9FwdParamsE,"",@"SHT_CUDA_INFO"
	.sectionflags	@""
	.align	4


	//----- nvinfo : EIATTR_CUDA_API_VERSION
	.align		4
        /*0000*/ 	.byte	0x04, 0x37
        /*0002*/ 	.short	(.L_1152 - .L_1151)
.L_1151:
        /*0004*/ 	.word	0x00000082


	//----- nvinfo : EIATTR_KPARAM_INFO
	.align		4
.L_1152:
        /*0008*/ 	.byte	0x04, 0x17
        /*000a*/ 	.short	(.L_1154 - .L_1153)
.L_1153:
        /*000c*/ 	.word	0x00000000
        /*0010*/ 	.short	0x0000
        /*0012*/ 	.short	0x0000
        /*0014*/ 	.byte	0x00, 0xf0, 0xa1, 0x03


	//----- nvinfo : EIATTR_SPARSE_MMA_MASK
	.align		4
.L_1154:
        /*0018*/ 	.byte	0x03, 0x50
        /*001a*/ 	.short	0x0000


	//----- nvinfo : EIATTR_MAXREG_COUNT
	.align		4
        /*001c*/ 	.byte	0x03, 0x1b
        /*001e*/ 	.short	0x00ff


	//----- nvinfo : EIATTR_MERCURY_ISA_VERSION
	.align		4
        /*0020*/ 	.byte	0x03, 0x5f
        /*0022*/ 	.short	0x0101


	//----- nvinfo : EIATTR_COOP_GROUP_MASK_REGIDS
	.align		4
        /*0024*/ 	.byte	0x04, 0x29
        /*0026*/ 	.short	(.L_1156 - .L_1155)


	//   ....[0]....
.L_1155:
        /*0028*/ 	.word	0xffffffff


	//   ....[1]....
        /*002c*/ 	.word	0xffffffff


	//   ....[2]....
        /*0030*/ 	.word	0xffffffff


	//   ....[3]....
        /*0034*/ 	.word	0xffffffff


	//   ....[4]....
        /*0038*/ 	.word	0xffffffff


	//   ....[5]....
        /*003c*/ 	.word	0xffffffff


	//   ....[6]....
        /*0040*/ 	.word	0xffffffff


	//   ....[7]....
        /*0044*/ 	.word	0xffffffff


	//   ....[8]....
        /*0048*/ 	.word	0xffffffff


	//   ....[9]....
        /*004c*/ 	.word	0xffffffff


	//   ....[10]....
        /*0050*/ 	.word	0x0500007b


	//   ....[11]....
        /*0054*/ 	.word	0x0500007b


	//   ....[12]....
        /*0058*/ 	.word	0x0500007b


	//   ....[13]....
        /*005c*/ 	.word	0x0500007b


	//   ....[14]....
        /*0060*/ 	.word	0x0500007b


	//   ....[15]....
        /*0064*/ 	.word	0x0500007b


	//   ....[16]....
        /*0068*/ 	.word	0x0500007b


	//   ....[17]....
        /*006c*/ 	.word	0x0500007b


	//   ....[18]....
        /*0070*/ 	.word	0x0500007b


	//   ....[19]....
        /*0074*/ 	.word	0x0500007b


	//----- nvinfo : EIATTR_COOP_GROUP_INSTR_OFFSETS
	.align		4
.L_1156:
        /*0078*/ 	.byte	0x04, 0x28
        /*007a*/ 	.short	(.L_1158 - .L_1157)


	//   ....[0]....
.L_1157:
        /*007c*/ 	.word	0x00010d20


	//   ....[1]....
        /*0080*/ 	.word	0x00010d40


	//   ....[2]....
        /*0084*/ 	.word	0x00010d60


	//   ....[3]....
        /*0088*/ 	.word	0x00010d90


	//   ....[4]....
        /*008c*/ 	.word	0x00010db0


	//   ....[5]....
        /*0090*/ 	.word	0x00010ff0


	//   ....[6]....
        /*0094*/ 	.word	0x00011010


	//   ....[7]....
        /*0098*/ 	.word	0x00011030


	//   ....[8]....
        /*009c*/ 	.word	0x00011050


	//   ....[9]....
        /*00a0*/ 	.word	0x00011070


	//   ....[10]....
        /*00a4*/ 	.word	0x00011860


	//   ....[11]....
        /*00a8*/ 	.word	0x00011900


	//   ....[12]....
        /*00ac*/ 	.word	0x00011970


	//   ....[13]....
        /*00b0*/ 	.word	0x000119f0


	//   ....[14]....
        /*00b4*/ 	.word	0x00011a60


	//   ....[15]....
        /*00b8*/ 	.word	0x00011ce0


	//   ....[16]....
        /*00bc*/ 	.word	0x00011d50


	//   ....[17]....
        /*00c0*/ 	.word	0x00011dc0


	//   ....[18]....
        /*00c4*/ 	.word	0x00011e30


	//   ....[19]....
        /*00c8*/ 	.word	0x00011ea0


	//----- nvinfo : EIATTR_VRC_CTA_INIT_COUNT
	.align		4
.L_1158:
        /*00cc*/ 	.byte	0x02, 0x4a
	.zero		1
	.zero		1


	//----- nvinfo : EIATTR_EXIT_INSTR_OFFSETS
	.align		4
        /*00d0*/ 	.byte	0x04, 0x1c
        /*00d2*/ 	.short	(.L_1160 - .L_1159)


	//   ....[0]....
.L_1159:
        /*00d4*/ 	.word	0x00000e80


	//   ....[1]....
        /*00d8*/ 	.word	0x000117f0


	//----- nvinfo : EIATTR_MAX_THREADS
	.align		4
.L_1160:
        /*00dc*/ 	.byte	0x04, 0x05
        /*00de*/ 	.short	(.L_1162 - .L_1161)
.L_1161:
        /*00e0*/ 	.word	0x00000080
        /*00e4*/ 	.word	0x00000001
        /*00e8*/ 	.word	0x00000001


	//----- nvinfo : EIATTR_CRS_STACK_SIZE
	.align		4
.L_1162:
        /*00ec*/ 	.byte	0x04, 0x1e
        /*00ee*/ 	.short	(.L_1164 - .L_1163)
.L_1163:
        /*00f0*/ 	.word	0x00000000


	//----- nvinfo : EIATTR_CBANK_PARAM_SIZE
	.align		4
.L_1164:
        /*00f4*/ 	.byte	0x03, 0x19
        /*00f6*/ 	.short	0x00e8


	//----- nvinfo : EIATTR_PARAM_CBANK
	.align		4
        /*00f8*/ 	.byte	0x04, 0x0a
        /*00fa*/ 	.short	(.L_1166 - .L_1165)
	.align		4
.L_1165:
        /*00fc*/ 	.word	index@(.nv.constant0._ZN10layer_norm31ln_parallel_residual_fwd_kernelINS_13Kernel_traitsIf13__nv_bfloat16fS2_fjLj512ELj1ELj4ELj1ELj16ENS_18Kernel_traits_baseILj512EfS2_fS2_fjLj128EEEEELb1ELb0ELb0EEEvNS_9FwdParamsE)
        /*0100*/ 	.short	0x0380
        /*0102*/ 	.short	0x00e8


	//----- nvinfo : EIATTR_SW_WAR
	.align		4
.L_1166:
        /*0104*/ 	.byte	0x04, 0x36
        /*0106*/ 	.short	(.L_1168 - .L_1167)
.L_1167:
        /*0108*/ 	.word	0x00000008
.L_1168:


//--------------------- .nv.info._ZN10layer_norm31ln_parallel_residual_fwd_kernelINS_13Kernel_traitsIf13__nv_bfloat16fS2_fjLj512ELj1ELj4ELj1ELj16ENS_18Kernel_traits_baseILj512EfS2_fS2_fjLj128EEEEELb1ELb0ELb1EEEvNS_9FwdParamsE --------------------------
	.section	.nv.info._ZN10layer_norm31ln_parallel_residual_fwd_kernelINS_13Kernel_traitsIf13__nv_bfloat16fS2_fjLj512ELj1ELj4ELj1ELj16ENS_18Kernel_traits_baseILj512EfS2_fS2_fjLj128EEEEELb1ELb0ELb1EEEvNS_9FwdParamsE,"",@"SHT_CUDA_INFO"
	.sectionflags	@""
	.align	4


	//----- nvinfo : EIATTR_CUDA_API_VERSION
	.align		4
        /*0000*/ 	.byte	0x04, 0x37
        /*0002*/ 	.short	(.L_1170 - .L_1169)
.L_1169:
        /*0004*/ 	.word	0x00000082


	//----- nvinfo : EIATTR_KPARAM_INFO
	.align		4
.L_1170:
        /*0008*/ 	.byte	0x04, 0x17
        /*000a*/ 	.short	(.L_1172 - .L_1171)
.L_1171:
        /*000c*/ 	.word	0x00000000
        /*0010*/ 	.short	0x0000
        /*0012*/ 	.short	0x0000
        /*0014*/ 	.byte	0x00, 0xf0, 0xa1, 0x03


	//----- nvinfo : EIATTR_SPARSE_MMA_MASK
	.align		4
.L_1172:
        /*0018*/ 	.byte	0x03, 0x50
        /*001a*/ 	.short	0x0000


	//----- nvinfo : EIATTR_MAXREG_COUNT
	.align		4
        /*001c*/ 	.byte	0x03, 0x1b
        /*001e*/ 	.short	0x00ff


	//----- nvinfo : EIATTR_MERCURY_ISA_VERSION
	.align		4
        /*0020*/ 	.byte	0x03, 0x5f
        /*0022*/ 	.short	0x0101


	//----- nvinfo : EIATTR_COOP_GROUP_MASK_REGIDS
	.align		4
        /*0024*/ 	.byte	0x04, 0x29
        /*0026*/ 	.short	(.L_1174 - .L_1173)


	//   ....[0]....
.L_1173:
        /*0028*/ 	.word	0xffffffff


	//   ....[1]....
        /*002c*/ 	.word	0xffffffff


	//   ....[2]....
        /*0030*/ 	.word	0xffffffff


	//   ....[3]....
        /*0034*/ 	.word	0xffffffff


	//   ....[4]....
        /*0038*/ 	.word	0xffffffff


	//   ....[5]....
        /*003c*/ 	.word	0xffffffff


	//   ....[6]....
        /*0040*/ 	.word	0xffffffff


	//   ....[7]....
        /*0044*/ 	.word	0xffffffff


	//   ....[8]....
        /*0048*/ 	.word	0xffffffff


	//   ....[9]....
        /*004c*/ 	.word	0xffffffff


	//   ....[10]....
        /*0050*/ 	.word	0x05000078


	//   ....[11]....
        /*0054*/ 	.word	0x05000078


	//   ....[12]....
        /*0058*/ 	.word	0x05000078


	//   ....[13]....
        /*005c*/ 	.word	0x05000078


	//   ....[14]....
        /*0060*/ 	.word	0x05000078


	//   ....[15]....
        /*0064*/ 	.word	0x05000078


	//   ....[16]....
        /*0068*/ 	.word	0x05000078


	//   ....[17]....
        /*006c*/ 	.word	0x05000078


	//   ....[18]....
        /*0070*/ 	.word	0x05000078


	//   ....[19]....
        /*0074*/ 	.word	0x05000078


	//----- nvinfo : EIATTR_COOP_GROUP_INSTR_OFFSETS
	.align		4
.L_1174:
        /*0078*/ 	.byte	0x04, 0x28
        /*007a*/ 	.short	(.L_1176 - .L_1175)


	//   ....[0]....
.L_1175:
        /*007c*/ 	.word	0x000105d0


	//   ....[1]....
        /*0080*/ 	.word	0x000105f0


	//   ....[2]....
        /*0084*/ 	.word	0x00010620


	//   ....[3]....
        /*0088*/ 	.word	0x00010640


	//   ....[4]....
        /*008c*/ 	.word	0x00010660


	//   ....[5]....
        /*0090*/ 	.word	0x00010890


	//   ....[6]....
        /*0094*/ 	.word	0x000108b0


	//   ....[7]....
        /*0098*/ 	.word	0x000108d0


	//   ....[8]....
        /*009c*/ 	.word	0x000108f0


	//   ....[9]....
        /*00a0*/ 	.word	0x00010910


	//   ....[10]....
        /*00a4*/ 	.word	0x00011070


	//   ....[11]....
        /*00a8*/ 	.word	0x00011110


	//   ....[12]....
        /*00ac*/ 	.word	0x00011190


	//   ....[13]....
        /*00b0*/ 	.word	0x00011200


	//   ....[14]....
        /*00b4*/ 	.word	0x00011270


	//   ....[15]....
        /*00b8*/ 	.word	0x000114e0


	//   ....[16]....
        /*00bc*/ 	.word	0x00011550


	//   ....[17]....
        /*00c0*/ 	.word	0x000115c0


	//   ....[18]....
        /*00c4*/ 	.word	0x00011630


	//   ....[19]....
        /*00c8*/ 	.word	0x000116a0


	//----- nvinfo : EIATTR_VRC_CTA_INIT_COUNT
	.align		4
.L_1176:
        /*00cc*/ 	.byte	0x02, 0x4a
	.zero		1
	.zero		1


	//----- nvinfo : EIATTR_EXIT_INSTR_OFFSETS
	.align		4
        /*00d0*/ 	.byte	0x04, 0x1c
        /*00d2*/ 	.short	(.L_1178 - .L_1177)


	//   ....[0]....
.L_1177:
        /*00d4*/ 	.word	0x000008f0


	//   ....[1]....
        /*00d8*/ 	.word	0x00011000


	//----- nvinfo : EIATTR_MAX_THREADS
	.align		4
.L_1178:
        /*00dc*/ 	.byte	0x04, 0x05
        /*00de*/ 	.short	(.L_1180 - .L_1179)
.L_1179:
        /*00e0*/ 	.word	0x00000080
        /*00e4*/ 	.word	0x00000001
        /*00e8*/ 	.word	0x00000001


	//----- nvinfo : EIATTR_CRS_STACK_SIZE
	.align		4
.L_1180:
        /*00ec*/ 	.byte	0x04, 0x1e
        /*00ee*/ 	.short	(.L_1182 - .L_1181)
.L_1181:
        /*00f0*/ 	.word	0x00000000


	//----- nvinfo : EIATTR_CBANK_PARAM_SIZE
	.align		4
.L_1182:
        /*00f4*/ 	.byte	0x03, 0x19
        /*00f6*/ 	.short	0x00e8


	//----- nvinfo : EIATTR_PARAM_CBANK
	.align		4
        /*00f8*/ 	.byte	0x04, 0x0a
        /*00fa*/ 	.short	(.L_1184 - .L_1183)
	.align		4
.L_1183:
        /*00fc*/ 	.word	index@(.nv.constant0._ZN10layer_norm31ln_parallel_residual_fwd_kernelINS_13Kernel_traitsIf13__nv_bfloat16fS2_fjLj512ELj1ELj4ELj1ELj16ENS_18Kernel_traits_baseILj512EfS2_fS2_fjLj128EEEEELb1ELb0ELb1EEEvNS_9FwdParamsE)
        /*0100*/ 	.short	0x0380
        /*0102*/ 	.short	0x00e8


	//----- nvinfo : EIATTR_SW_WAR
	.align		4
.L_1184:
        /*0104*/ 	.byte	0x04, 0x36
        /*0106*/ 	.short	(.L_1186 - .L_1185)
.L_1185:
        /*0108*/ 	.word	0x00000008
.L_1186:


//--------------------- .nv.info._ZN10layer_norm31ln_parallel_residual_fwd_kernelINS_13Kernel_traitsIf13__nv_bfloat16fS2_fjLj512ELj1ELj4ELj1ELj16ENS_18Kernel_traits_baseILj512EfS2_fS2_fjLj128EEEEELb1ELb1ELb0EEEvNS_9FwdParamsE --------------------------
	.section	.nv.info._ZN10layer_norm31ln_parallel_residual_fwd_kernelINS_13Kernel_traitsIf13__nv_bfloat16fS2_fjLj512ELj1ELj4ELj1ELj16ENS_18Kernel_traits_baseILj512EfS2_fS2_fjLj128EEEEELb1ELb1ELb0EEEvNS_9FwdParamsE,"",@"SHT_CUDA_INFO"
	.sectionflags	@""
	.align	4


	//----- nvinfo : EIATTR_CUDA_API_VERSION
	.align		4
        /*0000*/ 	.byte	0x04, 0x37
        /*0002*/ 	.short	(.L_1188 - .L_1187)
.L_1187:
        /*0004*/ 	.word	0x00000082


	//----- nvinfo : EIATTR_KPARAM_INFO
	.align		4
.L_1188:
        /*0008*/ 	.byte	0x04, 0x17
        /*000a*/ 	.short	(.L_1190 - .L_1189)
.L_1189:
        /*000c*/ 	.word	0x00000000
        /*0010*/ 	.short	0x0000
        /*0012*/ 	.short	0x0000
        /*0014*/ 	.byte	0x00, 0xf0, 0xa1, 0x03


	//----- nvinfo : EIATTR_SPARSE_MMA_MASK
	.align		4
.L_1190:
        /*0018*/ 	.byte	0x03, 0x50
        /*001a*/ 	.short	0x0000


	//----- nvinfo : EIATTR_MAXREG_COUNT
	.align		4
        /*001c*/ 	.byte	0x03, 0x1b
        /*001e*/ 	.short	0x00ff


	//----- nvinfo : EIATTR_MERCURY_ISA_VERSION
	.align		4
        /*0020*/ 	.byte	0x03, 0x5f
        /*0022*/ 	.short	0x0101


	//----- nvinfo : EIATTR_COOP_GROUP_MASK_REGIDS
	.align		4
        /*0024*/ 	.byte	0x04, 0x29
        /*0026*/ 	.short	(.L_1192 - .L_1191)


	//   ....[0]....
.L_1191:
        /*0028*/ 	.word	0xffffffff


	//   ....[1]....
        /*002c*/ 	.word	0xffffffff


	//   ....[2]....
        /*0030*/ 	.word	0xffffffff


	//   ....[3]....
        /*0034*/ 	.word	0xffffffff


	//   ....[4]....
        /*0038*/ 	.word	0xffffffff


	//   ....[5]....
        /*003c*/ 	.word	0xffffffff


	//   ....[6]....
        /*0040*/ 	.word	0xffffffff


	//   ....[7]....
        /*0044*/ 	.word	0xffffffff


	//   ....[8]....
        /*0048*/ 	.word	0xffffffff


	//   ....[9]....
        /*004c*/ 	.word	0xffffffff


	//   ....[10]....
        /*0050*/ 	.word	0x05000043


	//   ....[11]....
        /*0054*/ 	.word	0x05000043


	//   ....[12]....
        /*0058*/ 	.word	0x05000043


	//   ....[13]....
        /*005c*/ 	.word	0x05000043


	//   ....[14]....
        /*0060*/ 	.word	0x05000043


	//   ....[15]....
        /*0064*/ 	.word	0x05000043


	//   ....[16]....
        /*0068*/ 	.word	0x05000043


	//   ....[17]....
        /*006c*/ 	.word	0x05000043


	//   ....[18]....
        /*0070*/ 	.word	0x05000043


	//   ....[19]....
        /*0074*/ 	.word	0x05000043


	//----- nvinfo : EIATTR_COOP_GROUP_INSTR_OFFSETS
	.align		4
.L_1192:
        /*0078*/ 	.byte	0x04, 0x28
        /*007a*/ 	.short	(.L_1194 - .L_1193)


	//   ....[0]....
.L_1193:
        /*007c*/ 	.word	0x00010570


	//   ....[1]....
        /*0080*/ 	.word	0x000105a0


	//   ....[2]....
        /*0084*/ 	.word	0x000105c0


	//   ....[3]....
        /*0088*/ 	.word	0x000105e0


	//   ....[4]....
        /*008c*/ 	.word	0x00010600


	//   ....[5]....
        /*0090*/ 	.word	0x00010840


	//   ....[6]....
        /*0094*/ 	.word	0x00010860


	//   ....[7]....
        /*0098*/ 	.word	0x00010880


	//   ....[8]....
        /*009c*/ 	.word	0x000108a0


	//   ....[9]....
        /*00a0*/ 	.word	0x000108c0


	//   ....[10]....
        /*00a4*/ 	.word	0x00010ed0


	//   ....[11]....
        /*00a8*/ 	.word	0x00010f70


	//   ....[12]....
        /*00ac*/ 	.word	0x00010fd0


	//   ....[13]....
        /*00b0*/ 	.word	0x00011030


	//   ....[14]....
        /*00b4*/ 	.word	0x00011090


	//   ....[15]....
        /*00b8*/ 	.word	0x00011320


	//   ....[16]....
        /*00bc*/ 	.word	0x00011380


	//   ....[17]....
        /*00c0*/ 	.word	0x000113e0


	//   ....[18]....
        /*00c4*/ 	.word	0x00011440


	//   ....[19]....
        /*00c8*/ 	.word	0x000114a0


	//----- nvinfo : EIATTR_VRC_CTA_INIT_COUNT
	.align		4
.L_1194:
        /*00cc*/ 	.byte	0x02, 0x4a
	.zero		1
	.zero		1


	//----- nvinfo : EIATTR_EXIT_INSTR_OFFSETS
	.align		4
        /*00d0*/ 	.byte	0x04, 0x1c
        /*00d2*/ 	.short	(.L_1196 - .L_1195)


	//   ....[0]....
.L_1195:
        /*00d4*/ 	.word	0x00000660


	//   ....[1]....
        /*00d8*/ 	.word	0x00010e60


	//----- nvinfo : EIATTR_MAX_THREADS
	.align		4
.L_1196:
        /*00dc*/ 	.byte	0x04, 0x05
        /*00de*/ 	.short	(.L_1198 - .L_1197)
.L_1197:
        /*00e0*/ 	.word	0x00000080
        /*00e4*/ 	.word	0x00000001
        /*00e8*/ 	.word	0x00000001


	//----- nvinfo : EIATTR_CRS_STACK_SIZE
	.align		4
.L_1198:
        /*00ec*/ 	.byte	0x04, 0x1e
        /*00ee*/ 	.short	(.L_1200 - .L_1199)
.L_1199:
        /*00f0*/ 	.word	0x00000000


	//----- nvinfo : EIATTR_CBANK_PARAM_SIZE
	.align		4
.L_1200:
        /*00f4*/ 	.byte	0x03, 0x19
        /*00f6*/ 	.short	0x00e8


	//----- nvinfo : EIATTR_PARAM_CBANK
	.align		4
        /*00f8*/ 	.byte	0x04, 0x0a
        /*00fa*/ 	.short	(.L_1202 - .L_1201)
	.align		4
.L_1201:
        /*00fc*/ 	.word	index@(.nv.constant0._ZN10layer_norm31ln_parallel_residual_fwd_kernelINS_13Kernel_traitsIf13__nv_bfloat16fS2_fjLj512ELj1ELj4ELj1ELj16ENS_18Kernel_traits_baseILj512EfS2_fS2_fjLj128EEEEELb1ELb1ELb0EEEvNS_9FwdParamsE)
        /*0100*/ 	.short	0x0380
        /*0102*/ 	.short	0x00e8


	//----- nvinfo : EIATTR_SW_WAR
	.align		4
.L_1202:
        /*0104*/ 	.byte	0x04, 0x36
        /*0106*/ 	.short	(.L_1204 - .L_1203)
.L_1203:
        /*0108*/ 	.word	0x00000008
.L_1204:


//--------------------- .nv.info._ZN10layer_norm31ln_parallel_residual_fwd_kernelINS_13Kernel_traitsIf13__nv_bfloat16fS2_fjLj512ELj1ELj4ELj1ELj16ENS_18Kernel_traits_baseILj512EfS2_fS2_fjLj128EEEEELb1ELb1ELb1EEEvNS_9FwdParamsE --------------------------
	.section	.nv.info._ZN10layer_norm31ln_parallel_residual_fwd_kernelINS_13Kernel_traitsIf13__nv_bfloat16fS2_fjLj512ELj1ELj4ELj1ELj16ENS_18Kernel_traits_baseILj512EfS2_fS2_fjLj128EEEEELb1ELb1ELb1EEEvNS_9FwdParamsE,"",@"SHT_CUDA_INFO"
	.sectionflags	@""
	.align	4


	//----- nvinfo : EIATTR_CUDA_API_VERSION
	.align		4
        /*0000*/ 	.byte	0x04, 0x37
        /*0002*/ 	.short	(.L_1206 - .L_1205)
.L_1205:
        /*0004*/ 	.word	0x00000082


	//----- nvinfo : EIATTR_KPARAM_INFO
	.align		4
.L_1206:
        /*0008*/ 	.byte	0x04, 0x17
        /*000a*/ 	.short	(.L_1208 - .L_1207)
.L_1207:
        /*000c*/ 	.word	0x00000000
        /*0010*/ 	.short	0x0000
        /*0012*/ 	.short	0x0000
        /*0014*/ 	.byte	0x00, 0xf0, 0xa1, 0x03


	//----- nvinfo : EIATTR_SPARSE_MMA_MASK
	.align		4
.L_1208:
        /*0018*/ 	.byte	0x03, 0x50
        /*001a*/ 	.short	0x0000


	//----- nvinfo : EIATTR_MAXREG_COUNT
	.align		4
        /*001c*/ 	.byte	0x03, 0x1b
        /*001e*/ 	.short	0x00ff


	//----- nvinfo : EIATTR_ANNOTATIONS
	.align		4
        /*0020*/ 	.byte	0x04, 0x55
        /*0022*/ 	.short	(.L_1210 - .L_1209)


	//   ....[0]....
.L_1209:
        /*0024*/ 	.word	0x00000001
        /*0028*/ 	.byte	0x50, 0x06, 0x00, 0x00, 0x01, 0x00, 0x00, 0x00, 0x50, 0x04, 0x01, 0x00


	//----- nvinfo : EIATTR_MERCURY_ISA_VERSION
	.align		4
.L_1210:
        /*0034*/ 	.byte	0x03, 0x5f
        /*0036*/ 	.short	0x0101


	//----- nvinfo : EIATTR_COOP_GROUP_MASK_REGIDS
	.align		4
        /*0038*/ 	.byte	0x04, 0x29
        /*003a*/ 	.short	(.L_1212 - .L_1211)


	//   ....[0]....
.L_1211:
        /*003c*/ 	.word	0xffffffff


	//   ....[1]....
        /*0040*/ 	.word	0xffffffff


	//   ....[2]....
        /*0044*/ 	.word	0xffffffff


	//   ....[3]....
        /*0048*/ 	.word	0xffffffff


	//   ....[4]....
        /*004c*/ 	.word	0xffffffff


	//   ....[5]....
        /*0050*/ 	.word	0xffffffff


	//   ....[6]....
        /*0054*/ 	.word	0xffffffff


	//   ....[7]....
        /*0058*/ 	.word	0xffffffff


	//   ....[8]....
        /*005c*/ 	.word	0xffffffff


	//   ....[9]....
        /*0060*/ 	.word	0xffffffff


	//   ....[10]....
        /*0064*/ 	.word	0x05000040


	//   ....[11]....
        /*0068*/ 	.word	0x05000040


	//   ....[12]....
        /*006c*/ 	.word	0x05000040


	//   ....[13]....
        /*0070*/ 	.word	0x05000040


	//   ....[14]....
        /*0074*/ 	.word	0x05000040


	//   ....[15]....
        /*0078*/ 	.word	0x05000040


	//   ....[16]....
        /*007c*/ 	.word	0x05000040


	//   ....[17]....
        /*0080*/ 	.word	0x05000040


	//   ....[18]....
        /*0084*/ 	.word	0x05000040


	//   ....[19]....
        /*0088*/ 	.word	0x05000040


	//----- nvinfo : EIATTR_COOP_GROUP_INSTR_OFFSETS
	.align		4
.L_1212:
        /*008c*/ 	.byte	0x04, 0x28
        /*008e*/ 	.short	(.L_1214 - .L_1213)


	//   ....[0]....
.L_1213:
        /*0090*/ 	.word	0x00010100


	//   ....[1]....
        /*0094*/ 	.word	0x00010130


	//   ....[2]....
        /*0098*/ 	.word	0x00010150


	//   ....[3]....
        /*009c*/ 	.word	0x00010170


	//   ....[4]....
        /*00a0*/ 	.word	0x00010190


	//   ....[5]....
        /*00a4*/ 	.word	0x000103c0


	//   ....[6]....
        /*00a8*/ 	.word	0x000103e0


	//   ....[7]....
        /*00ac*/ 	.word	0x00010400


	//   ....[8]....
        /*00b0*/ 	.word	0x00010420


	//   ....[9]....
        /*00b4*/ 	.word	0x00010440


	//   ....[10]....
        /*00b8*/ 	.word	0x000109d0


	//   ....[11]....
        /*00bc*/ 	.word	0x00010a60


	//   ....[12]....
        /*00c0*/ 	.word	0x00010ac0


	//   ....[13]....
        /*00c4*/ 	.word	0x00010b20


	//   ....[14]....
        /*00c8*/ 	.word	0x00010b80


	//   ....[15]....
        /*00cc*/ 	.word	0x00010df0


	//   ....[16]....
        /*00d0*/ 	.word	0x00010e50


	//   ....[17]....
        /*00d4*/ 	.word	0x00010eb0


	//   ....[18]....
        /*00d8*/ 	.word	0x00010f10


	//   ....[19]....
        /*00dc*/ 	.word	0x00010f70


	//----- nvinfo : EIATTR_VRC_CTA_INIT_COUNT
	.align		4
.L_1214:
        /*00e0*/ 	.byte	0x02, 0x4a
	.zero		1
	.zero		1


	//----- nvinfo : EIATTR_EXIT_INSTR_OFFSETS
	.align		4
        /*00e4*/ 	.byte	0x04, 0x1c
        /*00e6*/ 	.short	(.L_1216 - .L_1215)


	//   ....[0]....
.L_1215:
        /*00e8*/ 	.word	0x000002b0


	//   ....[1]....
        /*00ec*/ 	.word	0x00010960


	//----- nvinfo : EIATTR_MAX_THREADS
	.align		4
.L_1216:
        /*00f0*/ 	.byte	0x04, 0x05
        /*00f2*/ 	.short	(.L_1218 - .L_1217)
.L_1217:
        /*00f4*/ 	.word	0x00000080
        /*00f8*/ 	.word	0x00000001
        /*00fc*/ 	.word	0x00000001


	//----- nvinfo : EIATTR_CRS_STACK_SIZE
	.align		4
.L_1218:
        /*0100*/ 	.byte	0x04, 0x1e
        /*0102*/ 	.short	(.L_1220 - .L_1219)
.L_1219:
        /*0104*/ 	.word	0x00000000


	//----- nvinfo : EIATTR_CBANK_PARAM_SIZE
	.align		4
.L_1220:
        /*0108*/ 	.byte	0x03, 0x19
        /*010a*/ 	.short	0x00e8


	//----- nvinfo : EIATTR_PARAM_CBANK
	.align		4
        /*010c*/ 	.byte	0x04, 0x0a
        /*010e*/ 	.short	(.L_1222 - .L_1221)
	.align		4
.L_1221:
        /*0110*/ 	.word	index@(.nv.constant0._ZN10layer_norm31ln_parallel_residual_fwd_kernelINS_13Kernel_traitsIf13__nv_bfloat16fS2_fjLj512ELj1ELj4ELj1ELj16ENS_18Kernel_traits_baseILj512EfS2_fS2_fjLj128EEEEELb1ELb1ELb1EEEvNS_9FwdParamsE)
        /*0114*/ 	.short	0x0380
        /*0116*/ 	.short	0x00e8


	//----- nvinfo : EIATTR_SW_WAR
	.align		4
.L_1222:
        /*0118*/ 	.byte	0x04, 0x36
        /*011a*/ 	.short	(.L_1224 - .L_1223)
.L_1223:
        /*011c*/ 	.word	0x00000008
.L_1224:


//--------------------- .nv.info._ZN10layer_norm31ln_parallel_residual_fwd_kernelINS_13Kernel_traitsIf6__halfS2_S2_fjLj512ELj1ELj4ELj1ELj16ENS_18Kernel_traits_baseILj512EfS2_S2_S2_fjLj128EEEEELb0ELb0ELb0EEEvNS_9FwdParamsE --------------------------
	.section	.nv.info._ZN10layer_norm31ln_parallel_residual_fwd_kernelINS_13Kernel_traitsIf6__halfS2_S2_fjLj512ELj1ELj4ELj1ELj16ENS_18Kernel_traits_baseILj512EfS2_S2_S2_fjLj128EEEEELb0ELb0ELb0EEEvNS_9FwdParamsE,"",@"SHT_CUDA_INFO"
	.sectionflags	@""
	.align	4


	//----- nvinfo : EIATTR_CUDA_API_VERSION
	.align		4
        /*0000*/ 	.byte	0x04, 0x37
        /*0002*/ 	.short	(.L_1226 - .L_1225)
.L_1225:
        /*0004*/ 	.word	0x00000082


	//----- nvinfo : EIATTR_KPARAM_INFO
	.align		4
.L_1226:
        /*0008*/ 	.byte	0x04, 0x17
        /*000a*/ 	.short	(.L_1228 - .L_1227)
.L_1227:
        /*000c*/ 	.word	0x00000000
        /*0010*/ 	.short	0x0000
        /*0012*/ 	.short	0x0000
        /*0014*/ 	.byte	0x00, 0xf0, 0xa1, 0x03


	//----- nvinfo : EIATTR_SPARSE_MMA_MASK
	.align		4
.L_1228:
        /*0018*/ 	.byte	0x03, 0x50
        /*001a*/ 	.short	0x0000


	//----- nvinfo : EIATTR_MAXREG_COUNT
	.align		4
        /*001c*/ 	.byte	0x03, 0x1b
        /*001e*/ 	.short	0x00ff


	//----- nvinfo : EIATTR_MERCURY_ISA_VERSION
	.align		4
        /*0020*/ 	.byte	0x03, 0x5f
        /*0022*/ 	.short	0x0101


	//----- nvinfo : EIATTR_COOP_GROUP_MASK_REGIDS
	.align		4
        /*0024*/ 	.byte	0x04, 0x29
        /*0026*/ 	.short	(.L_1230 - .L_1229)


	//   ....[0]....
.L_1229:
        /*0028*/ 	.word	0xffffffff


	//   ....[1]....
        /*002c*/ 	.word	0xffffffff


	//   ....[2]....
        /*0030*/ 	.word	0xffffffff


	//   ....[3]....
        /*0034*/ 	.word	0xffffffff


	//   ....[4]....
        /*0038*/ 	.word	0xffffffff


	//   ....[5]....
        /*003c*/ 	.word	0xffffffff


	//   ....[6]....
        /*0040*/ 	.word	0xffffffff


	//   ....[7]....
        /*0044*/ 	.word	0xffffffff


	//   ....[8]....
        /*0048*/ 	.word	0xffffffff


	//   ....[9]....
        /*004c*/ 	.word	0xffffffff


	//   ....[10]....
        /*0050*/ 	.word	0x05000056


	//   ....[11]....
        /*0054*/ 	.word	0x05000056


	//   ....[12]....
        /*0058*/ 	.word	0x05000056


	//   ....[13]....
        /*005c*/ 	.word	0x05000056


	//   ....[14]....
        /*0060*/ 	.word	0x05000056


	//   ....[15]....
        /*0064*/ 	.word	0x05000056


	//   ....[16]....
        /*0068*/ 	.word	0x05000056


	//   ....[17]....
        /*006c*/ 	.word	0x05000056


	//   ....[18]....
        /*0070*/ 	.word	0x05000056


	//   ....[19]....
        /*0074*/ 	.word	0x05000056


	//----- nvinfo : EIATTR_COOP_GROUP_INSTR_OFFSETS
	.align		4
.L_1230:
        /*0078*/ 	.byte	0x04, 0x28
        /*007a*/ 	.short	(.L_1232 - .L_1231)


	//   ....[0]....
.L_1231:
        /*007c*/ 	.word	0x00001fa0


	//   ....[1]....
        /*0080*/ 	.word	0x00001fd0


	//   ....[2]....
        /*0084*/ 	.word	0x00001ff0


	//   ....[3]....
        /*0088*/ 	.word	0x00002010


	//   ....[4]....
        /*008c*/ 	.word	0x00002030


	//   ....[5]....
        /*0090*/ 	.word	0x00002270


	//   ....[6]....
        /*0094*/ 	.word	0x00002290


	//   ....[7]....
        /*0098*/ 	.word	0x000022b0


	//   ....[8]....
        /*009c*/ 	.word	0x000022d0


	//   ....[9]....
        /*00a0*/ 	.word	0x000022f0


	//   ....[10]....
        /*00a4*/ 	.word	0x00002ab0


	//   ....[11]....
        /*00a8*/ 	.word	0x00002b60


	//   ....[12]....
        /*00ac*/ 	.word	0x00002bd0


	//   ....[13]....
        /*00b0*/ 	.word	0x00002c40


	//   ....[14]....
        /*00b4*/ 	.word	0x00002cb0


	//   ....[15]....
        /*00b8*/ 	.word	0x00002f40


	//   ....[16]....
        /*00bc*/ 	.word	0x00002fb0


	//   ....[17]....
        /*00c0*/ 	.word	0x00003020


	//   ....[18]....
        /*00c4*/ 	.word	0x00003090


	//   ....[19]....
        /*00c8*/ 	.word	0x00003100


	//----- nvinfo : EIATTR_VRC_CTA_INIT_COUNT
	.align		4
.L_1232:
        /*00cc*/ 	.byte	0x02, 0x4a
	.zero		1
	.zero		1


	//----- nvinfo : EIATTR_EXIT_INSTR_OFFSETS
	.align		4
        /*00d0*/ 	.byte	0x04, 0x1c
        /*00d2*/ 	.short	(.L_1234 - .L_1233)


	//   ....[0]....
.L_1233:
        /*00d4*/ 	.word	0x00000c60


	//   ....[1]....
        /*00d8*/ 	.word	0x00002a40


	//----- nvinfo : EIATTR_MAX_THREADS
	.align		4
.L_1234:
        /*00dc*/ 	.byte	0x04, 0x05
        /*00de*/ 	.short	(.L_1236 - .L_1235)
.L_1235:
        /*00e0*/ 	.word	0x00000080
        /*00e4*/ 	.word	0x00000001
        /*00e8*/ 	.word	0x00000001


	//----- nvinfo : EIATTR_CRS_STACK_SIZE
	.align		4
.L_1236:
        /*00ec*/ 	.byte	0x04, 0x1e
        /*00ee*/ 	.short	(.L_1238 - .L_1237)
.L_1237:
        /*00f0*/ 	.word	0x00000000


	//----- nvinfo : EIATTR_CBANK_PARAM_SIZE
	.align		4
.L_1238:
        /*00f4*/ 	.byte	0x03, 0x19
        /*00f6*/ 	.short	0x00e8


	//----- nvinfo : EIATTR_PARAM_CBANK
	.align		4
        /*00f8*/ 	.byte	0x04, 0x0a
        /*00fa*/ 	.short	(.L_1240 - .L_1239)
	.align		4
.L_1239:
        /*00fc*/ 	.word	index@(.nv.constant0._ZN10layer_norm31ln_parallel_residual_fwd_kernelINS_13Kernel_traitsIf6__halfS2_S2_fjLj512ELj1ELj4ELj1ELj16ENS_18Kernel_traits_baseILj512EfS2_S2_S2_fjLj128EEEEELb0ELb0ELb0EEEvNS_9FwdParamsE)
        /*0100*/ 	.short	0x0380
        /*0102*/ 	.short	0x00e8


	//----- nvinfo : EIATTR_SW_WAR
	.align		4
.L_1240:
        /*0104*/ 	.byte	0x04, 0x36
        /*0106*/ 	.short	(.L_1242 - .L_1241)
.L_1241:
        /*0108*/ 	.word	0x00000008
.L_1242:


//--------------------- .nv.info._ZN10layer_norm31ln_parallel_residual_fwd_kernelINS_13Kernel_traitsIf6__halfS2_S2_fjLj512ELj1ELj4ELj1ELj16ENS_18Kernel_traits_baseILj512EfS2_S2_S2_fjLj128EEEEELb0ELb0ELb1EEEvNS_9FwdParamsE --------------------------
	.section	.nv.info._ZN10layer_norm31ln_parallel_residual_fwd_kernelINS_13Kernel_traitsIf6__halfS2_S2_fjLj512ELj1ELj4ELj1ELj16ENS_18Kernel_traits_baseILj512EfS2_S2_S2_fjLj128EEEEELb0ELb0ELb1EEEvNS_9FwdParamsE,"",@"SHT_CUDA_INFO"
	.sectionflags	@""
	.align	4


	//----- nvinfo : EIATTR_CUDA_API_VERSION
	.align		4
        /*0000*/ 	.byte	0x04, 0x37
        /*0002*/ 	.short	(.L_1244 - .L_1243)
.L_1243:
        /*0004*/ 	.word	0x00000082


	//----- nvinfo : EIATTR_KPARAM_INFO
	.align		4
.L_1244:
        /*0008*/ 	.byte	0x04, 0x17
        /*000a*/ 	.short	(.L_1246 - .L_1245)
.L_1245:
        /*000c*/ 	.word	0x00000000
        /*0010*/ 	.short	0x0000
        /*0012*/ 	.short	0x0000
        /*0014*/ 	.byte	0x00, 0xf0, 0xa1, 0x03


	//----- nvinfo : EIATTR_SPARSE_MMA_MASK
	.align		4
.L_1246:
        /*0018*/ 	.byte	0x03, 0x50
        /*001a*/ 	.short	0x0000


	//----- nvinfo : EIATTR_MAXREG_COUNT
	.align		4
        /*001c*/ 	.byte	0x03, 0x1b
        /*001e*/ 	.short	0x00ff


	//----- nvinfo : EIATTR_MERCURY_ISA_VERSION
	.align		4
        /*0020*/ 	.byte	0x03, 0x5f
        /*0022*/ 	.short	0x0101


	//----- nvinfo : EIATTR_COOP_GROUP_MASK_REGIDS
	.align		4
        /*0024*/ 	.byte	0x04, 0x29
        /*0026*/ 	.short	(.L_1248 - .L_1247)


	//   ....[0]....
.L_1247:
        /*0028*/ 	.word	0xffffffff


	//   ....[1]....
        /*002c*/ 	.word	0xffffffff


	//   ....[2]....
        /*0030*/ 	.word	0xffffffff


	//   ....[3]....
        /*0034*/ 	.word	0xffffffff


	//   ....[4]....
        /*0038*/ 	.word	0xffffffff


	//   ....[5]....
        /*003c*/ 	.word	0xffffffff


	//   ....[6]....
        /*0040*/ 	.word	0xffffffff


	//   ....[7]....
        /*0044*/ 	.word	0xffffffff


	//   ....[8]....
        /*0048*/ 	.word	0xffffffff


	//   ....[9]....
        /*004c*/ 	.word	0xffffffff


	//   ....[10]....
        /*0050*/ 	.word	0x05000066


	//   ....[11]....
        /*0054*/ 	.word	0x05000066


	//   ....[12]....
        /*0058*/ 	.word	0x05000066


	//   ....[13]....
        /*005c*/ 	.word	0x05000066


	//   ....[14]....
        /*0060*/ 	.word	0x05000066


	//   ....[15]....
        /*0064*/ 	.word	0x05000066


	//   ....[16]....
        /*0068*/ 	.word	0x05000066


	//   ....[17]....
        /*006c*/ 	.word	0x05000066


	//   ....[18]....
        /*0070*/ 	.word	0x05000066


	//   ....[19]....
        /*0074*/ 	.word	0x05000066


	//----- nvinfo : EIATTR_COOP_GROUP_INSTR_OFFSETS
	.align		4
.L_1248:
        /*0078*/ 	.byte	0x04, 0x28
        /*007a*/ 	.short	(.L_1250 - .L_1249)


	//   ....[0]....
.L_1249:
        /*007c*/ 	.word	0x00001cb0


	//   ....[1]....
        /*0080*/ 	.word	0x00001cd0


	//   ....[2]....
        /*0084*/ 	.word	0x00001cf0


	//   ....[3]....
        /*0088*/ 	.word	0x00001d10


	//   ....[4]....
        /*008c*/ 	.word	0x00001d40


	//   ....[5]....
        /*0090*/ 	.word	0x00001f70


	//   ....[6]....
        /*0094*/ 	.word	0x00001f90


	//   ....[7]....
        /*0098*/ 	.word	0x00001fb0


	//   ....[8]....
        /*009c*/ 	.word	0x00001fd0


	//   ....[9]....
        /*00a0*/ 	.word	0x00001ff0


	//   ....[10]....
        /*00a4*/ 	.word	0x00002720


	//   ....[11]....
        /*00a8*/ 	.word	0x000027c0


	//   ....[12]....
        /*00ac*/ 	.word	0x00002830


	//   ....[13]....
        /*00b0*/ 	.word	0x000028a0


	//   ....[14]....
        /*00b4*/ 	.word	0x00002920


	//   ....[15]....
        /*00b8*/ 	.word	0x00002b90


	//   ....[16]....
        /*00bc*/ 	.word	0x00002c00


	//   ....[17]....
        /*00c0*/ 	.word	0x00002c70


	//   ....[18]....
        /*00c4*/ 	.word	0x00002ce0


	//   ....[19]....
        /*00c8*/ 	.word	0x00002d50


	//----- nvinfo : EIATTR_VRC_CTA_INIT_COUNT
	.align		4
.L_1250:
        /*00cc*/ 	.byte	0x02, 0x4a
	.zero		1
	.zero		1


	//----- nvinfo : EIATTR_EXIT_INSTR_OFFSETS
	.align		4
        /*00d0*/ 	.byte	0x04, 0x1c
        /*00d2*/ 	.short	(.L_1252 - .L_1251)


	//   ....[0]....
.L_1251:
        /*00d4*/ 	.word	0x00000a70


	//   ....[1]....
        /*00d8*/ 	.word	0x000026b0


	//----- nvinfo : EIATTR_MAX_THREADS
	.align		4
.L_1252:
        /*00dc*/ 	.byte	0x04, 0x05
        /*00de*/ 	.short	(.L_1254 - .L_1253)
.L_1253:
        /*00e0*/ 	.word	0x00000080
        /*00e4*/ 	.word	0x00000001
        /*00e8*/ 	.word	0x00000001


	//----- nvinfo : EIATTR_CRS_STACK_SIZE
	.align		4
.L_1254:
        /*00ec*/ 	.byte	0x04, 0x1e
        /*00ee*/ 	.short	(.L_1256 - .L_1255)
.L_1255:
        /*00f0*/ 	.word	0x00000000


	//----- nvinfo : EIATTR_CBANK_PARAM_SIZE
	.align		4
.L_1256:
        /*00f4*/ 	.byte	0x03, 0x19
        /*00f6*/ 	.short	0x00e8


	//----- nvinfo : EIATTR_PARAM_CBANK
	.align		4
        /*00f8*/ 	.byte	0x04, 0x0a
        /*00fa*/ 	.short	(.L_1258 - .L_1257)
	.align		4
.L_1257:
        /*00fc*/ 	.word	index@(.nv.constant0._ZN10layer_norm31ln_parallel_residual_fwd_kernelINS_13Kernel_traitsIf6__halfS2_S2_fjLj512ELj1ELj4ELj1ELj16ENS_18Kernel_traits_baseILj512EfS2_S2_S2_fjLj128EEEEELb0ELb0ELb1EEEvNS_9FwdParamsE)
        /*0100*/ 	.short	0x0380
        /*0102*/ 	.short	0x00e8


	//----- nvinfo : EIATTR_SW_WAR
	.align		4
.L_1258:
        /*0104*/ 	.byte	0x04, 0x36
        /*0106*/ 	.short	(.L_1260 - .L_1259)
.L_1259:
        /*0108*/ 	.word	0x00000008
.L_1260:


//--------------------- .nv.info._ZN10layer_norm31ln_parallel_residual_fwd_kernelINS_13Kernel_traitsIf6__halfS2_S2_fjLj512ELj1ELj4ELj1ELj16ENS_18Kernel_traits_baseILj512EfS2_S2_S2_fjLj128EEEEELb0ELb1ELb0EEEvNS_9FwdParamsE --------------------------
	.section	.nv.info._ZN10layer_norm31ln_parallel_residual_fwd_kernelINS_13Kernel_traitsIf6__halfS2_S2_fjLj512ELj1ELj4ELj1ELj16ENS_18Kernel_traits_baseILj512EfS2_S2_S2_fjLj128EEEEELb0ELb1ELb0EEEvNS_9FwdParamsE,"",@"SHT_CUDA_INFO"
	.sectionflags	@""
	.align	4


	//----- nvinfo : EIATTR_CUDA_API_VERSION
	.align		4
        /*0000*/ 	.byte	0x04, 0x37
        /*0002*/ 	.short	(.L_1262 - .L_1261)
.L_1261:
        /*0004*/ 	.word	0x00000082


	//----- nvinfo : EIATTR_KPARAM_INFO
	.align		4
.L_1262:
        /*0008*/ 	.byte	0x04, 0x17
        /*000a*/ 	.short	(.L_1264 - .L_1263)
.L_1263:
        /*000c*/ 	.word	0x00000000
        /*0010*/ 	.short	0x0000
        /*0012*/ 	.short	0x0000
        /*0014*/ 	.byte	0x00, 0xf0, 0xa1, 0x03


	//----- nvinfo : EIATTR_SPARSE_MMA_MASK
	.align		4
.L_1264:
        /*0018*/ 	.byte	0x03, 0x50
        /*001a*/ 	.short	0x0000


	//----- nvinfo : EIATTR_MAXREG_COUNT
	.align		4
        /*001c*/ 	.byte	0x03, 0x1b
        /*001e*/ 	.short	0x00ff


	//----- nvinfo : EIATTR_MERCURY_ISA_VERSION
	.align		4
        /*0020*/ 	.byte	0x03, 0x5f
        /*0022*/ 	.short	0x0101


	//----- nvinfo : EIATTR_COOP_GROUP_MASK_REGIDS
	.align		4
        /*0024*/ 	.byte	0x04, 0x29
        /*0026*/ 	.short	(.L_1266 - .L_1265)


	//   ....[0]....
.L_1265:
        /*0028*/ 	.word	0xffffffff


	//   ....[1]....
        /*002c*/ 	.word	0xffffffff


	//   ....[2]....
        /*0030*/ 	.word	0xffffffff


	//   ....[3]....
        /*0034*/ 	.word	0xffffffff


	//   ....[4]....
        /*0038*/ 	.word	0xffffffff


	//   ....[5]....
        /*003c*/ 	.word	0xffffffff


	//   ....[6]....
        /*0040*/ 	.word	0xffffffff


	//   ....[7]....
        /*0044*/ 	.word	0xffffffff


	//   ....[8]....
        /*0048*/ 	.word	0xffffffff


	//   ....[9]....
        /*004c*/ 	.word	0xffffffff


	//   ....[10]....
        /*0050*/ 	.word	0x05000036


	//   ....[11]....
        /*0054*/ 	.word	0x05000036


	//   ....[12]....
        /*0058*/ 	.word	0x05000036


	//   ....[13]....
        /*005c*/ 	.word	0x05000036


	//   ....[14]....
        /*0060*/ 	.word	0x05000036


	//   ....[15]....
        /*0064*/ 	.word	0x05000036


	//   ....[16]....
        /*0068*/ 	.word	0x05000036


	//   ....[17]....
        /*006c*/ 	.word	0x05000036


	//   ....[18]....
        /*0070*/ 	.word	0x05000036


	//   ....[19]....
        /*0074*/ 	.word	0x05000036


	//----- nvinfo : EIATTR_COOP_GROUP_INSTR_OFFSETS
	.align		4
.L_1266:
        /*0078*/ 	.byte	0x04, 0x28
        /*007a*/ 	.short	(.L_1268 - .L_1267)


	//   ....[0]....
.L_1267:
        /*007c*/ 	.word	0x000017a0


	//   ....[1]....
        /*0080*/ 	.word	0x000017c0


	//   ....[2]....
        /*0084*/ 	.word	0x000017e0


	//   ....[3]....
        /*0088*/ 	.word	0x00001810


	//   ....[4]....
        /*008c*/ 	.word	0x00001830


	//   ....[5]....
        /*0090*/ 	.word	0x00001a70


	//   ....[6]....
        /*0094*/ 	.word	0x00001a90


	//   ....[7]....
        /*0098*/ 	.word	0x00001ab0


	//   ....[8]....
        /*009c*/ 	.word	0x00001ad0


	//   ....[9]....
        /*00a0*/ 	.word	0x00001af0


	//   ....[10]....
        /*00a4*/ 	.word	0x000020d0


	//   ....[11]....
        /*00a8*/ 	.word	0x00002170


	//   ....[12]....
        /*00ac*/ 	.word	0x000021e0


	//   ....[13]....
        /*00b0*/ 	.word	0x00002260


	//   ....[14]....
        /*00b4*/ 	.word	0x000022d0


	//   ....[15]....
        /*00b8*/ 	.word	0x00002580


	//   ....[16]....
        /*00bc*/ 	.word	0x000025f0


	//   ....[17]....
        /*00c0*/ 	.word	0x00002660


	//   ....[18]....
        /*00c4*/ 	.word	0x000026d0


	//   ....[19]....
        /*00c8*/ 	.word	0x00002740


	//----- nvinfo : EIATTR_VRC_CTA_INIT_COUNT
	.align		4
.L_1268:
        /*00cc*/ 	.byte	0x02, 0x4a
	.zero		1
	.zero		1


	//----- nvinfo : EIATTR_EXIT_INSTR_OFFSETS
	.align		4
        /*00d0*/ 	.byte	0x04, 0x1c
        /*00d2*/ 	.short	(.L_1270 - .L_1269)


	//   ....[0]....
.L_1269:
        /*00d4*/ 	.word	0x00000460


	//   ....[1]....
        /*00d8*/ 	.word	0x00002060


	//----- nvinfo : EIATTR_MAX_THREADS
	.align		4
.L_1270:
        /*00dc*/ 	.byte	0x04, 0x05
        /*00de*/ 	.short	(.L_1272 - .L_1271)
.L_1271:
        /*00e0*/ 	.word	0x00000080
        /*00e4*/ 	.word	0x00000001
        /*00e8*/ 	.word	0x00000001


	//----- nvinfo : EIATTR_CRS_STACK_SIZE
	.align		4
.L_1272:
        /*00ec*/ 	.byte	0x04, 0x1e
        /*00ee*/ 	.short	(.L_1274 - .L_1273)
.L_1273:
        /*00f0*/ 	.word	0x00000000


	//----- nvinfo : EIATTR_CBANK_PARAM_SIZE
	.align		4
.L_1274:
        /*00f4*/ 	.byte	0x03, 0x19
        /*00f6*/ 	.short	0x00e8


	//----- nvinfo : EIATTR_PARAM_CBANK
	.align		4
        /*00f8*/ 	.byte	0x04, 0x0a
        /*00fa*/ 	.short	(.L_1276 - .L_1275)
	.align		4
.L_1275:
        /*00fc*/ 	.word	index@(.nv.constant0._ZN10layer_norm31ln_parallel_residual_fwd_kernelINS_13Kernel_traitsIf6__halfS2_S2_fjLj512ELj1ELj4ELj1ELj16ENS_18Kernel_traits_baseILj512EfS2_S2_S2_fjLj128EEEEELb0ELb1ELb0EEEvNS_9FwdParamsE)
        /*0100*/ 	.short	0x0380
        /*0102*/ 	.short	0x00e8


	//----- nvinfo : EIATTR_SW_WAR
	.align		4
.L_1276:
        /*0104*/ 	.byte	0x04, 0x36
        /*0106*/ 	.short	(.L_1278 - .L_1277)
.L_1277:
        /*0108*/ 	.word	0x00000008
.L_1278:


//--------------------- .nv.info._ZN10layer_norm31ln_parallel_residual_fwd_kernelINS_13Kernel_traitsIf6__halfS2_S2_fjLj512ELj1ELj4ELj1ELj16ENS_18Kernel_traits_baseILj512EfS2_S2_S2_fjLj128EEEEELb0ELb1ELb1EEEvNS_9FwdParamsE --------------------------
	.section	.nv.info._ZN10layer_norm31ln_parallel_residual_fwd_kernelINS_13Kernel_traitsIf6__halfS2_S2_fjLj512ELj1ELj4ELj1ELj16ENS_18Kernel_traits_baseILj512EfS2_S2_S2_fjLj128EEEEELb0ELb1ELb1EEEvNS_9FwdParamsE,"",@"SHT_CUDA_INFO"
	.sectionflags	@""
	.align	4


	//----- nvinfo : EIATTR_CUDA_API_VERSION
	.align		4
        /*0000*/ 	.byte	0x04, 0x37
        /*0002*/ 	.short	(.L_1280 - .L_1279)
.L_1279:
        /*0004*/ 	.word	0x00000082


	//----- nvinfo : EIATTR_KPARAM_INFO
	.align		4
.L_1280:
        /*0008*/ 	.byte	0x04, 0x17
        /*000a*/ 	.short	(.L_1282 - .L_1281)
.L_1281:
        /*000c*/ 	.word	0x00000000
        /*0010*/ 	.short	0x0000
        /*0012*/ 	.short	0x0000
        /*0014*/ 	.byte	0x00, 0xf0, 0xa1, 0x03


	//----- nvinfo : EIATTR_SPARSE_MMA_MASK
	.align		4
.L_1282:
        /*0018*/ 	.byte	0x03, 0x50
        /*001a*/ 	.short	0x0000


	//----- nvinfo : EIATTR_MAXREG_COUNT
	.align		4
        /*001c*/ 	.byte	0x03, 0x1b
        /*001e*/ 	.short	0x00ff


	//----- nvinfo : EIATTR_MERCURY_ISA_VERSION
	.align		4
        /*0020*/ 	.byte	0x03, 0x5f
        /*0022*/ 	.short	0x0101


	//----- nvinfo : EIATTR_COOP_GROUP_MASK_REGIDS
	.align		4
        /*0024*/ 	.byte	0x04, 0x29
        /*0026*/ 	.short	(.L_1284 - .L_1283)


	//   ....[0]....
.L_1283:
        /*0028*/ 	.word	0xffffffff


	//   ....[1]....
        /*002c*/ 	.word	0xffffffff


	//   ....[2]....
        /*0030*/ 	.word	0xffffffff


	//   ....[3]....
        /*0034*/ 	.word	0xffffffff


	//   ....[4]....
        /*0038*/ 	.word	0xffffffff


	//   ....[5]....
        /*003c*/ 	.word	0xffffffff


	//   ....[6]....
        /*0040*/ 	.word	0xffffffff


	//   ....[7]....
        /*0044*/ 	.word	0xffffffff


	//   ....[8]....
        /*0048*/ 	.word	0xffffffff


	//   ....[9]....
        /*004c*/ 	.word	0xffffffff


	//   ....[10]....
        /*0050*/ 	.word	0x05000024


	//   ....[11]....
        /*0054*/ 	.word	0x05000024


	//   ....[12]....
        /*0058*/ 	.word	0x05000024


	//   ....[13]....
        /*005c*/ 	.word	0x05000024


	//   ....[14]....
        /*0060*/ 	.word	0x05000024


	//   ....[15]....
        /*0064*/ 	.word	0x05000024


	//   ....[16]....
        /*0068*/ 	.word	0x05000024


	//   ....[17]....
        /*006c*/ 	.word	0x05000024


	//   ....[18]....
        /*0070*/ 	.word	0x05000024


	//   ....[19]....
        /*0074*/ 	.word	0x05000024


	//----- nvinfo : EIATTR_COOP_GROUP_INSTR_OFFSETS
	.align		4
.L_1284:
        /*0078*/ 	.byte	0x04, 0x28
        /*007a*/ 	.short	(.L_1286 - .L_1285)


	//   ....[0]....
.L_1285:
        /*007c*/ 	.word	0x000016b0


	//   ....[1]....
        /*0080*/ 	.word	0x000016d0


	//   ....[2]....
        /*0084*/ 	.word	0x000016f0


	//   ....[3]....
        /*0088*/ 	.word	0x00001710


	//   ....[4]....
        /*008c*/ 	.word	0x00001730


	//   ....[5]....
        /*0090*/ 	.word	0x00001970


	//   ....[6]....
        /*0094*/ 	.word	0x00001990


	//   ....[7]....
        /*0098*/ 	.word	0x000019b0


	//   ....[8]....
        /*009c*/ 	.word	0x000019d0


	//   ....[9]....
        /*00a0*/ 	.word	0x000019f0


	//   ....[10]....
        /*00a4*/ 	.word	0x00001f40


	//   ....[11]....
        /*00a8*/ 	.word	0x00001fc0


	//   ....[12]....
        /*00ac*/ 	.word	0x00002040


	//   ....[13]....
        /*00b0*/ 	.word	0x000020c0


	//   ....[14]....
        /*00b4*/ 	.word	0x00002140


	//   ....[15]....
        /*00b8*/ 	.word	0x000023e0


	//   ....[16]....
        /*00bc*/ 	.word	0x00002440


	//   ....[17]....
        /*00c0*/ 	.word	0x000024a0


	//   ....[18]....
        /*00c4*/ 	.word	0x00002500


	//   ....[19]....
        /*00c8*/ 	.word	0x00002560


	//----- nvinfo : EIATTR_VRC_CTA_INIT_COUNT
	.align		4
.L_1286:
        /*00cc*/ 	.byte	0x02, 0x4a
	.zero		1
	.zero		1


	//----- nvinfo : EIATTR_EXIT_INSTR_OFFSETS
	.align		4
        /*00d0*/ 	.byte	0x04, 0x1c
        /*00d2*/ 	.short	(.L_1288 - .L_1287)


	//   ....[0]....
.L_1287:
        /*00d4*/ 	.word	0x00000390


	//   ....[1]....
        /*00d8*/ 	.word	0x00001ee0


	//----- nvinfo : EIATTR_MAX_THREADS
	.align		4
.L_1288:
        /*00dc*/ 	.byte	0x04, 0x05
        /*00de*/ 	.short	(.L_1290 - .L_1289)
.L_1289:
        /*00e0*/ 	.word	0x00000080
        /*00e4*/ 	.word	0x00000001
        /*00e8*/ 	.word	0x00000001


	//----- nvinfo : EIATTR_CRS_STACK_SIZE
	.align		4
.L_1290:
        /*00ec*/ 	.byte	0x04, 0x1e
        /*00ee*/ 	.short	(.L_1292 - .L_1291)
.L_1291:
        /*00f0*/ 	.word	0x00000000


	//----- nvinfo : EIATTR_CBANK_PARAM_SIZE
	.align		4
.L_1292:
        /*00f4*/ 	.byte	0x03, 0x19
        /*00f6*/ 	.short	0x00e8


	//----- nvinfo : EIATTR_PARAM_CBANK
	.align		4
        /*00f8*/ 	.byte	0x04, 0x0a
        /*00fa*/ 	.short	(.L_1294 - .L_1293)
	.align		4
.L_1293:
        /*00fc*/ 	.word	index@(.nv.constant0._ZN10layer_norm31ln_parallel_residual_fwd_kernelINS_13Kernel_traitsIf6__halfS2_S2_fjLj512ELj1ELj4ELj1ELj16ENS_18Kernel_traits_baseILj512EfS2_S2_S2_fjLj128EEEEELb0ELb1ELb1EEEvNS_9FwdParamsE)
        /*0100*/ 	.short	0x0380
        /*0102*/ 	.short	0x00e8


	//----- nvinfo : EIATTR_SW_WAR
	.align		4
.L_1294:
        /*0104*/ 	.byte	0x04, 0x36
        /*0106*/ 	.short	(.L_1296 - .L_1295)
.L_1295:
        /*0108*/ 	.word	0x00000008
.L_1296:


//--------------------- .nv.info._ZN10layer_norm31ln_parallel_residual_fwd_kernelINS_13Kernel_traitsIf6__halfS2_S2_fjLj512ELj1ELj4ELj1ELj16ENS_18Kernel_traits_baseILj512EfS2_S2_S2_fjLj128EEEEELb1ELb0ELb0EEEvNS_9FwdParamsE --------------------------
	.section	.nv.info._ZN10layer_norm31ln_parallel_residual_fwd_kernelINS_13Kernel_traitsIf6__halfS2_S2_fjLj512ELj1ELj4ELj1ELj16ENS_18Kernel_traits_baseILj512EfS2_S2_S2_fjLj128EEEEELb1ELb0ELb0EEEvNS_9FwdParamsE,"",@"SHT_CUDA_INFO"
	.sectionflags	@""
	.align	4


	//----- nvinfo : EIATTR_CUDA_API_VERSION
	.align		4
        /*0000*/ 	.byte	0x04, 0x37
        /*0002*/ 	.short	(.L_1298 - .L_1297)
.L_1297:
        /*0004*/ 	.word	0x00000082


	//----- nvinfo : EIATTR_KPARAM_INFO
	.align		4
.L_1298:
        /*0008*/ 	.byte	0x04, 0x17
        /*000a*/ 	.short	(.L_1300 - .L_1299)
.L_1299:
        /*000c*/ 	.word	0x00000000
        /*0010*/ 	.short	0x0000
        /*0012*/ 	.short	0x0000
        /*0014*/ 	.byte	0x00, 0xf0, 0xa1, 0x03


	//----- nvinfo : EIATTR_SPARSE_MMA_MASK
	.align		4
.L_1300:
        /*0018*/ 	.byte	0x03, 0x50
        /*001a*/ 	.short	0x0000


	//----- nvinfo : EIATTR_MAXREG_COUNT
	.align		4
        /*001c*/ 	.byte	0x03, 0x1b
        /*001e*/ 	.short	0x00ff


	//----- nvinfo : EIATTR_MERCURY_ISA_VERSION
	.align		4
        /*0020*/ 	.byte	0x03, 0x5f
        /*0022*/ 	.short	0x0101


	//----- nvinfo : EIATTR_COOP_GROUP_MASK_REGIDS
	.align		4
        /*0024*/ 	.byte	0x04, 0x29
        /*0026*/ 	.short	(.L_1302 - .L_1301)


	//   ....[0]....
.L_1301:
        /*0028*/ 	.word	0xffffffff


	//   ....[1]....
        /*002c*/ 	.word	0xffffffff


	//   ....[2]....
        /*0030*/ 	.word	0xffffffff


	//   ....[3]....
        /*0034*/ 	.word	0xffffffff


	//   ....[4]....
        /*0038*/ 	.word	0xffffffff


	//   ....[5]....
        /*003c*/ 	.word	0xffffffff


	//   ....[6]....
        /*0040*/ 	.word	0xffffffff


	//   ....[7]....
        /*0044*/ 	.word	0xffffffff


	//   ....[8]....
        /*0048*/ 	.word	0xffffffff


	//   ....[9]....
        /*004c*/ 	.word	0xffffffff


	//   ....[10]....
        /*0050*/ 	.word	0x0500005f


	//   ....[11]....
        /*0054*/ 	.word	0x0500005f


	//   ....[12]....
        /*0058*/ 	.word	0x0500005f


	//   ....[13]....
        /*005c*/ 	.word	0x0500005f


	//   ....[14]....
        /*0060*/ 	.word	0x0500005f


	//   ....[15]....
        /*0064*/ 	.word	0x0500005f


	//   ....[16]....
        /*0068*/ 	.word	0x0500005f


	//   ....[17]....
        /*006c*/ 	.word	0x0500005f


	//   ....[18]....
        /*0070*/ 	.word	0x0500005f


	//   ....[19]....
        /*0074*/ 	.word	0x0500005f


	//----- nvinfo : EIATTR_COOP_GROUP_INSTR_OFFSETS
	.align		4
.L_1302:
        /*0078*/ 	.byte	0x04, 0x28
        /*007a*/ 	.short	(.L_1304 - .L_1303)


	//   ....[0]....
.L_1303:
        /*007c*/ 	.word	0x00011240


	//   ....[1]....
        /*0080*/ 	.word	0x00011260


	//   ....[2]....
        /*0084*/ 	.word	0x00011280


	//   ....[3]....
        /*0088*/ 	.word	0x000112a0


	//   ....[4]....
        /*008c*/ 	.word	0x000112d0


	//   ....[5]....
        /*0090*/ 	.word	0x00011510


	//   ....[6]....
        /*0094*/ 	.word	0x00011530


	//   ....[7]....
        /*0098*/ 	.word	0x00011550


	//   ....[8]....
        /*009c*/ 	.word	0x00011570


	//   ....[9]....
        /*00a0*/ 	.word	0x00011590


	//   ....[10]....
        /*00a4*/ 	.word	0x00011d80


	//   ....[11]....
        /*00a8*/ 	.word	0x00011e20


	//   ....[12]....
        /*00ac*/ 	.word	0x00011e90


	//   ....[13]....
        /*00b0*/ 	.word	0x00011f00


	//   ....[14]....
        /*00b4*/ 	.word	0x00011f80


	//   ....[15]....
        /*00b8*/ 	.word	0x00012210


	//   ....[16]....
        /*00bc*/ 	.word	0x00012280


	//   ....[17]....
        /*00c0*/ 	.word	0x000122f0


	//   ....[18]....
        /*00c4*/ 	.word	0x00012360


	//   ....[19]....
        /*00c8*/ 	.word	0x000123d0


	//----- nvinfo : EIATTR_VRC_CTA_INIT_COUNT
	.align		4
.L_1304:
        /*00cc*/ 	.byte	0x02, 0x4a
	.zero		1
	.zero		1


	//----- nvinfo : EIATTR_EXIT_INSTR_OFFSETS
	.align		4
        /*00d0*/ 	.byte	0x04, 0x1c
        /*00d2*/ 	.short	(.L_1306 - .L_1305)


	//   ....[0]....
.L_1305:
        /*00d4*/ 	.word	0x00000e70


	//   ....[1]....
        /*00d8*/ 	.word	0x00011d10


	//----- nvinfo : EIATTR_MAX_THREADS
	.align		4
.L_1306:
        /*00dc*/ 	.byte	0x04, 0x05
        /*00de*/ 	.short	(.L_1308 - .L_1307)
.L_1307:
        /*00e0*/ 	.word	0x00000080
        /*00e4*/ 	.word	0x00000001
        /*00e8*/ 	.word	0x00000001


	//----- nvinfo : EIATTR_CRS_STACK_SIZE
	.align		4
.L_1308:
        /*00ec*/ 	.byte	0x04, 0x1e
        /*00ee*/ 	.short	(.L_1310 - .L_1309)
.L_1309:
        /*00f0*/ 	.word	0x00000000


	//----- nvinfo : EIATTR_CBANK_PARAM_SIZE
	.align		4
.L_1310:
        /*00f4*/ 	.byte	0x03, 0x19
        /*00f6*/ 	.short	0x00e8


	//----- nvinfo : EIATTR_PARAM_CBANK
	.align		4
        /*00f8*/ 	.byte	0x04, 0x0a
        /*00fa*/ 	.short	(.L_1312 - .L_1311)
	.align		4
.L_1311:
        /*00fc*/ 	.word	index@(.nv.constant0._ZN10layer_norm31ln_parallel_residual_fwd_kernelINS_13Kernel_traitsIf6__halfS2_S2_fjLj512ELj1ELj4ELj1ELj16ENS_18Kernel_traits_baseILj512EfS2_S2_S2_fjLj128EEEEELb1ELb0ELb0EEEvNS_9FwdParamsE)
        /*0100*/ 	.short	0x0380
        /*0102*/ 	.short	0x00e8


	//----- nvinfo : EIATTR_SW_WAR
	.align		4
.L_1312:
        /*0104*/ 	.byte	0x04, 0x36
        /*0106*/ 	.short	(.L_1314 - .L_1313)
.L_1313:
        /*0108*/ 	.word	0x00000008
.L_1314:


//--------------------- .nv.info._ZN10layer_norm31ln_parallel_residual_fwd_kernelINS_13Kernel_traitsIf6__halfS2_S2_fjLj512ELj1ELj4ELj1ELj16ENS_18Kernel_traits_baseILj512EfS2_S2_S2_fjLj128EEEEELb1ELb0ELb1EEEvNS_9FwdParamsE --------------------------
	.section	.nv.info._ZN10layer_norm31ln_parallel_residual_fwd_kernelINS_13Kernel_traitsIf6__halfS2_S2_fjLj512ELj1ELj4ELj1ELj16ENS_18Kernel_traits_baseILj512EfS2_S2_S2_fjLj128EEEEELb1ELb0ELb1EEEvNS_9FwdParamsE,"",@"SHT_CUDA_INFO"
	.sectionflags	@""
	.align	4


	//----- nvinfo : EIATTR_CUDA_API_VERSION
	.align		4
        /*0000*/ 	.byte	0x04, 0x37
        /*0002*/ 	.short	(.L_1316 - .L_1315)
.L_1315:
        /*0004*/ 	.word	0x00000082


	//----- nvinfo : EIATTR_KPARAM_INFO
	.align		4
.L_1316:
        /*0008*/ 	.byte	0x04, 0x17
        /*000a*/ 	.short	(.L_1318 - .L_1317)
.L_1317:
        /*000c*/ 	.word	0x00000000
        /*0010*/ 	.short	0x0000
        /*0012*/ 	.short	0x0000
        /*0014*/ 	.byte	0x00, 0xf0, 0xa1, 0x03


	//----- nvinfo : EIATTR_SPARSE_MMA_MASK
	.align		4
.L_1318:
        /*0018*/ 	.byte	0x03, 0x50
        /*001a*/ 	.short	0x0000


	//----- nvinfo : EIATTR_MAXREG_COUNT
	.align		4
        /*001c*/ 	.byte	0x03, 0x1b
        /*001e*/ 	.short	0x00ff


	//----- nvinfo : EIATTR_MERCURY_ISA_VERSION
	.align		4
        /*0020*/ 	.byte	0x03, 0x5f
        /*0022*/ 	.short	0x0101


	//----- nvinfo : EIATTR_COOP_GROUP_MASK_REGIDS
	.align		4
        /*0024*/ 	.byte	0x04, 0x29
        /*0026*/ 	.short	(.L_1320 - .L_1319)


	//   ....[0]....
.L_1319:
        /*0028*/ 	.word	0xffffffff


	//   ....[1]....
        /*002c*/ 	.word	0xffffffff


	//   ....[2]....
        /*0030*/ 	.word	0xffffffff


	//   ....[3]....
        /*0034*/ 	.word	0xffffffff


	//   ....[4]....
        /*0038*/ 	.word	0xffffffff


	//   ....[5]....
        /*003c*/ 	.word	0xffffffff


	//   ....[6]....
        /*0040*/ 	.word	0xffffffff


	//   ....[7]....
        /*0044*/ 	.word	0xffffffff


	//   ....[8]....
        /*0048*/ 	.word	0xffffffff


	//   ....[9]....
        /*004c*/ 	.word	0xffffffff


	//   ....[10]....
        /*0050*/ 	.word	0x05000062


	//   ....[11]....
        /*0054*/ 	.word	0x05000062


	//   ....[12]....
        /*0058*/ 	.word	0x05000062


	//   ....[13]....
        /*005c*/ 	.word	0x05000062


	//   ....[14]....
        /*0060*/ 	.word	0x05000062


	//   ....[15]....
        /*0064*/ 	.word	0x05000062


	//   ....[16]....
        /*0068*/ 	.word	0x05000062


	//   ....[17]....
        /*006c*/ 	.word	0x05000062


	//   ....[18]....
        /*0070*/ 	.word	0x05000062


	//   ....[19]....
        /*0074*/ 	.word	0x05000062


	//----- nvinfo : EIATTR_COOP_GROUP_INSTR_OFFSETS
	.align		4
.L_1320:
        /*0078*/ 	.byte	0x04, 0x28
        /*007a*/ 	.short	(.L_1322 - .L_1321)


	//   ....[0]....
.L_1321:
        /*007c*/ 	.word	0x00010950


	//   ....[1]....
        /*0080*/ 	.word	0x00010970


	//   ....[2]....
        /*0084*/ 	.word	0x00010990


	//   ....[3]....
        /*0088*/ 	.word	0x000109b0


	//   ....[4]....
        /*008c*/ 	.word	0x000109e0


	//   ....[5]....
        /*0090*/ 	.word	0x00010c10


	//   ....[6]....
        /*0094*/ 	.word	0x00010c30


	//   ....[7]....
        /*0098*/ 	.word	0x00010c50


	//   ....[8]....
        /*009c*/ 	.word	0x00010c70


	//   ....[9]....
        /*00a0*/ 	.word	0x00010c90


	//   ....[10]....
        /*00a4*/ 	.word	0x000113f0


	//   ....[11]....
        /*00a8*/ 	.word	0x00011490


	//   ....[12]....
        /*00ac*/ 	.word	0x00011500


	//   ....[13]....
        /*00b0*/ 	.word	0x00011570


	//   ....[14]....
        /*00b4*/ 	.word	0x000115f0


	//   ....[15]....
        /*00b8*/ 	.word	0x00011870


	//   ....[16]....
        /*00bc*/ 	.word	0x000118e0


	//   ....[17]....
        /*00c0*/ 	.word	0x00011950


	//   ....[18]....
        /*00c4*/ 	.word	0x000119c0


	//   ....[19]....
        /*00c8*/ 	.word	0x00011a30


	//----- nvinfo : EIATTR_VRC_CTA_INIT_COUNT
	.align		4
.L_1322:
        /*00cc*/ 	.byte	0x02, 0x4a
	.zero		1
	.zero		1


	//----- nvinfo : EIATTR_EXIT_INSTR_OFFSETS
	.align		4
        /*00d0*/ 	.byte	0x04, 0x1c
        /*00d2*/ 	.short	(.L_1324 - .L_1323)


	//   ....[0]....
.L_1323:
        /*00d4*/ 	.word	0x000008f0


	//   ....[1]....
        /*00d8*/ 	.word	0x00011380


	//----- nvinfo : EIATTR_MAX_THREADS
	.align		4
.L_1324:
        /*00dc*/ 	.byte	0x04, 0x05
        /*00de*/ 	.short	(.L_1326 - .L_1325)
.L_1325:
        /*00e0*/ 	.word	0x00000080
        /*00e4*/ 	.word	0x00000001
        /*00e8*/ 	.word	0x00000001


	//----- nvinfo : EIATTR_CRS_STACK_SIZE
	.align		4
.L_1326:
        /*00ec*/ 	.byte	0x04, 0x1e
        /*00ee*/ 	.short	(.L_1328 - .L_1327)
.L_1327:
        /*00f0*/ 	.word	0x00000000


	//----- nvinfo : EIATTR_CBANK_PARAM_SIZE
	.align		4
.L_1328:
        /*00f4*/ 	.byte	0x03, 0x19
        /*00f6*/ 	.short	0x00e8


	//----- nvinfo : EIATTR_PARAM_CBANK
	.align		4
        /*00f8*/ 	.byte	0x04, 0x0a
        /*00fa*/ 	.short	(.L_1330 - .L_1329)
	.align		4
.L_1329:
        /*00fc*/ 	.word	index@(.nv.constant0._ZN10layer_norm31ln_parallel_residual_fwd_kernelINS_13Kernel_traitsIf6__halfS2_S2_fjLj512ELj1ELj4ELj1ELj16ENS_18Kernel_traits_baseILj512EfS2_S2_S2_fjLj128EEEEELb1ELb0ELb1EEEvNS_9FwdParamsE)
        /*0100*/ 	.short	0x0380
        /*0102*/ 	.short	0x00e8


	//----- nvinfo : EIATTR_SW_WAR
	.align		4
.L_1330:
        /*0104*/ 	.byte	0x04, 0x36
        /*0106*/ 	.short	(.L_1332 - .L_1331)
.L_1331:
        /*0108*/ 	.word	0x00000008
.L_1332:


//--------------------- .nv.info._ZN10layer_norm31ln_parallel_residual_fwd_kernelINS_13Kernel_traitsIf6__halfS2_S2_fjLj512ELj1ELj4ELj1ELj16ENS_18Kernel_traits_baseILj512EfS2_S2_S2_fjLj128EEEEELb1ELb1ELb0EEEvNS_9FwdParamsE --------------------------
	.section	.nv.info._ZN10layer_norm31ln_parallel_residual_fwd_kernelINS_13Kernel_traitsIf6__halfS2_S2_fjLj512ELj1ELj4ELj1ELj16ENS_18Kernel_traits_baseILj512EfS2_S2_S2_fjLj128EEEEELb1ELb1ELb0EEEvNS_9FwdParamsE,"",@"SHT_CUDA_INFO"
	.sectionflags	@""
	.align	4


	//----- nvinfo : EIATTR_CUDA_API_VERSION
	.align		4
        /*0000*/ 	.byte	0x04, 0x37
        /*0002*/ 	.short	(.L_1334 - .L_1333)
.L_1333:
        /*0004*/ 	.word	0x00000082


	//----- nvinfo : EIATTR_KPARAM_INFO
	.align		4
.L_1334:
        /*0008*/ 	.byte	0x04, 0x17
        /*000a*/ 	.short	(.L_1336 - .L_1335)
.L_1335:
        /*000c*/ 	.word	0x00000000
        /*0010*/ 	.short	0x0000
        /*0012*/ 	.short	0x0000
        /*0014*/ 	.byte	0x00, 0xf0, 0xa1, 0x03


	//----- nvinfo : EIATTR_SPARSE_MMA_MASK
	.align		4
.L_1336:
        /*0018*/ 	.byte	0x03, 0x50
        /*001a*/ 	.short	0x0000


	//----- nvinfo : EIATTR_MAXREG_COUNT
	.align		4
        /*001c*/ 	.byte	0x03, 0x1b
        /*001e*/ 	.short	0x00ff


	//----- nvinfo : EIATTR_MERCURY_ISA_VERSION
	.align		4
        /*0020*/ 	.byte	0x03, 0x5f
        /*0022*/ 	.short	0x0101


	//----- nvinfo : EIATTR_COOP_GROUP_MASK_REGIDS
	.align		4
        /*0024*/ 	.byte	0x04, 0x29
        /*0026*/ 	.short	(.L_1338 - .L_1337)


	//   ....[0]....
.L_1337:
        /*0028*/ 	.word	0xffffffff


	//   ....[1]....
        /*002c*/ 	.word	0xffffffff


	//   ....[2]....
        /*0030*/ 	.word	0xffffffff


	//   ....[3]....
        /*0034*/ 	.word	0xffffffff


	//   ....[4]....
        /*0038*/ 	.word	0xffffffff


	//   ....[5]....
        /*003c*/ 	.word	0xffffffff


	//   ....[6]....
        /*0040*/ 	.word	0xffffffff


	//   ....[7]....
        /*0044*/ 	.word	0xffffffff


	//   ....[8]....
        /*0048*/ 	.word	0xffffffff


	//   ....[9]....
        /*004c*/ 	.word	0xffffffff


	//   ....[10]....
        /*0050*/ 	.word	0x05000056


	//   ....[11]....
        /*0054*/ 	.word	0x05000056


	//   ....[12]....
        /*0058*/ 	.word	0x05000056


	//   ....[13]....
        /*005c*/ 	.word	0x05000056


	//   ....[14]....
        /*0060*/ 	.word	0x05000056


	//   ....[15]....
        /*0064*/ 	.word	0x05000056


	//   ....[16]....
        /*0068*/ 	.word	0x05000056


	//   ....[17]....
        /*006c*/ 	.word	0x05000056


	//   ....[18]....
        /*0070*/ 	.word	0x05000056


	//   ....[19]....
        /*0074*/ 	.word	0x05000056


	//----- nvinfo : EIATTR_COOP_GROUP_INSTR_OFFSETS
	.align		4
.L_1338:
        /*0078*/ 	.byte	0x04, 0x28
        /*007a*/ 	.short	(.L_1340 - .L_1339)


	//   ....[0]....
.L_1339:
        /*007c*/ 	.word	0x00010780


	//   ....[1]....
        /*0080*/ 	.word	0x000107a0


	//   ....[2]....
        /*0084*/ 	.word	0x000107c0


	//   ....[3]....
        /*0088*/ 	.word	0x000107e0


	//   ....[4]....
        /*008c*/ 	.word	0x00010810


	//   ....[5]....
        /*0090*/ 	.word	0x00010a50


	//   ....[6]....
        /*0094*/ 	.word	0x00010a70


	//   ....[7]....
        /*0098*/ 	.word	0x00010a90


	//   ....[8]....
        /*009c*/ 	.word	0x00010ab0


	//   ....[9]....
        /*00a0*/ 	.word	0x00010ad0


	//   ....[10]....
        /*00a4*/ 	.word	0x000110d0


	//   ....[11]....
        /*00a8*/ 	.word	0x00011170


	//   ....[12]....
        /*00ac*/ 	.word	0x000111e0


	//   ....[13]....
        /*00b0*/ 	.word	0x00011250


	//   ....[14]....
        /*00b4*/ 	.word	0x000112d0


	//   ....[15]....
        /*00b8*/ 	.word	0x00011560


	//   ....[16]....
        /*00bc*/ 	.word	0x000115d0


	//   ....[17]....
        /*00c0*/ 	.word	0x00011640


	//   ....[18]....
        /*00c4*/ 	.word	0x000116b0


	//   ....[19]....
        /*00c8*/ 	.word	0x00011720


	//----- nvinfo : EIATTR_VRC_CTA_INIT_COUNT
	.align		4
.L_1340:
        /*00cc*/ 	.byte	0x02, 0x4a
	.zero		1
	.zero		1


	//----- nvinfo : EIATTR_EXIT_INSTR_OFFSETS
	.align		4
        /*00d0*/ 	.byte	0x04, 0x1c
        /*00d2*/ 	.short	(.L_1342 - .L_1341)


	//   ....[0]....
.L_1341:
        /*00d4*/ 	.word	0x00000680


	//   ....[1]....
        /*00d8*/ 	.word	0x00011060


	//----- nvinfo : EIATTR_MAX_THREADS
	.align		4
.L_1342:
        /*00dc*/ 	.byte	0x04, 0x05
        /*00de*/ 	.short	(.L_1344 - .L_1343)
.L_1343:
        /*00e0*/ 	.word	0x00000080
        /*00e4*/ 	.word	0x00000001
        /*00e8*/ 	.word	0x00000001


	//----- nvinfo : EIATTR_CRS_STACK_SIZE
	.align		4
.L_1344:
        /*00ec*/ 	.byte	0x04, 0x1e
        /*00ee*/ 	.short	(.L_1346 - .L_1345)
.L_1345:
        /*00f0*/ 	.word	0x00000000


	//----- nvinfo : EIATTR_CBANK_PARAM_SIZE
	.align		4
.L_1346:
        /*00f4*/ 	.byte	0x03, 0x19
        /*00f6*/ 	.short	0x00e8


	//----- nvinfo : EIATTR_PARAM_CBANK
	.align		4
        /*00f8*/ 	.byte	0x04, 0x0a
        /*00fa*/ 	.short	(.L_1348 - .L_1347)
	.align		4
.L_1347:
        /*00fc*/ 	.word	index@(.nv.constant0._ZN10layer_norm31ln_parallel_residual_fwd_kernelINS_13Kernel_traitsIf6__halfS2_S2_fjLj512ELj1ELj4ELj1ELj16ENS_18Kernel_traits_baseILj512EfS2_S2_S2_fjLj128EEEEELb1ELb1ELb0EEEvNS_9FwdParamsE)
        /*0100*/ 	.short	0x0380
        /*0102*/ 	.short	0x00e8


	//----- nvinfo : EIATTR_SW_WAR
	.align		4
.L_1348:
        /*0104*/ 	.byte	0x04, 0x36
        /*0106*/ 	.short	(.L_1350 - .L_1349)
.L_1349:
        /*0108*/ 	.word	0x00000008
.L_1350:


//--------------------- .nv.info._ZN10layer_norm31ln_parallel_residual_fwd_kernelINS_13Kernel_traitsIf6__halfS2_S2_fjLj512ELj1ELj4ELj1ELj16ENS_18Kernel_traits_baseILj512EfS2_S2_S2_fjLj128EEEEELb1ELb1ELb1EEEvNS_9FwdParamsE --------------------------
	.section	.nv.info._ZN10layer_norm31ln_parallel_residual_fwd_kernelINS_13Kernel_traitsIf6__halfS2_S2_fjLj512ELj1ELj4ELj1ELj16ENS_18Kernel_traits_baseILj512EfS2_S2_S2_fjLj128EEEEELb1ELb1ELb1EEEvNS_9FwdParamsE,"",@"SHT_CUDA_INFO"
	.sectionflags	@""
	.align	4


	//----- nvinfo : EIATTR_CUDA_API_VERSION
	.align		4
        /*0000*/ 	.byte	0x04, 0x37
        /*0002*/ 	.short	(.L_1352 - .L_1351)
.L_1351:
        /*0004*/ 	.word	0x00000082


	//----- nvinfo : EIATTR_KPARAM_INFO
	.align		4
.L_1352:
        /*0008*/ 	.byte	0x04, 0x17
        /*000a*/ 	.short	(.L_1354 - .L_1353)
.L_1353:
        /*000c*/ 	.word	0x00000000
        /*0010*/ 	.short	0x0000
        /*0012*/ 	.short	0x0000
        /*0014*/ 	.byte	0x00, 0xf0, 0xa1, 0x03


	//----- nvinfo : EIATTR_SPARSE_MMA_MASK
	.align		4
.L_1354:
        /*0018*/ 	.byte	0x03, 0x50
        /*001a*/ 	.short	0x0000


	//----- nvinfo : EIATTR_MAXREG_COUNT
	.align		4
        /*001c*/ 	.byte	0x03, 0x1b
        /*001e*/ 	.short	0x00ff


	//----- nvinfo : EIATTR_MERCURY_ISA_VERSION
	.align		4
        /*0020*/ 	.byte	0x03, 0x5f
        /*0022*/ 	.short	0x0101


	//----- nvinfo : EIATTR_COOP_GROUP_MASK_REGIDS
	.align		4
        /*0024*/ 	.byte	0x04, 0x29
        /*0026*/ 	.short	(.L_1356 - .L_1355)


	//   ....[0]....
.L_1355:
        /*0028*/ 	.word	0xffffffff


	//   ....[1]....
        /*002c*/ 	.word	0xffffffff


	//   ....[2]....
        /*0030*/ 	.word	0xffffffff


	//   ....[3]....
        /*0034*/ 	.word	0xffffffff


	//   ....[4]....
        /*0038*/ 	.word	0xffffffff


	//   ....[5]....
        /*003c*/ 	.word	0xffffffff


	//   ....[6]....
        /*0040*/ 	.word	0xffffffff


	//   ....[7]....
        /*0044*/ 	.word	0xffffffff


	//   ....[8]....
        /*0048*/ 	.word	0xffffffff


	//   ....[9]....
        /*004c*/ 	.word	0xffffffff


	//   ....[10]....
        /*0050*/ 	.word	0x05000040


	//   ....[11]....
        /*0054*/ 	.word	0x05000040


	//   ....[12]....
        /*0058*/ 	.word	0x05000040


	//   ....[13]....
        /*005c*/ 	.word	0x05000040


	//   ....[14]....
        /*0060*/ 	.word	0x05000040


	//   ....[15]....
        /*0064*/ 	.word	0x05000040


	//   ....[16]....
        /*0068*/ 	.word	0x05000040


	//   ....[17]....
        /*006c*/ 	.word	0x05000040


	//   ....[18]....
        /*0070*/ 	.word	0x05000040


	//   ....[19]....
        /*0074*/ 	.word	0x05000040


	//----- nvinfo : EIATTR_COOP_GROUP_INSTR_OFFSETS
	.align		4
.L_1356:
        /*0078*/ 	.byte	0x04, 0x28
        /*007a*/ 	.short	(.L_1358 - .L_1357)


	//   ....[0]....
.L_1357:
        /*007c*/ 	.word	0x00010670


	//   ....[1]....
        /*0080*/ 	.word	0x00010690


	//   ....[2]....
        /*0084*/ 	.word	0x000106c0


	//   ....[3]....
        /*0088*/ 	.word	0x000106e0


	//   ....[4]....
        /*008c*/ 	.word	0x00010700


	//   ....[5]....
        /*0090*/ 	.word	0x00010930


	//   ....[6]....
        /*0094*/ 	.word	0x00010950


	//   ....[7]....
        /*0098*/ 	.word	0x00010970


	//   ....[8]....
        /*009c*/ 	.word	0x00010990


	//   ....[9]....
        /*00a0*/ 	.word	0x000109b0


	//   ....[10]....
        /*00a4*/ 	.word	0x00010f30


	//   ....[11]....
        /*00a8*/ 	.word	0x00010fd0


	//   ....[12]....
        /*00ac*/ 	.word	0x00011050


	//   ....[13]....
        /*00b0*/ 	.word	0x000110c0


	//   ....[14]....
        /*00b4*/ 	.word	0x00011130


	//   ....[15]....
        /*00b8*/ 	.word	0x000113b0


	//   ....[16]....
        /*00bc*/ 	.word	0x00011420


	//   ....[17]....
        /*00c0*/ 	.word	0x00011490


	//   ....[18]....
        /*00c4*/ 	.word	0x00011500


	//   ....[19]....
        /*00c8*/ 	.word	0x00011570


	//----- nvinfo : EIATTR_VRC_CTA_INIT_COUNT
	.align		4
.L_1358:
        /*00cc*/ 	.byte	0x02, 0x4a
	.zero		1
	.zero		1


	//----- nvinfo : EIATTR_EXIT_INSTR_OFFSETS
	.align		4
        /*00d0*/ 	.byte	0x04, 0x1c
        /*00d2*/ 	.short	(.L_1360 - .L_1359)


	//   ....[0]....
.L_1359:
        /*00d4*/ 	.word	0x00000290


	//   ....[1]....
        /*00d8*/ 	.word	0x00010ec0


	//----- nvinfo : EIATTR_MAX_THREADS
	.align		4
.L_1360:
        /*00dc*/ 	.byte	0x04, 0x05
        /*00de*/ 	.short	(.L_1362 - .L_1361)
.L_1361:
        /*00e0*/ 	.word	0x00000080
        /*00e4*/ 	.word	0x00000001
        /*00e8*/ 	.word	0x00000001


	//----- nvinfo : EIATTR_CRS_STACK_SIZE
	.align		4
.L_1362:
        /*00ec*/ 	.byte	0x04, 0x1e
        /*00ee*/ 	.short	(.L_1364 - .L_1363)
.L_1363:
        /*00f0*/ 	.word	0x00000000


	//----- nvinfo : EIATTR_CBANK_PARAM_SIZE
	.align		4
.L_1364:
        /*00f4*/ 	.byte	0x03, 0x19
        /*00f6*/ 	.short	0x00e8


	//----- nvinfo : EIATTR_PARAM_CBANK
	.align		4
        /*00f8*/ 	.byte	0x04, 0x0a
        /*00fa*/ 	.short	(.L_1366 - .L_1365)
	.align		4
.L_1365:
        /*00fc*/ 	.word	index@(.nv.constant0._ZN10layer_norm31ln_parallel_residual_fwd_kernelINS_13Kernel_traitsIf6__halfS2_S2_fjLj512ELj1ELj4ELj1ELj16ENS_18Kernel_traits_baseILj512EfS2_S2_S2_fjLj128EEEEELb1ELb1ELb1EEEvNS_9FwdParamsE)
        /*0100*/ 	.short	0x0380
        /*0102*/ 	.short	0x00e8


	//----- nvinfo : EIATTR_SW_WAR
	.align		4
.L_1366:
        /*0104*/ 	.byte	0x04, 0x36
        /*0106*/ 	.short	(.L_1368 - .L_1367)
.L_1367:
        /*0108*/ 	.word	0x00000008
.L_1368:


//--------------------- .nv.info._ZN10layer_norm31ln_parallel_residual_fwd_kernelINS_13Kernel_traitsI6__halfS2_fS2_fjLj512ELj1ELj4ELj1ELj16ENS_18Kernel_traits_baseILj512ES2_S2_fS2_fjLj128EEEEELb0ELb0ELb0EEEvNS_9FwdParamsE --------------------------
	.section	.nv.info._ZN10layer_norm31ln_parallel_residual_fwd_kernelINS_13Kernel_traitsI6__halfS2_fS2_fjLj512ELj1ELj4ELj1ELj16ENS_18Kernel_traits_baseILj512ES2_S2_fS2_fjLj128EEEEELb0ELb0ELb0EEEvNS_9FwdParamsE,"",@"SHT_CUDA_INFO"
	.sectionflags	@""
	.align	4


	//----- nvinfo : EIATTR_CUDA_API_VERSION
	.align		4
        /*0000*/ 	.byte	0x04, 0x37
        /*0002*/ 	.short	(.L_1370 - .L_1369)
.L_1369:
        /*0004*/ 	.word	0x00000082


	//----- nvinfo : EIATTR_KPARAM_INFO
	.align		4
.L_1370:
        /*0008*/ 	.byte	0x04, 0x17
        /*000a*/ 	.short	(.L_1372 - .L_1371)
.L_1371:
        /*000c*/ 	.word	0x00000000
        /*0010*/ 	.short	0x0000
        /*0012*/ 	.short	0x0000
        /*0014*/ 	.byte	0x00, 0xf0, 0xa1, 0x03


	//----- nvinfo : EIATTR_SPARSE_MMA_MASK
	.align		4
.L_1372:
        /*0018*/ 	.byte	0x03, 0x50
        /*001a*/ 	.short	0x0000


	//----- nvinfo : EIATTR_MAXREG_COUNT
	.align		4
        /*001c*/ 	.byte	0x03, 0x1b
        /*001e*/ 	.short	0x00ff


	//----- nvinfo : EIATTR_MERCURY_ISA_VERSION
	.align		4
        /*0020*/ 	.byte	0x03, 0x5f
        /*0022*/ 	.short	0x0101


	//----- nvinfo : EIATTR_COOP_GROUP_MASK_REGIDS
	.align		4
        /*0024*/ 	.byte	0x04, 0x29
        /*0026*/ 	.short	(.L_1374 - .L_1373)


	//   ....[0]....
.L_1373:
        /*0028*/ 	.word	0xffffffff


	//   ....[1]....
        /*002c*/ 	.word	0xffffffff


	//   ....[2]....
        /*0030*/ 	.word	0xffffffff


	//   ....[3]....
        /*0034*/ 	.word	0xffffffff


	//   ....[4]....
        /*0038*/ 	.word	0xffffffff


	//   ....[5]....
        /*003c*/ 	.word	0xffffffff


	//   ....[6]....
        /*0040*/ 	.word	0xffffffff


	//   ....[7]....
        /*0044*/ 	.word	0xffffffff


	//   ....[8]....
        /*0048*/ 	.word	0xffffffff


	//   ....[9]....
        /*004c*/ 	.word	0xffffffff


	//   ....[10]....
        /*0050*/ 	.word	0x05000046


	//   ....[11]....
        /*0054*/ 	.word	0x05000046


	//   ....[12]....
        /*0058*/ 	.word	0x05000046


	//   ....[13]....
        /*005c*/ 	.word	0x05000046


	//   ....[14]....
        /*0060*/ 	.word	0x05000046


	//   ....[15]....
        /*0064*/ 	.word	0x05000046


	//   ....[16]....
        /*0068*/ 	.word	0x05000046


	//   ....[17]....
        /*006c*/ 	.word	0x05000046


	//   ....[18]....
        /*0070*/ 	.word	0x05000046


	//   ....[19]....
        /*0074*/ 	.word	0x05000046


	//----- nvinfo : EIATTR_COOP_GROUP_INSTR_OFFSETS
	.align		4
.L_1374:
        /*0078*/ 	.byte	0x04, 0x28
        /*007a*/ 	.short	(.L_1376 - .L_1375)


	//   ....[0]....
.L_1375:
        /*007c*/ 	.word	0x00001970


	//   ....[1]....
        /*0080*/ 	.word	0x00001990


	//   ....[2]....
        /*0084*/ 	.word	0x000019b0


	//   ....[3]....
        /*0088*/ 	.word	0x000019e0


	//   ....[4]....
        /*008c*/ 	.word	0x00001a00


	//   ....[5]....
        /*0090*/ 	.word	0x00001c40


	//   ....[6]....
        /*0094*/ 	.word	0x00001c60


	//   ....[7]....
        /*0098*/ 	.word	0x00001c80


	//   ....[8]....
        /*009c*/ 	.word	0x00001ca0


	//   ....[9]....
        /*00a0*/ 	.word	0x00001cc0


	//   ....[10]....
        /*00a4*/ 	.word	0x00002880


	//   ....[11]....
        /*00a8*/ 	.word	0x00002920


	//   ....[12]....
        /*00ac*/ 	.word	0x00002990


	//   ....[13]....
        /*00b0*/ 	.word	0x00002a10


	//   ....[14]....
        /*00b4*/ 	.word	0x00002a80


	//   ....[15]....
        /*00b8*/ 	.word	0x00002d00


	//   ....[16]....
        /*00bc*/ 	.word	0x00002d70


	//   ....[17]....
        /*00c0*/ 	.word	0x00002de0


	//   ....[18]....
        /*00c4*/ 	.word	0x00002e50


	//   ....[19]....
        /*00c8*/ 	.word	0x00002ec0


	//----- nvinfo : EIATTR_VRC_CTA_INIT_COUNT
	.align		4
.L_1376:
        /*00cc*/ 	.byte	0x02, 0x4a
	.zero		1
	.zero		1


	//----- nvinfo : EIATTR_EXIT_INSTR_OFFSETS
	.align		4
        /*00d0*/ 	.byte	0x04, 0x1c
        /*00d2*/ 	.short	(.L_1378 - .L_1377)


	//   ....[0]....
.L_1377:
        /*00d4*/ 	.word	0x00000970


	//   ....[1]....
        /*00d8*/ 	.word	0x00002810


	//----- nvinfo : EIATTR_MAX_THREADS
	.align		4
.L_1378:
        /*00dc*/ 	.byte	0x04, 0x05
        /*00de*/ 	.short	(.L_1380 - .L_1379)
.L_1379:
        /*00e0*/ 	.word	0x00000080
        /*00e4*/ 	.word	0x00000001
        /*00e8*/ 	.word	0x00000001


	//----- nvinfo : EIATTR_CRS_STACK_SIZE
	.align		4
.L_1380:
        /*00ec*/ 	.byte	0x04, 0x1e
        /*00ee*/ 	.short	(.L_1382 - .L_1381)
.L_1381:
        /*00f0*/ 	.word	0x00000000


	//----- nvinfo : EIATTR_CBANK_PARAM_SIZE
	.align		4
.L_1382:
        /*00f4*/ 	.byte	0x03, 0x19
        /*00f6*/ 	.short	0x00e8


	//----- nvinfo : EIATTR_PARAM_CBANK
	.align		4
        /*00f8*/ 	.byte	0x04, 0x0a
        /*00fa*/ 	.short	(.L_1384 - .L_1383)
	.align		4
.L_1383:
        /*00fc*/ 	.word	index@(.nv.constant0._ZN10layer_norm31ln_parallel_residual_fwd_kernelINS_13Kernel_traitsI6__halfS2_fS2_fjLj512ELj1ELj4ELj1ELj16ENS_18Kernel_traits_baseILj512ES2_S2_fS2_fjLj128EEEEELb0ELb0ELb0EEEvNS_9FwdParamsE)
        /*0100*/ 	.short	0x0380
        /*0102*/ 	.short	0x00e8


	//----- nvinfo : EIATTR_SW_WAR
	.align		4
.L_1384:
        /*0104*/ 	.byte	0x04, 0x36
        /*0106*/ 	.short	(.L_1386 - .L_1385)
.L_1385:
        /*0108*/ 	.word	0x00000008
.L_1386:


//--------------------- .nv.info._ZN10layer_norm31ln_parallel_residual_fwd_kernelINS_13Kernel_traitsI6__halfS2_fS2_fjLj512ELj1ELj4ELj1ELj16ENS_18Kernel_traits_baseILj512ES2_S2_fS2_fjLj128EEEEELb0ELb0ELb1EEEvNS_9FwdParamsE --------------------------
	.section	.nv.info._ZN10layer_norm31ln_parallel_residual_fwd_kernelINS_13Kernel_traitsI6__halfS2_fS2_fjLj512ELj1ELj4ELj1ELj16ENS_18Kernel_traits_baseILj512ES2_S2_fS2_fjLj128EEEEELb0ELb0ELb1EEEvNS_9FwdParamsE,"",@"SHT_CUDA_INFO"
	.sectionflags	@""
	.align	4


	//----- nvinfo : EIATTR_CUDA_API_VERSION
	.align		4
        /*0000*/ 	.byte	0x04, 0x37
        /*0002*/ 	.short	(.L_1388 - .L_1387)
.L_1387:
        /*0004*/ 	.word	0x00000082


	//----- nvinfo : EIATTR_KPARAM_INFO
	.align		4
.L_1388:
        /*0008*/ 	.byte	0x04, 0x17
        /*000a*/ 	.short	(.L_1390 - .L_1389)
.L_1389:
        /*000c*/ 	.word	0x00000000
        /*0010*/ 	.short	0x0000
        /*0012*/ 	.short	0x0000
        /*0014*/ 	.byte	0x00, 0xf0, 0xa1, 0x03


	//----- nvinfo : EIATTR_SPARSE_MMA_MASK
	.align		4
.L_1390:
        /*0018*/ 	.byte	0x03, 0x50
        /*001a*/ 	.short	0x0000


	//----- nvinfo : EIATTR_MAXREG_COUNT
	.align		4
        /*001c*/ 	.byte	0x03, 0x1b
        /*001e*/ 	.short	0x00ff


	//----- nvinfo : EIATTR_MERCURY_ISA_VERSION
	.align		4
        /*0020*/ 	.byte	0x03, 0x5f
        /*0022*/ 	.short	0x0101


	//----- nvinfo : EIATTR_COOP_GROUP_MASK_REGIDS
	.align		4
        /*0024*/ 	.byte	0x04, 0x29
        /*0026*/ 	.short	(.L_1392 - .L_1391)


	//   ....[0]....
.L_1391:
        /*0028*/ 	.word	0xffffffff


	//   ....[1]....
        /*002c*/ 	.word	0xffffffff


	//   ....[2]....
        /*0030*/ 	.word	0xffffffff


	//   ....[3]....
        /*0034*/ 	.word	0xffffffff


	//   ....[4]....
        /*0038*/ 	.word	0xffffffff


	//   ....[5]....
        /*003c*/ 	.word	0xffffffff


	//   ....[6]....
        /*0040*/ 	.word	0xffffffff


	//   ....[7]....
        /*0044*/ 	.word	0xffffffff


	//   ....[8]....
        /*0048*/ 	.word	0xffffffff


	//   ....[9]....
        /*004c*/ 	.word	0xffffffff


	//   ....[10]....
        /*0050*/ 	.word	0x05000068


	//   ....[11]....
        /*0054*/ 	.word	0x05000068


	//   ....[12]....
        /*0058*/ 	.word	0x05000068


	//   ....[13]....
        /*005c*/ 	.word	0x05000068


	//   ....[14]....
        /*0060*/ 	.word	0x05000068


	//   ....[15]....
        /*0064*/ 	.word	0x05000068


	//   ....[16]....
        /*0068*/ 	.word	0x05000068


	//   ....[17]....
        /*006c*/ 	.word	0x05000068


	//   ....[18]....
        /*0070*/ 	.word	0x05000068


	//   ....[19]....
        /*0074*/ 	.word	0x05000068


	//----- nvinfo : EIATTR_COOP_GROUP_INSTR_OFFSETS
	.align		4
.L_1392:
        /*0078*/ 	.byte	0x04, 0x28
        /*007a*/ 	.short	(.L_1394 - .L_1393)


	//   ....[0]....
.L_1393:
        /*007c*/ 	.word	0x00001af0


	//   ....[1]....
        /*0080*/ 	.word	0x00001b10


	//   ....[2]....
        /*0084*/ 	.word	0x00001b30


	//   ....[3]....
        /*0088*/ 	.word	0x00001b60


	//   ....[4]....
        /*008c*/ 	.word	0x00001b80


	//   ....[5]....
        /*0090*/ 	.word	0x00001db0


	//   ....[6]....
        /*0094*/ 	.word	0x00001dd0


	//   ....[7]....
        /*0098*/ 	.word	0x00001df0


	//   ....[8]....
        /*009c*/ 	.word	0x00001e10


	//   ....[9]....
        /*00a0*/ 	.word	0x00001e30


	//   ....[10]....
        /*00a4*/ 	.word	0x00002560


	//   ....[11]....
        /*00a8*/ 	.word	0x00002600


	//   ....[12]....
        /*00ac*/ 	.word	0x00002670


	//   ....[13]....
        /*00b0*/ 	.word	0x000026f0


	//   ....[14]....
        /*00b4*/ 	.word	0x00002760


	//   ....[15]....
        /*00b8*/ 	.word	0x000029d0


	//   ....[16]....
        /*00bc*/ 	.word	0x00002a40


	//   ....[17]....
        /*00c0*/ 	.word	0x00002ab0


	//   ....[18]....
        /*00c4*/ 	.word	0x00002b20


	//   ....[19]....
        /*00c8*/ 	.word	0x00002b90


	//----- nvinfo : EIATTR_VRC_CTA_INIT_COUNT
	.align		4
.L_1394:
        /*00cc*/ 	.byte	0x02, 0x4a
	.zero		1
	.zero		1


	//----- nvinfo : EIATTR_EXIT_INSTR_OFFSETS
	.align		4
        /*00d0*/ 	.byte	0x04, 0x1c
        /*00d2*/ 	.short	(.L_1396 - .L_1395)


	//   ....[0]....
.L_1395:
        /*00d4*/ 	.word	0x000007f0


	//   ....[1]....
        /*00d8*/ 	.word	0x000024f0


	//----- nvinfo : EIATTR_MAX_THREADS
	.align		4
.L_1396:
        /*00dc*/ 	.byte	0x04, 0x05
        /*00de*/ 	.short	(.L_1398 - .L_1397)
.L_1397:
        /*00e0*/ 	.word	0x00000080
        /*00e4*/ 	.word	0x00000001
        /*00e8*/ 	.word	0x00000001


	//----- nvinfo : EIATTR_CRS_STACK_SIZE
	.align		4
.L_1398:
        /*00ec*/ 	.byte	0x04, 0x1e
        /*00ee*/ 	.short	(.L_1400 - .L_1399)
.L_1399:
        /*00f0*/ 	.word	0x00000000


	//----- nvinfo : EIATTR_CBANK_PARAM_SIZE
	.align		4
.L_1400:
        /*00f4*/ 	.byte	0x03, 0x19
        /*00f6*/ 	.short	0x00e8


	//----- nvinfo : EIATTR_PARAM_CBANK
	.align		4
        /*00f8*/ 	.byte	0x04, 0x0a
        /*00fa*/ 	.short	(.L_1402 - .L_1401)
	.align		4
.L_1401:
        /*00fc*/ 	.word	index@(.nv.constant0._ZN10layer_norm31ln_parallel_residual_fwd_kernelINS_13Kernel_traitsI6__halfS2_fS2_fjLj512ELj1ELj4ELj1ELj16ENS_18Kernel_traits_baseILj512ES2_S2_fS2_fjLj128EEEEELb0ELb0ELb1EEEvNS_9FwdParamsE)
        /*0100*/ 	.short	0x0380
        /*0102*/ 	.short	0x00e8


	//----- nvinfo : EIATTR_SW_WAR
	.align		4
.L_1402:
        /*0104*/ 	.byte	0x04, 0x36
        /*0106*/ 	.short	(.L_1404 - .L_1403)
.L_1403:
        /*0108*/ 	.word	0x00000008
.L_1404:


//--------------------- .nv.info._ZN10layer_norm31ln_parallel_residual_fwd_kernelINS_13Kernel_traitsI6__halfS2_fS2_fjLj512ELj1ELj4ELj1ELj16ENS_18Kernel_traits_baseILj512ES2_S2_fS2_fjLj128EEEEELb0ELb1ELb0EEEvNS_9FwdParamsE --------------------------
	.section	.nv.info._ZN10layer_norm31ln_parallel_residual_fwd_kernelINS_13Kernel_traitsI6__halfS2_fS2_fjLj512ELj1ELj4ELj1ELj16ENS_18Kernel_traits_baseILj512ES2_S2_fS2_fjLj128EEEEELb0ELb1ELb0EEEvNS_9FwdParamsE,"",@"SHT_CUDA_INFO"
	.sectionflags	@""
	.align	4


	//----- nvinfo : EIATTR_CUDA_API_VERSION
	.align		4
        /*0000*/ 	.byte	0x04, 0x37
        /*0002*/ 	.short	(.L_1406 - .L_1405)
.L_1405:
        /*0004*/ 	.word	0x00000082


	//----- nvinfo : EIATTR_KPARAM_INFO
	.align		4
.L_1406:
        /*0008*/ 	.byte	0x04, 0x17
        /*000a*/ 	.short	(.L_1408 - .L_1407)
.L_1407:
        /*000c*/ 	.word	0x00000000
        /*0010*/ 	.short	0x0000
        /*0012*/ 	.short	0x0000
        /*0014*/ 	.byte	0x00, 0xf0, 0xa1, 0x03


	//----- nvinfo : EIATTR_SPARSE_MMA_MASK
	.align		4
.L_1408:
        /*0018*/ 	.byte	0x03, 0x50
        /*001a*/ 	.short	0x0000


	//----- nvinfo : EIATTR_MAXREG_COUNT
	.align		4
        /*001c*/ 	.byte	0x03, 0x1b
        /*001e*/ 	.short	0x00ff


	//----- nvinfo : EIATTR_MERCURY_ISA_VERSION
	.align		4
        /*0020*/ 	.byte	0x03, 0x5f
        /*0022*/ 	.short	0x0101


	//----- nvinfo : EIATTR_COOP_GROUP_MASK_REGIDS
	.align		4
        /*0024*/ 	.byte	0x04, 0x29
        /*0026*/ 	.short	(.L_1410 - .L_1409)


	//   ....[0]....
.L_1409:
        /*0028*/ 	.word	0xffffffff


	//   ....[1]....
        /*002c*/ 	.word	0xffffffff


	//   ....[2]....
        /*0030*/ 	.word	0xffffffff


	//   ....[3]....
        /*0034*/ 	.word	0xffffffff


	//   ....[4]....
        /*0038*/ 	.word	0xffffffff


	//   ....[5]....
        /*003c*/ 	.word	0xffffffff


	//   ....[6]....
        /*0040*/ 	.word	0xffffffff


	//   ....[7]....
        /*0044*/ 	.word	0xffffffff


	//   ....[8]....
        /*0048*/ 	.word	0xffffffff


	//   ....[9]....
        /*004c*/ 	.word	0xffffffff


	//   ....[10]....
        /*0050*/ 	.word	0x05000032


	//   ....[11]....
        /*0054*/ 	.word	0x05000032


	//   ....[12]....
        /*0058*/ 	.word	0x05000032


	//   ....[13]....
        /*005c*/ 	.word	0x05000032


	//   ....[14]....
        /*0060*/ 	.word	0x05000032


	//   ....[15]....
        /*0064*/ 	.word	0x05000032


	//   ....[16]....
        /*0068*/ 	.word	0x05000032


	//   ....[17]....
        /*006c*/ 	.word	0x05000032


	//   ....[18]....
        /*0070*/ 	.word	0x05000032


	//   ....[19]....
        /*0074*/ 	.word	0x05000032


	//----- nvinfo : EIATTR_COOP_GROUP_INSTR_OFFSETS
	.align		4
.L_1410:
        /*0078*/ 	.byte	0x04, 0x28
        /*007a*/ 	.short	(.L_1412 - .L_1411)


	//   ....[0]....
.L_1411:
        /*007c*/ 	.word	0x00001390


	//   ....[1]....
        /*0080*/ 	.word	0x000013b0


	//   ....[2]....
        /*0084*/ 	.word	0x000013d0


	//   ....[3]....
        /*0088*/ 	.word	0x000013f0


	//   ....[4]....
        /*008c*/ 	.word	0x00001420


	//   ....[5]....
        /*0090*/ 	.word	0x00001660


	//   ....[6]....
        /*0094*/ 	.word	0x00001680


	//   ....[7]....
        /*0098*/ 	.word	0x000016a0


	//   ....[8]....
        /*009c*/ 	.word	0x000016c0


	//   ....[9]....
        /*00a0*/ 	.word	0x000016e0


	//   ....[10]....
        /*00a4*/ 	.word	0x00001ec0


	//   ....[11]....
        /*00a8*/ 	.word	0x00001f60


	//   ....[12]....
        /*00ac*/ 	.word	0x00001fd0


	//   ....[13]....
        /*00b0*/ 	.word	0x00002040


	//   ....[14]....
        /*00b4*/ 	.word	0x000020c0


	//   ....[15]....
        /*00b8*/ 	.word	0x00002370


	//   ....[16]....
        /*00bc*/ 	.word	0x000023e0


	//   ....[17]....
        /*00c0*/ 	.word	0x00002450


	//   ....[18]....
        /*00c4*/ 	.word	0x000024c0


	//   ....[19]....
        /*00c8*/ 	.word	0x00002530


	//----- nvinfo : EIATTR_VRC_CTA_INIT_COUNT
	.align		4
.L_1412:
        /*00cc*/ 	.byte	0x02, 0x4a
	.zero		1
	.zero		1


	//----- nvinfo : EIATTR_EXIT_INSTR_OFFSETS
	.align		4
        /*00d0*/ 	.byte	0x04, 0x1c
        /*00d2*/ 	.short	(.L_1414 - .L_1413)


	//   ....[0]....
.L_1413:
        /*00d4*/ 	.word	0x00000390


	//   ....[1]....
        /*00d8*/ 	.word	0x00001e50


	//----- nvinfo : EIATTR_MAX_THREADS
	.align		4
.L_1414:
        /*00dc*/ 	.byte	0x04, 0x05
        /*00de*/ 	.short	(.L_1416 - .L_1415)
.L_1415:
        /*00e0*/ 	.word	0x00000080
        /*00e4*/ 	.word	0x00000001
        /*00e8*/ 	.word	0x00000001


	//----- nvinfo : EIATTR_CRS_STACK_SIZE
	.align		4
.L_1416:
        /*00ec*/ 	.byte	0x04, 0x1e
        /*00ee*/ 	.short	(.L_1418 - .L_1417)
.L_1417:
        /*00f0*/ 	.word	0x00000000


	//----- nvinfo : EIATTR_CBANK_PARAM_SIZE
	.align		4
.L_1418:
        /*00f4*/ 	.byte	0x03, 0x19
        /*00f6*/ 	.short	0x00e8


	//----- nvinfo : EIATTR_PARAM_CBANK
	.align		4
        /*00f8*/ 	.byte	0x04, 0x0a
        /*00fa*/ 	.short	(.L_1420 - .L_1419)
	.align		4
.L_1419:
        /*00fc*/ 	.word	index@(.nv.constant0._ZN10layer_norm31ln_parallel_residual_fwd_kernelINS_13Kernel_traitsI6__halfS2_fS2_fjLj512ELj1ELj4ELj1ELj16ENS_18Kernel_traits_baseILj512ES2_S2_fS2_fjLj128EEEEELb0ELb1ELb0EEEvNS_9FwdParamsE)
        /*0100*/ 	.short	0x0380
        /*0102*/ 	.short	0x00e8


	//----- nvinfo : EIATTR_SW_WAR
	.align		4
.L_1420:
        /*0104*/ 	.byte	0x04, 0x36
        /*0106*/ 	.short	(.L_1422 - .L_1421)
.L_1421:
        /*0108*/ 	.word	0x00000008
.L_1422:


//--------------------- .nv.info._ZN10layer_norm31ln_parallel_residual_fwd_kernelINS_13Kernel_traitsI6__halfS2_fS2_fjLj512ELj1ELj4ELj1ELj16ENS_18Kernel_traits_baseILj512ES2_S2_fS2_fjLj128EEEEELb0ELb1ELb1EEEvNS_9FwdParamsE --------------------------
	.section	.nv.info._ZN10layer_norm31ln_parallel_residual_fwd_kernelINS_13Kernel_traitsI6__halfS2_fS2_fjLj512ELj1ELj4ELj1ELj16ENS_18Kernel_traits_baseILj512ES2_S2_fS2_fjLj128EEEEELb0ELb1ELb1EEEvNS_9FwdParamsE,"",@"SHT_CUDA_INFO"
	.sectionflags	@""
	.align	4


	//----- nvinfo : EIATTR_CUDA_API_VERSION
	.align		4
        /*0000*/ 	.byte	0x04, 0x37
        /*0002*/ 	.short	(.L_1424 - .L_1423)
.L_1423:
        /*0004*/ 	.word	0x00000082


	//----- nvinfo : EIATTR_KPARAM_INFO
	.align		4
.L_1424:
        /*0008*/ 	.byte	0x04, 0x17
        /*000a*/ 	.short	(.L_1426 - .L_1425)
.L_1425:
        /*000c*/ 	.word	0x00000000
        /*0010*/ 	.short	0x0000
        /*0012*/ 	.short	0x0000
        /*0014*/ 	.byte	0x00, 0xf0, 0xa1, 0x03


	//----- nvinfo : EIATTR_SPARSE_MMA_MASK
	.align		4
.L_1426:
        /*0018*/ 	.byte	0x03, 0x50
        /*001a*/ 	.short	0x0000


	//----- nvinfo : EIATTR_MAXREG_COUNT
	.align		4
        /*001c*/ 	.byte	0x03, 0x1b
        /*001e*/ 	.short	0x00ff


	//----- nvinfo : EIATTR_MERCURY_ISA_VERSION
	.align		4
        /*0020*/ 	.byte	0x03, 0x5f
        /*0022*/ 	.short	0x0101


	//----- nvinfo : EIATTR_COOP_GROUP_MASK_REGIDS
	.align		4
        /*0024*/ 	.byte	0x04, 0x29
        /*0026*/ 	.short	(.L_1428 - .L_1427)


	//   ....[0]....
.L_1427:
        /*0028*/ 	.word	0xffffffff


	//   ....[1]....
        /*002c*/ 	.word	0xffffffff


	//   ....[2]....
        /*0030*/ 	.word	0xffffffff


	//   ....[3]....
        /*0034*/ 	.word	0xffffffff


	//   ....[4]....
        /*0038*/ 	.word	0xffffffff


	//   ....[5]....
        /*003c*/ 	.word	0xffffffff


	//   ....[6]....
        /*0040*/ 	.word	0xffffffff


	//   ....[7]....
        /*0044*/ 	.word	0xffffffff


	//   ....[8]....
        /*0048*/ 	.word	0xffffffff


	//   ....[9]....
        /*004c*/ 	.word	0xffffffff


	//   ....[10]....
        /*0050*/ 	.word	0x05000042


	//   ....[11]....
        /*0054*/ 	.word	0x05000042


	//   ....[12]....
        /*0058*/ 	.word	0x05000042


	//   ....[13]....
        /*005c*/ 	.word	0x05000042


	//   ....[14]....
        /*0060*/ 	.word	0x05000042


	//   ....[15]....
        /*0064*/ 	.word	0x05000042


	//   ....[16]....
        /*0068*/ 	.word	0x05000042


	//   ....[17]....
        /*006c*/ 	.word	0x05000042


	//   ....[18]....
        /*0070*/ 	.word	0x05000042


	//   ....[19]....
        /*0074*/ 	.word	0x05000042


	//----- nvinfo : EIATTR_COOP_GROUP_INSTR_OFFSETS
	.align		4
.L_1428:
        /*0078*/ 	.byte	0x04, 0x28
        /*007a*/ 	.short	(.L_1430 - .L_1429)


	//   ....[0]....
.L_1429:
        /*007c*/ 	.word	0x000013a0


	//   ....[1]....
        /*0080*/ 	.word	0x000013c0


	//   ....[2]....
        /*0084*/ 	.word	0x000013e0


	//   ....[3]....
        /*0088*/ 	.word	0x00001400


	//   ....[4]....
        /*008c*/ 	.word	0x00001420


	//   ....[5]....
        /*0090*/ 	.word	0x00001660


	//   ....[6]....
        /*0094*/ 	.word	0x00001680


	//   ....[7]....
        /*0098*/ 	.word	0x000016a0


	//   ....[8]....
        /*009c*/ 	.word	0x000016c0


	//   ....[9]....
        /*00a0*/ 	.word	0x000016e0


	//   ....[10]....
        /*00a4*/ 	.word	0x00001c40


	//   ....[11]....
        /*00a8*/ 	.word	0x00001ce0


	//   ....[12]....
        /*00ac*/ 	.word	0x00001d50


	//   ....[13]....
        /*00b0*/ 	.word	0x00001dc0


	//   ....[14]....
        /*00b4*/ 	.word	0x00001e30


	//   ....[15]....
        /*00b8*/ 	.word	0x000020d0


	//   ....[16]....
        /*00bc*/ 	.word	0x00002140


	//   ....[17]....
        /*00c0*/ 	.word	0x000021b0


	//   ....[18]....
        /*00c4*/ 	.word	0x00002220


	//   ....[19]....
        /*00c8*/ 	.word	0x00002290


	//----- nvinfo : EIATTR_VRC_CTA_INIT_COUNT
	.align		4
.L_1430:
        /*00cc*/ 	.byte	0x02, 0x4a
	.zero		1
	.zero		1


	//----- nvinfo : EIATTR_EXIT_INSTR_OFFSETS
	.align		4
        /*00d0*/ 	.byte	0x04, 0x1c
        /*00d2*/ 	.short	(.L_1432 - .L_1431)


	//   ....[0]....
.L_1431:
        /*00d4*/ 	.word	0x00000280


	//   ....[1]....
        /*00d8*/ 	.word	0x00001bd0


	//----- nvinfo : EIATTR_MAX_THREADS
	.align		4
.L_1432:
        /*00dc*/ 	.byte	0x04, 0x05
        /*00de*/ 	.short	(.L_1434 - .L_1433)
.L_1433:
        /*00e0*/ 	.word	0x00000080
        /*00e4*/ 	.word	0x00000001
        /*00e8*/ 	.word	0x00000001


	//----- nvinfo : EIATTR_CRS_STACK_SIZE
	.align		4
.L_1434:
        /*00ec*/ 	.byte	0x04, 0x1e
        /*00ee*/ 	.short	(.L_1436 - .L_1435)
.L_1435:
        /*00f0*/ 	.word	0x00000000


	//----- nvinfo : EIATTR_CBANK_PARAM_SIZE
	.align		4
.L_1436:
        /*00f4*/ 	.byte	0x03, 0x19
        /*00f6*/ 	.short	0x00e8


	//----- nvinfo : EIATTR_PARAM_CBANK
	.align		4
        /*00f8*/ 	.byte	0x04, 0x0a
        /*00fa*/ 	.short	(.L_1438 - .L_1437)
	.align		4
.L_1437:
        /*00fc*/ 	.word	index@(.nv.constant0._ZN10layer_norm31ln_parallel_residual_fwd_kernelINS_13Kernel_traitsI6__halfS2_fS2_fjLj512ELj1ELj4ELj1ELj16ENS_18Kernel_traits_baseILj512ES2_S2_fS2_fjLj128EEEEELb0ELb1ELb1EEEvNS_9FwdParamsE)
        /*0100*/ 	.short	0x0380
        /*0102*/ 	.short	0x00e8


	//----- nvinfo : EIATTR_SW_WAR
	.align		4
.L_1438:
        /*0104*/ 	.byte	0x04, 0x36
        /*0106*/ 	.short	(.L_1440 - .L_1439)
.L_1439:
        /*0108*/ 	.word	0x00000008
.L_1440:


//--------------------- .nv.info._ZN10layer_norm31ln_parallel_residual_fwd_kernelINS_13Kernel_traitsI6__halfS2_fS2_fjLj512ELj1ELj4ELj1ELj16ENS_18Kernel_traits_baseILj512ES2_S2_fS2_fjLj128EEEEELb1ELb0ELb0EEEvNS_9FwdParamsE --------------------------
	.section	.nv.info._ZN10layer_norm31ln_parallel_residual_fwd_kernelINS_13Kernel_traitsI6__halfS2_fS2_fjLj512ELj1ELj4ELj1ELj16ENS_18Kernel_traits_baseILj512ES2_S2_fS2_fjLj128EEEEELb1ELb0ELb0EEEvNS_9FwdParamsE,"",@"SHT_CUDA_INFO"
	.sectionflags	@""
	.align	4


	//----- nvinfo : EIATTR_CUDA_API_VERSION
	.align		4
        /*0000*/ 	.byte	0x04, 0x37
        /*0002*/ 	.short	(.L_1442 - .L_1441)
.L_1441:
        /*0004*/ 	.word	0x00000082


	//----- nvinfo : EIATTR_KPARAM_INFO
	.align		4
.L_1442:
        /*0008*/ 	.byte	0x04, 0x17
        /*000a*/ 	.short	(.L_1444 - .L_1443)
.L_1443:
        /*000c*/ 	.word	0x00000000
        /*0010*/ 	.short	0x0000
        /*0012*/ 	.short	0x0000
        /*0014*/ 	.byte	0x00, 0xf0, 0xa1, 0x03


	//----- nvinfo : EIATTR_SPARSE_MMA_MASK
	.align		4
.L_1444:
        /*0018*/ 	.byte	0x03, 0x50
        /*001a*/ 	.short	0x0000


	//----- nvinfo : EIATTR_MAXREG_COUNT
	.align		4
        /*001c*/ 	.byte	0x03, 0x1b
        /*001e*/ 	.short	0x00ff


	//----- nvinfo : EIATTR_MERCURY_ISA_VERSION
	.align		4
        /*0020*/ 	.byte	0x03, 0x5f
        /*0022*/ 	.short	0x0101


	//----- nvinfo : EIATTR_COOP_GROUP_MASK_REGIDS
	.align		4
        /*0024*/ 	.byte	0x04, 0x29
        /*0026*/ 	.short	(.L_1446 - .L_1445)


	//   ....[0]....
.L_1445:
        /*0028*/ 	.word	0xffffffff


	//   ....[1]....
        /*002c*/ 	.word	0xffffffff


	//   ....[2]....
        /*0030*/ 	.word	0xffffffff


	//   ....[3]....
        /*0034*/ 	.word	0xffffffff


	//   ....[4]....
        /*0038*/ 	.word	0xffffffff


	//   ....[5]....
        /*003c*/ 	.word	0xffffffff


	//   ....[6]....
        /*0040*/ 	.word	0xffffffff


	//   ....[7]....
        /*0044*/ 	.word	0xffffffff


	//   ....[8]....
        /*0048*/ 	.word	0xffffffff


	//   ....[9]....
        /*004c*/ 	.word	0xffffffff


	//   ....[10]....
        /*0050*/ 	.word	0x05000057


	//   ....[11]....
        /*0054*/ 	.word	0x05000057


	//   ....[12]....
        /*0058*/ 	.word	0x05000057


	//   ....[13]....
        /*005c*/ 	.word	0x05000057


	//   ....[14]....
        /*0060*/ 	.word	0x05000057


	//   ....[15]....
        /*0064*/ 	.word	0x05000057


	//   ....[16]....
        /*0068*/ 	.word	0x05000057


	//   ....[17]....
        /*006c*/ 	.word	0x05000057


	//   ....[18]....
        /*0070*/ 	.word	0x05000057


	//   ....[19]....
        /*0074*/ 	.word	0x05000057


	//----- nvinfo : EIATTR_COOP_GROUP_INSTR_OFFSETS
	.align		4
.L_1446:
        /*0078*/ 	.byte	0x04, 0x28
        /*007a*/ 	.short	(.L_1448 - .L_1447)


	//   ....[0]....
.L_1447:
        /*007c*/ 	.word	0x00010870


	//   ....[1]....
        /*0080*/ 	.word	0x00010890


	//   ....[2]....
        /*0084*/ 	.word	0x000108b0


	//   ....[3]....
        /*0088*/ 	.word	0x000108e0


	//   ....[4]....
        /*008c*/ 	.word	0x00010900


	//   ....[5]....
        /*0090*/ 	.word	0x00010b40


	//   ....[6]....
        /*0094*/ 	.word	0x00010b60


	//   ....[7]....
        /*0098*/ 	.word	0x00010b80


	//   ....[8]....
        /*009c*/ 	.word	0x00010ba0


	//   ....[9]....
        /*00a0*/ 	.word	0x00010bc0


	//   ....[10]....
        /*00a4*/ 	.word	0x000117b0


	//   ....[11]....
        /*00a8*/ 	.word	0x00011850


	//   ....[12]....
        /*00ac*/ 	.word	0x000118c0


	//   ....[13]....
        /*00b0*/ 	.word	0x00011940


	//   ....[14]....
        /*00b4*/ 	.word	0x000119b0


	//   ....[15]....
        /*00b8*/ 	.word	0x00011c30


	//   ....[16]....
        /*00bc*/ 	.word	0x00011ca0


	//   ....[17]....
        /*00c0*/ 	.word	0x00011d10


	//   ....[18]....
        /*00c4*/ 	.word	0x00011d80


	//   ....[19]....
        /*00c8*/ 	.word	0x00011df0


	//----- nvinfo : EIATTR_VRC_CTA_INIT_COUNT
	.align		4
.L_1448:
        /*00cc*/ 	.byte	0x02, 0x4a
	.zero		1
	.zero		1


	//----- nvinfo : EIATTR_EXIT_INSTR_OFFSETS
	.align		4
        /*00d0*/ 	.byte	0x04, 0x1c
        /*00d2*/ 	.short	(.L_1450 - .L_1449)


	//   ....[0]....
.L_1449:
        /*00d4*/ 	.word	0x00000bd0


	//   ....[1]....
        /*00d8*/ 	.word	0x00011740


	//----- nvinfo : EIATTR_MAX_THREADS
	.align		4
.L_1450:
        /*00dc*/ 	.byte	0x04, 0x05
        /*00de*/ 	.short	(.L_1452 - .L_1451)
.L_1451:
        /*00e0*/ 	.word	0x00000080
        /*00e4*/ 	.word	0x00000001
        /*00e8*/ 	.word	0x00000001


	//----- nvinfo : EIATTR_CRS_STACK_SIZE
	.align		4
.L_1452:
        /*00ec*/ 	.byte	0x04, 0x1e
        /*00ee*/ 	.short	(.L_1454 - .L_1453)
.L_1453:
        /*00f0*/ 	.word	0x00000000


	//----- nvinfo : EIATTR_CBANK_PARAM_SIZE
	.align		4
.L_1454:
        /*00f4*/ 	.byte	0x03, 0x19
        /*00f6*/ 	.short	0x00e8


	//----- nvinfo : EIATTR_PARAM_CBANK
	.align		4
        /*00f8*/ 	.byte	0x04, 0x0a
        /*00fa*/ 	.short	(.L_1456 - .L_1455)
	.align		4
.L_1455:
        /*00fc*/ 	.word	index@(.nv.constant0._ZN10layer_norm31ln_parallel_residual_fwd_kernelINS_13Kernel_traitsI6__halfS2_fS2_fjLj512ELj1ELj4ELj1ELj16ENS_18Kernel_traits_baseILj512ES2_S2_fS2_fjLj128EEEEELb1ELb0ELb0EEEvNS_9FwdParamsE)
        /*0100*/ 	.short	0x0380
        /*0102*/ 	.short	0x00e8


	//----- nvinfo : EIATTR_SW_WAR
	.align		4
.L_1456:
        /*0104*/ 	.byte	0x04, 0x36
        /*0106*/ 	.short	(.L_1458 - .L_1457)
.L_1457:
        /*0108*/ 	.word	0x00000008
.L_1458:


//--------------------- .nv.info._ZN10layer_norm31ln_parallel_residual_fwd_kernelINS_13Kernel_traitsI6__halfS2_fS2_fjLj512ELj1ELj4ELj1ELj16ENS_18Kernel_traits_baseILj512ES2_S2_fS2_fjLj128EEEEELb1ELb0ELb1EEEvNS_9FwdParamsE --------------------------
	.section	.nv.info._ZN10layer_norm31ln_parallel_residual_fwd_kernelINS_13Kernel_traitsI6__halfS2_fS2_fjLj512ELj1ELj4ELj1ELj16ENS_18Kernel_traits_baseILj512ES2_S2_fS2_fjLj128EEEEELb1ELb0ELb1EEEvNS_9FwdParamsE,"",@"SHT_CUDA_INFO"
	.sectionflags	@""
	.align	4


	//----- nvinfo : EIATTR_CUDA_API_VERSION
	.align		4
        /*0000*/ 	.byte	0x04, 0x37
        /*0002*/ 	.short	(.L_1460 - .L_1459)
.L_1459:
        /*0004*/ 	.word	0x00000082


	//----- nvinfo : EIATTR_KPARAM_INFO
	.align		4
.L_1460:
        /*0008*/ 	.byte	0x04, 0x17
        /*000a*/ 	.short	(.L_1462 - .L_1461)
.L_1461:
        /*000c*/ 	.word	0x00000000
        /*0010*/ 	.short	0x0000
        /*0012*/ 	.short	0x0000
        /*0014*/ 	.byte	0x00, 0xf0, 0xa1, 0x03


	//----- nvinfo : EIATTR_SPARSE_MMA_MASK
	.align		4
.L_1462:
        /*0018*/ 	.byte	0x03, 0x50
        /*001a*/ 	.short	0x0000


	//----- nvinfo : EIATTR_MAXREG_COUNT
	.align		4
        /*001c*/ 	.byte	0x03, 0x1b
        /*001e*/ 	.short	0x00ff


	//----- nvinfo : EIATTR_MERCURY_ISA_VERSION
	.align		4
        /*0020*/ 	.byte	0x03, 0x5f
        /*0022*/ 	.short	0x0101


	//----- nvinfo : EIATTR_COOP_GROUP_MASK_REGIDS
	.align		4
        /*0024*/ 	.byte	0x04, 0x29
        /*0026*/ 	.short	(.L_1464 - .L_1463)


	//   ....[0]....
.L_1463:
        /*0028*/ 	.word	0xffffffff


	//   ....[1]....
        /*002c*/ 	.word	0xffffffff


	//   ....[2]....
        /*0030*/ 	.word	0xffffffff


	//   ....[3]....
        /*0034*/ 	.word	0xffffffff


	//   ....[4]....
        /*0038*/ 	.word	0xffffffff


	//   ....[5]....
        /*003c*/ 	.word	0xffffffff


	//   ....[6]....
        /*0040*/ 	.word	0xffffffff


	//   ....[7]....
        /*0044*/ 	.word	0xffffffff


	//   ....[8]....
        /*0048*/ 	.word	0xffffffff


	//   ....[9]....
        /*004c*/ 	.word	0xffffffff


	//   ....[10]....
        /*0050*/ 	.word	0x05000042


	//   ....[11]....
        /*0054*/ 	.word	0x05000042


	//   ....[12]....
        /*0058*/ 	.word	0x05000042


	//   ....[13]....
        /*005c*/ 	.word	0x05000042


	//   ....[14]....
        /*0060*/ 	.word	0x05000042


	//   ....[15]....
        /*0064*/ 	.word	0x05000042


	//   ....[16]....
        /*0068*/ 	.word	0x05000042


	//   ....[17]....
        /*006c*/ 	.word	0x05000042


	//   ....[18]....
        /*0070*/ 	.word	0x05000042


	//   ....[19]....
        /*0074*/ 	.word	0x05000042


	//----- nvinfo : EIATTR_COOP_GROUP_INSTR_OFFSETS
	.align		4
.L_1464:
        /*0078*/ 	.byte	0x04, 0x28
        /*007a*/ 	.short	(.L_1466 - .L_1465)


	//   ....[0]....
.L_1465:
        /*007c*/ 	.word	0x00010610


	//   ....[1]....
        /*0080*/ 	.word	0x00010640


	//   ....[2]....
        /*0084*/ 	.word	0x00010660


	//   ....[3]....
        /*0088*/ 	.word	0x00010680


	//   ....[4]....
        /*008c*/ 	.word	0x000106a0


	//   ....[5]....
        /*0090*/ 	.word	0x000108d0


	//   ....[6]....
        /*0094*/ 	.word	0x000108f0


	//   ....[7]....
        /*0098*/ 	.word	0x00010910


	//   ....[8]....
        /*009c*/ 	.word	0x00010930


	//   ....[9]....
        /*00a0*/ 	.word	0x00010950


	//   ....[10]....
        /*00a4*/ 	.word	0x000110b0


	//   ....[11]....
        /*00a8*/ 	.word	0x00011140


	//   ....[12]....
        /*00ac*/ 	.word	0x000111a0


	//   ....[13]....
        /*00b0*/ 	.word	0x00011200


	//   ....[14]....
        /*00b4*/ 	.word	0x00011260


	//   ....[15]....
        /*00b8*/ 	.word	0x000114d0


	//   ....[16]....
        /*00bc*/ 	.word	0x00011530


	//   ....[17]....
        /*00c0*/ 	.word	0x00011590


	//   ....[18]....
        /*00c4*/ 	.word	0x000115f0


	//   ....[19]....
        /*00c8*/ 	.word	0x00011650


	//----- nvinfo : EIATTR_VRC_CTA_INIT_COUNT
	.align		4
.L_1466:
        /*00cc*/ 	.byte	0x02, 0x4a
	.zero		1
	.zero		1


	//----- nvinfo : EIATTR_EXIT_INSTR_OFFSETS
	.align		4
        /*00d0*/ 	.byte	0x04, 0x1c
        /*00d2*/ 	.short	(.L_1468 - .L_1467)


	//   ....[0]....
.L_1467:
        /*00d4*/ 	.word	0x00000960


	//   ....[1]....
        /*00d8*/ 	.word	0x00011040


	//----- nvinfo : EIATTR_MAX_THREADS
	.align		4
.L_1468:
        /*00dc*/ 	.byte	0x04, 0x05
        /*00de*/ 	.short	(.L_1470 - .L_1469)
.L_1469:
        /*00e0*/ 	.word	0x00000080
        /*00e4*/ 	.word	0x00000001
        /*00e8*/ 	.word	0x00000001


	//----- nvinfo : EIATTR_CRS_STACK_SIZE
	.align		4
.L_1470:
        /*00ec*/ 	.byte	0x04, 0x1e
        /*00ee*/ 	.short	(.L_1472 - .L_1471)
.L_1471:
        /*00f0*/ 	.word	0x00000000


	//----- nvinfo : EIATTR_CBANK_PARAM_SIZE
	.align		4
.L_1472:
        /*00f4*/ 	.byte	0x03, 0x19
        /*00f6*/ 	.short	0x00e8


	//----- nvinfo : EIATTR_PARAM_CBANK
	.align		4
        /*00f8*/ 	.byte	0x04, 0x0a
        /*00fa*/ 	.short	(.L_1474 - .L_1473)
	.align		4
.L_1473:
        /*00fc*/ 	.word	index@(.nv.constant0._ZN10layer_norm31ln_parallel_residual_fwd_kernelINS_13Kernel_traitsI6__halfS2_fS2_fjLj512ELj1ELj4ELj1ELj16ENS_18Kernel_traits_baseILj512ES2_S2_fS2_fjLj128EEEEELb1ELb0ELb1EEEvNS_9FwdParamsE)
        /*0100*/ 	.short	0x0380
        /*0102*/ 	.short	0x00e8


	//----- nvinfo : EIATTR_SW_WAR
	.align		4
.L_1474:
        /*0104*/ 	.byte	0x04, 0x36
        /*0106*/ 	.short	(.L_1476 - .L_1475)
.L_1475:
        /*0108*/ 	.word	0x00000008
.L_1476:


//--------------------- .nv.info._ZN10layer_norm31ln_parallel_residual_fwd_kernelINS_13Kernel_traitsI6__halfS2_fS2_fjLj512ELj1ELj4ELj1ELj16ENS_18Kernel_traits_baseILj512ES2_S2_fS2_fjLj128EEEEELb1ELb1ELb0EEEvNS_9FwdParamsE --------------------------
	.section	.nv.info._ZN10layer_norm31ln_parallel_residual_fwd_kernelINS_13Kernel_traitsI6__halfS2_fS2_fjLj512ELj1ELj4ELj1ELj16ENS_18Kernel_traits_baseILj512ES2_S2_fS2_fjLj128EEEEELb1ELb1ELb0EEEvNS_9FwdParamsE,"",@"SHT_CUDA_INFO"
	.sectionflags	@""
	.align	4


	//----- nvinfo : EIATTR_CUDA_API_VERSION
	.align		4
        /*0000*/ 	.byte	0x04, 0x37
        /*0002*/ 	.short	(.L_1478 - .L_1477)
.L_1477:
        /*0004*/ 	.word	0x00000082


	//----- nvinfo : EIATTR_KPARAM_INFO
	.align		4
.L_1478:
        /*0008*/ 	.byte	0x04, 0x17
        /*000a*/ 	.short	(.L_1480 - .L_1479)
.L_1479:
        /*000c*/ 	.word	0x00000000
        /*0010*/ 	.short	0x0000
        /*0012*/ 	.short	0x0000
        /*0014*/ 	.byte	0x00, 0xf0, 0xa1, 0x03


	//----- nvinfo : EIATTR_SPARSE_MMA_MASK
	.align		4
.L_1480:
        /*0018*/ 	.byte	0x03, 0x50
        /*001a*/ 	.short	0x0000


	//----- nvinfo : EIATTR_MAXREG_COUNT
	.align		4
        /*001c*/ 	.byte	0x03, 0x1b
        /*001e*/ 	.short	0x00ff


	//----- nvinfo : EIATTR_MERCURY_ISA_VERSION
	.align		4
        /*0020*/ 	.byte	0x03, 0x5f
        /*0022*/ 	.short	0x0101


	//----- nvinfo : EIATTR_COOP_GROUP_MASK_REGIDS
	.align		4
        /*0024*/ 	.byte	0x04, 0x29
        /*0026*/ 	.short	(.L_1482 - .L_1481)


	//   ....[0]....
.L_1481:
        /*0028*/ 	.word	0xffffffff


	//   ....[1]....
        /*002c*/ 	.word	0xffffffff


	//   ....[2]....
        /*0030*/ 	.word	0xffffffff


	//   ....[3]....
        /*0034*/ 	.word	0xffffffff


	//   ....[4]....
        /*0038*/ 	.word	0xffffffff


	//   ....[5]....
        /*003c*/ 	.word	0xffffffff


	//   ....[6]....
        /*0040*/ 	.word	0xffffffff


	//   ....[7]....
        /*0044*/ 	.word	0xffffffff


	//   ....[8]....
        /*0048*/ 	.word	0xffffffff


	//   ....[9]....
        /*004c*/ 	.word	0xffffffff


	//   ....[10]....
        /*0050*/ 	.word	0x05000037


	//   ....[11]....
        /*0054*/ 	.word	0x05000037


	//   ....[12]....
        /*0058*/ 	.word	0x05000037


	//   ....[13]....
        /*005c*/ 	.word	0x05000037


	//   ....[14]....
        /*0060*/ 	.word	0x05000037


	//   ....[15]....
        /*0064*/ 	.word	0x05000037


	//   ....[16]....
        /*0068*/ 	.word	0x05000037


	//   ....[17]....
        /*006c*/ 	.word	0x05000037


	//   ....[18]....
        /*0070*/ 	.word	0x05000037


	//   ....[19]....
        /*0074*/ 	.word	0x05000037


	//----- nvinfo : EIATTR_COOP_GROUP_INSTR_OFFSETS
	.align		4
.L_1482:
        /*0078*/ 	.byte	0x04, 0x28
        /*007a*/ 	.short	(.L_1484 - .L_1483)


	//   ....[0]....
.L_1483:
        /*007c*/ 	.word	0x00010380


	//   ....[1]....
        /*0080*/ 	.word	0x000103b0


	//   ....[2]....
        /*0084*/ 	.word	0x000103d0


	//   ....[3]....
        /*0088*/ 	.word	0x000103f0


	//   ....[4]....
        /*008c*/ 	.word	0x00010410


	//   ....[5]....
        /*0090*/ 	.word	0x00010650


	//   ....[6]....
        /*0094*/ 	.word	0x00010670


	//   ....[7]....
        /*0098*/ 	.word	0x00010690


	//   ....[8]....
        /*009c*/ 	.word	0x000106b0


	//   ....[9]....
        /*00a0*/ 	.word	0x000106d0


	//   ....[10]....
        /*00a4*/ 	.word	0x00010ee0


	//   ....[11]....
        /*00a8*/ 	.word	0x00010f80


	//   ....[12]....
        /*00ac*/ 	.word	0x00010fe0


	//   ....[13]....
        /*00b0*/ 	.word	0x00011040


	//   ....[14]....
        /*00b4*/ 	.word	0x00011090


	//   ....[15]....
        /*00b8*/ 	.word	0x00011320


	//   ....[16]....
        /*00bc*/ 	.word	0x00011380


	//   ....[17]....
        /*00c0*/ 	.word	0x000113e0


	//   ....[18]....
        /*00c4*/ 	.word	0x00011440


	//   ....[19]....
        /*00c8*/ 	.word	0x000114a0


	//----- nvinfo : EIATTR_VRC_CTA_INIT_COUNT
	.align		4
.L_1484:
        /*00cc*/ 	.byte	0x02, 0x4a
	.zero		1
	.zero		1


	//----- nvinfo : EIATTR_EXIT_INSTR_OFFSETS
	.align		4
        /*00d0*/ 	.byte	0x04, 0x1c
        /*00d2*/ 	.short	(.L_1486 - .L_1485)


	//   ....[0]....
.L_1485:
        /*00d4*/ 	.word	0x000005f0


	//   ....[1]....
        /*00d8*/ 	.word	0x00010e70


	//----- nvinfo : EIATTR_MAX_THREADS
	.align		4
.L_1486:
        /*00dc*/ 	.byte	0x04, 0x05
        /*00de*/ 	.short	(.L_1488 - .L_1487)
.L_1487:
        /*00e0*/ 	.word	0x00000080
        /*00e4*/ 	.word	0x00000001
        /*00e8*/ 	.word	0x00000001


	//----- nvinfo : EIATTR_CRS_STACK_SIZE
	.align		4
.L_1488:
        /*00ec*/ 	.byte	0x04, 0x1e
        /*00ee*/ 	.short	(.L_1490 - .L_1489)
.L_1489:
        /*00f0*/ 	.word	0x00000000


	//----- nvinfo : EIATTR_CBANK_PARAM_SIZE
	.align		4
.L_1490:
        /*00f4*/ 	.byte	0x03, 0x19
        /*00f6*/ 	.short	0x00e8


	//----- nvinfo : EIATTR_PARAM_CBANK
	.align		4
        /*00f8*/ 	.byte	0x04, 0x0a
        /*00fa*/ 	.short	(.L_1492 - .L_1491)
	.align		4
.L_1491:
        /*00fc*/ 	.word	index@(.nv.constant0._ZN10layer_norm31ln_parallel_residual_fwd_kernelINS_13Kernel_traitsI6__halfS2_fS2_fjLj512ELj1ELj4ELj1ELj16ENS_18Kernel_traits_baseILj512ES2_S2_fS2_fjLj128EEEEELb1ELb1ELb0EEEvNS_9FwdParamsE)
        /*0100*/ 	.short	0x0380
        /*0102*/ 	.short	0x00e8


	//----- nvinfo : EIATTR_SW_WAR
	.align		4
.L_1492:
        /*0104*/ 	.byte	0x04, 0x36
        /*0106*/ 	.short	(.L_1494 - .L_1493)
.L_1493:
        /*0108*/ 	.word	0x00000008
.L_1494:


//--------------------- .nv.info._ZN10layer_norm31ln_parallel_residual_fwd_kernelINS_13Kernel_traitsI6__halfS2_fS2_fjLj512ELj1ELj4ELj1ELj16ENS_18Kernel_traits_baseILj512ES2_S2_fS2_fjLj128EEEEELb1ELb1ELb1EEEvNS_9FwdParamsE --------------------------
	.section	.nv.info._ZN10layer_norm31ln_parallel_residual_fwd_kernelINS_13Kernel_traitsI6__halfS2_fS2_fjLj512ELj1ELj4ELj1ELj16ENS_18Kernel_traits_baseILj512ES2_S2_fS2_fjLj128EEEEELb1ELb1ELb1EEEvNS_9FwdParamsE,"",@"SHT_CUDA_INFO"
	.sectionflags	@""
	.align	4


	//----- nvinfo : EIATTR_CUDA_API_VERSION
	.align		4
        /*0000*/ 	.byte	0x04, 0x37
        /*0002*/ 	.short	(.L_1496 - .L_1495)
.L_1495:
        /*0004*/ 	.word	0x00000082


	//----- nvinfo : EIATTR_KPARAM_INFO
	.align		4
.L_1496:
        /*0008*/ 	.byte	0x04, 0x17
        /*000a*/ 	.short	(.L_1498 - .L_1497)
.L_1497:
        /*000c*/ 	.word	0x00000000
        /*0010*/ 	.short	0x0000
        /*0012*/ 	.short	0x0000
        /*0014*/ 	.byte	0x00, 0xf0, 0xa1, 0x03


	//----- nvinfo : EIATTR_SPARSE_MMA_MASK
	.align		4
.L_1498:
        /*0018*/ 	.byte	0x03, 0x50
        /*001a*/ 	.short	0x0000


	//----- nvinfo : EIATTR_MAXREG_COUNT
	.align		4
        /*001c*/ 	.byte	0x03, 0x1b
        /*001e*/ 	.short	0x00ff


	//----- nvinfo : EIATTR_MERCURY_ISA_VERSION
	.align		4
        /*0020*/ 	.byte	0x03, 0x5f
        /*0022*/ 	.short	0x0101


	//----- nvinfo : EIATTR_COOP_GROUP_MASK_REGIDS
	.align		4
        /*0024*/ 	.byte	0x04, 0x29
        /*0026*/ 	.short	(.L_1500 - .L_1499)


	//   ....[0]....
.L_1499:
        /*0028*/ 	.word	0xffffffff


	//   ....[1]....
        /*002c*/ 	.word	0xffffffff


	//   ....[2]....
        /*0030*/ 	.word	0xffffffff


	//   ....[3]....
        /*0034*/ 	.word	0xffffffff


	//   ....[4]....
        /*0038*/ 	.word	0xffffffff


	//   ....[5]....
        /*003c*/ 	.word	0xffffffff


	//   ....[6]....
        /*0040*/ 	.word	0xffffffff


	//   ....[7]....
        /*0044*/ 	.word	0xffffffff


	//   ....[8]....
        /*0048*/ 	.word	0xffffffff


	//   ....[9]....
        /*004c*/ 	.word	0xffffffff


	//   ....[10]....
        /*0050*/ 	.word	0x05000033


	//   ....[11]....
        /*0054*/ 	.word	0x05000033


	//   ....[12]....
        /*0058*/ 	.word	0x05000033


	//   ....[13]....
        /*005c*/ 	.word	0x05000033


	//   ....[14]....
        /*0060*/ 	.word	0x05000033


	//   ....[15]....
        /*0064*/ 	.word	0x05000033


	//   ....[16]....
        /*0068*/ 	.word	0x05000033


	//   ....[17]....
        /*006c*/ 	.word	0x05000033


	//   ....[18]....
        /*0070*/ 	.word	0x05000033


	//   ....[19]....
        /*0074*/ 	.word	0x05000033


	//----- nvinfo : EIATTR_COOP_GROUP_INSTR_OFFSETS
	.align		4
.L_1500:
        /*0078*/ 	.byte	0x04, 0x28
        /*007a*/ 	.short	(.L_1502 - .L_1501)


	//   ....[0]....
.L_1501:
        /*007c*/ 	.word	0x0000fe90


	//   ....[1]....
        /*0080*/ 	.word	0x0000fec0


	//   ....[2]....
        /*0084*/ 	.word	0x0000fee0


	//   ....[3]....
        /*0088*/ 	.word	0x0000ff00


	//   ....[4]....
        /*008c*/ 	.word	0x0000ff20


	//   ....[5]....
        /*0090*/ 	.word	0x00010150


	//   ....[6]....
        /*0094*/ 	.word	0x00010170


	//   ....[7]....
        /*0098*/ 	.word	0x00010190


	//   ....[8]....
        /*009c*/ 	.word	0x000101b0


	//   ....[9]....
        /*00a0*/ 	.word	0x000101d0


	//   ....[10]....
        /*00a4*/ 	.word	0x00010750


	//   ....[11]....
        /*00a8*/ 	.word	0x000107e0


	//   ....[12]....
        /*00ac*/ 	.word	0x00010840


	//   ....[13]....
        /*00b0*/ 	.word	0x000108a0


	//   ....[14]....
        /*00b4*/ 	.word	0x00010900


	//   ....[15]....
        /*00b8*/ 	.word	0x00010b70


	//   ....[16]....
        /*00bc*/ 	.word	0x00010bd0


	//   ....[17]....
        /*00c0*/ 	.word	0x00010c30


	//   ....[18]....
        /*00c4*/ 	.word	0x00010c90


	//   ....[19]....
        /*00c8*/ 	.word	0x00010cf0


	//----- nvinfo : EIATTR_VRC_CTA_INIT_COUNT
	.align		4
.L_1502:
        /*00cc*/ 	.byte	0x02, 0x4a
	.zero		1
	.zero		1


	//----- nvinfo : EIATTR_EXIT_INSTR_OFFSETS
	.align		4
        /*00d0*/ 	.byte	0x04, 0x1c
        /*00d2*/ 	.short	(.L_1504 - .L_1503)


	//   ....[0]....
.L_1503:
        /*00d4*/ 	.word	0x00000250


	//   ....[1]....
        /*00d8*/ 	.word	0x000106e0


	//----- nvinfo : EIATTR_MAX_THREADS
	.align		4
.L_1504:
        /*00dc*/ 	.byte	0x04, 0x05
        /*00de*/ 	.short	(.L_1506 - .L_1505)
.L_1505:
        /*00e0*/ 	.word	0x00000080
        /*00e4*/ 	.word	0x00000001
        /*00e8*/ 	.word	0x00000001


	//----- nvinfo : EIATTR_CRS_STACK_SIZE
	.align		4
.L_1506:
        /*00ec*/ 	.byte	0x04, 0x1e
        /*00ee*/ 	.short	(.L_1508 - .L_1507)
.L_1507:
        /*00f0*/ 	.word	0x00000000


	//----- nvinfo : EIATTR_CBANK_PARAM_SIZE
	.align		4
.L_1508:
        /*00f4*/ 	.byte	0x03, 0x19
        /*00f6*/ 	.short	0x00e8


	//----- nvinfo : EIATTR_PARAM_CBANK
	.align		4
        /*00f8*/ 	.byte	0x04, 0x0a
        /*00fa*/ 	.short	(.L_1510 - .L_1509)
	.align		4
.L_1509:
        /*00fc*/ 	.word	index@(.nv.constant0._ZN10layer_norm31ln_parallel_residual_fwd_kernelINS_13Kernel_traitsI6__halfS2_fS2_fjLj512ELj1ELj4ELj1ELj16ENS_18Kernel_traits_baseILj512ES2_S2_fS2_fjLj128EEEEELb1ELb1ELb1EEEvNS_9FwdParamsE)
        /*0100*/ 	.short	0x0380
        /*0102*/ 	.short	0x00e8


	//----- nvinfo : EIATTR_SW_WAR
	.align		4
.L_1510:
        /*0104*/ 	.byte	0x04, 0x36
        /*0106*/ 	.short	(.L_1512 - .L_1511)
.L_1511:
        /*0108*/ 	.word	0x00000008
.L_1512:


//--------------------- .nv.info._ZN10layer_norm31ln_parallel_residual_fwd_kernelINS_13Kernel_traitsIf6__halffS2_fjLj512ELj1ELj4ELj1ELj16ENS_18Kernel_traits_baseILj512EfS2_fS2_fjLj128EEEEELb0ELb0ELb0EEEvNS_9FwdParamsE --------------------------
	.section	.nv.info._ZN10layer_norm31ln_parallel_residual_fwd_kernelINS_13Kernel_traitsIf6__halffS2_fjLj512ELj1ELj4ELj1ELj16ENS_18Kernel_traits_baseILj512EfS2_fS2_fjLj128EEEEELb0ELb0ELb0EEEvNS_9FwdParamsE,"",@"SHT_CUDA_INFO"
	.sectionflags	@""
	.align	4


	//----- nvinfo : EIATTR_CUDA_API_VERSION
	.align		4
        /*0000*/ 	.byte	0x04, 0x37
        /*0002*/ 	.short	(.L_1514 - .L_1513)
.L_1513:
        /*0004*/ 	.word	0x00000082


	//----- nvinfo : EIATTR_KPARAM_INFO
	.align		4
.L_1514:
        /*0008*/ 	.byte	0x04, 0x17
        /*000a*/ 	.short	(.L_1516 - .L_1515)
.L_1515:
        /*000c*/ 	.word	0x00000000
        /*0010*/ 	.short	0x0000
        /*0012*/ 	.short	0x0000
        /*0014*/ 	.byte	0x00, 0xf0, 0xa1, 0x03


	//----- nvinfo : EIATTR_SPARSE_MMA_MASK
	.align		4
.L_1516:
        /*0018*/ 	.byte	0x03, 0x50
        /*001a*/ 	.short	0x0000


	//----- nvinfo : EIATTR_MAXREG_COUNT
	.align		4
        /*001c*/ 	.byte	0x03, 0x1b
        /*001e*/ 	.short	0x00ff


	//----- nvinfo : EIATTR_MERCURY_ISA_VERSION
	.align		4
        /*0020*/ 	.byte	0x03, 0x5f
        /*0022*/ 	.short	0x0101


	//----- nvinfo : EIATTR_COOP_GROUP_MASK_REGIDS
	.align		4
        /*0024*/ 	.byte	0x04, 0x29
        /*0026*/ 	.short	(.L_1518 - .L_1517)


	//   ....[0]....
.L_1517:
        /*0028*/ 	.word	0xffffffff


	//   ....[1]....
        /*002c*/ 	.word	0xffffffff


	//   ....[2]....
        /*0030*/ 	.word	0xffffffff


	//   ....[3]....
        /*0034*/ 	.word	0xffffffff


	//   ....[4]....
        /*0038*/ 	.word	0xffffffff


	//   ....[5]....
        /*003c*/ 	.word	0xffffffff


	//   ....[6]....
        /*0040*/ 	.word	0xffffffff


	//   ....[7]....
        /*0044*/ 	.word	0xffffffff


	//   ....[8]....
        /*0048*/ 	.word	0xffffffff


	//   ....[9]....
        /*004c*/ 	.word	0xffffffff


	//   ....[10]....
        /*0050*/ 	.word	0x05000066


	//   ....[11]....
        /*0054*/ 	.word	0x05000066


	//   ....[12]....
        /*0058*/ 	.word	0x05000066


	//   ....[13]....
        /*005c*/ 	.word	0x05000066


	//   ....[14]....
        /*0060*/ 	.word	0x05000066


	//   ....[15]....
        /*0064*/ 	.word	0x05000066


	//   ....[16]....
        /*0068*/ 	.word	0x05000066


	//   ....[17]....
        /*006c*/ 	.word	0x05000066


	//   ....[18]....
        /*0070*/ 	.word	0x05000066


	//   ....[19]....
        /*0074*/ 	.word	0x05000066


	//----- nvinfo : EIATTR_COOP_GROUP_INSTR_OFFSETS
	.align		4
.L_1518:
        /*0078*/ 	.byte	0x04, 0x28
        /*007a*/ 	.short	(.L_1520 - .L_1519)


	//   ....[0]....
.L_1519:
        /*007c*/ 	.word	0x00001c20


	//   ....[1]....
        /*0080*/ 	.word	0x00001c40


	//   ....[2]....
        /*0084*/ 	.word	0x00001c60


	//   ....[3]....
        /*0088*/ 	.word	0x00001c90


	//   ....[4]....
        /*008c*/ 	.word	0x00001cb0


	//   ....[5]....
        /*0090*/ 	.word	0x00001ef0


	//   ....[6]....
        /*0094*/ 	.word	0x00001f10


	//   ....[7]....
        /*0098*/ 	.word	0x00001f30


	//   ....[8]....
        /*009c*/ 	.word	0x00001f50


	//   ....[9]....
        /*00a0*/ 	.word	0x00001f70


	//   ....[10]....
        /*00a4*/ 	.word	0x00002730


	//   ....[11]....
        /*00a8*/ 	.word	0x000027d0


	//   ....[12]....
        /*00ac*/ 	.word	0x00002840


	//   ....[13]....
        /*00b0*/ 	.word	0x000028c0


	//   ....[14]....
        /*00b4*/ 	.word	0x00002930


	//   ....[15]....
        /*00b8*/ 	.word	0x00002bb0


	//   ....[16]....
        /*00bc*/ 	.word	0x00002c20


	//   ....[17]....
        /*00c0*/ 	.word	0x00002c90


	//   ....[18]....
        /*00c4*/ 	.word	0x00002d00


	//   ....[19]....
        /*00c8*/ 	.word	0x00002d70


	//----- nvinfo : EIATTR_VRC_CTA_INIT_COUNT
	.align		4
.L_1520:
        /*00cc*/ 	.byte	0x02, 0x4a
	.zero		1
	.zero		1


	//----- nvinfo : EIATTR_EXIT_INSTR_OFFSETS
	.align		4
        /*00d0*/ 	.byte	0x04, 0x1c
        /*00d2*/ 	.short	(.L_1522 - .L_1521)


	//   ....[0]....
.L_1521:
        /*00d4*/ 	.word	0x00000c20


	//   ....[1]....
        /*00d8*/ 	.word	0x000026c0


	//----- nvinfo : EIATTR_MAX_THREADS
	.align		4
.L_1522:
        /*00dc*/ 	.byte	0x04, 0x05
        /*00de*/ 	.short	(.L_1524 - .L_1523)
.L_1523:
        /*00e0*/ 	.word	0x00000080
        /*00e4*/ 	.word	0x00000001
        /*00e8*/ 	.word	0x00000001


	//----- nvinfo : EIATTR_CRS_STACK_SIZE
	.align		4
.L_1524:
        /*00ec*/ 	.byte	0x04, 0x1e
        /*00ee*/ 	.short	(.L_1526 - .L_1525)
.L_1525:
        /*00f0*/ 	.word	0x00000000


	//----- nvinfo : EIATTR_CBANK_PARAM_SIZE
	.align		4
.L_1526:
        /*00f4*/ 	.byte	0x03, 0x19
        /*00f6*/ 	.short	0x00e8


	//----- nvinfo : EIATTR_PARAM_CBANK
	.align		4
        /*00f8*/ 	.byte	0x04, 0x0a
        /*00fa*/ 	.short	(.L_1528 - .L_1527)
	.align		4
.L_1527:
        /*00fc*/ 	.word	index@(.nv.constant0._ZN10layer_norm31ln_parallel_residual_fwd_kernelINS_13Kernel_traitsIf6__halffS2_fjLj512ELj1ELj4ELj1ELj16ENS_18Kernel_traits_baseILj512EfS2_fS2_fjLj128EEEEELb0ELb0ELb0EEEvNS_9FwdParamsE)
        /*0100*/ 	.short	0x0380
        /*0102*/ 	.short	0x00e8


	//----- nvinfo : EIATTR_SW_WAR
	.align		4
.L_1528:
        /*0104*/ 	.byte	0x04, 0x36
        /*0106*/ 	.short	(.L_1530 - .L_1529)
.L_1529:
        /*0108*/ 	.word	0x00000008
.L_1530:


//--------------------- .nv.info._ZN10layer_norm31ln_parallel_residual_fwd_kernelINS_13Kernel_traitsIf6__halffS2_fjLj512ELj1ELj4ELj1ELj16ENS_18Kernel_traits_baseILj512EfS2_fS2_fjLj128EEEEELb0ELb0ELb1EEEvNS_9FwdParamsE --------------------------
	.section	.nv.info._ZN10layer_norm31ln_parallel_residual_fwd_kernelINS_13Kernel_traitsIf6__halffS2_fjLj512ELj1ELj4ELj1ELj16ENS_18Kernel_traits_baseILj512EfS2_fS2_fjLj128EEEEELb0ELb0ELb1EEEvNS_9FwdParamsE,"",@"SHT_CUDA_INFO"
	.sectionflags	@""
	.align	4


	//----- nvinfo : EIATTR_CUDA_API_VERSION
	.align		4
        /*0000*/ 	.byte	0x04, 0x37
        /*0002*/ 	.short	(.L_1532 - .L_1531)
.L_1531:
        /*0004*/ 	.word	0x00000082


	//----- nvinfo : EIATTR_KPARAM_INFO
	.align		4
.L_1532:
        /*0008*/ 	.byte	0x04, 0x17
        /*000a*/ 	.short	(.L_1534 - .L_1533)
.L_1533:
        /*000c*/ 	.word	0x00000000
        /*0010*/ 	.short	0x0000
        /*0012*/ 	.short	0x0000
        /*0014*/ 	.byte	0x00, 0xf0, 0xa1, 0x03


	//----- nvinfo : EIATTR_SPARSE_MMA_MASK
	.align		4
.L_1534:
        /*0018*/ 	.byte	0x03, 0x50
        /*001a*/ 	.short	0x0000


	//----- nvinfo : EIATTR_MAXREG_COUNT
	.align		4
        /*001c*/ 	.byte	0x03, 0x1b
        /*001e*/ 	.short	0x00ff


	//----- nvinfo : EIATTR_MERCURY_ISA_VERSION
	.align		4
        /*0020*/ 	.byte	0x03, 0x5f
        /*0022*/ 	.short	0x0101


	//----- nvinfo : EIATTR_COOP_GROUP_MASK_REGIDS
	.align		4
        /*0024*/ 	.byte	0x04, 0x29
        /*0026*/ 	.short	(.L_1536 - .L_1535)


	//   ....[0]....
.L_1535:
        /*0028*/ 	.word	0xffffffff


	//   ....[1]....
        /*002c*/ 	.word	0xffffffff


	//   ....[2]....
        /*0030*/ 	.word	0xffffffff


	//   ....[3]....
        /*0034*/ 	.word	0xffffffff


	//   ....[4]....
        /*0038*/ 	.word	0xffffffff


	//   ....[5]....
        /*003c*/ 	.word	0xffffffff


	//   ....[6]....
        /*0040*/ 	.word	0xffffffff


	//   ....[7]....
        /*0044*/ 	.word	0xffffffff


	//   ....[8]....
        /*0048*/ 	.word	0xffffffff


	//   ....[9]....
        /*004c*/ 	.word	0xffffffff


	//   ....[10]....
        /*0050*/ 	.word	0x05000066


	//   ....[11]....
        /*0054*/ 	.word	0x05000066


	//   ....[12]....
        /*0058*/ 	.word	0x05000066


	//   ....[13]....
        /*005c*/ 	.word	0x05000066


	//   ....[14]....
        /*0060*/ 	.word	0x05000066


	//   ....[15]....
        /*0064*/ 	.word	0x05000066


	//   ....[16]....
        /*0068*/ 	.word	0x05000066


	//   ....[17]....
        /*006c*/ 	.word	0x05000066


	//   ....[18]....
        /*0070*/ 	.word	0x05000066


	//   ....[19]....
        /*0074*/ 	.word	0x05000066


	//----- nvinfo : EIATTR_COOP_GROUP_INSTR_OFFSETS
	.align		4
.L_1536:
        /*0078*/ 	.byte	0x04, 0x28
        /*007a*/ 	.short	(.L_1538 - .L_1537)


	//   ....[0]....
.L_1537:
        /*007c*/ 	.word	0x00001930


	//   ....[1]....
        /*0080*/ 	.word	0x00001950


	//   ....[2]....
        /*0084*/ 	.word	0x00001970


	//   ....[3]....
        /*0088*/ 	.word	0x00001990


	//   ....[4]....
        /*008c*/ 	.word	0x000019c0


	//   ....[5]....
        /*0090*/ 	.word	0x00001bf0


	//   ....[6]....
        /*0094*/ 	.word	0x00001c10


	//   ....[7]....
        /*0098*/ 	.word	0x00001c30


	//   ....[8]....
        /*009c*/ 	.word	0x00001c50


	//   ....[9]....
        /*00a0*/ 	.word	0x00001c70


	//   ....[10]....
        /*00a4*/ 	.word	0x000023a0


	//   ....[11]....
        /*00a8*/ 	.word	0x00002440


	//   ....[12]....
        /*00ac*/ 	.word	0x000024b0


	//   ....[13]....
        /*00b0*/ 	.word	0x00002520


	//   ....[14]....
        /*00b4*/ 	.word	0x000025a0


	//   ....[15]....
        /*00b8*/ 	.word	0x00002810


	//   ....[16]....
        /*00bc*/ 	.word	0x00002880


	//   ....[17]....
        /*00c0*/ 	.word	0x000028f0


	//   ....[18]....
        /*00c4*/ 	.word	0x00002960


	//   ....[19]....
        /*00c8*/ 	.word	0x000029d0


	//----- nvinfo : EIATTR_VRC_CTA_INIT_COUNT
	.align		4
.L_1538:
        /*00cc*/ 	.byte	0x02, 0x4a
	.zero		1
	.zero		1


	//----- nvinfo : EIATTR_EXIT_INSTR_OFFSETS
	.align		4
        /*00d0*/ 	.byte	0x04, 0x1c
        /*00d2*/ 	.short	(.L_1540 - .L_1539)


	//   ....[0]....
.L_1539:
        /*00d4*/ 	.word	0x00000a30


	//   ....[1]....
        /*00d8*/ 	.word	0x00002330


	//----- nvinfo : EIATTR_MAX_THREADS
	.align		4
.L_1540:
        /*00dc*/ 	.byte	0x04, 0x05
        /*00de*/ 	.short	(.L_1542 - .L_1541)
.L_1541:
        /*00e0*/ 	.word	0x00000080
        /*00e4*/ 	.word	0x00000001
        /*00e8*/ 	.word	0x00000001


	//----- nvinfo : EIATTR_CRS_STACK_SIZE
	.align		4
.L_1542:
        /*00ec*/ 	.byte	0x04, 0x1e
        /*00ee*/ 	.short	(.L_1544 - .L_1543)
.L_1543:
        /*00f0*/ 	.word	0x00000000


	//----- nvinfo : EIATTR_CBANK_PARAM_SIZE
	.align		4
.L_1544:
        /*00f4*/ 	.byte	0x03, 0x19
        /*00f6*/ 	.short	0x00e8


	//----- nvinfo : EIATTR_PARAM_CBANK
	.align		4
        /*00f8*/ 	.byte	0x04, 0x0a
        /*00fa*/ 	.short	(.L_1546 - .L_1545)
	.align		4
.L_1545:
        /*00fc*/ 	.word	index@(.nv.constant0._ZN10layer_norm31ln_parallel_residual_fwd_kernelINS_13Kernel_traitsIf6__halffS2_fjLj512ELj1ELj4ELj1ELj16ENS_18Kernel_traits_baseILj512EfS2_fS2_fjLj128EEEEELb0ELb0ELb1EEEvNS_9FwdParamsE)
        /*0100*/ 	.short	0x0380
        /*0102*/ 	.short	0x00e8


	//----- nvinfo : EIATTR_SW_WAR
	.align		4
.L_1546:
        /*0104*/ 	.byte	0x04, 0x36
        /*0106*/ 	.short	(.L_1548 - .L_1547)
.L_1547:
        /*0108*/ 	.word	0x00000008
.L_1548:


//--------------------- .nv.info._ZN10layer_norm31ln_parallel_residual_fwd_kernelINS_13Kernel_traitsIf6__halffS2_fjLj512ELj1ELj4ELj1ELj16ENS_18Kernel_traits_baseILj512EfS2_fS2_fjLj128EEEEELb0ELb1ELb0EEEvNS_9FwdParamsE --------------------------
	.section	.nv.info._ZN10layer_norm31ln_parallel_residual_fwd_kernelINS_13Kernel_traitsIf6__halffS2_fjLj512ELj1ELj4ELj1ELj16ENS_18Kernel_traits_baseILj512EfS2_fS2_fjLj128EEEEELb0ELb1ELb0EEEvNS_9FwdParamsE,"",@"SHT_CUDA_INFO"
	.sectionflags	@""
	.align	4


	//----- nvinfo : EIATTR_CUDA_API_VERSION
	.align		4
        /*0000*/ 	.byte	0x04, 0x37
        /*0002*/ 	.short	(.L_1550 - .L_1549)
.L_1549:
        /*0004*/ 	.word	0x00000082


	//----- nvinfo : EIATTR_KPARAM_INFO
	.align		4
.L_1550:
        /*0008*/ 	.byte	0x04, 0x17
        /*000a*/ 	.short	(.L_1552 - .L_1551)
.L_1551:
        /*000c*/ 	.word	0x00000000
        /*0010*/ 	.short	0x0000
        /*0012*/ 	.short	0x0000
        /*0014*/ 	.byte	0x00, 0xf0, 0xa1, 0x03


	//----- nvinfo : EIATTR_SPARSE_MMA_MASK
	.align		4
.L_1552:
        /*0018*/ 	.byte	0x03, 0x50
        /*001a*/ 	.short	0x0000


	//----- nvinfo : EIATTR_MAXREG_COUNT
	.align		4
        /*001c*/ 	.byte	0x03, 0x1b
        /*001e*/ 	.short	0x00ff


	//----- nvinfo : EIATTR_MERCURY_ISA_VERSION
	.align		4
        /*0020*/ 	.byte	0x03, 0x5f
        /*0022*/ 	.short	0x0101


	//----- nvinfo : EIATTR_COOP_GROUP_MASK_REGIDS
	.align		4
        /*0024*/ 	.byte	0x04, 0x29
        /*0026*/ 	.short	(.L_1554 - .L_1553)


	//   ....[0]....
.L_1553:
        /*0028*/ 	.word	0xffffffff


	//   ....[1]....
        /*002c*/ 	.word	0xffffffff


	//   ....[2]....
        /*0030*/ 	.word	0xffffffff


	//   ....[3]....
        /*0034*/ 	.word	0xffffffff


	//   ....[4]....
        /*0038*/ 	.word	0xffffffff


	//   ....[5]....
        /*003c*/ 	.word	0xffffffff


	//   ....[6]....
        /*0040*/ 	.word	0xffffffff


	//   ....[7]....
        /*0044*/ 	.word	0xffffffff


	//   ....[8]....
        /*0048*/ 	.word	0xffffffff


	//   ....[9]....
        /*004c*/ 	.word	0xffffffff


	//   ....[10]....
        /*0050*/ 	.word	0x05000043


	//   ....[11]....
        /*0054*/ 	.word	0x05000043


	//   ....[12]....
        /*0058*/ 	.word	0x05000043


	//   ....[13]....
        /*005c*/ 	.word	0x05000043


	//   ....[14]....
        /*0060*/ 	.word	0x05000043


	//   ....[15]....
        /*0064*/ 	.word	0x05000043


	//   ....[16]....
        /*0068*/ 	.word	0x05000043


	//   ....[17]....
        /*006c*/ 	.word	0x05000043


	//   ....[18]....
        /*0070*/ 	.word	0x05000043


	//   ....[19]....
        /*0074*/ 	.word	0x05000043


	//----- nvinfo : EIATTR_COOP_GROUP_INSTR_OFFSETS
	.align		4
.L_1554:
        /*0078*/ 	.byte	0x04, 0x28
        /*007a*/ 	.short	(.L_1556 - .L_1555)


	//   ....[0]....
.L_1555:
        /*007c*/ 	.word	0x00001420


	//   ....[1]....
        /*0080*/ 	.word	0x00001450


	//   ....[2]....
        /*0084*/ 	.word	0x00001470


	//   ....[3]....
        /*0088*/ 	.word	0x00001490


	//   ....[4]....
        /*008c*/ 	.word	0x000014b0


	//   ....[5]....
        /*0090*/ 	.word	0x000016f0


	//   ....[6]....
        /*0094*/ 	.word	0x00001710


	//   ....[7]....
        /*0098*/ 	.word	0x00001730


	//   ....[8]....
        /*009c*/ 	.word	0x00001750


	//   ....[9]....
        /*00a0*/ 	.word	0x00001770


	//   ....[10]....
        /*00a4*/ 	.word	0x00001d50


	//   ....[11]....
        /*00a8*/ 	.word	0x00001e00


	//   ....[12]....
        /*00ac*/ 	.word	0x00001e70


	//   ....[13]....
        /*00b0*/ 	.word	0x00001ee0


	//   ....[14]....
        /*00b4*/ 	.word	0x00001f50


	//   ....[15]....
        /*00b8*/ 	.word	0x000021f0


	//   ....[16]....
        /*00bc*/ 	.word	0x00002260


	//   ....[17]....
        /*00c0*/ 	.word	0x000022d0


	//   ....[18]....
        /*00c4*/ 	.word	0x00002340


	//   ....[19]....
        /*00c8*/ 	.word	0x000023b0


	//----- nvinfo : EIATTR_VRC_CTA_INIT_COUNT
	.align		4
.L_1556:
        /*00cc*/ 	.byte	0x02, 0x4a
	.zero		1
	.zero		1


	//----- nvinfo : EIATTR_EXIT_INSTR_OFFSETS
	.align		4
        /*00d0*/ 	.byte	0x04, 0x1c
        /*00d2*/ 	.short	(.L_1558 - .L_1557)


	//   ....[0]....
.L_1557:
        /*00d4*/ 	.word	0x00000420


	//   ....[1]....
        /*00d8*/ 	.word	0x00001ce0


	//----- nvinfo : EIATTR_MAX_THREADS
	.align		4
.L_1558:
        /*00dc*/ 	.byte	0x04, 0x05
        /*00de*/ 	.short	(.L_1560 - .L_1559)
.L_1559:
        /*00e0*/ 	.word	0x00000080
        /*00e4*/ 	.word	0x00000001
        /*00e8*/ 	.word	0x00000001


	//----- nvinfo : EIATTR_CRS_STACK_SIZE
	.align		4
.L_1560:
        /*00ec*/ 	.byte	0x04, 0x1e
        /*00ee*/ 	.short	(.L_1562 - .L_1561)
.L_1561:
        /*00f0*/ 	.word	0x00000000


	//----- nvinfo : EIATTR_CBANK_PARAM_SIZE
	.align		4
.L_1562:
        /*00f4*/ 	.byte	0x03, 0x19
        /*00f6*/ 	.short	0x00e8


	//----- nvinfo : EIATTR_PARAM_CBANK
	.align		4
        /*00f8*/ 	.byte	0x04, 0x0a
        /*00fa*/ 	.short	(.L_1564 - .L_1563)
	.align		4
.L_1563:
        /*00fc*/ 	.word	index@(.nv.constant0._ZN10layer_norm31ln_parallel_residual_fwd_kernelINS_13Kernel_traitsIf6__halffS2_fjLj512ELj1ELj4ELj1ELj16ENS_18Kernel_traits_baseILj512EfS2_fS2_fjLj128EEEEELb0ELb1ELb0EEEvNS_9FwdParamsE)
        /*0100*/ 	.short	0x0380
        /*0102*/ 	.short	0x00e8


	//----- nvinfo : EIATTR_SW_WAR
	.align		4
.L_1564:
        /*0104*/ 	.byte	0x04, 0x36
        /*0106*/ 	.short	(.L_1566 - .L_1565)
.L_1565:
        /*0108*/ 	.word	0x00000008
.L_1566:


//--------------------- .nv.info._ZN10layer_norm31ln_parallel_residual_fwd_kernelINS_13Kernel_traitsIf6__halffS2_fjLj512ELj1ELj4ELj1ELj16ENS_18Kernel_traits_baseILj512EfS2_fS2_fjLj128EEEEELb0ELb1ELb1EEEvNS_9FwdParamsE --------------------------
	.section	.nv.info._ZN10layer_norm31ln_parallel_residual_fwd_kernelINS_13Kernel_traitsIf6__halffS2_fjLj512ELj1ELj4ELj1ELj16ENS_18Kernel_traits_baseILj512EfS2_fS2_fjLj128EEEEELb0ELb1ELb1EEEvNS_9FwdParamsE,"",@"SHT_CUDA_INFO"
	.sectionflags	@""
	.align	4


	//----- nvinfo : EIATTR_CUDA_API_VERSION
	.align		4
        /*0000*/ 	.byte	0x04, 0x37
        /*0002*/ 	.short	(.L_1568 - .L_1567)
.L_1567:
        /*0004*/ 	.word	0x00000082


	//----- nvinfo : EIATTR_KPARAM_INFO
	.align		4
.L_1568:
        /*0008*/ 	.byte	0x04, 0x17
        /*000a*/ 	.short	(.L_1570 - .L_1569)
.L_1569:
        /*000c*/ 	.word	0x00000000
        /*0010*/ 	.short	0x0000
        /*0012*/ 	.short	0x0000
        /*0014*/ 	.byte	0x00, 0xf0, 0xa1, 0x03


	//----- nvinfo : EIATTR_SPARSE_MMA_MASK
	.align		4
.L_1570:
        /*0018*/ 	.byte	0x03, 0x50
        /*001a*/ 	.short	0x0000


	//----- nvinfo : EIATTR_MAXREG_COUNT
	.align		4
        /*001c*/ 	.byte	0x03, 0x1b
        /*001e*/ 	.short	0x00ff


	//----- nvinfo : EIATTR_ANNOTATIONS
	.align		4
        /*0020*/ 	.byte	0x04, 0x55
        /*0022*/ 	.short	(.L_1572 - .L_1571)


	//   ....[0]....
.L_1571:
        /*0024*/ 	.word	0x00000001
        /*0028*/ 	.byte	0xe0, 0x01, 0x00, 0x00, 0x01, 0x00, 0x00, 0x00, 0x10, 0x19, 0x00, 0x00


	//----- nvinfo : EIATTR_MERCURY_ISA_VERSION
	.align		4
.L_1572:
        /*0034*/ 	.byte	0x03, 0x5f
        /*0036*/ 	.short	0x0101


	//----- nvinfo : EIATTR_COOP_GROUP_MASK_REGIDS
	.align		4
        /*0038*/ 	.byte	0x04, 0x29
        /*003a*/ 	.short	(.L_1574 - .L_1573)


	//   ....[0]....
.L_1573:
        /*003c*/ 	.word	0xffffffff


	//   ....[1]....
        /*0040*/ 	.word	0xffffffff


	//   ....[2]....
        /*0044*/ 	.word	0xffffffff


	//   ....[3]....
        /*0048*/ 	.word	0xffffffff


	//   ....[4]....
        /*004c*/ 	.word	0xffffffff


	//   ....[5]....
        /*0050*/ 	.word	0xffffffff


	//   ....[6]....
        /*0054*/ 	.word	0xffffffff


	//   ....[7]....
        /*0058*/ 	.word	0xffffffff


	//   ....[8]....
        /*005c*/ 	.word	0xffffffff


	//   ....[9]....
        /*0060*/ 	.word	0xffffffff


	//   ....[10]....
        /*0064*/ 	.word	0x05000038


	//   ....[11]....
        /*0068*/ 	.word	0x05000038


	//   ....[12]....
        /*006c*/ 	.word	0x05000038


	//   ....[13]....
        /*0070*/ 	.word	0x05000038


	//   ....[14]....
        /*0074*/ 	.word	0x05000038


	//   ....[15]....
        /*0078*/ 	.word	0x05000038


	//   ....[16]....
        /*007c*/ 	.word	0x05000038


	//   ....[17]....
        /*0080*/ 	.word	0x05000038


	//   ....[18]....
        /*0084*/ 	.word	0x05000038


	//   ....[19]....
        /*0088*/ 	.word	0x05000038


	//----- nvinfo : EIATTR_COOP_GROUP_INSTR_OFFSETS
	.align		4
.L_1574:
        /*008c*/ 	.byte	0x04, 0x28
        /*008e*/ 	.short	(.L_1576 - .L_1575)


	//   ....[0]....
.L_1575:
        /*0090*/ 	.word	0x00001350


	//   ....[1]....
        /*0094*/ 	.word	0x00001370


	//   ....[2]....
        /*0098*/ 	.word	0x00001390


	//   ....[3]....
        /*009c*/ 	.word	0x000013b0


	//   ....[4]....
        /*00a0*/ 	.word	0x000013d0


	//   ....[5]....
        /*00a4*/ 	.word	0x00001610


	//   ....[6]....
        /*00a8*/ 	.word	0x00001630


	//   ....[7]....
        /*00ac*/ 	.word	0x00001650


	//   ....[8]....
        /*00b0*/ 	.word	0x00001670


	//   ....[9]....
        /*00b4*/ 	.word	0x00001690


	//   ....[10]....
        /*00b8*/ 	.word	0x00001bf0


	//   ....[11]....
        /*00bc*/ 	.word	0x00001c70


	//   ....[12]....
        /*00c0*/ 	.word	0x00001cf0


	//   ....[13]....
        /*00c4*/ 	.word	0x00001d70


	//   ....[14]....
        /*00c8*/ 	.word	0x00001df0


	//   ....[15]....
        /*00cc*/ 	.word	0x000020a0


	//   ....[16]....
        /*00d0*/ 	.word	0x00002110


	//   ....[17]....
        /*00d4*/ 	.word	0x00002180


	//   ....[18]....
        /*00d8*/ 	.word	0x000021f0


	//   ....[19]....
        /*00dc*/ 	.word	0x00002260


	//----- nvinfo : EIATTR_VRC_CTA_INIT_COUNT
	.align		4
.L_1576:
        /*00e0*/ 	.byte	0x02, 0x4a
	.zero		1
	.zero		1


	//----- nvinfo : EIATTR_EXIT_INSTR_OFFSETS
	.align		4
        /*00e4*/ 	.byte	0x04, 0x1c
        /*00e6*/ 	.short	(.L_1578 - .L_1577)


	//   ....[0]....
.L_1577:
        /*00e8*/ 	.word	0x00000290


	//   ....[1]....
        /*00ec*/ 	.word	0x00001b90


	//----- nvinfo : EIATTR_MAX_THREADS
	.align		4
.L_1578:
        /*00f0*/ 	.byte	0x04, 0x05
        /*00f2*/ 	.short	(.L_1580 - .L_1579)
.L_1579:
        /*00f4*/ 	.word	0x00000080
        /*00f8*/ 	.word	0x00000001
        /*00fc*/ 	.word	0x00000001


	//----- nvinfo : EIATTR_CRS_STACK_SIZE
	.align		4
.L_1580:
        /*0100*/ 	.byte	0x04, 0x1e
        /*0102*/ 	.short	(.L_1582 - .L_1581)
.L_1581:
        /*0104*/ 	.word	0x00000000


	//----- nvinfo : EIATTR_CBANK_PARAM_SIZE
	.align		4
.L_1582:
        /*0108*/ 	.byte	0x03, 0x19
        /*010a*/ 	.short	0x00e8


	//----- nvinfo : EIATTR_PARAM_CBANK
	.align		4
        /*010c*/ 	.byte	0x04, 0x0a
        /*010e*/ 	.short	(.L_1584 - .L_1583)
	.align		4
.L_1583:
        /*0110*/ 	.word	index@(.nv.constant0._ZN10layer_norm31ln_parallel_residual_fwd_kernelINS_13Kernel_traitsIf6__halffS2_fjLj512ELj1ELj4ELj1ELj16ENS_18Kernel_traits_baseILj512EfS2_fS2_fjLj128EEEEELb0ELb1ELb1EEEvNS_9FwdParamsE)
        /*0114*/ 	.short	0x0380
        /*0116*/ 	.short	0x00e8


	//----- nvinfo : EIATTR_SW_WAR
	.align		4
.L_1584:
        /*0118*/ 	.byte	0x04, 0x36
        /*011a*/ 	.short	(.L_1586 - .L_1585)
.L_1585:
        /*011c*/ 	.word	0x00000008
.L_1586:


//--------------------- .nv.info._ZN10layer_norm31ln_parallel_residual_fwd_kernelINS_13Kernel_traitsIf6__halffS2_fjLj512ELj1ELj4ELj1ELj16ENS_18Kernel_traits_baseILj512EfS2_fS2_fjLj128EEEEELb1ELb0ELb0EEEvNS_9FwdParamsE --------------------------
	.section	.nv.info._ZN10layer_norm31ln_parallel_residual_fwd_kernelINS_13Kernel_traitsIf6__halffS2_fjLj512ELj1ELj4ELj1ELj16ENS_18Kernel_traits_baseILj512EfS2_fS2_fjLj128EEEEELb1ELb0ELb0EEEvNS_9FwdParamsE,"",@"SHT_CUDA_INFO"
	.sectionflags	@""
	.align	4


	//----- nvinfo : EIATTR_CUDA_API_VERSION
	.align		4
        /*0000*/ 	.byte	0x04, 0x37
        /*0002*/ 	.short	(.L_1588 - .L_1587)
.L_1587:
        /*0004*/ 	.word	0x00000082


	//----- nvinfo : EIATTR_KPARAM_INFO
	.align		4
.L_1588:
        /*0008*/ 	.byte	0x04, 0x17
        /*000a*/ 	.short	(.L_1590 - .L_1589)
.L_1589:
        /*000c*/ 	.word	0x00000000
        /*0010*/ 	.short	0x0000
        /*0012*/ 	.short	0x0000
        /*0014*/ 	.byte	0x00, 0xf0, 0xa1, 0x03


	//----- nvinfo : EIATTR_SPARSE_MMA_MASK
	.align		4
.L_1590:
        /*0018*/ 	.byte	0x03, 0x50
        /*001a*/ 	.short	0x0000


	//----- nvinfo : EIATTR_MAXREG_COUNT
	.align		4
        /*001c*/ 	.byte	0x03, 0x1b
        /*001e*/ 	.short	0x00ff


	//----- nvinfo : EIATTR_MERCURY_ISA_VERSION
	.align		4
        /*0020*/ 	.byte	0x03, 0x5f
        /*0022*/ 	.short	0x0101


	//----- nvinfo : EIATTR_COOP_GROUP_MASK_REGIDS
	.align		4
        /*0024*/ 	.byte	0x04, 0x29
        /*0026*/ 	.short	(.L_1592 - .L_1591)


	//   ....[0]....
.L_1591:
        /*0028*/ 	.word	0xffffffff


	//   ....[1]....
        /*002c*/ 	.word	0xffffffff


	//   ....[2]....
        /*0030*/ 	.word	0xffffffff


	//   ....[3]....
        /*0034*/ 	.word	0xffffffff


	//   ....[4]....
        /*0038*/ 	.word	0xffffffff


	//   ....[5]....
        /*003c*/ 	.word	0xffffffff


	//   ....[6]....
        /*0040*/ 	.word	0xffffffff


	//   ....[7]....
        /*0044*/ 	.word	0xffffffff


	//   ....[8]....
        /*0048*/ 	.word	0xffffffff


	//   ....[9]....
        /*004c*/ 	.word	0xffffffff


	//   ....[10]....
        /*0050*/ 	.word	0x0500007b


	//   ....[11]....
        /*0054*/ 	.word	0x0500007b


	//   ....[12]....
        /*0058*/ 	.word	0x0500007b


	//   ....[13]....
        /*005c*/ 	.word	0x0500007b


	//   ....[14]....
        /*0060*/ 	.word	0x0500007b


	//   ....[15]....
        /*0064*/ 	.word	0x0500007b


	//   ....[16]....
        /*0068*/ 	.word	0x0500007b


	//   ....[17]....
        /*006c*/ 	.word	0x0500007b


	//   ....[18]....
        /*0070*/ 	.word	0x0500007b


	//   ....[19]....
        /*0074*/ 	.word	0x0500007b


	//----- nvinfo : EIATTR_COOP_GROUP_INSTR_OFFSETS
	.align		4
.L_1592:
        /*0078*/ 	.byte	0x04, 0x28
        /*007a*/ 	.short	(.L_1594 - .L_1593)


	//   ....[0]....
.L_1593:
        /*007c*/ 	.word	0x00010b80


	//   ....[1]....
        /*0080*/ 	.word	0x00010ba0


	//   ....[2]....
        /*0084*/ 	.word	0x00010bc0


	//   ....[3]....
        /*0088*/ 	.word	0x00010bf0


	//   ....[4]....
        /*008c*/ 	.word	0x00010c10


	//   ....[5]....
        /*0090*/ 	.word	0x00010e50


	//   ....[6]....
        /*0094*/ 	.word	0x00010e70


	//   ....[7]....
        /*0098*/ 	.word	0x00010e90


	//   ....[8]....
        /*009c*/ 	.word	0x00010eb0


	//   ....[9]....
        /*00a0*/ 	.word	0x00010ed0


	//   ....[10]....
        /*00a4*/ 	.word	0x000116c0


	//   ....[11]....
        /*00a8*/ 	.word	0x00011760


	//   ....[12]....
        /*00ac*/ 	.word	0x000117d0


	//   ....[13]....
        /*00b0*/ 	.word	0x00011850


	//   ....[14]....
        /*00b4*/ 	.word	0x000118c0


	//   ....[15]....
        /*00b8*/ 	.word	0x00011b40


	//   ....[16]....
        /*00bc*/ 	.word	0x00011bb0


	//   ....[17]....
        /*00c0*/ 	.word	0x00011c20


	//   ....[18]....
        /*00c4*/ 	.word	0x00011c90


	//   ....[19]....
        /*00c8*/ 	.word	0x00011d00


	//----- nvinfo : EIATTR_VRC_CTA_INIT_COUNT
	.align		4
.L_1594:
        /*00cc*/ 	.byte	0x02, 0x4a
	.zero		1
	.zero		1


	//----- nvinfo : EIATTR_EXIT_INSTR_OFFSETS
	.align		4
        /*00d0*/ 	.byte	0x04, 0x1c
        /*00d2*/ 	.short	(.L_1596 - .L_1595)


	//   ....[0]....
.L_1595:
        /*00d4*/ 	.word	0x00000e60


	//   ....[1]....
        /*00d8*/ 	.word	0x00011650


	//----- nvinfo : EIATTR_MAX_THREADS
	.align		4
.L_1596:
        /*00dc*/ 	.byte	0x04, 0x05
        /*00de*/ 	.short	(.L_1598 - .L_1597)
.L_1597:
        /*00e0*/ 	.word	0x00000080
        /*00e4*/ 	.word	0x00000001
        /*00e8*/ 	.word	0x00000001


	//----- nvinfo : EIATTR_CRS_STACK_SIZE
	.align		4
.L_1598:
        /*00ec*/ 	.byte	0x04, 0x1e
        /*00ee*/ 	.short	(.L_1600 - .L_1599)
.L_1599:
        /*00f0*/ 	.word	0x00000000


	//----- nvinfo : EIATTR_CBANK_PARAM_SIZE
	.align		4
.L_1600:
        /*00f4*/ 	.byte	0x03, 0x19
        /*00f6*/ 	.short	0x00e8


	//----- nvinfo : EIATTR_PARAM_CBANK
	.align		4
        /*00f8*/ 	.byte	0x04, 0x0a
        /*00fa*/ 	.short	(.L_1602 - .L_1601)
	.align		4
.L_1601:
        /*00fc*/ 	.word	index@(.nv.constant0._ZN10layer_norm31ln_parallel_residual_fwd_kernelINS_13Kernel_traitsIf6__halffS2_fjLj512ELj1ELj4ELj1ELj16ENS_18Kernel_traits_baseILj512EfS2_fS2_fjLj128EEEEELb1ELb0ELb0EEEvNS_9FwdParamsE)
        /*0100*/ 	.short	0x0380
        /*0102*/ 	.short	0x00e8


	//----- nvinfo : EIATTR_SW_WAR
	.align		4
.L_1602:
        /*0104*/ 	.byte	0x04, 0x36
        /*0106*/ 	.short	(.L_1604 - .L_1603)
.L_1603:
        /*0108*/ 	.word	0x00000008
.L_1604:


//--------------------- .nv.info._ZN10layer_norm31ln_parallel_residual_fwd_kernelINS_13Kernel_traitsIf6__halffS2_fjLj512ELj1ELj4ELj1ELj16ENS_18Kernel_traits_baseILj512EfS2_fS2_fjLj128EEEEELb1ELb0ELb1EEEvNS_9FwdParamsE --------------------------
	.section	.nv.info._ZN10layer_norm31ln_parallel_residual_fwd_kernelINS_13Kernel_traitsIf6__halffS2_fjLj512ELj1ELj4ELj1ELj16ENS_18Kernel_traits_baseILj512EfS2_fS2_fjLj128EEEEELb1ELb0ELb1EEEvNS_9FwdParamsE,"",@"SHT_CUDA_INFO"
	.sectionflags	@""
	.align	4


	//----- nvinfo : EIATTR_CUDA_API_VERSION
	.align		4
        /*0000*/ 	.byte	0x04, 0x37
        /*0002*/ 	.short	(.L_1606 - .L_1605)
.L_1605:
        /*0004*/ 	.word	0x00000082


	//----- nvinfo : EIATTR_KPARAM_INFO
	.align		4
.L_1606:
        /*0008*/ 	.byte	0x04, 0x17
        /*000a*/ 	.short	(.L_1608 - .L_1607)
.L_1607:
        /*000c*/ 	.word	0x00000000
        /*0010*/ 	.short	0x0000
        /*0012*/ 	.short	0x0000
        /*0014*/ 	.byte	0x00, 0xf0, 0xa1, 0x03


	//----- nvinfo : EIATTR_SPARSE_MMA_MASK
	.align		4
.L_1608:
        /*0018*/ 	.byte	0x03, 0x50
        /*001a*/ 	.short	0x0000


	//----- nvinfo : EIATTR_MAXREG_COUNT
	.align		4
        /*001c*/ 	.byte	0x03, 0x1b
        /*001e*/ 	.short	0x00ff


	//----- nvinfo : EIATTR_MERCURY_ISA_VERSION
	.align		4
        /*0020*/ 	.byte	0x03, 0x5f
        /*0022*/ 	.short	0x0101


	//----- nvinfo : EIATTR_COOP_GROUP_MASK_REGIDS
	.align		4
        /*0024*/ 	.byte	0x04, 0x29
        /*0026*/ 	.short	(.L_1610 - .L_1609)


	//   ....[0]....
.L_1609:
        /*0028*/ 	.word	0xffffffff


	//   ....[1]....
        /*002c*/ 	.word	0xffffffff


	//   ....[2]....
        /*0030*/ 	.word	0xffffffff


	//   ....[3]....
        /*0034*/ 	.word	0xffffffff


	//   ....[4]....
        /*0038*/ 	.word	0xffffffff


	//   ....[5]....
        /*003c*/ 	.word	0xffffffff


	//   ....[6]....
        /*0040*/ 	.word	0xffffffff


	//   ....[7]....
        /*0044*/ 	.word	0xffffffff


	//   ....[8]....
        /*0048*/ 	.word	0xffffffff


	//   ....[9]....
        /*004c*/ 	.word	0xffffffff


	//   ....[10]....
        /*0050*/ 	.word	0x05000078


	//   ....[11]....
        /*0054*/ 	.word	0x05000078


	//   ....[12]....
        /*0058*/ 	.word	0x05000078


	//   ....[13]....
        /*005c*/ 	.word	0x05000078


	//   ....[14]....
        /*0060*/ 	.word	0x05000078


	//   ....[15]....
        /*0064*/ 	.word	0x05000078


	//   ....[16]....
        /*0068*/ 	.word	0x05000078


	//   ....[17]....
        /*006c*/ 	.word	0x05000078


	//   ....[18]....
        /*0070*/ 	.word	0x05000078


	//   ....[19]....
        /*0074*/ 	.word	0x05000078


	//----- nvinfo : EIATTR_COOP_GROUP_INSTR_OFFSETS
	.align		4
.L_1610:
        /*0078*/ 	.byte	0x04, 0x28
        /*007a*/ 	.short	(.L_1612 - .L_1611)


	//   ....[0]....
.L_1611:
        /*007c*/ 	.word	0x00010450


	//   ....[1]....
        /*0080*/ 	.word	0x00010470


	//   ....[2]....
        /*0084*/ 	.word	0x000104a0


	//   ....[3]....
        /*0088*/ 	.word	0x000104c0


	//   ....[4]....
        /*008c*/ 	.word	0x000104e0


	//   ....[5]....
        /*0090*/ 	.word	0x00010710


	//   ....[6]....
        /*0094*/ 	.word	0x00010730


	//   ....[7]....
        /*0098*/ 	.word	0x00010750


	//   ....[8]....
        /*009c*/ 	.word	0x00010770


	//   ....[9]....
        /*00a0*/ 	.word	0x00010790


	//   ....[10]....
        /*00a4*/ 	.word	0x00010ef0


	//   ....[11]....
        /*00a8*/ 	.word	0x00010f90


	//   ....[12]....
        /*00ac*/ 	.word	0x00011010


	//   ....[13]....
        /*00b0*/ 	.word	0x00011080


	//   ....[14]....
        /*00b4*/ 	.word	0x000110f0


	//   ....[15]....
        /*00b8*/ 	.word	0x00011360


	//   ....[16]....
        /*00bc*/ 	.word	0x000113d0


	//   ....[17]....
        /*00c0*/ 	.word	0x00011440


	//   ....[18]....
        /*00c4*/ 	.word	0x000114b0


	//   ....[19]....
        /*00c8*/ 	.word	0x00011520


	//----- nvinfo : EIATTR_VRC_CTA_INIT_COUNT
	.align		4
.L_1612:
        /*00cc*/ 	.byte	0x02, 0x4a
	.zero		1
	.zero		1


	//----- nvinfo : EIATTR_EXIT_INSTR_OFFSETS
	.align		4
        /*00d0*/ 	.byte	0x04, 0x1c
        /*00d2*/ 	.short	(.L_1614 - .L_1613)


	//   ....[0]....
.L_1613:
        /*00d4*/ 	.word	0x000008f0


	//   ....[1]....
        /*00d8*/ 	.word	0x00010e80


	//----- nvinfo : EIATTR_MAX_THREADS
	.align		4
.L_1614:
        /*00dc*/ 	.byte	0x04, 0x05
        /*00de*/ 	.short	(.L_1616 - .L_1615)
.L_1615:
        /*00e0*/ 	.word	0x00000080
        /*00e4*/ 	.word	0x00000001
        /*00e8*/ 	.word	0x00000001


	//----- nvinfo : EIATTR_CRS_STACK_SIZE
	.align		4
.L_1616:
        /*00ec*/ 	.byte	0x04, 0x1e
        /*00ee*/ 	.short	(.L_1618 - .L_1617)
.L_1617:
        /*00f0*/ 	.word	0x00000000


	//----- nvinfo : EIATTR_CBANK_PARAM_SIZE
	.align		4
.L_1618:
        /*00f4*/ 	.byte	0x03, 0x19
        /*00f6*/ 	.short	0x00e8


	//----- nvinfo : EIATTR_PARAM_CBANK
	.align		4
        /*00f8*/ 	.byte	0x04, 0x0a
        /*00fa*/ 	.short	(.L_1620 - .L_1619)
	.align		4
.L_1619:
        /*00fc*/ 	.word	index@(.nv.constant0._ZN10layer_norm31ln_parallel_residual_fwd_kernelINS_13Kernel_traitsIf6__halffS2_fjLj512ELj1ELj4ELj1ELj16ENS_18Kernel_traits_baseILj512EfS2_fS2_fjLj128EEEEELb1ELb0ELb1EEEvNS_9FwdParamsE)
        /*0100*/ 	.short	0x0380
        /*0102*/ 	.short	0x00e8


	//----- nvinfo : EIATTR_SW_WAR
	.align		4
.L_1620:
        /*0104*/ 	.byte	0x04, 0x36
        /*0106*/ 	.short	(.L_1622 - .L_1621)
.L_1621:
        /*0108*/ 	.word	0x00000008
.L_1622:


//--------------------- .nv.info._ZN10layer_norm31ln_parallel_residual_fwd_kernelINS_13Kernel_traitsIf6__halffS2_fjLj512ELj1ELj4ELj1ELj16ENS_18Kernel_traits_baseILj512EfS2_fS2_fjLj128EEEEELb1ELb1ELb0EEEvNS_9FwdParamsE --------------------------
	.section	.nv.info._ZN10layer_norm31ln_parallel_residual_fwd_kernelINS_13Kernel_traitsIf6__halffS2_fjLj512ELj1ELj4ELj1ELj16ENS_18Kernel_traits_baseILj512EfS2_fS2_fjLj128EEEEELb1ELb1ELb0EEEvNS_9FwdParamsE,"",@"SHT_CUDA_INFO"
	.sectionflags	@""
	.align	4


	//----- nvinfo : EIATTR_CUDA_API_VERSION
	.align		4
        /*0000*/ 	.byte	0x04, 0x37
        /*0002*/ 	.short	(.L_1624 - .L_1623)
.L_1623:
        /*0004*/ 	.word	0x00000082


	//----- nvinfo : EIATTR_KPARAM_INFO
	.align		4
.L_1624:
        /*0008*/ 	.byte	0x04, 0x17
        /*000a*/ 	.short	(.L_1626 - .L_1625)
.L_1625:
        /*000c*/ 	.word	0x00000000
        /*0010*/ 	.short	0x0000
        /*0012*/ 	.short	0x0000
        /*0014*/ 	.byte	0x00, 0xf0, 0xa1, 0x03


	//----- nvinfo : EIATTR_SPARSE_MMA_MASK
	.align		4
.L_1626:
        /*0018*/ 	.byte	0x03, 0x50
        /*001a*/ 	.short	0x0000


	//----- nvinfo : EIATTR_MAXREG_COUNT
	.align		4
        /*001c*/ 	.byte	0x03, 0x1b
        /*001e*/ 	.short	0x00ff


	//----- nvinfo : EIATTR_MERCURY_ISA_VERSION
	.align		4
        /*0020*/ 	.byte	0x03, 0x5f
        /*0022*/ 	.short	0x0101


	//----- nvinfo : EIATTR_COOP_GROUP_MASK_REGIDS
	.align		4
        /*0024*/ 	.byte	0x04, 0x29
        /*0026*/ 	.short	(.L_1628 - .L_1627)


	//   ....[0]....
.L_1627:
        /*0028*/ 	.word	0xffffffff


	//   ....[1]....
        /*002c*/ 	.word	0xffffffff


	//   ....[2]....
        /*0030*/ 	.word	0xffffffff


	//   ....[3]....
        /*0034*/ 	.word	0xffffffff


	//   ....[4]....
        /*0038*/ 	.word	0xffffffff


	//   ....[5]....
        /*003c*/ 	.word	0xffffffff


	//   ....[6]....
        /*0040*/ 	.word	0xffffffff


	//   ....[7]....
        /*0044*/ 	.word	0xffffffff


	//   ....[8]....
        /*0048*/ 	.word	0xffffffff


	//   ....[9]....
        /*004c*/ 	.word	0xffffffff


	//   ....[10]....
        /*0050*/ 	.word	0x05000043


	//   ....[11]....
        /*0054*/ 	.word	0x05000043


	//   ....[12]....
        /*0058*/ 	.word	0x05000043


	//   ....[13]....
        /*005c*/ 	.word	0x05000043


	//   ....[14]....
        /*0060*/ 	.word	0x05000043


	//   ....[15]....
        /*0064*/ 	.word	0x05000043


	//   ....[16]....
        /*0068*/ 	.word	0x05000043


	//   ....[17]....
        /*006c*/ 	.word	0x05000043


	//   ....[18]....
        /*0070*/ 	.word	0x05000043


	//   ....[19]....
        /*0074*/ 	.word	0x05000043


	//----- nvinfo : EIATTR_COOP_GROUP_INSTR_OFFSETS
	.align		4
.L_1628:
        /*0078*/ 	.byte	0x04, 0x28
        /*007a*/ 	.short	(.L_1630 - .L_1629)


	//   ....[0]....
.L_1629:
        /*007c*/ 	.word	0x000103b0


	//   ....[1]....
        /*0080*/ 	.word	0x000103e0


	//   ....[2]....
        /*0084*/ 	.word	0x00010400


	//   ....[3]....
        /*0088*/ 	.word	0x00010420


	//   ....[4]....
        /*008c*/ 	.word	0x00010440


	//   ....[5]....
        /*0090*/ 	.word	0x00010680


	//   ....[6]....
        /*0094*/ 	.word	0x000106a0


	//   ....[7]....
        /*0098*/ 	.word	0x000106c0


	//   ....[8]....
        /*009c*/ 	.word	0x000106e0


	//   ....[9]....
        /*00a0*/ 	.word	0x00010700


	//   ....[10]....
        /*00a4*/ 	.word	0x00010d10


	//   ....[11]....
        /*00a8*/ 	.word	0x00010db0


	//   ....[12]....
        /*00ac*/ 	.word	0x00010e10


	//   ....[13]....
        /*00b0*/ 	.word	0x00010e70


	//   ....[14]....
        /*00b4*/ 	.word	0x00010ec0


	//   ....[15]....
        /*00b8*/ 	.word	0x00011150


	//   ....[16]....
        /*00bc*/ 	.word	0x000111b0


	//   ....[17]....
        /*00c0*/ 	.word	0x00011210


	//   ....[18]....
        /*00c4*/ 	.word	0x00011270


	//   ....[19]....
        /*00c8*/ 	.word	0x000112d0


	//----- nvinfo : EIATTR_VRC_CTA_INIT_COUNT
	.align		4
.L_1630:
        /*00cc*/ 	.byte	0x02, 0x4a
	.zero		1
	.zero		1


	//----- nvinfo : EIATTR_EXIT_INSTR_OFFSETS
	.align		4
        /*00d0*/ 	.byte	0x04, 0x1c
        /*00d2*/ 	.short	(.L_1632 - .L_1631)


	//   ....[0]....
.L_1631:
        /*00d4*/ 	.word	0x00000680


	//   ....[1]....
        /*00d8*/ 	.word	0x00010ca0


	//----- nvinfo : EIATTR_MAX_THREADS
	.align		4
.L_1632:
        /*00dc*/ 	.byte	0x04, 0x05
        /*00de*/ 	.short	(.L_1634 - .L_1633)
.L_1633:
        /*00e0*/ 	.word	0x00000080
        /*00e4*/ 	.word	0x00000001
        /*00e8*/ 	.word	0x00000001


	//----- nvinfo : EIATTR_CRS_STACK_SIZE
	.align		4
.L_1634:
        /*00ec*/ 	.byte	0x04, 0x1e
        /*00ee*/ 	.short	(.L_1636 - .L_1635)
.L_1635:
        /*00f0*/ 	.word	0x00000000


	//----- nvinfo : EIATTR_CBANK_PARAM_SIZE
	.align		4
.L_1636:
        /*00f4*/ 	.byte	0x03, 0x19
        /*00f6*/ 	.short	0x00e8


	//----- nvinfo : EIATTR_PARAM_CBANK
	.align		4
        /*00f8*/ 	.byte	0x04, 0x0a
        /*00fa*/ 	.short	(.L_1638 - .L_1637)
	.align		4
.L_1637:
        /*00fc*/ 	.word	index@(.nv.constant0._ZN10layer_norm31ln_parallel_residual_fwd_kernelINS_13Kernel_traitsIf6__halffS2_fjLj512ELj1ELj4ELj1ELj16ENS_18Kernel_traits_baseILj512EfS2_fS2_fjLj128EEEEELb1ELb1ELb0EEEvNS_9FwdParamsE)
        /*0100*/ 	.short	0x0380
        /*0102*/ 	.short	0x00e8


	//----- nvinfo : EIATTR_SW_WAR
	.align		4
.L_1638:
        /*0104*/ 	.byte	0x04, 0x36
        /*0106*/ 	.short	(.L_1640 - .L_1639)
.L_1639:
        /*0108*/ 	.word	0x00000008
.L_1640:


//--------------------- .nv.info._ZN10layer_norm31ln_parallel_residual_fwd_kernelINS_13Kernel_traitsIf6__halffS2_fjLj512ELj1ELj4ELj1ELj16ENS_18Kernel_traits_baseILj512EfS2_fS2_fjLj128EEEEELb1ELb1ELb1EEEvNS_9FwdParamsE --------------------------
	.section	.nv.info._ZN10layer_norm31ln_parallel_residual_fwd_kernelINS_13Kernel_traitsIf6__halffS2_fjLj512ELj1ELj4ELj1ELj16ENS_18Kernel_traits_baseILj512EfS2_fS2_fjLj128EEEEELb1ELb1ELb1EEEvNS_9FwdParamsE,"",@"SHT_CUDA_INFO"
	.sectionflags	@""
	.align	4


	//----- nvinfo : EIATTR_CUDA_API_VERSION
	.align		4
        /*0000*/ 	.byte	0x04, 0x37
        /*0002*/ 	.short	(.L_1642 - .L_1641)
.L_1641:
        /*0004*/ 	.word	0x00000082


	//----- nvinfo : EIATTR_KPARAM_INFO
	.align		4
.L_1642:
        /*0008*/ 	.byte	0x04, 0x17
        /*000a*/ 	.short	(.L_1644 - .L_1643)
.L_1643:
        /*000c*/ 	.word	0x00000000
        /*0010*/ 	.short	0x0000
        /*0012*/ 	.short	0x0000
        /*0014*/ 	.byte	0x00, 0xf0, 0xa1, 0x03


	//----- nvinfo : EIATTR_SPARSE_MMA_MASK
	.align		4
.L_1644:
        /*0018*/ 	.byte	0x03, 0x50
        /*001a*/ 	.short	0x0000


	//----- nvinfo : EIATTR_MAXREG_COUNT
	.align		4
        /*001c*/ 	.byte	0x03, 0x1b
        /*001e*/ 	.short	0x00ff


	//----- nvinfo : EIATTR_MERCURY_ISA_VERSION
	.align		4
        /*0020*/ 	.byte	0x03, 0x5f
        /*0022*/ 	.short	0x0101


	//----- nvinfo : EIATTR_COOP_GROUP_MASK_REGIDS
	.align		4
        /*0024*/ 	.byte	0x04, 0x29
        /*0026*/ 	.short	(.L_1646 - .L_1645)


	//   ....[0]....
.L_1645:
        /*0028*/ 	.word	0xffffffff


	//   ....[1]....
        /*002c*/ 	.word	0xffffffff


	//   ....[2]....
        /*0030*/ 	.word	0xffffffff


	//   ....[3]....
        /*0034*/ 	.word	0xffffffff


	//   ....[4]....
        /*0038*/ 	.word	0xffffffff


	//   ....[5]....
        /*003c*/ 	.word	0xffffffff


	//   ....[6]....
        /*0040*/ 	.word	0xffffffff


	//   ....[7]....
        /*0044*/ 	.word	0xffffffff


	//   ....[8]....
        /*0048*/ 	.word	0xffffffff


	//   ....[9]....
        /*004c*/ 	.word	0xffffffff


	//   ....[10]....
        /*0050*/ 	.word	0x0500003f


	//   ....[11]....
        /*0054*/ 	.word	0x0500003f


	//   ....[12]....
        /*0058*/ 	.word	0x0500003f


	//   ....[13]....
        /*005c*/ 	.word	0x0500003f


	//   ....[14]....
        /*0060*/ 	.word	0x0500003f


	//   ....[15]....
        /*0064*/ 	.word	0x0500003f


	//   ....[16]....
        /*0068*/ 	.word	0x0500003f


	//   ....[17]....
        /*006c*/ 	.word	0x0500003f


	//   ....[18]....
        /*0070*/ 	.word	0x0500003f


	//   ....[19]....
        /*0074*/ 	.word	0x0500003f


	//----- nvinfo : EIATTR_COOP_GROUP_INSTR_OFFSETS
	.align		4
.L_1646:
        /*0078*/ 	.byte	0x04, 0x28
        /*007a*/ 	.short	(.L_1648 - .L_1647)


	//   ....[0]....
.L_1647:
        /*007c*/ 	.word	0x0000ff40


	//   ....[1]....
        /*0080*/ 	.word	0x0000ff70


	//   ....[2]....
        /*0084*/ 	.word	0x0000ff90


	//   ....[3]....
        /*0088*/ 	.word	0x0000ffb0


	//   ....[4]....
        /*008c*/ 	.word	0x0000ffd0


	//   ....[5]....
        /*0090*/ 	.word	0x00010200


	//   ....[6]....
        /*0094*/ 	.word	0x00010220


	//   ....[7]....
        /*0098*/ 	.word	0x00010240


	//   ....[8]....
        /*009c*/ 	.word	0x00010260


	//   ....[9]....
        /*00a0*/ 	.word	0x00010280


	//   ....[10]....
        /*00a4*/ 	.word	0x00010800


	//   ....[11]....
        /*00a8*/ 	.word	0x00010890


	//   ....[12]....
        /*00ac*/ 	.word	0x000108f0


	//   ....[13]....
        /*00b0*/ 	.word	0x00010950


	//   ....[14]....
        /*00b4*/ 	.word	0x000109b0


	//   ....[15]....
        /*00b8*/ 	.word	0x00010c20


	//   ....[16]....
        /*00bc*/ 	.word	0x00010c80


	//   ....[17]....
        /*00c0*/ 	.word	0x00010ce0


	//   ....[18]....
        /*00c4*/ 	.word	0x00010d40


	//   ....[19]....
        /*00c8*/ 	.word	0x00010da0


	//----- nvinfo : EIATTR_VRC_CTA_INIT_COUNT
	.align		4
.L_1648:
        /*00cc*/ 	.byte	0x02, 0x4a
	.zero		1
	.zero		1


	//----- nvinfo : EIATTR_EXIT_INSTR_OFFSETS
	.align		4
        /*00d0*/ 	.byte	0x04, 0x1c
        /*00d2*/ 	.short	(.L_1650 - .L_1649)


	//   ....[0]....
.L_1649:
        /*00d4*/ 	.word	0x00000290


	//   ....[1]....
        /*00d8*/ 	.word	0x00010790


	//----- nvinfo : EIATTR_MAX_THREADS
	.align		4
.L_1650:
        /*00dc*/ 	.byte	0x04, 0x05
        /*00de*/ 	.short	(.L_1652 - .L_1651)
.L_1651:
        /*00e0*/ 	.word	0x00000080
        /*00e4*/ 	.word	0x00000001
        /*00e8*/ 	.word	0x00000001


	//----- nvinfo : EIATTR_CRS_STACK_SIZE
	.align		4
.L_1652:
        /*00ec*/ 	.byte	0x04, 0x1e
        /*00ee*/ 	.short	(.L_1654 - .L_1653)
.L_1653:
        /*00f0*/ 	.word	0x00000000


	//----- nvinfo : EIATTR_CBANK_PARAM_SIZE
	.align		4
.L_1654:
        /*00f4*/ 	.byte	0x03, 0x19
        /*00f6*/ 	.short	0x00e8


	//----- nvinfo : EIATTR_PARAM_CBANK
	.align		4
        /*00f8*/ 	.byte	0x04, 0x0a
        /*00fa*/ 	.short	(.L_1656 - .L_1655)
	.align		4
.L_1655:
        /*00fc*/ 	.word	index@(.nv.constant0._ZN10layer_norm31ln_parallel_residual_fwd_kernelINS_13Kernel_traitsIf6__halffS2_fjLj512ELj1ELj4ELj1ELj16ENS_18Kernel_traits_baseILj512EfS2_fS2_fjLj128EEEEELb1ELb1ELb1EEEvNS_9FwdParamsE)
        /*0100*/ 	.short	0x0380
        /*0102*/ 	.short	0x00e8


	//----- nvinfo : EIATTR_SW_WAR
	.align		4
.L_1656:
        /*0104*/ 	.byte	0x04, 0x36
        /*0106*/ 	.short	(.L_1658 - .L_1657)
.L_1657:
        /*0108*/ 	.word	0x00000008
.L_1658:


//--------------------- .nv.info._ZN10layer_norm31ln_parallel_residual_fwd_kernelINS_13Kernel_traitsI6__halfffffjLj512ELj1ELj4ELj1ELj16ENS_18Kernel_traits_baseILj512ES2_ffffjLj128EEEEELb0ELb0ELb0EEEvNS_9FwdParamsE --------------------------
	.section	.nv.info._ZN10layer_norm31ln_parallel_residual_fwd_kernelINS_13Kernel_traitsI6__halfffffjLj512ELj1ELj4ELj1ELj16ENS_18Kernel_traits_baseILj512ES2_ffffjLj128EEEEELb0ELb0ELb0EEEvNS_9FwdParamsE,"",@"SHT_CUDA_INFO"
	.sectionflags	@""
	.align	4


	//----- nvinfo : EIATTR_CUDA_API_VERSION
	.align		4
        /*0000*/ 	.byte	0x04, 0x37
        /*0002*/ 	.short	(.L_1660 - .L_1659)
.L_1659:
        /*0004*/ 	.word	0x00000082


	//----- nvinfo : EIATTR_KPARAM_INFO
	.align		4
.L_1660:
        /*0008*/ 	.byte	0x04, 0x17
        /*000a*/ 	.short	(.L_1662 - .L_1661)
.L_1661:
        /*000c*/ 	.word	0x00000000
        /*0010*/ 	.short	0x0000
        /*0012*/ 	.short	0x0000
        /*0014*/ 	.byte	0x00, 0xf0, 0xa1, 0x03


	//----- nvinfo : EIATTR_SPARSE_MMA_MASK
	.align		4
.L_1662:
        /*0018*/ 	.byte	0x03, 0x50
        /*001a*/ 	.short	0x0000


	//----- nvinfo : EIATTR_MAXREG_COUNT
	.align		4
        /*001c*/ 	.byte	0x03, 0x1b
        /*001e*/ 	.short	0x00ff


	//----- nvinfo : EIATTR_MERCURY_ISA_VERSION
	.align		4
        /*0020*/ 	.byte	0x03, 0x5f
        /*0022*/ 	.short	0x0101


	//----- nvinfo : EIATTR_COOP_GROUP_MASK_REGIDS
	.align		4
        /*0024*/ 	.byte	0x04, 0x29
        /*0026*/ 	.short	(.L_1664 - .L_1663)


	//   ....[0]....
.L_1663:
        /*0028*/ 	.word	0xffffffff


	//   ....[1]....
        /*002c*/ 	.word	0xffffffff


	//   ....[2]....
        /*0030*/ 	.word	0xffffffff


	//   ....[3]....
        /*0034*/ 	.word	0xffffffff


	//   ....[4]....
        /*0038*/ 	.word	0xffffffff


	//   ....[5]....
        /*003c*/ 	.word	0xffffffff


	//   ....[6]....
        /*0040*/ 	.word	0xffffffff


	//   ....[7]....
        /*0044*/ 	.word	0xffffffff


	//   ....[8]....
        /*0048*/ 	.word	0xffffffff


	//   ....[9]....
        /*004c*/ 	.word	0xffffffff


	//   ....[10]....
        /*0050*/ 	.word	0x0500002b


	//   ....[11]....
        /*0054*/ 	.word	0x0500002b


	//   ....[12]....
        /*0058*/ 	.word	0x0500002b


	//   ....[13]....
        /*005c*/ 	.word	0x0500002b


	//   ....[14]....
        /*0060*/ 	.word	0x0500002b


	//   ....[15]....
        /*0064*/ 	.word	0x0500002b


	//   ....[16]....
        /*0068*/ 	.word	0x0500002b


	//   ....[17]....
        /*006c*/ 	.word	0x0500002b


	//   ....[18]....
        /*0070*/ 	.word	0x0500002b


	//   ....[19]....
        /*0074*/ 	.word	0x0500002b


	//----- nvinfo : EIATTR_COOP_GROUP_INSTR_OFFSETS
	.align		4
.L_1664:
        /*0078*/ 	.byte	0x04, 0x28
        /*007a*/ 	.short	(.L_1666 - .L_1665)


	//   ....[0]....
.L_1665:
        /*007c*/ 	.word	0x00002510


	//   ....[1]....
        /*0080*/ 	.word	0x00002540


	//   ....[2]....
        /*0084*/ 	.word	0x00002560


	//   ....[3]....
        /*0088*/ 	.word	0x00002580


	//   ....[4]....
        /*008c*/ 	.word	0x000025a0


	//   ....[5]....
        /*0090*/ 	.word	0x000027e0


	//   ....[6]....
        /*0094*/ 	.word	0x00002800


	//   ....[7]....
        /*0098*/ 	.word	0x00002820


	//   ....[8]....
        /*009c*/ 	.word	0x00002840


	//   ....[9]....
        /*00a0*/ 	.word	0x00002860


	//   ....[10]....
        /*00a4*/ 	.word	0x000034a0


	//   ....[11]....
        /*00a8*/ 	.word	0x00003530


	//   ....[12]....
        /*00ac*/ 	.word	0x00003590


	//   ....[13]....
        /*00b0*/ 	.word	0x000035f0


	//   ....[14]....
        /*00b4*/ 	.word	0x00003650


	//   ....[15]....
        /*00b8*/ 	.word	0x000038d0


	//   ....[16]....
        /*00bc*/ 	.word	0x00003930


	//   ....[17]....
        /*00c0*/ 	.word	0x00003990


	//   ....[18]....
        /*00c4*/ 	.word	0x000039f0


	//   ....[19]....
        /*00c8*/ 	.word	0x00003a50


	//----- nvinfo : EIATTR_VRC_CTA_INIT_COUNT
	.align		4
.L_1666:
        /*00cc*/ 	.byte	0x02, 0x4a
	.zero		1
	.zero		1


	//----- nvinfo : EIATTR_EXIT_INSTR_OFFSETS
	.align		4
        /*00d0*/ 	.byte	0x04, 0x1c
        /*00d2*/ 	.short	(.L_1668 - .L_1667)


	//   ....[0]....
.L_1667:
        /*00d4*/ 	.word	0x00000f00


	//   ....[1]....
        /*00d8*/ 	.word	0x00003430


	//----- nvinfo : EIATTR_MAX_THREADS
	.align		4
.L_1668:
        /*00dc*/ 	.byte	0x04, 0x05
        /*00de*/ 	.short	(.L_1670 - .L_1669)
.L_1669:
        /*00e0*/ 	.word	0x00000080
        /*00e4*/ 	.word	0x00000001
        /*00e8*/ 	.word	0x00000001


	//----- nvinfo : EIATTR_CRS_STACK_SIZE
	.align		4
.L_1670:
        /*00ec*/ 	.byte	0x04, 0x1e
        /*00ee*/ 	.short	(.L_1672 - .L_1671)
.L_1671:
        /*00f0*/ 	.word	0x00000000


	//----- nvinfo : EIATTR_CBANK_PARAM_SIZE
	.align		4
.L_1672:
        /*00f4*/ 	.byte	0x03, 0x19
        /*00f6*/ 	.short	0x00e8


	//----- nvinfo : EIATTR_PARAM_CBANK
	.align		4
        /*00f8*/ 	.byte	0x04, 0x0a
        /*00fa*/ 	.short	(.L_1674 - .L_1673)
	.align		4
.L_1673:
        /*00fc*/ 	.word	index@(.nv.constant0._ZN10layer_norm31ln_parallel_residual_fwd_kernelINS_13Kernel_traitsI6__halfffffjLj512ELj1ELj4ELj1ELj16ENS_18Kernel_traits_baseILj512ES2_ffffjLj128EEEEELb0ELb0ELb0EEEvNS_9FwdParamsE)
        /*0100*/ 	.short	0x0380
        /*0102*/ 	.short	0x00e8


	//----- nvinfo : EIATTR_SW_WAR
	.align		4
.L_1674:
        /*0104*/ 	.byte	0x04, 0x36
        /*0106*/ 	.short	(.L_1676 - .L_1675)
.L_1675:
        /*0108*/ 	.word	0x00000008
.L_1676:


//--------------------- .nv.info._ZN10layer_norm31ln_parallel_residual_fwd_kernelINS_13Kernel_traitsI6__halfffffjLj512ELj1ELj4ELj1ELj16ENS_18Kernel_traits_baseILj512ES2_ffffjLj128EEEEELb0ELb0ELb1EEEvNS_9FwdParamsE --------------------------
	.section	.nv.info._ZN10layer_norm31ln_parallel_residual_fwd_kernelINS_13Kernel_traitsI6__halfffffjLj512ELj1ELj4ELj1ELj16ENS_18Kernel_traits_baseILj512ES2_ffffjLj128EEEEELb0ELb0ELb1EEEvNS_9FwdParamsE,"",@"SHT_CUDA_INFO"
	.sectionflags	@""
	.align	4


	//----- nvinfo : EIATTR_CUDA_API_VERSION
	.align		4
        /*0000*/ 	.byte	0x04, 0x37
        /*0002*/ 	.short	(.L_1678 - .L_1677)
.L_1677:
        /*0004*/ 	.word	0x00000082


	//----- nvinfo : EIATTR_KPARAM_INFO
	.align		4
.L_1678:
        /*0008*/ 	.byte	0x04, 0x17
        /*000a*/ 	.short	(.L_1680 - .L_1679)
.L_1679:
        /*000c*/ 	.word	0x00000000
        /*0010*/ 	.short	0x0000
        /*0012*/ 	.short	0x0000
        /*0014*/ 	.byte	0x00, 0xf0, 0xa1, 0x03


	//----- nvinfo : EIATTR_SPARSE_MMA_MASK
	.align		4
.L_1680:
        /*0018*/ 	.byte	0x03, 0x50
        /*001a*/ 	.short	0x0000


	//----- nvinfo : EIATTR_MAXREG_COUNT
	.align		4
        /*001c*/ 	.byte	0x03, 0x1b
        /*001e*/ 	.short	0x00ff


	//----- nvinfo : EIATTR_MERCURY_ISA_VERSION
	.align		4
        /*0020*/ 	.byte	0x03, 0x5f
        /*0022*/ 	.short	0x0101


	//----- nvinfo : EIATTR_COOP_GROUP_MASK_REGIDS
	.align		4
        /*0024*/ 	.byte	0x04, 0x29
        /*0026*/ 	.short	(.L_1682 - .L_1681)


	//   ....[0]....
.L_1681:
        /*0028*/ 	.word	0xffffffff


	//   ....[1]....
        /*002c*/ 	.word	0xffffffff


	//   ....[2]....
        /*0030*/ 	.word	0xffffffff


	//   ....[3]....
        /*0034*/ 	.word	0xffffffff


	//   ....[4]....
        /*0038*/ 	.word	0xffffffff


	//   ....[5]....
        /*003c*/ 	.word	0xffffffff


	//   ....[6]....
        /*0040*/ 	.word	0xffffffff


	//   ....[7]....
        /*0044*/ 	.word	0xffffffff


	//   ....[8]....
        /*0048*/ 	.word	0xffffffff


	//   ....[9]....
        /*004c*/ 	.word	0xffffffff


	//   ....[10]....
        /*0050*/ 	.word	0x05000068


	//   ....[11]....
        /*0054*/ 	.word	0x05000068


	//   ....[12]....
        /*0058*/ 	.word	0x05000068


	//   ....[13]....
        /*005c*/ 	.word	0x05000068


	//   ....[14]....
        /*0060*/ 	.word	0x05000068


	//   ....[15]....
        /*0064*/ 	.word	0x05000068


	//   ....[16]....
        /*0068*/ 	.word	0x05000068


	//   ....[17]....
        /*006c*/ 	.word	0x05000068


	//   ....[18]....
        /*0070*/ 	.word	0x05000068


	//   ....[19]....
        /*0074*/ 	.word	0x05000068


	//----- nvinfo : EIATTR_COOP_GROUP_INSTR_OFFSETS
	.align		4
.L_1682:
        /*0078*/ 	.byte	0x04, 0x28
        /*007a*/ 	.short	(.L_1684 - .L_1683)


	//   ....[0]....
.L_1683:
        /*007c*/ 	.word	0x00001bd0


	//   ....[1]....
        /*0080*/ 	.word	0x00001c00


	//   ....[2]....
        /*0084*/ 	.word	0x00001c20


	//   ....[3]....
        /*0088*/ 	.word	0x00001c40


	//   ....[4]....
        /*008c*/ 	.word	0x00001c60


	//   ....[5]....
        /*0090*/ 	.word	0x00001e90


	//   ....[6]....
        /*0094*/ 	.word	0x00001eb0


	//   ....[7]....
        /*0098*/ 	.word	0x00001ed0


	//   ....[8]....
        /*009c*/ 	.word	0x00001ef0


	//   ....[9]....
        /*00a0*/ 	.word	0x00001f10


	//   ....[10]....
        /*00a4*/ 	.word	0x000025c0


	//   ....[11]....
        /*00a8*/ 	.word	0x00002670


	//   ....[12]....
        /*00ac*/ 	.word	0x000026e0


	//   ....[13]....
        /*00b0*/ 	.word	0x00002750


	//   ....[14]....
        /*00b4*/ 	.word	0x000027c0


	//   ....[15]....
        /*00b8*/ 	.word	0x00002a30


	//   ....[16]....
        /*00bc*/ 	.word	0x00002aa0


	//   ....[17]....
        /*00c0*/ 	.word	0x00002b10


	//   ....[18]....
        /*00c4*/ 	.word	0x00002b80


	//   ....[19]....
        /*00c8*/ 	.word	0x00002bf0


	//----- nvinfo : EIATTR_VRC_CTA_INIT_COUNT
	.align		4
.L_1684:
        /*00cc*/ 	.byte	0x02, 0x4a
	.zero		1
	.zero		1


	//----- nvinfo : EIATTR_EXIT_INSTR_OFFSETS
	.align		4
        /*00d0*/ 	.byte	0x04, 0x1c
        /*00d2*/ 	.short	(.L_1686 - .L_1685)


	//   ....[0]....
.L_1685:
        /*00d4*/ 	.word	0x00000670


	//   ....[1]....
        /*00d8*/ 	.word	0x00002550


	//----- nvinfo : EIATTR_MAX_THREADS
	.align		4
.L_1686:
        /*00dc*/ 	.byte	0x04, 0x05
        /*00de*/ 	.short	(.L_1688 - .L_1687)
.L_1687:
        /*00e0*/ 	.word	0x00000080
        /*00e4*/ 	.word	0x00000001
        /*00e8*/ 	.word	0x00000001


	//----- nvinfo : EIATTR_CRS_STACK_SIZE
	.align		4
.L_1688:
        /*00ec*/ 	.byte	0x04, 0x1e
        /*00ee*/ 	.short	(.L_1690 - .L_1689)
.L_1689:
        /*00f0*/ 	.word	0x00000000


	//----- nvinfo : EIATTR_CBANK_PARAM_SIZE
	.align		4
.L_1690:
        /*00f4*/ 	.byte	0x03, 0x19
        /*00f6*/ 	.short	0x00e8


	//----- nvinfo : EIATTR_PARAM_CBANK
	.align		4
        /*00f8*/ 	.byte	0x04, 0x0a
        /*00fa*/ 	.short	(.L_1692 - .L_1691)
	.align		4
.L_1691:
        /*00fc*/ 	.word	index@(.nv.constant0._ZN10layer_norm31ln_parallel_residual_fwd_kernelINS_13Kernel_traitsI6__halfffffjLj512ELj1ELj4ELj1ELj16ENS_18Kernel_traits_baseILj512ES2_ffffjLj128EEEEELb0ELb0ELb1EEEvNS_9FwdParamsE)
        /*0100*/ 	.short	0x0380
        /*0102*/ 	.short	0x00e8


	//----- nvinfo : EIATTR_SW_WAR
	.align		4
.L_1692:
        /*0104*/ 	.byte	0x04, 0x36
        /*0106*/ 	.short	(.L_1694 - .L_1693)
.L_1693:
        /*0108*/ 	.word	0x00000008
.L_1694:


//--------------------- .nv.info._ZN10layer_norm31ln_parallel_residual_fwd_kernelINS_13Kernel_traitsI6__halfffffjLj512ELj1ELj4ELj1ELj16ENS_18Kernel_traits_baseILj512ES2_ffffjLj128EEEEELb0ELb1ELb0EEEvNS_9FwdParamsE --------------------------
	.section	.nv.info._ZN10layer_norm31ln_parallel_residual_fwd_kernelINS_13Kernel_traitsI6__halfffffjLj512ELj1ELj4ELj1ELj16ENS_18Kernel_traits_baseILj512ES2_ffffjLj128EEEEELb0ELb1ELb0EEEvNS_9FwdParamsE,"",@"SHT_CUDA_INFO"
	.sectionflags	@""
	.align	4


	//----- nvinfo : EIATTR_CUDA_API_VERSION
	.align		4
        /*0000*/ 	.byte	0x04, 0x37
        /*0002*/ 	.short	(.L_1696 - .L_1695)
.L_1695:
        /*0004*/ 	.word	0x00000082


	//----- nvinfo : EIATTR_KPARAM_INFO
	.align		4
.L_1696:
        /*0008*/ 	.byte	0x04, 0x17
        /*000a*/ 	.short	(.L_1698 - .L_1697)
.L_1697:
        /*000c*/ 	.word	0x00000000
        /*0010*/ 	.short	0x0000
        /*0012*/ 	.short	0x0000
        /*0014*/ 	.byte	0x00, 0xf0, 0xa1, 0x03


	//----- nvinfo : EIATTR_SPARSE_MMA_MASK
	.align		4
.L_1698:
        /*0018*/ 	.byte	0x03, 0x50
        /*001a*/ 	.short	0x0000


	//----- nvinfo : EIATTR_MAXREG_COUNT
	.align		4
        /*001c*/ 	.byte	0x03, 0x1b
        /*001e*/ 	.short	0x00ff


	//----- nvinfo : EIATTR_MERCURY_ISA_VERSION
	.align		4
        /*0020*/ 	.byte	0x03, 0x5f
        /*0022*/ 	.short	0x0101


	//----- nvinfo : EIATTR_COOP_GROUP_MASK_REGIDS
	.align		4
        /*0024*/ 	.byte	0x04, 0x29
        /*0026*/ 	.short	(.L_1700 - .L_1699)


	//   ....[0]....
.L_1699:
        /*0028*/ 	.word	0xffffffff


	//   ....[1]....
        /*002c*/ 	.word	0xffffffff


	//   ....[2]....
        /*0030*/ 	.word	0xffffffff


	//   ....[3]....
        /*0034*/ 	.word	0xffffffff


	//   ....[4]....
        /*0038*/ 	.word	0xffffffff


	//   ....[5]....
        /*003c*/ 	.word	0xffffffff


	//   ....[6]....
        /*0040*/ 	.word	0xffffffff


	//   ....[7]....
        /*0044*/ 	.word	0xffffffff


	//   ....[8]....
        /*0048*/ 	.word	0xffffffff


	//   ....[9]....
        /*004c*/ 	.word	0xffffffff


	//   ....[10]....
        /*0050*/ 	.word	0x0500001e


	//   ....[11]....
        /*0054*/ 	.word	0x0500001e


	//   ....[12]....
        /*0058*/ 	.word	0x0500001e


	//   ....[13]....
        /*005c*/ 	.word	0x0500001e


	//   ....[14]....
        /*0060*/ 	.word	0x0500001e


	//   ....[15]....
        /*0064*/ 	.word	0x0500001e


	//   ....[16]....
        /*0068*/ 	.word	0x0500001e


	//   ....[17]....
        /*006c*/ 	.word	0x0500001e


	//   ....[18]....
        /*0070*/ 	.word	0x0500001e


	//   ....[19]....
        /*0074*/ 	.word	0x0500001e


	//----- nvinfo : EIATTR_COOP_GROUP_INSTR_OFFSETS
	.align		4
.L_1700:
        /*0078*/ 	.byte	0x04, 0x28
        /*007a*/ 	.short	(.L_1702 - .L_1701)


	//   ....[0]....
.L_1701:
        /*007c*/ 	.word	0x00001970


	//   ....[1]....
        /*0080*/ 	.word	0x000019a0


	//   ....[2]....
        /*0084*/ 	.word	0x000019c0


	//   ....[3]....
        /*0088*/ 	.word	0x000019e0


	//   ....[4]....
        /*008c*/ 	.word	0x00001a00


	//   ....[5]....
        /*0090*/ 	.word	0x00001c40


	//   ....[6]....
        /*0094*/ 	.word	0x00001c60


	//   ....[7]....
        /*0098*/ 	.word	0x00001c80


	//   ....[8]....
        /*009c*/ 	.word	0x00001ca0


	//   ....[9]....
        /*00a0*/ 	.word	0x00001cc0


	//   ....[10]....
        /*00a4*/ 	.word	0x00002510


	//   ....[11]....
        /*00a8*/ 	.word	0x000025b0


	//   ....[12]....
        /*00ac*/ 	.word	0x00002610


	//   ....[13]....
        /*00b0*/ 	.word	0x00002670


	//   ....[14]....
        /*00b4*/ 	.word	0x000026d0


	//   ....[15]....
        /*00b8*/ 	.word	0x00002950


	//   ....[16]....
        /*00bc*/ 	.word	0x000029b0


	//   ....[17]....
        /*00c0*/ 	.word	0x00002a10


	//   ....[18]....
        /*00c4*/ 	.word	0x00002a70


	//   ....[19]....
        /*00c8*/ 	.word	0x00002ad0


	//----- nvinfo : EIATTR_VRC_CTA_INIT_COUNT
	.align		4
.L_1702:
        /*00cc*/ 	.byte	0x02, 0x4a
	.zero		1
	.zero		1


	//----- nvinfo : EIATTR_EXIT_INSTR_OFFSETS
	.align		4
        /*00d0*/ 	.byte	0x04, 0x1c
        /*00d2*/ 	.short	(.L_1704 - .L_1703)


	//   ....[0]....
.L_1703:
        /*00d4*/ 	.word	0x00000530


	//   ....[1]....
        /*00d8*/ 	.word	0x000024b0


	//----- nvinfo : EIATTR_MAX_THREADS
	.align		4
.L_1704:
        /*00dc*/ 	.byte	0x04, 0x05
        /*00de*/ 	.short	(.L_1706 - .L_1705)
.L_1705:
        /*00e0*/ 	.word	0x00000080
        /*00e4*/ 	.word	0x00000001
        /*00e8*/ 	.word	0x00000001


	//----- nvinfo : EIATTR_CRS_STACK_SIZE
	.align		4
.L_1706:
        /*00ec*/ 	.byte	0x04, 0x1e
        /*00ee*/ 	.short	(.L_1708 - .L_1707)
.L_1707:
        /*00f0*/ 	.word	0x00000000


	//----- nvinfo : EIATTR_CBANK_PARAM_SIZE
	.align		4
.L_1708:
        /*00f4*/ 	.byte	0x03, 0x19
        /*00f6*/ 	.short	0x00e8


	//----- nvinfo : EIATTR_PARAM_CBANK
	.align		4
        /*00f8*/ 	.byte	0x04, 0x0a
        /*00fa*/ 	.short	(.L_1710 - .L_1709)
	.align		4
.L_1709:
        /*00fc*/ 	.word	index@(.nv.constant0._ZN10layer_norm31ln_parallel_residual_fwd_kernelINS_13Kernel_traitsI6__halfffffjLj512ELj1ELj4ELj1ELj16ENS_18Kernel_traits_baseILj512ES2_ffffjLj128EEEEELb0ELb1ELb0EEEvNS_9FwdParamsE)
        /*0100*/ 	.short	0x0380
        /*0102*/ 	.short	0x00e8


	//----- nvinfo : EIATTR_SW_WAR
	.align		4
.L_1710:
        /*0104*/ 	.byte	0x04, 0x36
        /*0106*/ 	.short	(.L_1712 - .L_1711)
.L_1711:
        /*0108*/ 	.word	0x00000008
.L_1712:


//--------------------- .nv.info._ZN10layer_norm31ln_parallel_residual_fwd_kernelINS_13Kernel_traitsI6__halfffffjLj512ELj1ELj4ELj1ELj16ENS_18Kernel_traits_baseILj512ES2_ffffjLj128EEEEELb0ELb1ELb1EEEvNS_9FwdParamsE --------------------------
	.section	.nv.info._ZN10layer_norm31ln_parallel_residual_fwd_kernelINS_13Kernel_traitsI6__halfffffjLj512ELj1ELj4ELj1ELj16ENS_18Kernel_traits_baseILj512ES2_ffffjLj128EEEEELb0ELb1ELb1EEEvNS_9FwdParamsE,"",@"SHT_CUDA_INFO"
	.sectionflags	@""
	.align	4


	//----- nvinfo : EIATTR_CUDA_API_VERSION
	.align		4
        /*0000*/ 	.byte	0x04, 0x37
        /*0002*/ 	.short	(.L_1714 - .L_1713)
.L_1713:
        /*0004*/ 	.word	0x00000082


	//----- nvinfo : EIATTR_KPARAM_INFO
	.align		4
.L_1714:
        /*0008*/ 	.byte	0x04, 0x17
        /*000a*/ 	.short	(.L_1716 - .L_1715)
.L_1715:
        /*000c*/ 	.word	0x00000000
        /*0010*/ 	.short	0x0000
        /*0012*/ 	.short	0x0000
        /*0014*/ 	.byte	0x00, 0xf0, 0xa1, 0x03


	//----- nvinfo : EIATTR_SPARSE_MMA_MASK
	.align		4
.L_1716:
        /*0018*/ 	.byte	0x03, 0x50
        /*001a*/ 	.short	0x0000


	//----- nvinfo : EIATTR_MAXREG_COUNT
	.align		4
        /*001c*/ 	.byte	0x03, 0x1b
        /*001e*/ 	.short	0x00ff


	//----- nvinfo : EIATTR_MERCURY_ISA_VERSION
	.align		4
        /*0020*/ 	.byte	0x03, 0x5f
        /*0022*/ 	.short	0x0101


	//----- nvinfo : EIATTR_COOP_GROUP_MASK_REGIDS
	.align		4
        /*0024*/ 	.byte	0x04, 0x29
        /*0026*/ 	.short	(.L_1718 - .L_1717)


	//   ....[0]....
.L_1717:
        /*0028*/ 	.word	0xffffffff


	//   ....[1]....
        /*002c*/ 	.word	0xffffffff


	//   ....[2]....
        /*0030*/ 	.word	0xffffffff


	//   ....[3]....
        /*0034*/ 	.word	0xffffffff


	//   ....[4]....
        /*0038*/ 	.word	0xffffffff


	//   ....[5]....
        /*003c*/ 	.word	0xffffffff


	//   ....[6]....
        /*0040*/ 	.word	0xffffffff


	//   ....[7]....
        /*0044*/ 	.word	0xffffffff


	//   ....[8]....
        /*0048*/ 	.word	0xffffffff


	//   ....[9]....
        /*004c*/ 	.word	0xffffffff


	//   ....[10]....
        /*0050*/ 	.word	0x0500001e


	//   ....[11]....
        /*0054*/ 	.word	0x0500001e


	//   ....[12]....
        /*0058*/ 	.word	0x0500001e


	//   ....[13]....
        /*005c*/ 	.word	0x0500001e


	//   ....[14]....
        /*0060*/ 	.word	0x0500001e


	//   ....[15]....
        /*0064*/ 	.word	0x0500001e


	//   ....[16]....
        /*0068*/ 	.word	0x0500001e


	//   ....[17]....
        /*006c*/ 	.word	0x0500001e


	//   ....[18]....
        /*0070*/ 	.word	0x0500001e


	//   ....[19]....
        /*0074*/ 	.word	0x0500001e


	//----- nvinfo : EIATTR_COOP_GROUP_INSTR_OFFSETS
	.align		4
.L_1718:
        /*0078*/ 	.byte	0x04, 0x28
        /*007a*/ 	.short	(.L_1720 - .L_1719)


	//   ....[0]....
.L_1719:
        /*007c*/ 	.word	0x000014b0


	//   ....[1]....
        /*0080*/ 	.word	0x000014e0


	//   ....[2]....
        /*0084*/ 	.word	0x00001500


	//   ....[3]....
        /*0088*/ 	.word	0x00001520


	//   ....[4]....
        /*008c*/ 	.word	0x00001540


	//   ....[5]....
        /*0090*/ 	.word	0x00001770


	//   ....[6]....
        /*0094*/ 	.word	0x00001790


	//   ....[7]....
        /*0098*/ 	.word	0x000017b0


	//   ....[8]....
        /*009c*/ 	.word	0x000017d0


	//   ....[9]....
        /*00a0*/ 	.word	0x000017f0


	//   ....[10]....
        /*00a4*/ 	.word	0x00001d10


	//   ....[11]....
        /*00a8*/ 	.word	0x00001da0


	//   ....[12]....
        /*00ac*/ 	.word	0x00001e00


	//   ....[13]....
        /*00b0*/ 	.word	0x00001e60


	//   ....[14]....
        /*00b4*/ 	.word	0x00001ec0


	//   ....[15]....
        /*00b8*/ 	.word	0x00002140


	//   ....[16]....
        /*00bc*/ 	.word	0x00002190


	//   ....[17]....
        /*00c0*/ 	.word	0x000021f0


	//   ....[18]....
        /*00c4*/ 	.word	0x00002250


	//   ....[19]....
        /*00c8*/ 	.word	0x000022b0


	//----- nvinfo : EIATTR_VRC_CTA_INIT_COUNT
	.align		4
.L_1720:
        /*00cc*/ 	.byte	0x02, 0x4a
	.zero		1
	.zero		1


	//----- nvinfo : EIATTR_EXIT_INSTR_OFFSETS
	.align		4
        /*00d0*/ 	.byte	0x04, 0x1c
        /*00d2*/ 	.short	(.L_1722 - .L_1721)


	//   ....[0]....
.L_1721:
        /*00d4*/ 	.word	0x00000290


	//   ....[1]....
        /*00d8*/ 	.word	0x00001ca0


	//----- nvinfo : EIATTR_MAX_THREADS
	.align		4
.L_1722:
        /*00dc*/ 	.byte	0x04, 0x05
        /*00de*/ 	.short	(.L_1724 - .L_1723)
.L_1723:
        /*00e0*/ 	.word	0x00000080
        /*00e4*/ 	.word	0x00000001
        /*00e8*/ 	.word	0x00000001


	//----- nvinfo : EIATTR_CRS_STACK_SIZE
	.align		4
.L_1724:
        /*00ec*/ 	.byte	0x04, 0x1e
        /*00ee*/ 	.short	(.L_1726 - .L_1725)
.L_1725:
        /*00f0*/ 	.word	0x00000000


	//----- nvinfo : EIATTR_CBANK_PARAM_SIZE
	.align		4
.L_1726:
        /*00f4*/ 	.byte	0x03, 0x19
        /*00f6*/ 	.short	0x00e8


	//----- nvinfo : EIATTR_PARAM_CBANK
	.align		4
        /*00f8*/ 	.byte	0x04, 0x0a
        /*00fa*/ 	.short	(.L_1728 - .L_1727)
	.align		4
.L_1727:
        /*00fc*/ 	.word	index@(.nv.constant0._ZN10layer_norm31ln_parallel_residual_fwd_kernelINS_13Kernel_traitsI6__halfffffjLj512ELj1ELj4ELj1ELj16ENS_18Kernel_traits_baseILj512ES2_ffffjLj128EEEEELb0ELb1ELb1EEEvNS_9FwdParamsE)
        /*0100*/ 	.short	0x0380
        /*0102*/ 	.short	0x00e8


	//----- nvinfo : EIATTR_SW_WAR
	.align		4
.L_1728:
        /*0104*/ 	.byte	0x04, 0x36
        /*0106*/ 	.short	(.L_1730 - .L_1729)
.L_1729:
        /*0108*/ 	.word	0x00000008
.L_1730:


//--------------------- .nv.info._ZN10layer_norm31ln_parallel_residual_fwd_kernelINS_13Kernel_traitsI6__halfffffjLj512ELj1ELj4ELj1ELj16ENS_18Kernel_traits_baseILj512ES2_ffffjLj128EEEEELb1ELb0ELb0EEEvNS_9FwdParamsE --------------------------
	.section	.nv.info._ZN10layer_norm31ln_parallel_residual_fwd_kernelINS_13Kernel_traitsI6__halfffffjLj512ELj1ELj4ELj1ELj16ENS_18Kernel_traits_baseILj512ES2_ffffjLj128EEEEELb1ELb0ELb0EEEvNS_9FwdParamsE,"",@"SHT_CUDA_INFO"
	.sectionflags	@""
	.align	4


	//----- nvinfo : EIATTR_CUDA_API_VERSION
	.align		4
        /*0000*/ 	.byte	0x04, 0x37
        /*0002*/ 	.short	(.L_1732 - .L_1731)
.L_1731:
        /*0004*/ 	.word	0x00000082


	//----- nvinfo : EIATTR_KPARAM_INFO
	.align		4
.L_1732:
        /*0008*/ 	.byte	0x04, 0x17
        /*000a*/ 	.short	(.L_1734 - .L_1733)
.L_1733:
        /*000c*/ 	.word	0x00000000
        /*0010*/ 	.short	0x0000
        /*0012*/ 	.short	0x0000
        /*0014*/ 	.byte	0x00, 0xf0, 0xa1, 0x03


	//----- nvinfo : EIATTR_SPARSE_MMA_MASK
	.align		4
.L_1734:
        /*0018*/ 	.byte	0x03, 0x50
        /*001a*/ 	.short	0x0000


	//----- nvinfo : EIATTR_MAXREG_COUNT
	.align		4
        /*001c*/ 	.byte	0x03, 0x1b
        /*001e*/ 	.short	0x00ff


	//----- nvinfo : EIATTR_MERCURY_ISA_VERSION
	.align		4
        /*0020*/ 	.byte	0x03, 0x5f
        /*0022*/ 	.short	0x0101


	//----- nvinfo : EIATTR_COOP_GROUP_MASK_REGIDS
	.align		4
        /*0024*/ 	.byte	0x04, 0x29
        /*0026*/ 	.short	(.L_1736 - .L_1735)


	//   ....[0]....
.L_1735:
        /*0028*/ 	.word	0xffffffff


	//   ....[1]....
        /*002c*/ 	.word	0xffffffff


	//   ....[2]....
        /*0030*/ 	.word	0xffffffff


	//   ....[3]....
        /*0034*/ 	.word	0xffffffff


	//   ....[4]....
        /*0038*/ 	.word	0xffffffff


	//   ....[5]....
        /*003c*/ 	.word	0xffffffff


	//   ....[6]....
        /*0040*/ 	.word	0xffffffff


	//   ....[7]....
        /*0044*/ 	.word	0xffffffff


	//   ....[8]....
        /*0048*/ 	.word	0xffffffff


	//   ....[9]....
        /*004c*/ 	.word	0xffffffff


	//   ....[10]....
        /*0050*/ 	.word	0x05000032


	//   ....[11]....
        /*0054*/ 	.word	0x05000032


	//   ....[12]....
        /*0058*/ 	.word	0x05000032


	//   ....[13]....
        /*005c*/ 	.word	0x05000032


	//   ....[14]....
        /*0060*/ 	.word	0x05000032


	//   ....[15]....
        /*0064*/ 	.word	0x05000032


	//   ....[16]....
        /*0068*/ 	.word	0x05000032


	//   ....[17]....
        /*006c*/ 	.word	0x05000032


	//   ....[18]....
        /*0070*/ 	.word	0x05000032


	//   ....[19]....
        /*0074*/ 	.word	0x05000032


	//----- nvinfo : EIATTR_COOP_GROUP_INSTR_OFFSETS
	.align		4
.L_1736:
        /*0078*/ 	.byte	0x04, 0x28
        /*007a*/ 	.short	(.L_1738 - .L_1737)


	//   ....[0]....
.L_1737:
        /*007c*/ 	.word	0x000113d0


	//   ....[1]....
        /*0080*/ 	.word	0x00011400


	//   ....[2]....
        /*0084*/ 	.word	0x00011420


	//   ....[3]....
        /*0088*/ 	.word	0x00011440


	//   ....[4]....
        /*008c*/ 	.word	0x00011460


	//   ....[5]....
        /*0090*/ 	.word	0x000116a0


	//   ....[6]....
        /*0094*/ 	.word	0x000116c0


	//   ....[7]....
        /*0098*/ 	.word	0x000116e0


	//   ....[8]....
        /*009c*/ 	.word	0x00011700


	//   ....[9]....
        /*00a0*/ 	.word	0x00011720


	//   ....[10]....
        /*00a4*/ 	.word	0x00012380


	//   ....[11]....
        /*00a8*/ 	.word	0x00012420


	//   ....[12]....
        /*00ac*/ 	.word	0x00012490


	//   ....[13]....
        /*00b0*/ 	.word	0x00012500


	//   ....[14]....
        /*00b4*/ 	.word	0x00012570


	//   ....[15]....
        /*00b8*/ 	.word	0x00012800


	//   ....[16]....
        /*00bc*/ 	.word	0x00012870


	//   ....[17]....
        /*00c0*/ 	.word	0x000128e0


	//   ....[18]....
        /*00c4*/ 	.word	0x00012950


	//   ....[19]....
        /*00c8*/ 	.word	0x000129c0


	//----- nvinfo : EIATTR_VRC_CTA_INIT_COUNT
	.align		4
.L_1738:
        /*00cc*/ 	.byte	0x02, 0x4a
	.zero		1
	.zero		1


	//----- nvinfo : EIATTR_EXIT_INSTR_OFFSETS
	.align		4
        /*00d0*/ 	.byte	0x04, 0x1c
        /*00d2*/ 	.short	(.L_1740 - .L_1739)


	//   ....[0]....
.L_1739:
        /*00d4*/ 	.word	0x00001100


	//   ....[1]....
        /*00d8*/ 	.word	0x00012310


	//----- nvinfo : EIATTR_MAX_THREADS
	.align		4
.L_1740:
        /*00dc*/ 	.byte	0x04, 0x05
        /*00de*/ 	.short	(.L_1742 - .L_1741)
.L_1741:
        /*00e0*/ 	.word	0x00000080
        /*00e4*/ 	.word	0x00000001
        /*00e8*/ 	.word	0x00000001


	//----- nvinfo : EIATTR_CRS_STACK_SIZE
	.align		4
.L_1742:
        /*00ec*/ 	.byte	0x04, 0x1e
        /*00ee*/ 	.short	(.L_1744 - .L_1743)
.L_1743:
        /*00f0*/ 	.word	0x00000000


	//----- nvinfo : EIATTR_CBANK_PARAM_SIZE
	.align		4
.L_1744:
        /*00f4*/ 	.byte	0x03, 0x19
        /*00f6*/ 	.short	0x00e8


	//----- nvinfo : EIATTR_PARAM_CBANK
	.align		4
        /*00f8*/ 	.byte	0x04, 0x0a
        /*00fa*/ 	.short	(.L_1746 - .L_1745)
	.align		4
.L_1745:
        /*00fc*/ 	.word	index@(.nv.constant0._ZN10layer_norm31ln_parallel_residual_fwd_kernelINS_13Kernel_traitsI6__halfffffjLj512ELj1ELj4ELj1ELj16ENS_18Kernel_traits_baseILj512ES2_ffffjLj128EEEEELb1ELb0ELb0EEEvNS_9FwdParamsE)
        /*0100*/ 	.short	0x0380
        /*0102*/ 	.short	0x00e8


	//----- nvinfo : EIATTR_SW_WAR
	.align		4
.L_1746:
        /*0104*/ 	.byte	0x04, 0x36
        /*0106*/ 	.short	(.L_1748 - .L_1747)
.L_1747:
        /*0108*/ 	.word	0x00000008
.L_1748:


//--------------------- .nv.info._ZN10layer_norm31ln_parallel_residual_fwd_kernelINS_13Kernel_traitsI6__halfffffjLj512ELj1ELj4ELj1ELj16ENS_18Kernel_traits_baseILj512ES2_ffffjLj128EEEEELb1ELb0ELb1EEEvNS_9FwdParamsE --------------------------
	.section	.nv.info._ZN10layer_norm31ln_parallel_residual_fwd_kernelINS_13Kernel_traitsI6__halfffffjLj512ELj1ELj4ELj1ELj16ENS_18Kernel_traits_baseILj512ES2_ffffjLj128EEEEELb1ELb0ELb1EEEvNS_9FwdParamsE,"",@"SHT_CUDA_INFO"
	.sectionflags	@""
	.align	4


	//----- nvinfo : EIATTR_CUDA_API_VERSION
	.align		4
        /*0000*/ 	.byte	0x04, 0x37
        /*0002*/ 	.short	(.L_1750 - .L_1749)
.L_1749:
        /*0004*/ 	.word	0x00000082


	//----- nvinfo : EIATTR_KPARAM_INFO
	.align		4
.L_1750:
        /*0008*/ 	.byte	0x04, 0x17
        /*000a*/ 	.short	(.L_1752 - .L_1751)
.L_1751:
        /*000c*/ 	.word	0x00000000
        /*0010*/ 	.short	0x0000
        /*0012*/ 	.short	0x0000
        /*0014*/ 	.byte	0x00, 0xf0, 0xa1, 0x03


	//----- nvinfo : EIATTR_SPARSE_MMA_MASK
	.align		4
.L_1752:
        /*0018*/ 	.byte	0x03, 0x50
        /*001a*/ 	.short	0x0000


	//----- nvinfo : EIATTR_MAXREG_COUNT
	.align		4
        /*001c*/ 	.byte	0x03, 0x1b
        /*001e*/ 	.short	0x00ff


	//----- nvinfo : EIATTR_MERCURY_ISA_VERSION
	.align		4
        /*0020*/ 	.byte	0x03, 0x5f
        /*0022*/ 	.short	0x0101


	//----- nvinfo : EIATTR_COOP_GROUP_MASK_REGIDS
	.align		4
        /*0024*/ 	.byte	0x04, 0x29
        /*0026*/ 	.short	(.L_1754 - .L_1753)


	//   ....[0]....
.L_1753:
        /*0028*/ 	.word	0xffffffff


	//   ....[1]....
        /*002c*/ 	.word	0xffffffff


	//   ....[2]....
        /*0030*/ 	.word	0xffffffff


	//   ....[3]....
        /*0034*/ 	.word	0xffffffff


	//   ....[4]....
        /*0038*/ 	.word	0xffffffff


	//   ....[5]....
        /*003c*/ 	.word	0xffffffff


	//   ....[6]....
        /*0040*/ 	.word	0xffffffff


	//   ....[7]....
        /*0044*/ 	.word	0xffffffff


	//   ....[8]....
        /*0048*/ 	.word	0xffffffff


	//   ....[9]....
        /*004c*/ 	.word	0xffffffff


	//   ....[10]....
        /*0050*/ 	.word	0x05000074


	//   ....[11]....
        /*0054*/ 	.word	0x05000074


	//   ....[12]....
        /*0058*/ 	.word	0x05000074


	//   ....[13]....
        /*005c*/ 	.word	0x05000074


	//   ....[14]....
        /*0060*/ 	.word	0x05000074


	//   ....[15]....
        /*0064*/ 	.word	0x05000074


	//   ....[16]....
        /*0068*/ 	.word	0x05000074


	//   ....[17]....
        /*006c*/ 	.word	0x05000074


	//   ....[18]....
        /*0070*/ 	.word	0x05000074


	//   ....[19]....
        /*0074*/ 	.word	0x05000074


	//----- nvinfo : EIATTR_COOP_GROUP_INSTR_OFFSETS
	.align		4
.L_1754:
        /*0078*/ 	.byte	0x04, 0x28
        /*007a*/ 	.short	(.L_1756 - .L_1755)


	//   ....[0]....
.L_1755:
        /*007c*/ 	.word	0x00010640


	//   ....[1]....
        /*0080*/ 	.word	0x00010660


	//   ....[2]....
        /*0084*/ 	.word	0x00010680


	//   ....[3]....
        /*0088*/ 	.word	0x000106a0


	//   ....[4]....
        /*008c*/ 	.word	0x000106d0


	//   ....[5]....
        /*0090*/ 	.word	0x00010900


	//   ....[6]....
        /*0094*/ 	.word	0x00010920


	//   ....[7]....
        /*0098*/ 	.word	0x00010940


	//   ....[8]....
        /*009c*/ 	.word	0x00010960


	//   ....[9]....
        /*00a0*/ 	.word	0x00010980


	//   ....[10]....
        /*00a4*/ 	.word	0x00011060


	//   ....[11]....
        /*00a8*/ 	.word	0x00011100


	//   ....[12]....
        /*00ac*/ 	.word	0x00011170


	//   ....[13]....
        /*00b0*/ 	.word	0x000111e0


	//   ....[14]....
        /*00b4*/ 	.word	0x00011260


	//   ....[15]....
        /*00b8*/ 	.word	0x000114e0


	//   ....[16]....
        /*00bc*/ 	.word	0x00011550


	//   ....[17]....
        /*00c0*/ 	.word	0x000115c0


	//   ....[18]....
        /*00c4*/ 	.word	0x00011630


	//   ....[19]....
        /*00c8*/ 	.word	0x000116a0


	//----- nvinfo : EIATTR_VRC_CTA_INIT_COUNT
	.align		4
.L_1756:
        /*00cc*/ 	.byte	0x02, 0x4a
	.zero		1
	.zero		1


	//----- nvinfo : EIATTR_EXIT_INSTR_OFFSETS
	.align		4
        /*00d0*/ 	.byte	0x04, 0x1c
        /*00d2*/ 	.short	(.L_1758 - .L_1757)


	//   ....[0]....
.L_1757:
        /*00d4*/ 	.word	0x000008f0


	//   ....[1]....
        /*00d8*/ 	.word	0x00010ff0


	//----- nvinfo : EIATTR_MAX_THREADS
	.align		4
.L_1758:
        /*00dc*/ 	.byte	0x04, 0x05
        /*00de*/ 	.short	(.L_1760 - .L_1759)
.L_1759:
        /*00e0*/ 	.word	0x00000080
        /*00e4*/ 	.word	0x00000001
        /*00e8*/ 	.word	0x00000001


	//----- nvinfo : EIATTR_CRS_STACK_SIZE
	.align		4
.L_1760:
        /*00ec*/ 	.byte	0x04, 0x1e
        /*00ee*/ 	.short	(.L_1762 - .L_1761)
.L_1761:
        /*00f0*/ 	.word	0x00000000


	//----- nvinfo : EIATTR_CBANK_PARAM_SIZE
	.align		4
.L_1762:
        /*00f4*/ 	.byte	0x03, 0x19
        /*00f6*/ 	.short	0x00e8


	//----- nvinfo : EIATTR_PARAM_CBANK
	.align		4
        /*00f8*/ 	.byte	0x04, 0x0a
        /*00fa*/ 	.short	(.L_1764 - .L_1763)
	.align		4
.L_1763:
        /*00fc*/ 	.word	index@(.nv.constant0._ZN10layer_norm31ln_parallel_residual_fwd_kernelINS_13Kernel_traitsI6__halfffffjLj512ELj1ELj4ELj1ELj16ENS_18Kernel_traits_baseILj512ES2_ffffjLj128EEEEELb1ELb0ELb1EEEvNS_9FwdParamsE)
        /*0100*/ 	.short	0x0380
        /*0102*/ 	.short	0x00e8


	//----- nvinfo : EIATTR_SW_WAR
	.align		4
.L_1764:
        /*0104*/ 	.byte	0x04, 0x36
        /*0106*/ 	.short	(.L_1766 - .L_1765)
.L_1765:
        /*0108*/ 	.word	0x00000008
.L_1766:


//--------------------- .nv.info._ZN10layer_norm31ln_parallel_residual_fwd_kernelINS_13Kernel_traitsI6__halfffffjLj512ELj1ELj4ELj1ELj16ENS_18Kernel_traits_baseILj512ES2_ffffjLj128EEEEELb1ELb1ELb0EEEvNS_9FwdParamsE --------------------------
	.section	.nv.info._ZN10layer_norm31ln_parallel_residual_fwd_kernelINS_13Kernel_traitsI6__halfffffjLj512ELj1ELj4ELj1ELj16ENS_18Kernel_traits_baseILj512ES2_ffffjLj128EEEEELb1ELb1ELb0EEEvNS_9FwdParamsE,"",@"SHT_CUDA_INFO"
	.sectionflags	@""
	.align	4


	//----- nvinfo : EIATTR_CUDA_API_VERSION
	.align		4
        /*0000*/ 	.byte	0x04, 0x37
        /*0002*/ 	.short	(.L_1768 - .L_1767)
.L_1767:
        /*0004*/ 	.word	0x00000082


	//----- nvinfo : EIATTR_KPARAM_INFO
	.align		4
.L_1768:
        /*0008*/ 	.byte	0x04, 0x17
        /*000a*/ 	.short	(.L_1770 - .L_1769)
.L_1769:
        /*000c*/ 	.word	0x00000000
        /*0010*/ 	.short	0x0000
        /*0012*/ 	.short	0x0000
        /*0014*/ 	.byte	0x00, 0xf0, 0xa1, 0x03


	//----- nvinfo : EIATTR_SPARSE_MMA_MASK
	.align		4
.L_1770:
        /*0018*/ 	.byte	0x03, 0x50
        /*001a*/ 	.short	0x0000


	//----- nvinfo : EIATTR_MAXREG_COUNT
	.align		4
        /*001c*/ 	.byte	0x03, 0x1b
        /*001e*/ 	.short	0x00ff


	//----- nvinfo : EIATTR_MERCURY_ISA_VERSION
	.align		4
        /*0020*/ 	.byte	0x03, 0x5f
        /*0022*/ 	.short	0x0101


	//----- nvinfo : EIATTR_COOP_GROUP_MASK_REGIDS
	.align		4
        /*0024*/ 	.byte	0x04, 0x29
        /*0026*/ 	.short	(.L_1772 - .L_1771)


	//   ....[0]....
.L_1771:
        /*0028*/ 	.word	0xffffffff


	//   ....[1]....
        /*002c*/ 	.word	0xffffffff


	//   ....[2]....
        /*0030*/ 	.word	0xffffffff


	//   ....[3]....
        /*0034*/ 	.word	0xffffffff


	//   ....[4]....
        /*0038*/ 	.word	0xffffffff


	//   ....[5]....
        /*003c*/ 	.word	0xffffffff


	//   ....[6]....
        /*0040*/ 	.word	0xffffffff


	//   ....[7]....
        /*0044*/ 	.word	0xffffffff


	//   ....[8]....
        /*0048*/ 	.word	0xffffffff


	//   ....[9]....
        /*004c*/ 	.word	0xffffffff


	//   ....[10]....
        /*0050*/ 	.word	0x05000021


	//   ....[11]....
        /*0054*/ 	.word	0x05000021


	//   ....[12]....
        /*0058*/ 	.word	0x05000021


	//   ....[13]....
        /*005c*/ 	.word	0x05000021


	//   ....[14]....
        /*0060*/ 	.word	0x05000021


	//   ....[15]....
        /*0064*/ 	.word	0x05000021


	//   ....[16]....
        /*0068*/ 	.word	0x05000021


	//   ....[17]....
        /*006c*/ 	.word	0x05000021


	//   ....[18]....
        /*0070*/ 	.word	0x05000021


	//   ....[19]....
        /*0074*/ 	.word	0x05000021


	//----- nvinfo : EIATTR_COOP_GROUP_INSTR_OFFSETS
	.align		4
.L_1772:
        /*0078*/ 	.byte	0x04, 0x28
        /*007a*/ 	.short	(.L_1774 - .L_1773)


	//   ....[0]....
.L_1773:
        /*007c*/ 	.word	0x00010830


	//   ....[1]....
        /*0080*/ 	.word	0x00010850


	//   ....[2]....
        /*0084*/ 	.word	0x00010870


	//   ....[3]....
        /*0088*/ 	.word	0x00010890


	//   ....[4]....
        /*008c*/ 	.word	0x000108c0


	//   ....[5]....
        /*0090*/ 	.word	0x00010b00


	//   ....[6]....
        /*0094*/ 	.word	0x00010b20


	//   ....[7]....
        /*0098*/ 	.word	0x00010b40


	//   ....[8]....
        /*009c*/ 	.word	0x00010b60


	//   ....[9]....
        /*00a0*/ 	.word	0x00010b80


	//   ....[10]....
        /*00a4*/ 	.word	0x000113a0


	//   ....[11]....
        /*00a8*/ 	.word	0x00011430


	//   ....[12]....
        /*00ac*/ 	.word	0x000114b0


	//   ....[13]....
        /*00b0*/ 	.word	0x00011530


	//   ....[14]....
        /*00b4*/ 	.word	0x000115c0


	//   ....[15]....
        /*00b8*/ 	.word	0x00011870


	//   ....[16]....
        /*00bc*/ 	.word	0x000118f0


	//   ....[17]....
        /*00c0*/ 	.word	0x00011970


	//   ....[18]....
        /*00c4*/ 	.word	0x000119f0


	//   ....[19]....
        /*00c8*/ 	.word	0x00011a70


	//----- nvinfo : EIATTR_VRC_CTA_INIT_COUNT
	.align		4
.L_1774:
        /*00cc*/ 	.byte	0x02, 0x4a
	.zero		1
	.zero		1


	//----- nvinfo : EIATTR_EXIT_INSTR_OFFSETS
	.align		4
        /*00d0*/ 	.byte	0x04, 0x1c
        /*00d2*/ 	.short	(.L_1776 - .L_1775)


	//   ....[0]....
.L_1775:
        /*00d4*/ 	.word	0x00000730


	//   ....[1]....
        /*00d8*/ 	.word	0x00011330


	//----- nvinfo : EIATTR_MAX_THREADS
	.align		4
.L_1776:
        /*00dc*/ 	.byte	0x04, 0x05
        /*00de*/ 	.short	(.L_1778 - .L_1777)
.L_1777:
        /*00e0*/ 	.word	0x00000080
        /*00e4*/ 	.word	0x00000001
        /*00e8*/ 	.word	0x00000001


	//----- nvinfo : EIATTR_CRS_STACK_SIZE
	.align		4
.L_1778:
        /*00ec*/ 	.byte	0x04, 0x1e
        /*00ee*/ 	.short	(.L_1780 - .L_1779)
.L_1779:
        /*00f0*/ 	.word	0x00000000


	//----- nvinfo : EIATTR_CBANK_PARAM_SIZE
	.align		4
.L_1780:
        /*00f4*/ 	.byte	0x03, 0x19
        /*00f6*/ 	.short	0x00e8


	//----- nvinfo : EIATTR_PARAM_CBANK
	.align		4
        /*00f8*/ 	.byte	0x04, 0x0a
        /*00fa*/ 	.short	(.L_1782 - .L_1781)
	.align		4
.L_1781:
        /*00fc*/ 	.word	index@(.nv.constant0._ZN10layer_norm31ln_parallel_residual_fwd_kernelINS_13Kernel_traitsI6__halfffffjLj512ELj1ELj4ELj1ELj16ENS_18Kernel_traits_baseILj512ES2_ffffjLj128EEEEELb1ELb1ELb0EEEvNS_9FwdParamsE)
        /*0100*/ 	.short	0x0380
        /*0102*/ 	.short	0x00e8


	//----- nvinfo : EIATTR_SW_WAR
	.align		4
.L_1782:
        /*0104*/ 	.byte	0x04, 0x36
        /*0106*/ 	.short	(.L_1784 - .L_1783)
.L_1783:
        /*0108*/ 	.word	0x00000008
.L_1784:


//--------------------- .nv.info._ZN10layer_norm31ln_parallel_residual_fwd_kernelINS_13Kernel_traitsI6__halfffffjLj512ELj1ELj4ELj1ELj16ENS_18Kernel_traits_baseILj512ES2_ffffjLj128EEEEELb1ELb1ELb1EEEvNS_9FwdParamsE --------------------------
	.section	.nv.info._ZN10layer_norm31ln_parallel_residual_fwd_kernelINS_13Kernel_traitsI6__halfffffjLj512ELj1ELj4ELj1ELj16ENS_18Kernel_traits_baseILj512ES2_ffffjLj128EEEEELb1ELb1ELb1EEEvNS_9FwdParamsE,"",@"SHT_CUDA_INFO"
	.sectionflags	@""
	.align	4


	//----- nvinfo : EIATTR_CUDA_API_VERSION
	.align		4
        /*0000*/ 	.byte	0x04, 0x37
        /*0002*/ 	.short	(.L_1786 - .L_1785)
.L_1785:
        /*0004*/ 	.word	0x00000082


	//----- nvinfo : EIATTR_KPARAM_INFO
	.align		4
.L_1786:
        /*0008*/ 	.byte	0x04, 0x17
        /*000a*/ 	.short	(.L_1788 - .L_1787)
.L_1787:
        /*000c*/ 	.word	0x00000000
        /*0010*/ 	.short	0x0000
        /*0012*/ 	.short	0x0000
        /*0014*/ 	.byte	0x00, 0xf0, 0xa1, 0x03


	//----- nvinfo : EIATTR_SPARSE_MMA_MASK
	.align		4
.L_1788:
        /*0018*/ 	.byte	0x03, 0x50
        /*001a*/ 	.short	0x0000


	//----- nvinfo : EIATTR_MAXREG_COUNT
	.align		4
        /*001c*/ 	.byte	0x03, 0x1b
        /*001e*/ 	.short	0x00ff


	//----- nvinfo : EIATTR_MERCURY_ISA_VERSION
	.align		4
        /*0020*/ 	.byte	0x03, 0x5f
        /*0022*/ 	.short	0x0101


	//----- nvinfo : EIATTR_COOP_GROUP_MASK_REGIDS
	.align		4
        /*0024*/ 	.byte	0x04, 0x29
        /*0026*/ 	.short	(.L_1790 - .L_1789)


	//   ....[0]....
.L_1789:
        /*0028*/ 	.word	0xffffffff


	//   ....[1]....
        /*002c*/ 	.word	0xffffffff


	//   ....[2]....
        /*0030*/ 	.word	0xffffffff


	//   ....[3]....
        /*0034*/ 	.word	0xffffffff


	//   ....[4]....
        /*0038*/ 	.word	0xffffffff


	//   ....[5]....
        /*003c*/ 	.word	0xffffffff


	//   ....[6]....
        /*0040*/ 	.word	0xffffffff


	//   ....[7]....
        /*0044*/ 	.word	0xffffffff


	//   ....[8]....
        /*0048*/ 	.word	0xffffffff


	//   ....[9]....
        /*004c*/ 	.word	0xffffffff


	//   ....[10]....
        /*0050*/ 	.word	0x05000053


	//   ....[11]....
        /*0054*/ 	.word	0x05000053


	//   ....[12]....
        /*0058*/ 	.word	0x05000053


	//   ....[13]....
        /*005c*/ 	.word	0x05000053


	//   ....[14]....
        /*0060*/ 	.word	0x05000053


	//   ....[15]....
        /*0064*/ 	.word	0x05000053


	//   ....[16]....
        /*0068*/ 	.word	0x05000053


	//   ....[17]....
        /*006c*/ 	.word	0x05000053


	//   ....[18]....
        /*0070*/ 	.word	0x05000053


	//   ....[19]....
        /*0074*/ 	.word	0x05000053


	//----- nvinfo : EIATTR_COOP_GROUP_INSTR_OFFSETS
	.align		4
.L_1790:
        /*0078*/ 	.byte	0x04, 0x28
        /*007a*/ 	.short	(.L_1792 - .L_1791)


	//   ....[0]....
.L_1791:
        /*007c*/ 	.word	0x0000fde0


	//   ....[1]....
        /*0080*/ 	.word	0x0000fe00


	//   ....[2]....
        /*0084*/ 	.word	0x0000fe20


	//   ....[3]....
        /*0088*/ 	.word	0x0000fe40


	//   ....[4]....
        /*008c*/ 	.word	0x0000fe70


	//   ....[5]....
        /*0090*/ 	.word	0x000100a0


	//   ....[6]....
        /*0094*/ 	.word	0x000100c0


	//   ....[7]....
        /*0098*/ 	.word	0x000100e0


	//   ....[8]....
        /*009c*/ 	.word	0x00010100


	//   ....[9]....
        /*00a0*/ 	.word	0x00010120


	//   ....[10]....
        /*00a4*/ 	.word	0x00010670


	//   ....[11]....
        /*00a8*/ 	.word	0x00010710


	//   ....[12]....
        /*00ac*/ 	.word	0x00010780


	//   ....[13]....
        /*00b0*/ 	.word	0x000107f0


	//   ....[14]....
        /*00b4*/ 	.word	0x00010870


	//   ....[15]....
        /*00b8*/ 	.word	0x00010af0


	//   ....[16]....
        /*00bc*/ 	.word	0x00010b60


	//   ....[17]....
        /*00c0*/ 	.word	0x00010bd0


	//   ....[18]....
        /*00c4*/ 	.word	0x00010c40


	//   ....[19]....
        /*00c8*/ 	.word	0x00010cb0


	//----- nvinfo : EIATTR_VRC_CTA_INIT_COUNT
	.align		4
.L_1792:
        /*00cc*/ 	.byte	0x02, 0x4a
	.zero		1
	.zero		1


	//----- nvinfo : EIATTR_EXIT_INSTR_OFFSETS
	.align		4
        /*00d0*/ 	.byte	0x04, 0x1c
        /*00d2*/ 	.short	(.L_1794 - .L_1793)


	//   ....[0]....
.L_1793:
        /*00d4*/ 	.word	0x00000290


	//   ....[1]....
        /*00d8*/ 	.word	0x00010600


	//----- nvinfo : EIATTR_MAX_THREADS
	.align		4
.L_1794:
        /*00dc*/ 	.byte	0x04, 0x05
        /*00de*/ 	.short	(.L_1796 - .L_1795)
.L_1795:
        /*00e0*/ 	.word	0x00000080
        /*00e4*/ 	.word	0x00000001
        /*00e8*/ 	.word	0x00000001


	//----- nvinfo : EIATTR_CRS_STACK_SIZE
	.align		4
.L_1796:
        /*00ec*/ 	.byte	0x04, 0x1e
        /*00ee*/ 	.short	(.L_1798 - .L_1797)
.L_1797:
        /*00f0*/ 	.word	0x00000000


	//----- nvinfo : EIATTR_CBANK_PARAM_SIZE
	.align		4
.L_1798:
        /*00f4*/ 	.byte	0x03, 0x19
        /*00f6*/ 	.short	0x00e8


	//----- nvinfo : EIATTR_PARAM_CBANK
	.align		4
        /*00f8*/ 	.byte	0x04, 0x0a
        /*00fa*/ 	.short	(.L_1800 - .L_1799)
	.align		4
.L_1799:
        /*00fc*/ 	.word	index@(.nv.constant0._ZN10layer_norm31ln_parallel_residual_fwd_kernelINS_13Kernel_traitsI6__halfffffjLj512ELj1ELj4ELj1ELj16ENS_18Kernel_traits_baseILj512ES2_ffffjLj128EEEEELb1ELb1ELb1EEEvNS_9FwdParamsE)
        /*0100*/ 	.short	0x0380
        /*0102*/ 	.short	0x00e8


	//----- nvinfo : EIATTR_SW_WAR
	.align		4
.L_1800:
        /*0104*/ 	.byte	0x04, 0x36
        /*0106*/ 	.short	(.L_1802 - .L_1801)
.L_1801:
        /*0108*/ 	.word	0x00000008
.L_1802:


//--------------------- .nv.info._ZN10layer_norm31ln_parallel_residual_fwd_kernelINS_13Kernel_traitsIfffffjLj512ELj1ELj4ELj1ELj16ENS_18Kernel_traits_baseILj512EfffffjLj128EEEEELb0ELb0ELb0EEEvNS_9FwdParamsE --------------------------
	.section	.nv.info._ZN10layer_norm31ln_parallel_residual_fwd_kernelINS_13Kernel_traitsIfffffjLj512ELj1ELj4ELj1ELj16ENS_18Kernel_traits_baseILj512EfffffjLj128EEEEELb0ELb0ELb0EEEvNS_9FwdParamsE,"",@"SHT_CUDA_INFO"
	.sectionflags	@""
	.align	4


	//----- nvinfo : EIATTR_CUDA_API_VERSION
	.align		4
        /*0000*/ 	.byte	0x04, 0x37
        /*0002*/ 	.short	(.L_1804 - .L_1803)
.L_1803:
        /*0004*/ 	.word	0x00000082


	//----- nvinfo : EIATTR_KPARAM_INFO
	.align		4
.L_1804:
        /*0008*/ 	.byte	0x04, 0x17
        /*000a*/ 	.short	(.L_1806 - .L_1805)
.L_1805:
        /*000c*/ 	.word	0x00000000
        /*0010*/ 	.short	0x0000
        /*0012*/ 	.short	0x0000
        /*0014*/ 	.byte	0x00, 0xf0, 0xa1, 0x03


	//----- nvinfo : EIATTR_SPARSE_MMA_MASK
	.align		4
.L_1806:
        /*0018*/ 	.byte	0x03, 0x50
        /*001a*/ 	.short	0x0000


	//----- nvinfo : EIATTR_MAXREG_COUNT
	.align		4
        /*001c*/ 	.byte	0x03, 0x1b
        /*001e*/ 	.short	0x00ff


	//----- nvinfo : EIATTR_MERCURY_ISA_VERSION
	.align		4
        /*0020*/ 	.byte	0x03, 0x5f
        /*0022*/ 	.short	0x0101


	//----- nvinfo : EIATTR_COOP_GROUP_MASK_REGIDS
	.align		4
        /*0024*/ 	.byte	0x04, 0x29
        /*0026*/ 	.short	(.L_1808 - .L_1807)


	//   ....[0]....
.L_1807:
        /*0028*/ 	.word	0xffffffff


	//   ....[1]....
        /*002c*/ 	.word	0xffffffff


	//   ....[2]....
        /*0030*/ 	.word	0xffffffff


	//   ....[3]....
        /*0034*/ 	.word	0xffffffff


	//   ....[4]....
        /*0038*/ 	.word	0xffffffff


	//   ....[5]....
        /*003c*/ 	.word	0xffffffff


	//   ....[6]....
        /*0040*/ 	.word	0xffffffff


	//   ....[7]....
        /*0044*/ 	.word	0xffffffff


	//   ....[8]....
        /*0048*/ 	.word	0xffffffff


	//   ....[9]....
        /*004c*/ 	.word	0xffffffff


	//   ....[10]....
        /*0050*/ 	.word	0x0500006a


	//   ....[11]....
        /*0054*/ 	.word	0x0500006a


	//   ....[12]....
        /*0058*/ 	.word	0x0500006a


	//   ....[13]....
        /*005c*/ 	.word	0x0500006a


	//   ....[14]....
        /*0060*/ 	.word	0x0500006a


	//   ....[15]....
        /*0064*/ 	.word	0x0500006a


	//   ....[16]....
        /*0068*/ 	.word	0x0500006a


	//   ....[17]....
        /*006c*/ 	.word	0x0500006a


	//   ....[18]....
        /*0070*/ 	.word	0x0500006a


	//   ....[19]....
        /*0074*/ 	.word	0x0500006a


	//----- nvinfo : EIATTR_COOP_GROUP_INSTR_OFFSETS
	.align		4
.L_1808:
        /*0078*/ 	.byte	0x04, 0x28
        /*007a*/ 	.short	(.L_1810 - .L_1809)


	//   ....[0]....
.L_1809:
        /*007c*/ 	.word	0x00002220


	//   ....[1]....
        /*0080*/ 	.word	0x00002240


	//   ....[2]....
        /*0084*/ 	.word	0x00002260


	//   ....[3]....
        /*0088*/ 	.word	0x00002280


	//   ....[4]....
        /*008c*/ 	.word	0x000022b0


	//   ....[5]....
        /*0090*/ 	.word	0x000024f0


	//   ....[6]....
        /*0094*/ 	.word	0x00002510


	//   ....[7]....
        /*0098*/ 	.word	0x00002530


	//   ....[8]....
        /*009c*/ 	.word	0x00002550


	//   ....[9]....
        /*00a0*/ 	.word	0x00002570


	//   ....[10]....
        /*00a4*/ 	.word	0x00002db0


	//   ....[11]....
        /*00a8*/ 	.word	0x00002e50


	//   ....[12]....
        /*00ac*/ 	.word	0x00002ec0


	//   ....[13]....
        /*00b0*/ 	.word	0x00002f30


	//   ....[14]....
        /*00b4*/ 	.word	0x00002fb0


	//   ....[15]....
        /*00b8*/ 	.word	0x00003240


	//   ....[16]....
        /*00bc*/ 	.word	0x000032b0


	//   ....[17]....
        /*00c0*/ 	.word	0x00003320


	//   ....[18]....
        /*00c4*/ 	.word	0x00003390


	//   ....[19]....
        /*00c8*/ 	.word	0x00003400


	//----- nvinfo : EIATTR_VRC_CTA_INIT_COUNT
	.align		4
.L_1810:
        /*00cc*/ 	.byte	0x02, 0x4a
	.zero		1
	.zero		1


	//----- nvinfo : EIATTR_EXIT_INSTR_OFFSETS
	.align		4
        /*00d0*/ 	.byte	0x04, 0x1c
        /*00d2*/ 	.short	(.L_1812 - .L_1811)


	//   ....[0]....
.L_1811:
        /*00d4*/ 	.word	0x00001090


	//   ....[1]....
        /*00d8*/ 	.word	0x00002d40


	//----- nvinfo : EIATTR_MAX_THREADS
	.align		4
.L_1812:
        /*00dc*/ 	.byte	0x04, 0x05
        /*00de*/ 	.short	(.L_1814 - .L_1813)
.L_1813:
        /*00e0*/ 	.word	0x00000080
        /*00e4*/ 	.word	0x00000001
        /*00e8*/ 	.word	0x00000001


	//----- nvinfo : EIATTR_CRS_STACK_SIZE
	.align		4
.L_1814:
        /*00ec*/ 	.byte	0x04, 0x1e
        /*00ee*/ 	.short	(.L_1816 - .L_1815)
.L_1815:
        /*00f0*/ 	.word	0x00000000


	//----- nvinfo : EIATTR_CBANK_PARAM_SIZE
	.align		4
.L_1816:
        /*00f4*/ 	.byte	0x03, 0x19
        /*00f6*/ 	.short	0x00e8


	//----- nvinfo : EIATTR_PARAM_CBANK
	.align		4
        /*00f8*/ 	.byte	0x04, 0x0a
        /*00fa*/ 	.short	(.L_1818 - .L_1817)
	.align		4
.L_1817:
        /*00fc*/ 	.word	index@(.nv.constant0._ZN10layer_norm31ln_parallel_residual_fwd_kernelINS_13Kernel_traitsIfffffjLj512ELj1ELj4ELj1ELj16ENS_18Kernel_traits_baseILj512EfffffjLj128EEEEELb0ELb0ELb0EEEvNS_9FwdParamsE)
        /*0100*/ 	.short	0x0380
        /*0102*/ 	.short	0x00e8


	//----- nvinfo : EIATTR_SW_WAR
	.align		4
.L_1818:
        /*0104*/ 	.byte	0x04, 0x36
        /*0106*/ 	.short	(.L_1820 - .L_1819)
.L_1819:
        /*0108*/ 	.word	0x00000008
.L_1820:


//--------------------- .nv.info._ZN10layer_norm31ln_parallel_residual_fwd_kernelINS_13Kernel_traitsIfffffjLj512ELj1ELj4ELj1ELj16ENS_18Kernel_traits_baseILj512EfffffjLj128EEEEELb0ELb0ELb1EEEvNS_9FwdParamsE --------------------------
	.section	.nv.info._ZN10layer_norm31ln_parallel_residual_fwd_kernelINS_13Kernel_traitsIfffffjLj512ELj1ELj4ELj1ELj16ENS_18Kernel_traits_baseILj512EfffffjLj128EEEEELb0ELb0ELb1EEEvNS_9FwdParamsE,"",@"SHT_CUDA_INFO"
	.sectionflags	@""
	.align	4


	//----- nvinfo : EIATTR_CUDA_API_VERSION
	.align		4
        /*0000*/ 	.byte	0x04, 0x37
        /*0002*/ 	.short	(.L_1822 - .L_1821)
.L_1821:
        /*0004*/ 	.word	0x00000082


	//----- nvinfo : EIATTR_KPARAM_INFO
	.align		4
.L_1822:
        /*0008*/ 	.byte	0x04, 0x17
        /*000a*/ 	.short	(.L_1824 - .L_1823)
.L_1823:
        /*000c*/ 	.word	0x00000000
        /*0010*/ 	.short	0x0000
        /*0012*/ 	.short	0x0000
        /*0014*/ 	.byte	0x00, 0xf0, 0xa1, 0x03


	//----- nvinfo : EIATTR_SPARSE_MMA_MASK
	.align		4
.L_1824:
        /*0018*/ 	.byte	0x03, 0x50
        /*001a*/ 	.short	0x0000


	//----- nvinfo : EIATTR_MAXREG_COUNT
	.align		4
        /*001c*/ 	.byte	0x03, 0x1b
        /*001e*/ 	.short	0x00ff


	//----- nvinfo : EIATTR_MERCURY_ISA_VERSION
	.align		4
        /*0020*/ 	.byte	0x03, 0x5f
        /*0022*/ 	.short	0x0101


	//----- nvinfo : EIATTR_COOP_GROUP_MASK_REGIDS
	.align		4
        /*0024*/ 	.byte	0x04, 0x29
        /*0026*/ 	.short	(.L_1826 - .L_1825)


	//   ....[0]....
.L_1825:
        /*0028*/ 	.word	0xffffffff


	//   ....[1]....
        /*002c*/ 	.word	0xffffffff


	//   ....[2]....
        /*0030*/ 	.word	0xffffffff


	//   ....[3]....
        /*0034*/ 	.word	0xffffffff


	//   ....[4]....
        /*0038*/ 	.word	0xffffffff


	//   ....[5]....
        /*003c*/ 	.word	0xffffffff


	//   ....[6]....
        /*0040*/ 	.word	0xffffffff


	//   ....[7]....
        /*0044*/ 	.word	0xffffffff


	//   ....[8]....
        /*0048*/ 	.word	0xffffffff


	//   ....[9]....
        /*004c*/ 	.word	0xffffffff


	//   ....[10]....
        /*0050*/ 	.word	0x05000063


	//   ....[11]....
        /*0054*/ 	.word	0x05000063


	//   ....[12]....
        /*0058*/ 	.word	0x05000063


	//   ....[13]....
        /*005c*/ 	.word	0x05000063


	//   ....[14]....
        /*0060*/ 	.word	0x05000063


	//   ....[15]....
        /*0064*/ 	.word	0x05000063


	//   ....[16]....
        /*0068*/ 	.word	0x05000063


	//   ....[17]....
        /*006c*/ 	.word	0x05000063


	//   ....[18]....
        /*0070*/ 	.word	0x05000063


	//   ....[19]....
        /*0074*/ 	.word	0x05000063


	//----- nvinfo : EIATTR_COOP_GROUP_INSTR_OFFSETS
	.align		4
.L_1826:
        /*0078*/ 	.byte	0x04, 0x28
        /*007a*/ 	.short	(.L_1828 - .L_1827)


	//   ....[0]....
.L_1827:
        /*007c*/ 	.word	0x00001590


	//   ....[1]....
        /*0080*/ 	.word	0x000015b0


	//   ....[2]....
        /*0084*/ 	.word	0x000015d0


	//   ....[3]....
        /*0088*/ 	.word	0x000015f0


	//   ....[4]....
        /*008c*/ 	.word	0x00001620


	//   ....[5]....
        /*0090*/ 	.word	0x00001850


	//   ....[6]....
        /*0094*/ 	.word	0x00001870


	//   ....[7]....
        /*0098*/ 	.word	0x00001890


	//   ....[8]....
        /*009c*/ 	.word	0x000018b0


	//   ....[9]....
        /*00a0*/ 	.word	0x000018d0


	//   ....[10]....
        /*00a4*/ 	.word	0x00001f80


	//   ....[11]....
        /*00a8*/ 	.word	0x00002020


	//   ....[12]....
        /*00ac*/ 	.word	0x00002090


	//   ....[13]....
        /*00b0*/ 	.word	0x00002100


	//   ....[14]....
        /*00b4*/ 	.word	0x00002180


	//   ....[15]....
        /*00b8*/ 	.word	0x00002400


	//   ....[16]....
        /*00bc*/ 	.word	0x00002470


	//   ....[17]....
        /*00c0*/ 	.word	0x000024e0


	//   ....[18]....
        /*00c4*/ 	.word	0x00002550


	//   ....[19]....
        /*00c8*/ 	.word	0x000025c0


	//----- nvinfo : EIATTR_VRC_CTA_INIT_COUNT
	.align		4
.L_1828:
        /*00cc*/ 	.byte	0x02, 0x4a
	.zero		1
	.zero		1


	//----- nvinfo : EIATTR_EXIT_INSTR_OFFSETS
	.align		4
        /*00d0*/ 	.byte	0x04, 0x1c
        /*00d2*/ 	.short	(.L_1830 - .L_1829)


	//   ....[0]....
.L_1829:
        /*00d4*/ 	.word	0x000006f0


	//   ....[1]....
        /*00d8*/ 	.word	0x00001f10


	//----- nvinfo : EIATTR_MAX_THREADS
	.align		4
.L_1830:
        /*00dc*/ 	.byte	0x04, 0x05
        /*00de*/ 	.short	(.L_1832 - .L_1831)
.L_1831:
        /*00e0*/ 	.word	0x00000080
        /*00e4*/ 	.word	0x00000001
        /*00e8*/ 	.word	0x00000001


	//----- nvinfo : EIATTR_CRS_STACK_SIZE
	.align		4
.L_1832:
        /*00ec*/ 	.byte	0x04, 0x1e
        /*00ee*/ 	.short	(.L_1834 - .L_1833)
.L_1833:
        /*00f0*/ 	.word	0x00000000


	//----- nvinfo : EIATTR_CBANK_PARAM_SIZE
	.align		4
.L_1834:
        /*00f4*/ 	.byte	0x03, 0x19
        /*00f6*/ 	.short	0x00e8


	//----- nvinfo : EIATTR_PARAM_CBANK
	.align		4
        /*00f8*/ 	.byte	0x04, 0x0a
        /*00fa*/ 	.short	(.L_1836 - .L_1835)
	.align		4
.L_1835:
        /*00fc*/ 	.word	index@(.nv.constant0._ZN10layer_norm31ln_parallel_residual_fwd_kernelINS_13Kernel_traitsIfffffjLj512ELj1ELj4ELj1ELj16ENS_18Kernel_traits_baseILj512EfffffjLj128EEEEELb0ELb0ELb1EEEvNS_9FwdParamsE)
        /*0100*/ 	.short	0x0380
        /*0102*/ 	.short	0x00e8


	//----- nvinfo : EIATTR_SW_WAR
	.align		4
.L_1836:
        /*0104*/ 	.byte	0x04, 0x36
        /*0106*/ 	.short	(.L_1838 - .L_1837)
.L_1837:
        /*0108*/ 	.word	0x00000008
.L_1838:


//--------------------- .nv.info._ZN10layer_norm31ln_parallel_residual_fwd_kernelINS_13Kernel_traitsIfffffjLj512ELj1ELj4ELj1ELj16ENS_18Kernel_traits_baseILj512EfffffjLj128EEEEELb0ELb1ELb0EEEvNS_9FwdParamsE --------------------------
	.section	.nv.info._ZN10layer_norm31ln_parallel_residual_fwd_kernelINS_13Kernel_traitsIfffffjLj512ELj1ELj4ELj1ELj16ENS_18Kernel_traits_baseILj512EfffffjLj128EEEEELb0ELb1ELb0EEEvNS_9FwdParamsE,"",@"SHT_CUDA_INFO"
	.sectionflags	@""
	.align	4


	//----- nvinfo : EIATTR_CUDA_API_VERSION
	.align		4
        /*0000*/ 	.byte	0x04, 0x37
        /*0002*/ 	.short	(.L_1840 - .L_1839)
.L_1839:
        /*0004*/ 	.word	0x00000082


	//----- nvinfo : EIATTR_KPARAM_INFO
	.align		4
.L_1840:
        /*0008*/ 	.byte	0x04, 0x17
        /*000a*/ 	.short	(.L_1842 - .L_1841)
.L_1841:
        /*000c*/ 	.word	0x00000000
        /*0010*/ 	.short	0x0000
        /*0012*/ 	.short	0x0000
        /*0014*/ 	.byte	0x00, 0xf0, 0xa1, 0x03


	//----- nvinfo : EIATTR_SPARSE_MMA_MASK
	.align		4
.L_1842:
        /*0018*/ 	.byte	0x03, 0x50
        /*001a*/ 	.short	0x0000


	//----- nvinfo : EIATTR_MAXREG_COUNT
	.align		4
        /*001c*/ 	.byte	0x03, 0x1b
        /*001e*/ 	.short	0x00ff


	//----- nvinfo : EIATTR_MERCURY_ISA_VERSION
	.align		4
        /*0020*/ 	.byte	0x03, 0x5f
        /*0022*/ 	.short	0x0101


	//----- nvinfo : EIATTR_COOP_GROUP_MASK_REGIDS
	.align		4
        /*0024*/ 	.byte	0x04, 0x29
        /*0026*/ 	.short	(.L_1844 - .L_1843)


	//   ....[0]....
.L_1843:
        /*0028*/ 	.word	0xffffffff


	//   ....[1]....
        /*002c*/ 	.word	0xffffffff


	//   ....[2]....
        /*0030*/ 	.word	0xffffffff


	//   ....[3]....
        /*0034*/ 	.word	0xffffffff


	//   ....[4]....
        /*0038*/ 	.word	0xffffffff


	//   ....[5]....
        /*003c*/ 	.word	0xffffffff


	//   ....[6]....
        /*0040*/ 	.word	0xffffffff


	//   ....[7]....
        /*0044*/ 	.word	0xffffffff


	//   ....[8]....
        /*0048*/ 	.word	0xffffffff


	//   ....[9]....
        /*004c*/ 	.word	0xffffffff


	//   ....[10]....
        /*0050*/ 	.word	0x05000036


	//   ....[11]....
        /*0054*/ 	.word	0x05000036


	//   ....[12]....
        /*0058*/ 	.word	0x05000036


	//   ....[13]....
        /*005c*/ 	.word	0x05000036


	//   ....[14]....
        /*0060*/ 	.word	0x05000036


	//   ....[15]....
        /*0064*/ 	.word	0x05000036


	//   ....[16]....
        /*0068*/ 	.word	0x05000036


	//   ....[17]....
        /*006c*/ 	.word	0x05000036


	//   ....[18]....
        /*0070*/ 	.word	0x05000036


	//   ....[19]....
        /*0074*/ 	.word	0x05000036


	//----- nvinfo : EIATTR_COOP_GROUP_INSTR_OFFSETS
	.align		4
.L_1844:
        /*0078*/ 	.byte	0x04, 0x28
        /*007a*/ 	.short	(.L_1846 - .L_1845)


	//   ....[0]....
.L_1845:
        /*007c*/ 	.word	0x000017a0


	//   ....[1]....
        /*0080*/ 	.word	0x000017c0


	//   ....[2]....
        /*0084*/ 	.word	0x000017e0


	//   ....[3]....
        /*0088*/ 	.word	0x00001810


	//   ....[4]....
        /*008c*/ 	.word	0x00001830


	//   ....[5]....
        /*0090*/ 	.word	0x00001a70


	//   ....[6]....
        /*0094*/ 	.word	0x00001a90


	//   ....[7]....
        /*0098*/ 	.word	0x00001ab0


	//   ....[8]....
        /*009c*/ 	.word	0x00001ad0


	//   ....[9]....
        /*00a0*/ 	.word	0x00001af0


	//   ....[10]....
        /*00a4*/ 	.word	0x00002170


	//   ....[11]....
        /*00a8*/ 	.word	0x00002210


	//   ....[12]....
        /*00ac*/ 	.word	0x00002280


	//   ....[13]....
        /*00b0*/ 	.word	0x00002300


	//   ....[14]....
        /*00b4*/ 	.word	0x00002370


	//   ....[15]....
        /*00b8*/ 	.word	0x00002620


	//   ....[16]....
        /*00bc*/ 	.word	0x00002690


	//   ....[17]....
        /*00c0*/ 	.word	0x00002700


	//   ....[18]....
        /*00c4*/ 	.word	0x00002770


	//   ....[19]....
        /*00c8*/ 	.word	0x000027e0


	//----- nvinfo : EIATTR_VRC_CTA_INIT_COUNT
	.align		4
.L_1846:
        /*00cc*/ 	.byte	0x02, 0x4a
	.zero		1
	.zero		1


	//----- nvinfo : EIATTR_EXIT_INSTR_OFFSETS
	.align		4
        /*00d0*/ 	.byte	0x04, 0x1c
        /*00d2*/ 	.short	(.L_1848 - .L_1847)


	//   ....[0]....
.L_1847:
        /*00d4*/ 	.word	0x00000570


	//   ....[1]....
        /*00d8*/ 	.word	0x00002100


	//----- nvinfo : EIATTR_MAX_THREADS
	.align		4
.L_1848:
        /*00dc*/ 	.byte	0x04, 0x05
        /*00de*/ 	.short	(.L_1850 - .L_1849)
.L_1849:
        /*00e0*/ 	.word	0x00000080
        /*00e4*/ 	.word	0x00000001
        /*00e8*/ 	.word	0x00000001


	//----- nvinfo : EIATTR_CRS_STACK_SIZE
	.align		4
.L_1850:
        /*00ec*/ 	.byte	0x04, 0x1e
        /*00ee*/ 	.short	(.L_1852 - .L_1851)
.L_1851:
        /*00f0*/ 	.word	0x00000000


	//----- nvinfo : EIATTR_CBANK_PARAM_SIZE
	.align		4
.L_1852:
        /*00f4*/ 	.byte	0x03, 0x19
        /*00f6*/ 	.short	0x00e8


	//----- nvinfo : EIATTR_PARAM_CBANK
	.align		4
        /*00f8*/ 	.byte	0x04, 0x0a
        /*00fa*/ 	.short	(.L_1854 - .L_1853)
	.align		4
.L_1853:
        /*00fc*/ 	.word	index@(.nv.constant0._ZN10layer_norm31ln_parallel_residual_fwd_kernelINS_13Kernel_traitsIfffffjLj512ELj1ELj4ELj1ELj16ENS_18Kernel_traits_baseILj512EfffffjLj128EEEEELb0ELb1ELb0EEEvNS_9FwdParamsE)
        /*0100*/ 	.short	0x0380
        /*0102*/ 	.short	0x00e8


	//----- nvinfo : EIATTR_SW_WAR
	.align		4
.L_1854:
        /*0104*/ 	.byte	0x04, 0x36
        /*0106*/ 	.short	(.L_1856 - .L_1855)
.L_1855:
        /*0108*/ 	.word	0x00000008
.L_1856:


//--------------------- .nv.info._ZN10layer_norm31ln_parallel_residual_fwd_kernelINS_13Kernel_traitsIfffffjLj512ELj1ELj4ELj1ELj16ENS_18Kernel_traits_baseILj512EfffffjLj128EEEEELb0ELb1ELb1EEEvNS_9FwdParamsE --------------------------
	.section	.nv.info._ZN10layer_norm31ln_parallel_residual_fwd_kernelINS_13Kernel_traitsIfffffjLj512ELj1ELj4ELj1ELj16ENS_18Kernel_traits_baseILj512EfffffjLj128EEEEELb0ELb1ELb1EEEvNS_9FwdParamsE,"",@"SHT_CUDA_INFO"
	.sectionflags	@""
	.align	4


	//----- nvinfo : EIATTR_CUDA_API_VERSION
	.align		4
        /*0000*/ 	.byte	0x04, 0x37
        /*0002*/ 	.short	(.L_1858 - .L_1857)
.L_1857:
        /*0004*/ 	.word	0x00000082


	//----- nvinfo : EIATTR_KPARAM_INFO
	.align		4
.L_1858:
        /*0008*/ 	.byte	0x04, 0x17
        /*000a*/ 	.short	(.L_1860 - .L_1859)
.L_1859:
        /*000c*/ 	.word	0x00000000
        /*0010*/ 	.short	0x0000
        /*0012*/ 	.short	0x0000
        /*0014*/ 	.byte	0x00, 0xf0, 0xa1, 0x03


	//----- nvinfo : EIATTR_SPARSE_MMA_MASK
	.align		4
.L_1860:
        /*0018*/ 	.byte	0x03, 0x50
        /*001a*/ 	.short	0x0000


	//----- nvinfo : EIATTR_MAXREG_COUNT
	.align		4
        /*001c*/ 	.byte	0x03, 0x1b
        /*001e*/ 	.short	0x00ff


	//----- nvinfo : EIATTR_MERCURY_ISA_VERSION
	.align		4
        /*0020*/ 	.byte	0x03, 0x5f
        /*0022*/ 	.short	0x0101


	//----- nvinfo : EIATTR_COOP_GROUP_MASK_REGIDS
	.align		4
        /*0024*/ 	.byte	0x04, 0x29
        /*0026*/ 	.short	(.L_1862 - .L_1861)


	//   ....[0]....
.L_1861:
        /*0028*/ 	.word	0xffffffff


	//   ....[1]....
        /*002c*/ 	.word	0xffffffff


	//   ....[2]....
        /*0030*/ 	.word	0xffffffff


	//   ....[3]....
        /*0034*/ 	.word	0xffffffff


	//   ....[4]....
        /*0038*/ 	.word	0xffffffff


	//   ....[5]....
        /*003c*/ 	.word	0xffffffff


	//   ....[6]....
        /*0040*/ 	.word	0xffffffff


	//   ....[7]....
        /*0044*/ 	.word	0xffffffff


	//   ....[8]....
        /*0048*/ 	.word	0xffffffff


	//   ....[9]....
        /*004c*/ 	.word	0xffffffff


	//   ....[10]....
        /*0050*/ 	.word	0x0500002a


	//   ....[11]....
        /*0054*/ 	.word	0x0500002a


	//   ....[12]....
        /*0058*/ 	.word	0x0500002a


	//   ....[13]....
        /*005c*/ 	.word	0x0500002a


	//   ....[14]....
        /*0060*/ 	.word	0x0500002a


	//   ....[15]....
        /*0064*/ 	.word	0x0500002a


	//   ....[16]....
        /*0068*/ 	.word	0x0500002a


	//   ....[17]....
        /*006c*/ 	.word	0x0500002a


	//   ....[18]....
        /*0070*/ 	.word	0x0500002a


	//   ....[19]....
        /*0074*/ 	.word	0x0500002a


	//----- nvinfo : EIATTR_COOP_GROUP_INSTR_OFFSETS
	.align		4
.L_1862:
        /*0078*/ 	.byte	0x04, 0x28
        /*007a*/ 	.short	(.L_1864 - .L_1863)


	//   ....[0]....
.L_1863:
        /*007c*/ 	.word	0x000012b0


	//   ....[1]....
        /*0080*/ 	.word	0x000012e0


	//   ....[2]....
        /*0084*/ 	.word	0x00001300


	//   ....[3]....
        /*0088*/ 	.word	0x00001320


	//   ....[4]....
        /*008c*/ 	.word	0x00001340


	//   ....[5]....
        /*0090*/ 	.word	0x00001570


	//   ....[6]....
        /*0094*/ 	.word	0x00001590


	//   ....[7]....
        /*0098*/ 	.word	0x000015b0


	//   ....[8]....
        /*009c*/ 	.word	0x000015d0


	//   ....[9]....
        /*00a0*/ 	.word	0x000015f0


	//   ....[10]....
        /*00a4*/ 	.word	0x00001b10


	//   ....[11]....
        /*00a8*/ 	.word	0x00001ba0


	//   ....[12]....
        /*00ac*/ 	.word	0x00001c00


	//   ....[13]....
        /*00b0*/ 	.word	0x00001c60


	//   ....[14]....
        /*00b4*/ 	.word	0x00001cc0


	//   ....[15]....
        /*00b8*/ 	.word	0x00001f40


	//   ....[16]....
        /*00bc*/ 	.word	0x00001f90


	//   ....[17]....
        /*00c0*/ 	.word	0x00001ff0


	//   ....[18]....
        /*00c4*/ 	.word	0x00002050


	//   ....[19]....
        /*00c8*/ 	.word	0x000020b0


	//----- nvinfo : EIATTR_VRC_CTA_INIT_COUNT
	.align		4
.L_1864:
        /*00cc*/ 	.byte	0x02, 0x4a
	.zero		1
	.zero		1


	//----- nvinfo : EIATTR_EXIT_INSTR_OFFSETS
	.align		4
        /*00d0*/ 	.byte	0x04, 0x1c
        /*00d2*/ 	.short	(.L_1866 - .L_1865)


	//   ....[0]....
.L_1865:
        /*00d4*/ 	.word	0x00000390


	//   ....[1]....
        /*00d8*/ 	.word	0x00001aa0


	//----- nvinfo : EIATTR_MAX_THREADS
	.align		4
.L_1866:
        /*00dc*/ 	.byte	0x04, 0x05
        /*00de*/ 	.short	(.L_1868 - .L_1867)
.L_1867:
        /*00e0*/ 	.word	0x00000080
        /*00e4*/ 	.word	0x00000001
        /*00e8*/ 	.word	0x00000001


	//----- nvinfo : EIATTR_CRS_STACK_SIZE
	.align		4
.L_1868:
        /*00ec*/ 	.byte	0x04, 0x1e
        /*00ee*/ 	.short	(.L_1870 - .L_1869)
.L_1869:
        /*00f0*/ 	.word	0x00000000


	//----- nvinfo : EIATTR_CBANK_PARAM_SIZE
	.align		4
.L_1870:
        /*00f4*/ 	.byte	0x03, 0x19
        /*00f6*/ 	.short	0x00e8


	//----- nvinfo : EIATTR_PARAM_CBANK
	.align		4
        /*00f8*/ 	.byte	0x04, 0x0a
        /*00fa*/ 	.short	(.L_1872 - .L_1871)
	.align		4
.L_1871:
        /*00fc*/ 	.word	index@(.nv.constant0._ZN10layer_norm31ln_parallel_residual_fwd_kernelINS_13Kernel_traitsIfffffjLj512ELj1ELj4ELj1ELj16ENS_18Kernel_traits_baseILj512EfffffjLj128EEEEELb0ELb1ELb1EEEvNS_9FwdParamsE)
        /*0100*/ 	.short	0x0380
        /*0102*/ 	.short	0x00e8


	//----- nvinfo : EIATTR_SW_WAR
	.align		4
.L_1872:
        /*0104*/ 	.byte	0x04, 0x36
        /*0106*/ 	.short	(.L_1874 - .L_1873)
.L_1873:
        /*0108*/ 	.word	0x00000008
.L_1874:


//--------------------- .nv.info._ZN10layer_norm31ln_parallel_residual_fwd_kernelINS_13Kernel_traitsIfffffjLj512ELj1ELj4ELj1ELj16ENS_18Kernel_traits_baseILj512EfffffjLj128EEEEELb1ELb0ELb0EEEvNS_9FwdParamsE --------------------------
	.section	.nv.info._ZN10layer_norm31ln_parallel_residual_fwd_kernelINS_13Kernel_traitsIfffffjLj512ELj1ELj4ELj1ELj16ENS_18Kernel_traits_baseILj512EfffffjLj128EEEEELb1ELb0ELb0EEEvNS_9FwdParamsE,"",@"SHT_CUDA_INFO"
	.sectionflags	@""
	.align	4


	//----- nvinfo : EIATTR_CUDA_API_VERSION
	.align		4
        /*0000*/ 	.byte	0x04, 0x37
        /*0002*/ 	.short	(.L_1876 - .L_1875)
.L_1875:
        /*0004*/ 	.word	0x00000082


	//----- nvinfo : EIATTR_KPARAM_INFO
	.align		4
.L_1876:
        /*0008*/ 	.byte	0x04, 0x17
        /*000a*/ 	.short	(.L_1878 - .L_1877)
.L_1877:
        /*000c*/ 	.word	0x00000000
        /*0010*/ 	.short	0x0000
        /*0012*/ 	.short	0x0000
        /*0014*/ 	.byte	0x00, 0xf0, 0xa1, 0x03


	//----- nvinfo : EIATTR_SPARSE_MMA_MASK
	.align		4
.L_1878:
        /*0018*/ 	.byte	0x03, 0x50
        /*001a*/ 	.short	0x0000


	//----- nvinfo : EIATTR_MAXREG_COUNT
	.align		4
        /*001c*/ 	.byte	0x03, 0x1b
        /*001e*/ 	.short	0x00ff


	//----- nvinfo : EIATTR_MERCURY_ISA_VERSION
	.align		4
        /*0020*/ 	.byte	0x03, 0x5f
        /*0022*/ 	.short	0x0101


	//----- nvinfo : EIATTR_COOP_GROUP_MASK_REGIDS
	.align		4
        /*0024*/ 	.byte	0x04, 0x29
        /*0026*/ 	.short	(.L_1880 - .L_1879)


	//   ....[0]....
.L_1879:
        /*0028*/ 	.word	0xffffffff


	//   ....[1]....
        /*002c*/ 	.word	0xffffffff


	//   ....[2]....
        /*0030*/ 	.word	0xffffffff


	//   ....[3]....
        /*0034*/ 	.word	0xffffffff


	//   ....[4]....
        /*0038*/ 	.word	0xffffffff


	//   ....[5]....
        /*003c*/ 	.word	0xffffffff


	//   ....[6]....
        /*0040*/ 	.word	0xffffffff


	//   ....[7]....
        /*0044*/ 	.word	0xffffffff


	//   ....[8]....
        /*0048*/ 	.word	0xffffffff


	//   ....[9]....
        /*004c*/ 	.word	0xffffffff


	//   ....[10]....
        /*0050*/ 	.word	0x05000072


	//   ....[11]....
        /*0054*/ 	.word	0x05000072


	//   ....[12]....
        /*0058*/ 	.word	0x05000072


	//   ....[13]....
        /*005c*/ 	.word	0x05000072


	//   ....[14]....
        /*0060*/ 	.word	0x05000072


	//   ....[15]....
        /*0064*/ 	.word	0x05000072


	//   ....[16]....
        /*0068*/ 	.word	0x05000072


	//   ....[17]....
        /*006c*/ 	.word	0x05000072


	//   ....[18]....
        /*0070*/ 	.word	0x05000072


	//   ....[19]....
        /*0074*/ 	.word	0x05000072


	//----- nvinfo : EIATTR_COOP_GROUP_INSTR_OFFSETS
	.align		4
.L_1880:
        /*0078*/ 	.byte	0x04, 0x28
        /*007a*/ 	.short	(.L_1882 - .L_1881)


	//   ....[0]....
.L_1881:
        /*007c*/ 	.word	0x00010db0


	//   ....[1]....
        /*0080*/ 	.word	0x00010de0


	//   ....[2]....
        /*0084*/ 	.word	0x00010e00


	//   ....[3]....
        /*0088*/ 	.word	0x00010e20


	//   ....[4]....
        /*008c*/ 	.word	0x00010e40


	//   ....[5]....
        /*0090*/ 	.word	0x00011080


	//   ....[6]....
        /*0094*/ 	.word	0x000110a0


	//   ....[7]....
        /*0098*/ 	.word	0x000110c0


	//   ....[8]....
        /*009c*/ 	.word	0x000110e0


	//   ....[9]....
        /*00a0*/ 	.word	0x00011100


	//   ....[10]....
        /*00a4*/ 	.word	0x00011960


	//   ....[11]....
        /*00a8*/ 	.word	0x00011a10


	//   ....[12]....
        /*00ac*/ 	.word	0x00011a80


	//   ....[13]....
        /*00b0*/ 	.word	0x00011af0


	//   ....[14]....
        /*00b4*/ 	.word	0x00011b60


	//   ....[15]....
        /*00b8*/ 	.word	0x00011df0


	//   ....[16]....
        /*00bc*/ 	.word	0x00011e60


	//   ....[17]....
        /*00c0*/ 	.word	0x00011ed0


	//   ....[18]....
        /*00c4*/ 	.word	0x00011f40


	//   ....[19]....
        /*00c8*/ 	.word	0x00011fb0


	//----- nvinfo : EIATTR_VRC_CTA_INIT_COUNT
	.align		4
.L_1882:
        /*00cc*/ 	.byte	0x02, 0x4a
	.zero		1
	.zero		1


	//----- nvinfo : EIATTR_EXIT_INSTR_OFFSETS
	.align		4
        /*00d0*/ 	.byte	0x04, 0x1c
        /*00d2*/ 	.short	(.L_1884 - .L_1883)


	//   ....[0]....
.L_1883:
        /*00d4*/ 	.word	0x000012b0


	//   ....[1]....
        /*00d8*/ 	.word	0x000118f0


	//----- nvinfo : EIATTR_MAX_THREADS
	.align		4
.L_1884:
        /*00dc*/ 	.byte	0x04, 0x05
        /*00de*/ 	.short	(.L_1886 - .L_1885)
.L_1885:
        /*00e0*/ 	.word	0x00000080
        /*00e4*/ 	.word	0x00000001
        /*00e8*/ 	.word	0x00000001


	//----- nvinfo : EIATTR_CRS_STACK_SIZE
	.align		4
.L_1886:
        /*00ec*/ 	.byte	0x04, 0x1e
        /*00ee*/ 	.short	(.L_1888 - .L_1887)
.L_1887:
        /*00f0*/ 	.word	0x00000000


	//----- nvinfo : EIATTR_CBANK_PARAM_SIZE
	.align		4
.L_1888:
        /*00f4*/ 	.byte	0x03, 0x19
        /*00f6*/ 	.short	0x00e8


	//----- nvinfo : EIATTR_PARAM_CBANK
	.align		4
        /*00f8*/ 	.byte	0x04, 0x0a
        /*00fa*/ 	.short	(.L_1890 - .L_1889)
	.align		4
.L_1889:
        /*00fc*/ 	.word	index@(.nv.constant0._ZN10layer_norm31ln_parallel_residual_fwd_kernelINS_13Kernel_traitsIfffffjLj512ELj1ELj4ELj1ELj16ENS_18Kernel_traits_baseILj512EfffffjLj128EEEEELb1ELb0ELb0EEEvNS_9FwdParamsE)
        /*0100*/ 	.short	0x0380
        /*0102*/ 	.short	0x00e8


	//----- nvinfo : EIATTR_SW_WAR
	.align		4
.L_1890:
        /*0104*/ 	.byte	0x04, 0x36
        /*0106*/ 	.short	(.L_1892 - .L_1891)
.L_1891:
        /*0108*/ 	.word	0x00000008
.L_1892:


//--------------------- .nv.info._ZN10layer_norm31ln_parallel_residual_fwd_kernelINS_13Kernel_traitsIfffffjLj512ELj1ELj4ELj1ELj16ENS_18Kernel_traits_baseILj512EfffffjLj128EEEEELb1ELb0ELb1EEEvNS_9FwdParamsE --------------------------
	.section	.nv.info._ZN10layer_norm31ln_parallel_residual_fwd_kernelINS_13Kernel_traitsIfffffjLj512ELj1ELj4ELj1ELj16ENS_18Kernel_traits_baseILj512EfffffjLj128EEEEELb1ELb0ELb1EEEvNS_9FwdParamsE,"",@"SHT_CUDA_INFO"
	.sectionflags	@""
	.align	4


	//----- nvinfo : EIATTR_CUDA_API_VERSION
	.align		4
        /*0000*/ 	.byte	0x04, 0x37
        /*0002*/ 	.short	(.L_1894 - .L_1893)
.L_1893:
        /*0004*/ 	.word	0x00000082


	//----- nvinfo : EIATTR_KPARAM_INFO
	.align		4
.L_1894:
        /*0008*/ 	.byte	0x04, 0x17
        /*000a*/ 	.short	(.L_1896 - .L_1895)
.L_1895:
        /*000c*/ 	.word	0x00000000
        /*0010*/ 	.short	0x0000
        /*0012*/ 	.short	0x0000
        /*0014*/ 	.byte	0x00, 0xf0, 0xa1, 0x03


	//----- nvinfo : EIATTR_SPARSE_MMA_MASK
	.align		4
.L_1896:
        /*0018*/ 	.byte	0x03, 0x50
        /*001a*/ 	.short	0x0000


	//----- nvinfo : EIATTR_MAXREG_COUNT
	.align		4
        /*001c*/ 	.byte	0x03, 0x1b
        /*001e*/ 	.short	0x00ff


	//----- nvinfo : EIATTR_MERCURY_ISA_VERSION
	.align		4
        /*0020*/ 	.byte	0x03, 0x5f
        /*0022*/ 	.short	0x0101


	//----- nvinfo : EIATTR_COOP_GROUP_MASK_REGIDS
	.align		4
        /*0024*/ 	.byte	0x04, 0x29
        /*0026*/ 	.short	(.L_1898 - .L_1897)


	//   ....[0]....
.L_1897:
        /*0028*/ 	.word	0xffffffff


	//   ....[1]....
        /*002c*/ 	.word	0xffffffff


	//   ....[2]....
        /*0030*/ 	.word	0xffffffff


	//   ....[3]....
        /*0034*/ 	.word	0xffffffff


	//   ....[4]....
        /*0038*/ 	.word	0xffffffff


	//   ....[5]....
        /*003c*/ 	.word	0xffffffff


	//   ....[6]....
        /*0040*/ 	.word	0xffffffff


	//   ....[7]....
        /*0044*/ 	.word	0xffffffff


	//   ....[8]....
        /*0048*/ 	.word	0xffffffff


	//   ....[9]....
        /*004c*/ 	.word	0xffffffff


	//   ....[10]....
        /*0050*/ 	.word	0x05000074


	//   ....[11]....
        /*0054*/ 	.word	0x05000074


	//   ....[12]....
        /*0058*/ 	.word	0x05000074


	//   ....[13]....
        /*005c*/ 	.word	0x05000074


	//   ....[14]....
        /*0060*/ 	.word	0x05000074


	//   ....[15]....
        /*0064*/ 	.word	0x05000074


	//   ....[16]....
        /*0068*/ 	.word	0x05000074


	//   ....[17]....
        /*006c*/ 	.word	0x05000074


	//   ....[18]....
        /*0070*/ 	.word	0x05000074


	//   ....[19]....
        /*0074*/ 	.word	0x05000074


	//----- nvinfo : EIATTR_COOP_GROUP_INSTR_OFFSETS
	.align		4
.L_1898:
        /*0078*/ 	.byte	0x04, 0x28
        /*007a*/ 	.short	(.L_1900 - .L_1899)


	//   ....[0]....
.L_1899:
        /*007c*/ 	.word	0x00010110


	//   ....[1]....
        /*0080*/ 	.word	0x00010130


	//   ....[2]....
        /*0084*/ 	.word	0x00010150


	//   ....[3]....
        /*0088*/ 	.word	0x00010170


	//   ....[4]....
        /*008c*/ 	.word	0x000101a0


	//   ....[5]....
        /*0090*/ 	.word	0x000103d0


	//   ....[6]....
        /*0094*/ 	.word	0x000103f0


	//   ....[7]....
        /*0098*/ 	.word	0x00010410


	//   ....[8]....
        /*009c*/ 	.word	0x00010430


	//   ....[9]....
        /*00a0*/ 	.word	0x00010450


	//   ....[10]....
        /*00a4*/ 	.word	0x00010b30


	//   ....[11]....
        /*00a8*/ 	.word	0x00010bd0


	//   ....[12]....
        /*00ac*/ 	.word	0x00010c40


	//   ....[13]....
        /*00b0*/ 	.word	0x00010cb0


	//   ....[14]....
        /*00b4*/ 	.word	0x00010d30


	//   ....[15]....
        /*00b8*/ 	.word	0x00010fb0


	//   ....[16]....
        /*00bc*/ 	.word	0x00011020


	//   ....[17]....
        /*00c0*/ 	.word	0x00011090


	//   ....[18]....
        /*00c4*/ 	.word	0x00011100


	//   ....[19]....
        /*00c8*/ 	.word	0x00011170


	//----- nvinfo : EIATTR_VRC_CTA_INIT_COUNT
	.align		4
.L_1900:
        /*00cc*/ 	.byte	0x02, 0x4a
	.zero		1
	.zero		1


	//----- nvinfo : EIATTR_EXIT_INSTR_OFFSETS
	.align		4
        /*00d0*/ 	.byte	0x04, 0x1c
        /*00d2*/ 	.short	(.L_1902 - .L_1901)


	//   ....[0]....
.L_1901:
        /*00d4*/ 	.word	0x000008f0


	//   ....[1]....
        /*00d8*/ 	.word	0x00010ac0


	//----- nvinfo : EIATTR_MAX_THREADS
	.align		4
.L_1902:
        /*00dc*/ 	.byte	0x04, 0x05
        /*00de*/ 	.short	(.L_1904 - .L_1903)
.L_1903:
        /*00e0*/ 	.word	0x00000080
        /*00e4*/ 	.word	0x00000001
        /*00e8*/ 	.word	0x00000001


	//----- nvinfo : EIATTR_CRS_STACK_SIZE
	.align		4
.L_1904:
        /*00ec*/ 	.byte	0x04, 0x1e
        /*00ee*/ 	.short	(.L_1906 - .L_1905)
.L_1905:
        /*00f0*/ 	.word	0x00000000


	//----- nvinfo : EIATTR_CBANK_PARAM_SIZE
	.align		4
.L_1906:
        /*00f4*/ 	.byte	0x03, 0x19
        /*00f6*/ 	.short	0x00e8


	//----- nvinfo : EIATTR_PARAM_CBANK
	.align		4
        /*00f8*/ 	.byte	0x04, 0x0a
        /*00fa*/ 	.short	(.L_1908 - .L_1907)
	.align		4
.L_1907:
        /*00fc*/ 	.word	index@(.nv.constant0._ZN10layer_norm31ln_parallel_residual_fwd_kernelINS_13Kernel_traitsIfffffjLj512ELj1ELj4ELj1ELj16ENS_18Kernel_traits_baseILj512EfffffjLj128EEEEELb1ELb0ELb1EEEvNS_9FwdParamsE)
        /*0100*/ 	.short	0x0380
        /*0102*/ 	.short	0x00e8


	//----- nvinfo : EIATTR_SW_WAR
	.align		4
.L_1908:
        /*0104*/ 	.byte	0x04, 0x36
        /*0106*/ 	.short	(.L_1910 - .L_1909)
.L_1909:
        /*0108*/ 	.word	0x00000008
.L_1910:


//--------------------- .nv.info._ZN10layer_norm31ln_parallel_residual_fwd_kernelINS_13Kernel_traitsIfffffjLj512ELj1ELj4ELj1ELj16ENS_18Kernel_traits_baseILj512EfffffjLj128EEEEELb1ELb1ELb0EEEvNS_9FwdParamsE --------------------------
	.section	.nv.info._ZN10layer_norm31ln_parallel_residual_fwd_kernelINS_13Kernel_traitsIfffffjLj512ELj1ELj4ELj1ELj16ENS_18Kernel_traits_baseILj512EfffffjLj128EEEEELb1ELb1ELb0EEEvNS_9FwdParamsE,"",@"SHT_CUDA_INFO"
	.sectionflags	@""
	.align	4


	//----- nvinfo : EIATTR_CUDA_API_VERSION
	.align		4
        /*0000*/ 	.byte	0x04, 0x37
        /*0002*/ 	.short	(.L_1912 - .L_1911)
.L_1911:
        /*0004*/ 	.word	0x00000082


	//----- nvinfo : EIATTR_KPARAM_INFO
	.align		4
.L_1912:
        /*0008*/ 	.byte	0x04, 0x17
        /*000a*/ 	.short	(.L_1914 - .L_1913)
.L_1913:
        /*000c*/ 	.word	0x00000000
        /*0010*/ 	.short	0x0000
        /*0012*/ 	.short	0x0000
        /*0014*/ 	.byte	0x00, 0xf0, 0xa1, 0x03


	//----- nvinfo : EIATTR_SPARSE_MMA_MASK
	.align		4
.L_1914:
        /*0018*/ 	.byte	0x03, 0x50
        /*001a*/ 	.short	0x0000


	//----- nvinfo : EIATTR_MAXREG_COUNT
	.align		4
        /*001c*/ 	.byte	0x03, 0x1b
        /*001e*/ 	.short	0x00ff


	//----- nvinfo : EIATTR_MERCURY_ISA_VERSION
	.align		4
        /*0020*/ 	.byte	0x03, 0x5f
        /*0022*/ 	.short	0x0101


	//----- nvinfo : EIATTR_COOP_GROUP_MASK_REGIDS
	.align		4
        /*0024*/ 	.byte	0x04, 0x29
        /*0026*/ 	.short	(.L_1916 - .L_1915)


	//   ....[0]....
.L_1915:
        /*0028*/ 	.word	0xffffffff


	//   ....[1]....
        /*002c*/ 	.word	0xffffffff


	//   ....[2]....
        /*0030*/ 	.word	0xffffffff


	//   ....[3]....
        /*0034*/ 	.word	0xffffffff


	//   ....[4]....
        /*0038*/ 	.word	0xffffffff


	//   ....[5]....
        /*003c*/ 	.word	0xffffffff


	//   ....[6]....
        /*0040*/ 	.word	0xffffffff


	//   ....[7]....
        /*0044*/ 	.word	0xffffffff


	//   ....[8]....
        /*0048*/ 	.word	0xffffffff


	//   ....[9]....
        /*004c*/ 	.word	0xffffffff


	//   ....[10]....
        /*0050*/ 	.word	0x05000052


	//   ....[11]....
        /*0054*/ 	.word	0x05000052


	//   ....[12]....
        /*0058*/ 	.word	0x05000052


	//   ....[13]....
        /*005c*/ 	.word	0x05000052


	//   ....[14]....
        /*0060*/ 	.word	0x05000052


	//   ....[15]....
        /*0064*/ 	.word	0x05000052


	//   ....[16]....
        /*0068*/ 	.word	0x05000052


	//   ....[17]....
        /*006c*/ 	.word	0x05000052


	//   ....[18]....
        /*0070*/ 	.word	0x05000052


	//   ....[19]....
        /*0074*/ 	.word	0x05000052


	//----- nvinfo : EIATTR_COOP_GROUP_INSTR_OFFSETS
	.align		4
.L_1916:
        /*0078*/ 	.byte	0x04, 0x28
        /*007a*/ 	.short	(.L_1918 - .L_1917)


	//   ....[0]....
.L_1917:
        /*007c*/ 	.word	0x000104f0


	//   ....[1]....
        /*0080*/ 	.word	0x00010520


	//   ....[2]....
        /*0084*/ 	.word	0x00010540


	//   ....[3]....
        /*0088*/ 	.word	0x00010560


	//   ....[4]....
        /*008c*/ 	.word	0x00010580


	//   ....[5]....
        /*0090*/ 	.word	0x000107c0


	//   ....[6]....
        /*0094*/ 	.word	0x000107e0


	//   ....[7]....
        /*0098*/ 	.word	0x00010800


	//   ....[8]....
        /*009c*/ 	.word	0x00010820


	//   ....[9]....
        /*00a0*/ 	.word	0x00010840


	//   ....[10]....
        /*00a4*/ 	.word	0x00010ee0


	//   ....[11]....
        /*00a8*/ 	.word	0x00010f90


	//   ....[12]....
        /*00ac*/ 	.word	0x00011000


	//   ....[13]....
        /*00b0*/ 	.word	0x00011070


	//   ....[14]....
        /*00b4*/ 	.word	0x000110e0


	//   ....[15]....
        /*00b8*/ 	.word	0x00011370


	//   ....[16]....
        /*00bc*/ 	.word	0x000113e0


	//   ....[17]....
        /*00c0*/ 	.word	0x00011450


	//   ....[18]....
        /*00c4*/ 	.word	0x000114c0


	//   ....[19]....
        /*00c8*/ 	.word	0x00011530


	//----- nvinfo : EIATTR_VRC_CTA_INIT_COUNT
	.align		4
.L_1918:
        /*00cc*/ 	.byte	0x02, 0x4a
	.zero		1
	.zero		1


	//----- nvinfo : EIATTR_EXIT_INSTR_OFFSETS
	.align		4
        /*00d0*/ 	.byte	0x04, 0x1c
        /*00d2*/ 	.short	(.L_1920 - .L_1919)


	//   ....[0]....
.L_1919:
        /*00d4*/ 	.word	0x00000770


	//   ....[1]....
        /*00d8*/ 	.word	0x00010e70


	//----- nvinfo : EIATTR_MAX_THREADS
	.align		4
.L_1920:
        /*00dc*/ 	.byte	0x04, 0x05
        /*00de*/ 	.short	(.L_1922 - .L_1921)
.L_1921:
        /*00e0*/ 	.word	0x00000080
        /*00e4*/ 	.word	0x00000001
        /*00e8*/ 	.word	0x00000001


	//----- nvinfo : EIATTR_CRS_STACK_SIZE
	.align		4
.L_1922:
        /*00ec*/ 	.byte	0x04, 0x1e
        /*00ee*/ 	.short	(.L_1924 - .L_1923)
.L_1923:
        /*00f0*/ 	.word	0x00000000


	//----- nvinfo : EIATTR_CBANK_PARAM_SIZE
	.align		4
.L_1924:
        /*00f4*/ 	.byte	0x03, 0x19
        /*00f6*/ 	.short	0x00e8


	//----- nvinfo : EIATTR_PARAM_CBANK
	.align		4
        /*00f8*/ 	.byte	0x04, 0x0a
        /*00fa*/ 	.short	(.L_1926 - .L_1925)
	.align		4
.L_1925:
        /*00fc*/ 	.word	index@(.nv.constant0._ZN10layer_norm31ln_parallel_residual_fwd_kernelINS_13Kernel_traitsIfffffjLj512ELj1ELj4ELj1ELj16ENS_18Kernel_traits_baseILj512EfffffjLj128EEEEELb1ELb1ELb0EEEvNS_9FwdParamsE)
        /*0100*/ 	.short	0x0380
        /*0102*/ 	.short	0x00e8


	//----- nvinfo : EIATTR_SW_WAR
	.align		4
.L_1926:
        /*0104*/ 	.byte	0x04, 0x36
        /*0106*/ 	.short	(.L_1928 - .L_1927)
.L_1927:
        /*0108*/ 	.word	0x00000008
.L_1928:


//--------------------- .nv.info._ZN10layer_norm31ln_parallel_residual_fwd_kernelINS_13Kernel_traitsIfffffjLj512ELj1ELj4ELj1ELj16ENS_18Kernel_traits_baseILj512EfffffjLj128EEEEELb1ELb1ELb1EEEvNS_9FwdParamsE --------------------------
	.section	.nv.info._ZN10layer_norm31ln_parallel_residual_fwd_kernelINS_13Kernel_traitsIfffffjLj512ELj1ELj4ELj1ELj16ENS_18Kernel_traits_baseILj512EfffffjLj128EEEEELb1ELb1ELb1EEEvNS_9FwdParamsE,"",@"SHT_CUDA_INFO"
	.sectionflags	@""
	.align	4


	//----- nvinfo : EIATTR_CUDA_API_VERSION
	.align		4
        /*0000*/ 	.byte	0x04, 0x37
        /*0002*/ 	.short	(.L_1930 - .L_1929)
.L_1929:
        /*0004*/ 	.word	0x00000082


	//----- nvinfo : EIATTR_KPARAM_INFO
	.align		4
.L_1930:
        /*0008*/ 	.byte	0x04, 0x17
        /*000a*/ 	.short	(.L_1932 - .L_1931)
.L_1931:
        /*000c*/ 	.word	0x00000000
        /*0010*/ 	.short	0x0000
        /*0012*/ 	.short	0x0000
        /*0014*/ 	.byte	0x00, 0xf0, 0xa1, 0x03


	//----- nvinfo : EIATTR_SPARSE_MMA_MASK
	.align		4
.L_1932:
        /*0018*/ 	.byte	0x03, 0x50
        /*001a*/ 	.short	0x0000


	//----- nvinfo : EIATTR_MAXREG_COUNT
	.align		4
        /*001c*/ 	.byte	0x03, 0x1b
        /*001e*/ 	.short	0x00ff


	//----- nvinfo : EIATTR_MERCURY_ISA_VERSION
	.align		4
        /*0020*/ 	.byte	0x03, 0x5f
        /*0022*/ 	.short	0x0101


	//----- nvinfo : EIATTR_COOP_GROUP_MASK_REGIDS
	.align		4
        /*0024*/ 	.byte	0x04, 0x29
        /*0026*/ 	.short	(.L_1934 - .L_1933)


	//   ....[0]....
.L_1933:
        /*0028*/ 	.word	0xffffffff


	//   ....[1]....
        /*002c*/ 	.word	0xffffffff


	//   ....[2]....
        /*0030*/ 	.word	0xffffffff


	//   ....[3]....
        /*0034*/ 	.word	0xffffffff


	//   ....[4]....
        /*0038*/ 	.word	0xffffffff


	//   ....[5]....
        /*003c*/ 	.word	0xffffffff


	//   ....[6]....
        /*0040*/ 	.word	0xffffffff


	//   ....[7]....
        /*0044*/ 	.word	0xffffffff


	//   ....[8]....
        /*0048*/ 	.word	0xffffffff


	//   ....[9]....
        /*004c*/ 	.word	0xffffffff


	//   ....[10]....
        /*0050*/ 	.word	0x05000053


	//   ....[11]....
        /*0054*/ 	.word	0x05000053


	//   ....[12]....
        /*0058*/ 	.word	0x05000053


	//   ....[13]....
        /*005c*/ 	.word	0x05000053


	//   ....[14]....
        /*0060*/ 	.word	0x05000053


	//   ....[15]....
        /*0064*/ 	.word	0x05000053


	//   ....[16]....
        /*0068*/ 	.word	0x05000053


	//   ....[17]....
        /*006c*/ 	.word	0x05000053


	//   ....[18]....
        /*0070*/ 	.word	0x05000053


	//   ....[19]....
        /*0074*/ 	.word	0x05000053


	//----- nvinfo : EIATTR_COOP_GROUP_INSTR_OFFSETS
	.align		4
.L_1934:
        /*0078*/ 	.byte	0x04, 0x28
        /*007a*/ 	.short	(.L_1936 - .L_1935)


	//   ....[0]....
.L_1935:
        /*007c*/ 	.word	0x0000ffd0


	//   ....[1]....
        /*0080*/ 	.word	0x0000fff0


	//   ....[2]....
        /*0084*/ 	.word	0x00010010


	//   ....[3]....
        /*0088*/ 	.word	0x00010030


	//   ....[4]....
        /*008c*/ 	.word	0x00010060


	//   ....[5]....
        /*0090*/ 	.word	0x00010290


	//   ....[6]....
        /*0094*/ 	.word	0x000102b0


	//   ....[7]....
        /*0098*/ 	.word	0x000102d0


	//   ....[8]....
        /*009c*/ 	.word	0x000102f0


	//   ....[9]....
        /*00a0*/ 	.word	0x00010310


	//   ....[10]....
        /*00a4*/ 	.word	0x00010860


	//   ....[11]....
        /*00a8*/ 	.word	0x00010900


	//   ....[12]....
        /*00ac*/ 	.word	0x00010970


	//   ....[13]....
        /*00b0*/ 	.word	0x000109e0


	//   ....[14]....
        /*00b4*/ 	.word	0x00010a60


	//   ....[15]....
        /*00b8*/ 	.word	0x00010ce0


	//   ....[16]....
        /*00bc*/ 	.word	0x00010d50


	//   ....[17]....
        /*00c0*/ 	.word	0x00010dc0


	//   ....[18]....
        /*00c4*/ 	.word	0x00010e30


	//   ....[19]....
        /*00c8*/ 	.word	0x00010ea0


	//----- nvinfo : EIATTR_VRC_CTA_INIT_COUNT
	.align		4
.L_1936:
        /*00cc*/ 	.byte	0x02, 0x4a
	.zero		1
	.zero		1


	//----- nvinfo : EIATTR_EXIT_INSTR_OFFSETS
	.align		4
        /*00d0*/ 	.byte	0x04, 0x1c
        /*00d2*/ 	.short	(.L_1938 - .L_1937)


	//   ....[0]....
.L_1937:
        /*00d4*/ 	.word	0x00000290


	//   ....[1]....
        /*00d8*/ 	.word	0x000107f0


	//----- nvinfo : EIATTR_MAX_THREADS
	.align		4
.L_1938:
        /*00dc*/ 	.byte	0x04, 0x05
        /*00de*/ 	.short	(.L_1940 - .L_1939)
.L_1939:
        /*00e0*/ 	.word	0x00000080
        /*00e4*/ 	.word	0x00000001
        /*00e8*/ 	.word	0x00000001


	//----- nvinfo : EIATTR_CRS_STACK_SIZE
	.align		4
.L_1940:
        /*00ec*/ 	.byte	0x04, 0x1e
        /*00ee*/ 	.short	(.L_1942 - .L_1941)
.L_1941:
        /*00f0*/ 	.word	0x00000000


	//----- nvinfo : EIATTR_CBANK_PARAM_SIZE
	.align		4
.L_1942:
        /*00f4*/ 	.byte	0x03, 0x19
        /*00f6*/ 	.short	0x00e8


	//----- nvinfo : EIATTR_PARAM_CBANK
	.align		4
        /*00f8*/ 	.byte	0x04, 0x0a
        /*00fa*/ 	.short	(.L_1944 - .L_1943)
	.align		4
.L_1943:
        /*00fc*/ 	.word	index@(.nv.constant0._ZN10layer_norm31ln_parallel_residual_fwd_kernelINS_13Kernel_traitsIfffffjLj512ELj1ELj4ELj1ELj16ENS_18Kernel_traits_baseILj512EfffffjLj128EEEEELb1ELb1ELb1EEEvNS_9FwdParamsE)
        /*0100*/ 	.short	0x0380
        /*0102*/ 	.short	0x00e8


	//----- nvinfo : EIATTR_SW_WAR
	.align		4
.L_1944:
        /*0104*/ 	.byte	0x04, 0x36
        /*0106*/ 	.short	(.L_1946 - .L_1945)
.L_1945:
        /*0108*/ 	.word	0x00000008
.L_1946:


//--------------------- .nv.callgraph             --------------------------
	.section	.nv.callgraph,"",@"SHT_CUDA_CALLGRAPH"
	.align	4
	.sectionentsize	8
	.align		4
        /*0000*/ 	.word	0x00000000
	.align		4
        /*0004*/ 	.word	0xffffffff
	.align		4
        /*0008*/ 	.word	0x00000000
	.align		4
        /*000c*/ 	.word	0xfffffffe
	.align		4
        /*0010*/ 	.word	0x00000000
	.align		4
        /*0014*/ 	.word	0xfffffffd
	.align		4
        /*0018*/ 	.word	0x00000000
	.align		4
        /*001c*/ 	.word	0xfffffffc


//--------------------- .nv.constant4             --------------------------
	.section	.nv.constant4,"a",@progbits
	.align	8
	.align		8
.nv.constant4:
        /*0000*/ 	.dword	precalc_xorwow_matrix
	.align		8
        /*0008*/ 	.dword	precalc_xorwow_offset_matrix
	.align		8
        /*0010*/ 	.dword	mrg32k3aM1
	.align		8
        /*0018*/ 	.dword	mrg32k3aM2
	.align		8
        /*0020*/ 	.dword	mrg32k3aM1SubSeq
	.align		8
        /*0028*/ 	.dword	mrg32k3aM2SubSeq
	.align		8
        /*0030*/ 	.dword	mrg32k3aM1Seq
	.align		8
        /*0038*/ 	.dword	mrg32k3aM2Seq


//--------------------- .nv.constant3             --------------------------
	.section	.nv.constant3,"a",@progbits
	.align	8
.nv.constant3:
	.type		__cr_lgamma_table,@object
	.size		__cr_lgamma_table,(.L_8 - __cr_lgamma_table)
__cr_lgamma_table:
        /*0000*/ 	.byte	0x00, 0x00, 0x00, 0x00, 0x00, 0x00, 0x00, 0x00, 0x00, 0x00, 0x00, 0x00, 0x00, 0x00, 0x00, 0x00
        /*0010*/ 	.byte	0xef, 0x39, 0xfa, 0xfe, 0x42, 0x2e, 0xe6, 0x3f, 0x02, 0x20, 0x2a, 0xfa, 0x0b, 0xab, 0xfc, 0x3f
        /*0020*/ 	.byte	0xf9, 0x2c, 0x92, 0x7c, 0xa7, 0x6c, 0x09, 0x40, 0xc9, 0x79, 0x44, 0x3c, 0x64, 0x26, 0x13, 0x40
        /*0030*/ 	.byte	0xca, 0x01, 0xcf, 0x3a, 0x27, 0x51, 0x1a, 0x40, 0x30, 0xcc, 0x2d, 0xf3, 0xe1, 0x0c, 0x21, 0x40
        /*0040*/ 	.byte	0x0d, 0xb7, 0xfc, 0x82, 0x8e, 0x35, 0x25, 0x40
.L_8:


//--------------------- .text._ZN10layer_norm31ln_parallel_residual_fwd_kernelINS_13Kernel_traitsI13__nv_bfloat16S2_S2_S2_fjLj512ELj1ELj4ELj1ELj16ENS_18Kernel_traits_baseILj512ES2_S2_S2_S2_fjLj128EEEEELb0ELb0ELb0EEEvNS_9FwdParamsE --------------------------
	.section	.text._ZN10layer_norm31ln_parallel_residual_fwd_kernelINS_13Kernel_traitsI13__nv_bfloat16S2_S2_S2_fjLj512ELj1ELj4ELj1ELj16ENS_18Kernel_traits_baseILj512ES2_S2_S2_S2_fjLj128EEEEELb0ELb0ELb0EEEvNS_9FwdParamsE,"ax",@progbits
	.align	128
        .global         _ZN10layer_norm31ln_parallel_residual_fwd_kernelINS_13Kernel_traitsI13__nv_bfloat16S2_S2_S2_fjLj512ELj1ELj4ELj1ELj16ENS_18Kernel_traits_baseILj512ES2_S2_S2_S2_fjLj128EEEEELb0ELb0ELb0EEEvNS_9FwdParamsE
        .type           _ZN10layer_norm31ln_parallel_residual_fwd_kernelINS_13Kernel_traitsI13__nv_bfloat16S2_S2_S2_fjLj512ELj1ELj4ELj1ELj16ENS_18Kernel_traits_baseILj512ES2_S2_S2_S2_fjLj128EEEEELb0ELb0ELb0EEEvNS_9FwdParamsE,@function
        .size           _ZN10layer_norm31ln_parallel_residual_fwd_kernelINS_13Kernel_traitsI13__nv_bfloat16S2_S2_S2_fjLj512ELj1ELj4ELj1ELj16ENS_18Kernel_traits_baseILj512ES2_S2_S2_S2_fjLj128EEEEELb0ELb0ELb0EEEvNS_9FwdParamsE,(.L_x_12097 - _ZN10layer_norm31ln_parallel_residual_fwd_kernelINS_13Kernel_traitsI13__nv_bfloat16S2_S2_S2_fjLj512ELj1ELj4ELj1ELj16ENS_18Kernel_traits_baseILj512ES2_S2_S2_S2_fjLj128EEEEELb0ELb0ELb0EEEvNS_9FwdParamsE)
        .other          _ZN10layer_norm31ln_parallel_residual_fwd_kernelINS_13Kernel_traitsI13__nv_bfloat16S2_S2_S2_fjLj512ELj1ELj4ELj1ELj16ENS_18Kernel_traits_baseILj512ES2_S2_S2_S2_fjLj128EEEEELb0ELb0ELb0EEEvNS_9FwdParamsE,@"STO_CUDA_ENTRY STV_DEFAULT"
_ZN10layer_norm31ln_parallel_residual_fwd_kernelINS_13Kernel_traitsI13__nv_bfloat16S2_S2_S2_fjLj512ELj1ELj4ELj1ELj16ENS_18Kernel_traits_baseILj512ES2_S2_S2_S2_fjLj128EEEEELb0ELb0ELb0EEEvNS_9FwdParamsE:
.text._ZN10layer_norm31ln_parallel_residual_fwd_kernelINS_13Kernel_traitsI13__nv_bfloat16S2_S2_S2_fjLj512ELj1ELj4ELj1ELj16ENS_18Kernel_traits_baseILj512ES2_S2_S2_S2_fjLj128EEEEELb0ELb0ELb0EEEvNS_9FwdParamsE:
[----:B------:R-:W-:Y:S01]  /*0000*/  LDC R1, c[0x0][0x37c] ;  /* 0x0000df00ff017b82 */ /* 0x000fe20000000800 */
[----:B------:R-:W0:Y:S01]  /*0010*/  S2R R86, SR_TID.X ;  /* 0x0000000000567919 */ /* 0x000e220000002100 */
[----:B------:R-:W1:Y:S06]  /*0020*/  LDCU.64 UR10, c[0x0][0x438] ;  /* 0x00008700ff0a77ac */ /* 0x000e6c0008000a00 */
[----:B------:R-:W2:Y:S01]  /*0030*/  LDC R3, c[0x0][0x388] ;  /* 0x0000e200ff037b82 */ /* 0x000ea20000000800 */
[----:B------:R-:W-:Y:S01]  /*0040*/  BSSY.RECONVERGENT B0, `(.L_x_0) ;  /* 0x0000094000007945 */ /* 0x000fe20003800200 */
[----:B------:R-:W3:Y:S01]  /*0050*/  LDCU.64 UR8, c[0x0][0x3a0] ;  /* 0x00007400ff0877ac */ /* 0x000ee20008000a00 */
[----:B------:R-:W4:Y:S05]  /*0060*/  LDCU.64 UR6, c[0x0][0x358] ;  /* 0x00006b00ff0677ac */ /* 0x000f2a0008000a00 */
[----:B------:R-:W5:Y:S08]  /*0070*/  S2UR UR4, SR_CTAID.X ;  /* 0x00000000000479c3 */ /* 0x000f700000002500 */
[----:B------:R-:W3:Y:S01]  /*0080*/  LDC.64 R4, c[0x0][0x398] ;  /* 0x0000e600ff047b82 */ /* 0x000ee20000000a00 */
[----:B-1----:R-:W-:-:S04]  /*0090*/  UISETP.NE.U32.AND UP0, UPT, UR10, URZ, UPT ;  /* 0x000000ff0a00728c */ /* 0x002fc8000bf05070 */
[----:B------:R-:W-:Y:S01]  /*00a0*/  UISETP.NE.AND.EX UP0, UPT, UR11, URZ, UPT, UP0 ;  /* 0x000000ff0b00728c */ /* 0x000fe2000bf05300 */
[----:B--2---:R-:W-:-:S04]  /*00b0*/  SHF.R.S32.HI R0, RZ, 0x1f, R3 ;  /* 0x0000001fff007819 */ /* 0x004fc80000011403 */
[----:B------:R-:W-:Y:S02]  /*00c0*/  LEA.HI R0, R0, R3, RZ, 0x3 ;  /* 0x0000000300007211 */ /* 0x000fe400078f18ff */
[----:B0-----:R-:W-:Y:S01]  /*00d0*/  LOP3.LUT R87, R86, 0x1f, RZ, 0xc, !PT ;  /* 0x0000001f56577812 */ /* 0x001fe200078e0cff */
[----:B-----5:R-:W-:Y:S01]  /*00e0*/  USHF.L.U32 UR4, UR4, 0x2, URZ ;  /* 0x0000000204047899 */ /* 0x020fe200080006ff */
[----:B------:R-:W-:Y:S02]  /*00f0*/  SHF.R.U32.HI R85, RZ, 0x5, R86 ;  /* 0x00000005ff557819 */ /* 0x000fe40000011656 */
[----:B------:R-:W-:Y:S02]  /*0100*/  LEA.HI.SX32 R87, R0, R87, 0x1d ;  /* 0x0000005700577211 */ /* 0x000fe400078feaff */
[----:B------:R-:W-:Y:S02]  /*0110*/  LOP3.LUT R86, R86, 0x1f, RZ, 0xc0, !PT ;  /* 0x0000001f56567812 */ /* 0x000fe400078ec0ff */
[----:B------:R-:W-:-:S02]  /*0120*/  LOP3.LUT R85, R85, UR4, RZ, 0xfc, !PT ;  /* 0x0000000455557c12 */ /* 0x000fc4000f8efcff */
[----:B---3--:R-:W-:-:S04]  /*0130*/  LOP3.LUT P0, RZ, R4, UR8, RZ, 0xfc, !PT ;  /* 0x0000000804ff7c12 */ /* 0x008fc8000f80fcff */
[----:B------:R-:W-:Y:S01]  /*0140*/  LOP3.LUT P0, RZ, R5, UR9, RZ, 0xfc, P0 ;  /* 0x0000000905ff7c12 */ /* 0x000fe2000800fcff */
[----:B----4-:R-:W-:-:S12]  /*0150*/  BRA.U UP0, `(.L_x_1) ;  /* 0x0000000500087547 */ /* 0x010fd8000b800000 */
[----:B------:R-:W0:Y:S02]  /*0160*/  LDCU.64 UR4, c[0x0][0x440] ;  /* 0x00008800ff0477ac */ /* 0x000e240008000a00 */
[----:B0-----:R-:W-:-:S04]  /*0170*/  UISETP.NE.U32.AND UP0, UPT, UR4, URZ, UPT ;  /* 0x000000ff0400728c */ /* 0x001fc8000bf05070 */
[----:B------:R-:W-:-:S09]  /*0180*/  UISETP.NE.AND.EX UP0, UPT, UR5, URZ, UPT, UP0 ;  /* 0x000000ff0500728c */ /* 0x000fd2000bf05300 */
[----:B------:R-:W-:Y:S05]  /*0190*/  BRA.U UP0, `(.L_x_2) ;  /* 0x00000001007c7547 */ /* 0x000fea000b800000 */
[----:B------:R-:W0:Y:S01]  /*01a0*/  LDC.64 R2, c[0x0][0x3d0] ;  /* 0x0000f400ff027b82 */ /* 0x000e220000000a00 */
[----:B------:R-:W-:-:S07]  /*01b0*/  ISETP.GE.U32.AND P1, PT, R87, 0x20, PT ;  /* 0x000000205700780c */ /* 0x000fce0003f26070 */
[----:B------:R-:W1:Y:S06]  /*01c0*/  LDC.64 R4, c[0x0][0x3d8] ;  /* 0x0000f600ff047b82 */ /* 0x000e6c0000000a00 */
[----:B0-----:R-:W-:-:S05]  /*01d0*/  @P1 IMAD.WIDE.U32 R2, R86, 0x10, R2 ;  /* 0x0000001056021825 */ /* 0x001fca00078e0002 */
[----:B------:R0:W5:Y:S01]  /*01e0*/  @P1 LDG.E.128 R20, desc[UR6][R2.64] ;  /* 0x0000000602141981 */ /* 0x000162000c1e1d00 */
[----:B-1----:R-:W-:-:S05]  /*01f0*/  @P1 IMAD.WIDE.U32 R4, R86, 0x10, R4 ;  /* 0x0000001056041825 */ /* 0x002fca00078e0004 */
[----:B------:R0:W5:Y:S01]  /*0200*/  @P1 LDG.E.128 R24, desc[UR6][R4.64] ;  /* 0x0000000604181981 */ /* 0x000162000c1e1d00 */
[----:B------:R-:W-:Y:S01]  /*0210*/  ISETP.GE.U32.AND P2, PT, R87, 0x40, PT ;  /* 0x000000405700780c */ /* 0x000fe20003f46070 */
[----:B------:R-:W-:Y:S01]  /*0220*/  IMAD.MOV.U32 R30, RZ, RZ, RZ ;  /* 0x000000ffff1e7224 */ /* 0x000fe200078e00ff */
[----:B------:R-:W-:Y:S02]  /*0230*/  MOV R7, R86 ;  /* 0x0000005600077202 */ /* 0x000fe40000000f00 */
[----:B------:R-:W-:Y:S02]  /*0240*/  CS2R R28, SRZ ;  /* 0x00000000001c7805 */ /* 0x000fe4000001ff00 */
[----:B------:R-:W-:Y:S02]  /*0250*/  CS2R R34, SRZ ;  /* 0x0000000000227805 */ /* 0x000fe4000001ff00 */
[----:B------:R-:W-:Y:S02]  /*0260*/  CS2R R32, SRZ ;  /* 0x0000000000207805 */ /* 0x000fe4000001ff00 */
[----:B------:R-:W-:-:S02]  /*0270*/  @P1 LOP3.LUT R7, R86, 0x20, RZ, 0xfc, !PT ;  /* 0x0000002056071812 */ /* 0x000fc400078efcff */
[----:B------:R-:W-:Y:S01]  /*0280*/  @P1 MOV R31, RZ ;  /* 0x000000ff001f1202 */ /* 0x000fe20000000f00 */
[----:B0-----:R-:W-:Y:S06]  /*0290*/  @!P2 BRA `(.L_x_3) ;  /* 0x0000000400b8a947 */ /* 0x001fec0003800000 */
[----:B------:R-:W0:Y:S08]  /*02a0*/  LDC.64 R36, c[0x0][0x3d0] ;  /* 0x0000f400ff247b82 */ /* 0x000e300000000a00 */
[----:B------:R-:W1:Y:S01]  /*02b0*/  LDC.64 R40, c[0x0][0x3d8] ;  /* 0x0000f600ff287b82 */ /* 0x000e620000000a00 */
[----:B0-----:R-:W-:-:S06]  /*02c0*/  IMAD.WIDE.U32 R36, R7, 0x10, R36 ;  /* 0x0000001007247825 */ /* 0x001fcc00078e0024 */
[----:B------:R-:W5:Y:S01]  /*02d0*/  LDG.E.128 R36, desc[UR6][R36.64] ;  /* 0x0000000624247981 */ /* 0x000f62000c1e1d00 */
[----:B-1----:R-:W-:-:S06]  /*02e0*/  IMAD.WIDE.U32 R40, R7, 0x10, R40 ;  /* 0x0000001007287825 */ /* 0x002fcc00078e0028 */
[----:B------:R-:W5:Y:S01]  /*02f0*/  LDG.E.128 R40, desc[UR6][R40.64] ;  /* 0x0000000628287981 */ /* 0x000f62000c1e1d00 */
[----:B------:R-:W-:Y:S02]  /*0300*/  CS2R R46, SRZ ;  /* 0x00000000002e7805 */ /* 0x000fe4000001ff00 */
[----:B------:R-:W-:Y:S01]  /*0310*/  CS2R R44, SRZ ;  /* 0x00000000002c7805 */ /* 0x000fe2000001ff00 */
[----:B------:R-:W-:Y:S01]  /*0320*/  IMAD.MOV.U32 R30, RZ, RZ, RZ ;  /* 0x000000ffff1e7224 */ /* 0x000fe200078e00ff */
[----:B------:R-:W-:Y:S02]  /*0330*/  CS2R R28, SRZ ;  /* 0x00000000001c7805 */ /* 0x000fe4000001ff00 */
[----:B------:R-:W-:Y:S02]  /*0340*/  CS2R R50, SRZ ;  /* 0x0000000000327805 */ /* 0x000fe4000001ff00 */
[----:B------:R-:W-:Y:S02]  /*0350*/  CS2R R48, SRZ ;  /* 0x0000000000307805 */ /* 0x000fe4000001ff00 */
[----:B------:R-:W-:-:S02]  /*0360*/  CS2R R34, SRZ ;  /* 0x0000000000227805 */ /* 0x000fc4000001ff00 */
[----:B------:R-:W-:Y:S01]  /*0370*/  CS2R R32, SRZ ;  /* 0x0000000000207805 */ /* 0x000fe2000001ff00 */
[----:B------:R-:W-:Y:S06]  /*0380*/  BRA `(.L_x_3) ;  /* 0x00000004007c7947 */ /* 0x000fec0003800000 */
.L_x_2:
[----:B------:R-:W-:Y:S01]  /*0390*/  ISETP.GE.U32.AND P1, PT, R87, 0x20, PT ;  /* 0x000000205700780c */ /* 0x000fe20003f26070 */
[----:B------:R-:W0:Y:S08]  /*03a0*/  LDC.64 R4, c[0x0][0x3d0] ;  /* 0x0000f400ff047b82 */ /* 0x000e300000000a00 */
[----:B------:R-:W1:Y:S08]  /*03b0*/  LDC.64 R6, c[0x0][0x3d8] ;  /* 0x0000f600ff067b82 */ /* 0x000e700000000a00 */
[----:B------:R-:W2:Y:S01]  /*03c0*/  @P1 LDC.64 R2, c[0x0][0x440] ;  /* 0x00011000ff021b82 */ /* 0x000ea20000000a00 */
[----:B0-----:R-:W-:-:S05]  /*03d0*/  @P1 IMAD.WIDE.U32 R4, R86, 0x10, R4 ;  /* 0x0000001056041825 */ /* 0x001fca00078e0004 */
[----:B------:R0:W5:Y:S01]  /*03e0*/  @P1 LDG.E.128 R20, desc[UR6][R4.64] ;  /* 0x0000000604141981 */ /* 0x000162000c1e1d00 */
[----:B-1----:R-:W-:-:S05]  /*03f0*/  @P1 IMAD.WIDE.U32 R6, R86, 0x10, R6 ;  /* 0x0000001056061825 */ /* 0x002fca00078e0006 */
[----:B------:R0:W5:Y:S01]  /*0400*/  @P1 LDG.E.128 R24, desc[UR6][R6.64] ;  /* 0x0000000606181981 */ /* 0x000162000c1e1d00 */
[----:B--2---:R-:W-:-:S05]  /*0410*/  @P1 IMAD.WIDE.U32 R2, R86, 0x10, R2 ;  /* 0x0000001056021825 */ /* 0x004fca00078e0002 */
[----:B------:R0:W5:Y:S01]  /*0420*/  @P1 LD.E.128 R32, desc[UR6][R2.64] ;  /* 0x0000000602201980 */ /* 0x000162000c101d00 */
[----:B------:R-:W-:Y:S01]  /*0430*/  ISETP.GE.U32.AND P2, PT, R87, 0x40, PT ;  /* 0x000000405700780c */ /* 0x000fe20003f46070 */
[----:B------:R-:W-:Y:S01]  /*0440*/  IMAD.MOV.U32 R30, RZ, RZ, RZ ;  /* 0x000000ffff1e7224 */ /* 0x000fe200078e00ff */
[----:B------:R-:W-:Y:S02]  /*0450*/  MOV R9, R86 ;  /* 0x0000005600097202 */ /* 0x000fe40000000f00 */
[----:B------:R-:W-:Y:S02]  /*0460*/  CS2R R28, SRZ ;  /* 0x00000000001c7805 */ /* 0x000fe4000001ff00 */
[----:B------:R-:W-:Y:S02]  /*0470*/  @P1 LOP3.LUT R9, R86, 0x20, RZ, 0xfc, !PT ;  /* 0x0000002056091812 */ /* 0x000fe400078efcff */
[----:B------:R-:W-:-:S05]  /*0480*/  @P1 MOV R31, RZ ;  /* 0x000000ff001f1202 */ /* 0x000fca0000000f00 */
[----:B0-----:R-:W-:Y:S05]  /*0490*/  @!P2 BRA `(.L_x_3) ;  /* 0x000000040038a947 */ /* 0x001fea0003800000 */
[----:B------:R-:W0:Y:S08]  /*04a0*/  LDC.64 R36, c[0x0][0x3d0] ;  /* 0x0000f400ff247b82 */ /* 0x000e300000000a00 */
[----:B------:R-:W1:Y:S08]  /*04b0*/  LDC.64 R40, c[0x0][0x3d8] ;  /* 0x0000f600ff287b82 */ /* 0x000e700000000a00 */
[----:B------:R-:W2:Y:S01]  /*04c0*/  LDC.64 R48, c[0x0][0x440] ;  /* 0x00011000ff307b82 */ /* 0x000ea20000000a00 */
[----:B0-----:R-:W-:-:S06]  /*04d0*/  IMAD.WIDE.U32 R36, R9, 0x10, R36 ;  /* 0x0000001009247825 */ /* 0x001fcc00078e0024 */
[----:B------:R-:W5:Y:S01]  /*04e0*/  LDG.E.128 R36, desc[UR6][R36.64] ;  /* 0x0000000624247981 */ /* 0x000f62000c1e1d00 */
[----:B-1----:R-:W-:-:S06]  /*04f0*/  IMAD.WIDE.U32 R40, R9, 0x10, R40 ;  /* 0x0000001009287825 */ /* 0x002fcc00078e0028 */
[----:B------:R-:W5:Y:S01]  /*0500*/  LDG.E.128 R40, desc[UR6][R40.64] ;  /* 0x0000000628287981 */ /* 0x000f62000c1e1d00 */
[----:B--2---:R-:W-:-:S06]  /*0510*/  IMAD.WIDE.U32 R48, R9, 0x10, R48 ;  /* 0x0000001009307825 */ /* 0x004fcc00078e0030 */
[----:B------:R-:W5:Y:S01]  /*0520*/  LD.E.128 R48, desc[UR6][R48.64] ;  /* 0x0000000630307980 */ /* 0x000f62000c101d00 */
[----:B------:R-:W-:Y:S02]  /*0530*/  CS2R R46, SRZ ;  /* 0x00000000002e7805 */ /* 0x000fe4000001ff00 */
[----:B------:R-:W-:Y:S01]  /*0540*/  CS2R R44, SRZ ;  /* 0x00000000002c7805 */ /* 0x000fe2000001ff00 */
[----:B------:R-:W-:Y:S01]  /*0550*/  IMAD.MOV.U32 R30, RZ, RZ, RZ ;  /* 0x000000ffff1e7224 */ /* 0x000fe200078e00ff */
[----:B------:R-:W-:Y:S01]  /*0560*/  CS2R R28, SRZ ;  /* 0x00000000001c7805 */ /* 0x000fe2000001ff00 */
[----:B------:R-:W-:Y:S06]  /*0570*/  BRA `(.L_x_3) ;  /* 0x0000000400007947 */ /* 0x000fec0003800000 */
.L_x_1:
[----:B------:R-:W0:Y:S02]  /*0580*/  LDCU.64 UR4, c[0x0][0x440] ;  /* 0x00008800ff0477ac */ /* 0x000e240008000a00 */
[----:B0-----:R-:W-:-:S04]  /*0590*/  UISETP.NE.U32.AND UP0, UPT, UR4, URZ, UPT ;  /* 0x000000ff0400728c */ /* 0x001fc8000bf05070 */
[----:B------:R-:W-:-:S09]  /*05a0*/  UISETP.NE.AND.EX UP0, UPT, UR5, URZ, UPT, UP0 ;  /* 0x000000ff0500728c */ /* 0x000fd2000bf05300 */
[----:B------:R-:W-:Y:S05]  /*05b0*/  BRA.U !UP0, `(.L_x_4) ;  /* 0x0000000108847547 */ /* 0x000fea000b800000 */
[C---:B------:R-:W-:Y:S01]  /*05c0*/  ISETP.GE.U32.AND P1, PT, R87.reuse, 0x20, PT ;  /* 0x000000205700780c */ /* 0x040fe20003f26070 */
[----:B------:R-:W-:Y:S01]  /*05d0*/  BSSY.RECONVERGENT B1, `(.L_x_5) ;  /* 0x0000011000017945 */ /* 0x000fe20003800200 */
[----:B------:R-:W-:Y:S02]  /*05e0*/  ISETP.GE.U32.AND P2, PT, R87, 0x40, PT ;  /* 0x000000405700780c */ /* 0x000fe40003f46070 */
[----:B------:R-:W-:-:S09]  /*05f0*/  MOV R9, R86 ;  /* 0x0000005600097202 */ /* 0x000fd20000000f00 */
[----:B------:R-:W-:Y:S05]  /*0600*/  @!P1 BRA `(.L_x_6) ;  /* 0x0000000000349947 */ /* 0x000fea0003800000 */
[----:B------:R-:W0:Y:S08]  /*0610*/  LDC.64 R28, c[0x0][0x438] ;  /* 0x00010e00ff1c7b82 */ /* 0x000e300000000a00 */
[----:B------:R-:W1:Y:S08]  /*0620*/  LDC.64 R2, c[0x0][0x3d0] ;  /* 0x0000f400ff027b82 */ /* 0x000e700000000a00 */
[----:B------:R-:W2:Y:S08]  /*0630*/  LDC.64 R4, c[0x0][0x3d8] ;  /* 0x0000f600ff047b82 */ /* 0x000eb00000000a00 */
[----:B------:R-:W3:Y:S01]  /*0640*/  LDC.64 R6, c[0x0][0x440] ;  /* 0x00011000ff067b82 */ /* 0x000ee20000000a00 */
[----:B0-----:R-:W-:-:S06]  /*0650*/  IMAD.WIDE.U32 R28, R86, 0x10, R28 ;  /* 0x00000010561c7825 */ /* 0x001fcc00078e001c */
[----:B------:R-:W5:Y:S01]  /*0660*/  LD.E.128 R28, desc[UR6][R28.64] ;  /* 0x000000061c1c7980 */ /* 0x000f62000c101d00 */
[----:B-1----:R-:W-:-:S05]  /*0670*/  IMAD.WIDE.U32 R2, R86, 0x10, R2 ;  /* 0x0000001056027825 */ /* 0x002fca00078e0002 */
[----:B------:R0:W5:Y:S01]  /*0680*/  LDG.E.128 R20, desc[UR6][R2.64] ;  /* 0x0000000602147981 */ /* 0x000162000c1e1d00 */
[----:B--2---:R-:W-:-:S05]  /*0690*/  IMAD.WIDE.U32 R4, R86, 0x10, R4 ;  /* 0x0000001056047825 */ /* 0x004fca00078e0004 */
[----:B------:R0:W5:Y:S01]  /*06a0*/  LDG.E.128 R24, desc[UR6][R4.64] ;  /* 0x0000000604187981 */ /* 0x000162000c1e1d00 */
[----:B---3--:R-:W-:-:S05]  /*06b0*/  IMAD.WIDE.U32 R6, R86, 0x10, R6 ;  /* 0x0000001056067825 */ /* 0x008fca00078e0006 */
[----:B------:R0:W5:Y:S01]  /*06c0*/  LD.E.128 R32, desc[UR6][R6.64] ;  /* 0x0000000606207980 */ /* 0x000162000c101d00 */
[----:B------:R-:W-:-:S07]  /*06d0*/  LOP3.LUT R9, R86, 0x20, RZ, 0xfc, !PT ;  /* 0x0000002056097812 */ /* 0x000fce00078efcff */
.L_x_6:
[----:B------:R-:W-:Y:S05]  /*06e0*/  BSYNC.RECONVERGENT B1 ;  /* 0x0000000000017941 */ /* 0x000fea0003800200 */
.L_x_5:
[----:B------:R-:W-:Y:S05]  /*06f0*/  @!P2 BRA `(.L_x_3) ;  /* 0x0000000000a0a947 */ /* 0x000fea0003800000 */
[----:B------:R-:W1:Y:S08]  /*0700*/  LDC.64 R36, c[0x0][0x3d0] ;  /* 0x0000f400ff247b82 */ /* 0x000e700000000a00 */
[----:B------:R-:W2:Y:S08]  /*0710*/  LDC.64 R44, c[0x0][0x438] ;  /* 0x00010e00ff2c7b82 */ /* 0x000eb00000000a00 */
[----:B------:R-:W3:Y:S08]  /*0720*/  LDC.64 R40, c[0x0][0x3d8] ;  /* 0x0000f600ff287b82 */ /* 0x000ef00000000a00 */
[----:B------:R-:W4:Y:S01]  /*0730*/  LDC.64 R48, c[0x0][0x440] ;  /* 0x00011000ff307b82 */ /* 0x000f220000000a00 */
[----:B-1----:R-:W-:-:S06]  /*0740*/  IMAD.WIDE.U32 R36, R9, 0x10, R36 ;  /* 0x0000001009247825 */ /* 0x002fcc00078e0024 */
[----:B------:R-:W5:Y:S01]  /*0750*/  LDG.E.128 R36, desc[UR6][R36.64] ;  /* 0x0000000624247981 */ /* 0x000f62000c1e1d00 */
[----:B--2---:R-:W-:-:S06]  /*0760*/  IMAD.WIDE.U32 R44, R9, 0x10, R44 ;  /* 0x00000010092c7825 */ /* 0x004fcc00078e002c */
[----:B------:R-:W5:Y:S01]  /*0770*/  LD.E.128 R44, desc[UR6][R44.64] ;  /* 0x000000062c2c7980 */ /* 0x000f62000c101d00 */
[----:B---3--:R-:W-:-:S06]  /*0780*/  IMAD.WIDE.U32 R40, R9, 0x10, R40 ;  /* 0x0000001009287825 */ /* 0x008fcc00078e0028 */
[----:B------:R-:W5:Y:S01]  /*0790*/  LDG.E.128 R40, desc[UR6][R40.64] ;  /* 0x0000000628287981 */ /* 0x000f62000c1e1d00 */
[----:B----4-:R-:W-:-:S06]  /*07a0*/  IMAD.WIDE.U32 R48, R9, 0x10, R48 ;  /* 0x0000001009307825 */ /* 0x010fcc00078e0030 */
[----:B------:R-:W5:Y:S01]  /*07b0*/  LD.E.128 R48, desc[UR6][R48.64] ;  /* 0x0000000630307980 */ /* 0x000f62000c101d00 */
[----:B------:R-:W-:Y:S05]  /*07c0*/  BRA `(.L_x_3) ;  /* 0x00000000006c7947 */ /* 0x000fea0003800000 */
.L_x_4:
[C---:B------:R-:W-:Y:S01]  /*07d0*/  ISETP.GE.U32.AND P2, PT, R87.reuse, 0x40, PT ;  /* 0x000000405700780c */ /* 0x040fe20003f46070 */
[----:B------:R-:W0:Y:S01]  /*07e0*/  LDC.64 R2, c[0x0][0x3d0] ;  /* 0x0000f400ff027b82 */ /* 0x000e220000000a00 */
[----:B------:R-:W-:Y:S01]  /*07f0*/  ISETP.GE.U32.AND P1, PT, R87, 0x20, PT ;  /* 0x000000205700780c */ /* 0x000fe20003f26070 */
[----:B------:R-:W-:-:S06]  /*0800*/  IMAD.MOV.U32 R15, RZ, RZ, R86 ;  /* 0x000000ffff0f7224 */ /* 0x000fcc00078e0056 */
[----:B------:R-:W1:Y:S06]  /*0810*/  LDC.64 R6, c[0x0][0x3d8] ;  /* 0x0000f600ff067b82 */ /* 0x000e6c0000000a00 */
[----:B------:R-:W-:Y:S02]  /*0820*/  @P1 LOP3.LUT R15, R86, 0x20, RZ, 0xfc, !PT ;  /* 0x00000020560f1812 */ /* 0x000fe400078efcff */
[----:B------:R-:W2:Y:S08]  /*0830*/  @P2 LDC.64 R4, c[0x0][0x438] ;  /* 0x00010e00ff042b82 */ /* 0x000eb00000000a00 */
[----:B------:R-:W3:Y:S01]  /*0840*/  LDC.64 R8, c[0x0][0x3d0] ;  /* 0x0000f400ff087b82 */ /* 0x000ee20000000a00 */
[----:B0-----:R-:W-:-:S05]  /*0850*/  @P2 IMAD.WIDE.U32 R2, R15, 0x10, R2 ;  /* 0x000000100f022825 */ /* 0x001fca00078e0002 */
[----:B------:R4:W5:Y:S02]  /*0860*/  @P2 LDG.E.128 R36, desc[UR6][R2.64] ;  /* 0x0000000602242981 */ /* 0x000964000c1e1d00 */
[----:B------:R-:W0:Y:S01]  /*0870*/  @P1 LDC.64 R10, c[0x0][0x438] ;  /* 0x00010e00ff0a1b82 */ /* 0x000e220000000a00 */
[----:B-1----:R-:W-:-:S05]  /*0880*/  @P2 IMAD.WIDE.U32 R6, R15, 0x10, R6 ;  /* 0x000000100f062825 */ /* 0x002fca00078e0006 */
[----:B------:R4:W5:Y:S02]  /*0890*/  @P2 LDG.E.128 R40, desc[UR6][R6.64] ;  /* 0x0000000606282981 */ /* 0x000964000c1e1d00 */
[----:B------:R-:W1:Y:S01]  /*08a0*/  LDC.64 R12, c[0x0][0x3d8] ;  /* 0x0000f600ff0c7b82 */ /* 0x000e620000000a00 */
[----:B--2---:R-:W-:-:S05]  /*08b0*/  @P2 IMAD.WIDE.U32 R4, R15, 0x10, R4 ;  /* 0x000000100f042825 */ /* 0x004fca00078e0004 */
[----:B------:R4:W5:Y:S01]  /*08c0*/  @P2 LD.E.128 R44, desc[UR6][R4.64] ;  /* 0x00000006042c2980 */ /* 0x000962000c101d00 */
[----:B---3--:R-:W-:-:S05]  /*08d0*/  @P1 IMAD.WIDE.U32 R8, R86, 0x10, R8 ;  /* 0x0000001056081825 */ /* 0x008fca00078e0008 */
[----:B------:R4:W5:Y:S01]  /*08e0*/  @P1 LDG.E.128 R20, desc[UR6][R8.64] ;  /* 0x0000000608141981 */ /* 0x000962000c1e1d00 */
[----:B0-----:R-:W-:-:S05]  /*08f0*/  @P1 IMAD.WIDE.U32 R10, R86, 0x10, R10 ;  /* 0x00000010560a1825 */ /* 0x001fca00078e000a */
[----:B------:R4:W5:Y:S01]  /*0900*/  @P1 LD.E.128 R28, desc[UR6][R10.64] ;  /* 0x000000060a1c1980 */ /* 0x000962000c101d00 */
[----:B-1----:R-:W-:-:S05]  /*0910*/  @P1 IMAD.WIDE.U32 R12, R86, 0x10, R12 ;  /* 0x00000010560c1825 */ /* 0x002fca00078e000c */
[----:B------:R4:W5:Y:S01]  /*0920*/  @P1 LDG.E.128 R24, desc[UR6][R12.64] ;  /* 0x000000060c181981 */ /* 0x000962000c1e1d00 */
[----:B------:R-:W-:Y:S01]  /*0930*/  HFMA2 R34, -RZ, RZ, 0, 0 ;  /* 0x00000000ff227431 */ /* 0x000fe200000001ff */
[----:B------:R-:W-:Y:S01]  /*0940*/  CS2R R32, SRZ ;  /* 0x0000000000207805 */ /* 0x000fe2000001ff00 */
[----:B------:R-:W-:Y:S01]  /*0950*/  @P1 IMAD.MOV.U32 R35, RZ, RZ, RZ ;  /* 0x000000ffff231224 */ /* 0x000fe200078e00ff */
[----:B------:R-:W-:Y:S02]  /*0960*/  @P2 CS2R R50, SRZ ;  /* 0x0000000000322805 */ /* 0x000fe4000001ff00 */
[----:B------:R-:W-:-:S07]  /*0970*/  @P2 CS2R R48, SRZ ;  /* 0x0000000000302805 */ /* 0x000fce000001ff00 */
.L_x_3:
[----:B------:R-:W-:Y:S05]  /*0980*/  BSYNC.RECONVERGENT B0 ;  /* 0x0000000000007941 */ /* 0x000fea0003800200 */
.L_x_0:
[----:B------:R-:W1:Y:S02]  /*0990*/  LDCU UR4, c[0x0][0x384] ;  /* 0x00007080ff0477ac */ /* 0x000e640008000800 */
[----:B-1----:R-:W-:-:S13]  /*09a0*/  ISETP.GE.AND P2, PT, R85, UR4, PT ;  /* 0x0000000455007c0c */ /* 0x002fda000bf46270 */
[----:B------:R-:W-:Y:S05]  /*09b0*/  @P2 EXIT ;  /* 0x000000000000294d */ /* 0x000fea0003800000 */
[----:B------:R-:W1:Y:S01]  /*09c0*/  LDCU.U8 UR4, c[0x0][0x410] ;  /* 0x00008200ff0477ac */ /* 0x000e620008000000 */
[----:B-----5:R-:W-:Y:S02]  /*09d0*/  PRMT R84, R51, 0x7632, R84 ;  /* 0x0000763233547816 */ /* 0x020fe40000000054 */
[----:B------:R-:W-:Y:S01]  /*09e0*/  PRMT R83, R43, 0x7632, R83 ;  /* 0x000076322b537816 */ /* 0x000fe20000000053 */
[----:B------:R-:W2:Y:S01]  /*09f0*/  LDCU UR8, c[0x0][0x388] ;  /* 0x00007100ff0877ac */ /* 0x000ea20008000800 */
[----:B------:R-:W-:Y:S02]  /*0a00*/  PRMT R82, R47, 0x7632, R82 ;  /* 0x000076322f527816 */ /* 0x000fe40000000052 */
[----:B------:R-:W-:Y:S01]  /*0a10*/  PRMT R81, R39, 0x7632, R81 ;  /* 0x0000763227517816 */ /* 0x000fe20000000051 */
[----:B------:R-:W3:Y:S01]  /*0a20*/  LDCU UR5, c[0x0][0x448] ;  /* 0x00008900ff0577ac */ /* 0x000ee20008000800 */
[----:B------:R-:W-:Y:S02]  /*0a30*/  PRMT R80, R50, 0x7632, R80 ;  /* 0x0000763232507816 */ /* 0x000fe40000000050 */
[----:B------:R-:W-:Y:S01]  /*0a40*/  PRMT R79, R42, 0x7632, R79 ;  /* 0x000076322a4f7816 */ /* 0x000fe2000000004f */
[----:B------:R-:W0:Y:S01]  /*0a50*/  LDCU.64 UR10, c[0x0][0x398] ;  /* 0x00007300ff0a77ac */ /* 0x000e220008000a00 */
[----:B------:R-:W-:-:S02]  /*0a60*/  PRMT R78, R46, 0x7632, R78 ;  /* 0x000076322e4e7816 */ /* 0x000fc4000000004e */
[----:B------:R-:W-:Y:S01]  /*0a70*/  PRMT R77, R38, 0x7632, R77 ;  /* 0x00007632264d7816 */ /* 0x000fe2000000004d */
[----:B------:R-:W0:Y:S01]  /*0a80*/  LDCU.64 UR12, c[0x0][0x3a0] ;  /* 0x00007400ff0c77ac */ /* 0x000e220008000a00 */
[----:B------:R-:W-:Y:S02]  /*0a90*/  PRMT R76, R49, 0x7632, R76 ;  /* 0x00007632314c7816 */ /* 0x000fe4000000004c */
[----:B------:R-:W-:Y:S02]  /*0aa0*/  PRMT R75, R41, 0x7632, R75 ;  /* 0x00007632294b7816 */ /* 0x000fe4000000004b */
[----:B------:R-:W-:Y:S02]  /*0ab0*/  PRMT R74, R45, 0x7632, R74 ;  /* 0x000076322d4a7816 */ /* 0x000fe4000000004a */
[----:B------:R-:W-:Y:S02]  /*0ac0*/  PRMT R73, R37, 0x7632, R73 ;  /* 0x0000763225497816 */ /* 0x000fe40000000049 */
[----:B------:R-:W-:-:S02]  /*0ad0*/  PRMT R72, R48, 0x7632, R72 ;  /* 0x0000763230487816 */ /* 0x000fc40000000048 */
[----:B------:R-:W-:Y:S02]  /*0ae0*/  PRMT R19, R40, 0x7632, R19 ;  /* 0x0000763228137816 */ /* 0x000fe40000000013 */
[----:B------:R-:W-:Y:S02]  /*0af0*/  PRMT R18, R44, 0x7632, R18 ;  /* 0x000076322c127816 */ /* 0x000fe40000000012 */
[----:B------:R-:W-:Y:S02]  /*0b00*/  PRMT R17, R36, 0x7632, R17 ;  /* 0x0000763224117816 */ /* 0x000fe40000000011 */
[----:B------:R-:W-:Y:S02]  /*0b10*/  PRMT R16, R35, 0x7632, R16 ;  /* 0x0000763223107816 */ /* 0x000fe40000000010 */
[----:B------:R-:W-:Y:S02]  /*0b20*/  PRMT R15, R27, 0x7632, R15 ;  /* 0x000076321b0f7816 */ /* 0x000fe4000000000f */
[----:B------:R-:W-:-:S02]  /*0b30*/  PRMT R14, R31, 0x7632, R14 ;  /* 0x000076321f0e7816 */ /* 0x000fc4000000000e */
[----:B----4-:R-:W-:Y:S02]  /*0b40*/  PRMT R13, R23, 0x7632, R13 ;  /* 0x00007632170d7816 */ /* 0x010fe4000000000d */
[----:B------:R-:W-:Y:S02]  /*0b50*/  PRMT R12, R34, 0x7632, R12 ;  /* 0x00007632220c7816 */ /* 0x000fe4000000000c */
[----:B------:R-:W-:Y:S02]  /*0b60*/  PRMT R11, R26, 0x7632, R11 ;  /* 0x000076321a0b7816 */ /* 0x000fe4000000000b */
[----:B------:R-:W-:Y:S02]  /*0b70*/  PRMT R10, R30, 0x7632, R10 ;  /* 0x000076321e0a7816 */ /* 0x000fe4000000000a */
[----:B------:R-:W-:Y:S02]  /*0b80*/  PRMT R9, R22, 0x7632, R9 ;  /* 0x0000763216097816 */ /* 0x000fe40000000009 */
[----:B------:R-:W-:-:S02]  /*0b90*/  PRMT R8, R33, 0x7632, R8 ;  /* 0x0000763221087816 */ /* 0x000fc40000000008 */
[----:B0-----:R-:W-:Y:S02]  /*0ba0*/  PRMT R7, R25, 0x7632, R7 ;  /* 0x0000763219077816 */ /* 0x001fe40000000007 */
[----:B-1----:R-:W-:Y:S02]  /*0bb0*/  ISETP.NE.AND P3, PT, RZ, UR4, PT ;  /* 0x00000004ff007c0c */ /* 0x002fe4000bf65270 */
[----:B------:R-:W-:Y:S02]  /*0bc0*/  PRMT R6, R29, 0x7632, R6 ;  /* 0x000076321d067816 */ /* 0x000fe40000000006 */
[----:B------:R-:W-:Y:S02]  /*0bd0*/  PRMT R5, R21, 0x7632, R5 ;  /* 0x0000763215057816 */ /* 0x000fe40000000005 */
[----:B------:R-:W-:Y:S02]  /*0be0*/  PRMT R4, R32, 0x7632, R4 ;  /* 0x0000763220047816 */ /* 0x000fe40000000004 */
[----:B------:R-:W-:-:S02]  /*0bf0*/  PRMT R3, R24, 0x7632, R3 ;  /* 0x0000763218037816 */ /* 0x000fc40000000003 */
[----:B------:R-:W-:Y:S02]  /*0c00*/  PRMT R2, R28, 0x7632, R2 ;  /* 0x000076321c027816 */ /* 0x000fe40000000002 */
[----:B--23--:R-:W-:-:S07]  /*0c10*/  PRMT R0, R20, 0x7632, R0 ;  /* 0x0000763214007816 */ /* 0x00cfce0000000000 */
.L_x_24:
[----:B------:R-:W-:Y:S01]  /*0c20*/  IMAD R64, R85, UR8, RZ ;  /* 0x0000000855407c24 */ /* 0x000fe2000f8e02ff */
[----:B------:R-:W-:Y:S04]  /*0c30*/  BSSY.RECONVERGENT B0, `(.L_x_7) ;  /* 0x00000a9000007945 */ /* 0x000fe80003800200 */
[----:B------:R-:W-:-:S04]  /*0c40*/  SHF.R.S32.HI R65, RZ, 0x1f, R64 ;  /* 0x0000001fff417819 */ /* 0x000fc80000011440 */
[----:B------:R-:W-:-:S04]  /*0c50*/  LEA.HI R65, R65, R64, RZ, 0x3 ;  /* 0x0000004041417211 */ /* 0x000fc800078f18ff */
[----:B------:R-:W-:-:S04]  /*0c60*/  LEA.HI.SX32 R109, R65, R86, 0x1d ;  /* 0x00000056416d7211 */ /* 0x000fc800078feaff */
[----:B------:R-:W-:Y:S01]  /*0c70*/  MOV R89, R109 ;  /* 0x0000006d00597202 */ /* 0x000fe20000000f00 */
[----:B0-----:R-:W-:Y:S06]  /*0c80*/  @!P1 BRA `(.L_x_8) ;  /* 0x00000008008c9947 */ /* 0x001fec0003800000 */
[----:B------:R-:W-:Y:S01]  /*0c90*/  ISETP.NE.U32.AND P2, PT, RZ, UR12, PT ;  /* 0x0000000cff007c0c */ /* 0x000fe2000bf45070 */
[----:B------:R-:W0:Y:S01]  /*0ca0*/  LDC.64 R68, c[0x0][0x390] ;  /* 0x0000e400ff447b82 */ /* 0x000e220000000a00 */
[----:B------:R-:W-:Y:S02]  /*0cb0*/  ISETP.NE.U32.AND P1, PT, RZ, UR10, PT ;  /* 0x0000000aff007c0c */ /* 0x000fe4000bf25070 */
[----:B------:R-:W-:Y:S02]  /*0cc0*/  ISETP.NE.AND.EX P2, PT, RZ, UR13, PT, P2 ;  /* 0x0000000dff007c0c */ /* 0x000fe4000bf45320 */
[----:B------:R-:W-:-:S11]  /*0cd0*/  ISETP.NE.AND.EX P1, PT, RZ, UR11, PT, P1 ;  /* 0x0000000bff007c0c */ /* 0x000fd6000bf25310 */
[----:B------:R-:W1:Y:S08]  /*0ce0*/  @P2 LDC.64 R64, c[0x0][0x3a0] ;  /* 0x0000e800ff402b82 */ /* 0x000e700000000a00 */
[----:B------:R-:W2:Y:S01]  /*0cf0*/  @P1 LDC.64 R66, c[0x0][0x398] ;  /* 0x0000e600ff421b82 */ /* 0x000ea20000000a00 */
[----:B-1----:R-:W-:-:S04]  /*0d00*/  @P2 IMAD.WIDE.U32 R70, R109, 0x10, R64 ;  /* 0x000000106d462825 */ /* 0x002fc800078e0040 */
[C---:B0-----:R-:W-:Y:S01]  /*0d10*/  IMAD.WIDE.U32 R64, R109.reuse, 0x10, R68 ;  /* 0x000000106d407825 */ /* 0x041fe200078e0044 */
[----:B------:R-:W3:Y:S03]  /*0d20*/  @P2 LDG.E.128 R52, desc[UR6][R70.64] ;  /* 0x0000000646342981 */ /* 0x000ee6000c1e1d00 */
[----:B--2---:R-:W-:Y:S02]  /*0d30*/  @P1 IMAD.WIDE.U32 R68, R109, 0x10, R66 ;  /* 0x000000106d441825 */ /* 0x004fe400078e0042 */
[----:B------:R-:W5:Y:S04]  /*0d40*/  LDG.E.128 R64, desc[UR6][R64.64] ;  /* 0x0000000640407981 */ /* 0x000f68000c1e1d00 */
[----:B------:R0:W5:Y:S01]  /*0d50*/  @P1 LDG.E.128 R56, desc[UR6][R68.64] ;  /* 0x0000000644381981 */ /* 0x000162000c1e1d00 */
[----:B---3--:R-:W-:-:S02]  /*0d60*/  PRMT R88, R55, 0x7632, R88 ;  /* 0x0000763237587816 */ /* 0x008fc40000000058 */
[----:B------:R-:W-:Y:S02]  /*0d70*/  PRMT R89, R54, 0x7632, R89 ;  /* 0x0000763236597816 */ /* 0x000fe40000000059 */
[----:B------:R-:W-:Y:S02]  /*0d80*/  PRMT R90, R53, 0x7632, R90 ;  /* 0x00007632355a7816 */ /* 0x000fe4000000005a */
[----:B------:R-:W-:Y:S01]  /*0d90*/  PRMT R91, R52, 0x7632, R91 ;  /* 0x00007632345b7816 */ /* 0x000fe2000000005b */
[----:B0-----:R-:W-:Y:S06]  /*0da0*/  @!P1 BRA `(.L_x_9) ;  /* 0x00000004007c9947 */ /* 0x001fec0003800000 */
[----:B------:R-:W-:Y:S05]  /*0db0*/  @!P2 BRA `(.L_x_10) ;  /* 0x0000000000e4a947 */ /* 0x000fea0003800000 */
[C---:B-----5:R-:W-:Y:S01]  /*0dc0*/  PRMT R60, R64.reuse, 0x7632, R60 ;  /* 0x00007632403c7816 */ /* 0x060fe2000000003c */
[----:B------:R-:W-:Y:S01]  /*0dd0*/  IMAD.U32 R64, R64, 0x10000, RZ ;  /* 0x0001000040407824 */ /* 0x000fe200078e00ff */
[----:B------:R-:W-:Y:S01]  /*0de0*/  SHF.L.U32 R63, R66, 0x10, RZ ;  /* 0x00000010423f7819 */ /* 0x000fe200000006ff */
[----:B------:R-:W-:Y:S01]  /*0df0*/  IMAD.U32 R61, R56, 0x10000, RZ ;  /* 0x00010000383d7824 */ /* 0x000fe200078e00ff */
[----:B------:R-:W-:Y:S01]  /*0e00*/  SHF.L.U32 R60, R60, 0x10, RZ ;  /* 0x000000103c3c7819 */ /* 0x000fe200000006ff */
[----:B------:R-:W-:Y:S01]  /*0e10*/  IMAD.U32 R88, R59, 0x10000, RZ ;  /* 0x000100003b587824 */ /* 0x000fe200078e00ff */
[----:B------:R-:W-:Y:S01]  /*0e20*/  SHF.L.U32 R70, R58, 0x10, RZ ;  /* 0x000000103a467819 */ /* 0x000fe200000006ff */
[--C-:B------:R-:W-:Y:S01]  /*0e30*/  FADD.FTZ R64, R64, R61.reuse ;  /* 0x0000003d40407221 */ /* 0x100fe20000010000 */
[----:B------:R-:W-:Y:S02]  /*0e40*/  PRMT R61, R56, 0x7632, R61 ;  /* 0x00007632383d7816 */ /* 0x000fe4000000003d */
[----:B------:R-:W-:Y:S01]  /*0e50*/  SHF.L.U32 R93, R52, 0x10, RZ ;  /* 0x00000010345d7819 */ /* 0x000fe200000006ff */
[----:B------:R-:W-:Y:S01]  /*0e60*/  FADD.FTZ R70, R63, R70 ;  /* 0x000000463f467221 */ /* 0x000fe20000010000 */
[----:B------:R-:W-:Y:S01]  /*0e70*/  PRMT R62, R65, 0x7632, R62 ;  /* 0x00007632413e7816 */ /* 0x000fe2000000003e */
[----:B------:R-:W-:Y:S01]  /*0e80*/  IMAD.U32 R61, R61, 0x10000, RZ ;  /* 0x000100003d3d7824 */ /* 0x000fe200078e00ff */
[----:B------:R-:W-:Y:S01]  /*0e90*/  SHF.L.U32 R65, R65, 0x10, RZ ;  /* 0x0000001041417819 */ /* 0x000fe200000006ff */
[----:B------:R-:W-:Y:S01]  /*0ea0*/  FADD.FTZ R93, R64, R93 ;  /* 0x0000005d405d7221 */ /* 0x000fe20000010000 */
[----:B------:R-:W-:Y:S01]  /*0eb0*/  PRMT R68, R66, 0x7632, R68 ;  /* 0x0000763242447816 */ /* 0x000fe20000000044 */
[----:B------:R-:W-:Y:S01]  /*0ec0*/  FADD.FTZ R61, R60, R61 ;  /* 0x0000003d3c3d7221 */ /* 0x000fe20000010000 */
[C---:B------:R-:W-:Y:S01]  /*0ed0*/  PRMT R60, R57.reuse, 0x7632, R60 ;  /* 0x00007632393c7816 */ /* 0x040fe2000000003c */
[----:B------:R-:W-:Y:S01]  /*0ee0*/  IMAD.U32 R66, R57, 0x10000, RZ ;  /* 0x0001000039427824 */ /* 0x000fe200078e00ff */
[----:B------:R-:W-:Y:S01]  /*0ef0*/  PRMT R69, R67, 0x7632, R69 ;  /* 0x0000763243457816 */ /* 0x000fe20000000045 */
[----:B------:R-:W-:Y:S01]  /*0f00*/  IMAD.U32 R62, R62, 0x10000, RZ ;  /* 0x000100003e3e7824 */ /* 0x000fe200078e00ff */
[----:B------:R-:W-:Y:S01]  /*0f10*/  PRMT R71, R59, 0x7632, R71 ;  /* 0x000076323b477816 */ /* 0x000fe20000000047 */
[----:B------:R-:W-:Y:S01]  /*0f20*/  FADD.FTZ R65, R65, R66 ;  /* 0x0000004241417221 */ /* 0x000fe20000010000 */
[----:B------:R-:W-:Y:S01]  /*0f30*/  SHF.L.U32 R63, R60, 0x10, RZ ;  /* 0x000000103c3f7819 */ /* 0x000fe200000006ff */
[----:B------:R-:W-:Y:S01]  /*0f40*/  IMAD.U32 R67, R67, 0x10000, RZ ;  /* 0x0001000043437824 */ /* 0x000fe200078e00ff */
[----:B------:R-:W-:-:S02]  /*0f50*/  SHF.L.U32 R64, R53, 0x10, RZ ;  /* 0x0000001035407819 */ /* 0x000fc400000006ff */
[----:B------:R-:W-:Y:S01]  /*0f60*/  SHF.L.U32 R69, R69, 0x10, RZ ;  /* 0x0000001045457819 */ /* 0x000fe200000006ff */
[----:B------:R-:W-:Y:S01]  /*0f70*/  FADD.FTZ R63, R62, R63 ;  /* 0x0000003f3e3f7221 */ /* 0x000fe20000010000 */
[----:B------:R-:W-:Y:S01]  /*0f80*/  SHF.L.U32 R60, R71, 0x10, RZ ;  /* 0x00000010473c7819 */ /* 0x000fe200000006ff */
[----:B------:R-:W-:Y:S01]  /*0f90*/  FADD.FTZ R95, R65, R64 ;  /* 0x00000040415f7221 */ /* 0x000fe20000010000 */
[----:B------:R-:W-:Y:S01]  /*0fa0*/  PRMT R66, R58, 0x7632, R66 ;  /* 0x000076323a427816 */ /* 0x000fe20000000042 */
[----:B------:R-:W-:Y:S01]  /*0fb0*/  FADD.FTZ R88, R67, R88 ;  /* 0x0000005843587221 */ /* 0x000fe20000010000 */
[----:B------:R-:W-:Y:S01]  /*0fc0*/  SHF.L.U32 R68, R68, 0x10, RZ ;  /* 0x0000001044447819 */ /* 0x000fe200000006ff */
[--C-:B------:R-:W-:Y:S01]  /*0fd0*/  FADD.FTZ R99, R69, R60.reuse ;  /* 0x0000003c45637221 */ /* 0x100fe20000010000 */
[----:B------:R-:W-:Y:S01]  /*0fe0*/  PRMT R60, R52, 0x7632, R60 ;  /* 0x00007632343c7816 */ /* 0x000fe2000000003c */
[----:B------:R-:W-:Y:S01]  /*0ff0*/  IMAD.U32 R67, R66, 0x10000, RZ ;  /* 0x0001000042437824 */ /* 0x000fe200078e00ff */
[C---:B------:R-:W-:Y:S01]  /*1000*/  PRMT R65, R55.reuse, 0x7632, R65 ;  /* 0x0000763237417816 */ /* 0x040fe20000000041 */
[----:B------:R-:W-:Y:S01]  /*1010*/  IMAD.U32 R69, R55, 0x10000, RZ ;  /* 0x0001000037457824 */ /* 0x000fe200078e00ff */
[----:B------:R-:W-:Y:S01]  /*1020*/  PRMT R64, R54, 0x7632, R64 ;  /* 0x0000763236407816 */ /* 0x000fe20000000040 */
[----:B------:R-:W-:Y:S01]  /*1030*/  FADD.FTZ R67, R68, R67 ;  /* 0x0000004344437221 */ /* 0x000fe20000010000 */
[----:B------:R-:W-:Y:S01]  /*1040*/  PRMT R62, R53, 0x7632, R62 ;  /* 0x00007632353e7816 */ /* 0x000fe2000000003e */
[----:B------:R-:W-:Y:S01]  /*1050*/  FADD.FTZ R98, R88, R69 ;  /* 0x0000004558627221 */ /* 0x000fe20000010000 */
[----:B------:R-:W-:-:S02]  /*1060*/  SHF.L.U32 R97, R54, 0x10, RZ ;  /* 0x0000001036617819 */ /* 0x000fc400000006ff */
[----:B------:R-:W-:Y:S01]  /*1070*/  SHF.L.U32 R66, R65, 0x10, RZ ;  /* 0x0000001041427819 */ /* 0x000fe200000006ff */
[----:B------:R-:W-:Y:S01]  /*1080*/  IMAD.U32 R62, R62, 0x10000, RZ ;  /* 0x000100003e3e7824 */ /* 0x000fe200078e00ff */
[----:B------:R-:W-:Y:S01]  /*1090*/  SHF.L.U32 R64, R64, 0x10, RZ ;  /* 0x0000001040407819 */ /* 0x000fe200000006ff */
[----:B------:R-:W-:Y:S01]  /*10a0*/  FADD.FTZ R97, R70, R97 ;  /* 0x0000006146617221 */ /* 0x000fe20000010000 */
[----:B------:R-:W-:Y:S01]  /*10b0*/  SHF.L.U32 R60, R60, 0x10, RZ ;  /* 0x000000103c3c7819 */ /* 0x000fe200000006ff */
[----:B------:R-:W-:Y:S01]  /*10c0*/  FADD.FTZ R99, R99, R66 ;  /* 0x0000004263637221 */ /* 0x000fe20000010000 */
[----:B------:R-:W-:Y:S01]  /*10d0*/  FADD.FTZ R102, R63, R62 ;  /* 0x0000003e3f667221 */ /* 0x000fe20000010000 */
[----:B------:R-:W-:Y:S02]  /*10e0*/  FADD.FTZ R100, R67, R64 ;  /* 0x0000004043647221 */ /* 0x000fe40000010000 */
[----:B------:R-:W-:Y:S01]  /*10f0*/  FADD.FTZ R104, R61, R60 ;  /* 0x0000003c3d687221 */ /* 0x000fe20000010000 */
[----:B------:R-:W-:-:S02]  /*1100*/  F2FP.BF16.F32.PACK_AB R63, R99, R98 ;  /* 0x00000062633f723e */ /* 0x000fc400000010ff */
[----:B------:R-:W-:Y:S02]  /*1110*/  F2FP.BF16.F32.PACK_AB R62, R100, R97 ;  /* 0x00000061643e723e */ /* 0x000fe400000010ff */
[----:B------:R-:W-:Y:S02]  /*1120*/  F2FP.BF16.F32.PACK_AB R61, R102, R95 ;  /* 0x0000005f663d723e */ /* 0x000fe400000010ff */
[----:B------:R-:W-:Y:S01]  /*1130*/  F2FP.BF16.F32.PACK_AB R60, R104, R93 ;  /* 0x0000005d683c723e */ /* 0x000fe200000010ff */
[----:B------:R-:W-:Y:S06]  /*1140*/  BRA `(.L_x_11) ;  /* 0x00000004004c7947 */ /* 0x000fec0003800000 */
.L_x_10:
[C---:B-----5:R-:W-:Y:S01]  /*1150*/  PRMT R69, R65.reuse, 0x7632, R69 ;  /* 0x0000763241457816 */ /* 0x060fe20000000045 */
[----:B------:R-:W-:Y:S01]  /*1160*/  IMAD.U32 R65, R65, 0x10000, RZ ;  /* 0x0001000041417824 */ /* 0x000fe200078e00ff */
[C---:B------:R-:W-:Y:S01]  /*1170*/  PRMT R68, R64.reuse, 0x7632, R68 ;  /* 0x0000763240447816 */ /* 0x040fe20000000044 */
[----:B------:R-:W-:Y:S01]  /*1180*/  IMAD.U32 R60, R57, 0x10000, RZ ;  /* 0x00010000393c7824 */ /* 0x000fe200078e00ff */
[----:B------:R-:W-:Y:S01]  /*1190*/  SHF.L.U32 R64, R64, 0x10, RZ ;  /* 0x0000001040407819 */ /* 0x000fe200000006ff */
[----:B------:R-:W-:Y:S01]  /*11a0*/  IMAD.U32 R89, R59, 0x10000, RZ ;  /* 0x000100003b597824 */ /* 0x000fe200078e00ff */
[----:B------:R-:W-:Y:S01]  /*11b0*/  SHF.L.U32 R93, R56, 0x10, RZ ;  /* 0x00000010385d7819 */ /* 0x000fe200000006ff */
[----:B------:R-:W-:Y:S01]  /*11c0*/  FADD.FTZ R95, R65, R60 ;  /* 0x0000003c415f7221 */ /* 0x000fe20000010000 */
[----:B------:R-:W-:Y:S02]  /*11d0*/  PRMT R70, R66, 0x7632, R70 ;  /* 0x0000763242467816 */ /* 0x000fe40000000046 */
[----:B------:R-:W-:Y:S01]  /*11e0*/  PRMT R71, R67, 0x7632, R71 ;  /* 0x0000763243477816 */ /* 0x000fe20000000047 */
[----:B------:R-:W-:Y:S01]  /*11f0*/  FADD.FTZ R93, R64, R93 ;  /* 0x0000005d405d7221 */ /* 0x000fe20000010000 */
[----:B------:R-:W-:-:S02]  /*1200*/  PRMT R60, R56, 0x7632, R60 ;  /* 0x00007632383c7816 */ /* 0x000fc4000000003c */
[----:B------:R-:W-:Y:S02]  /*1210*/  PRMT R61, R57, 0x7632, R61 ;  /* 0x00007632393d7816 */ /* 0x000fe4000000003d */
[----:B------:R-:W-:Y:S02]  /*1220*/  PRMT R62, R58, 0x7632, R62 ;  /* 0x000076323a3e7816 */ /* 0x000fe4000000003e */
[----:B------:R-:W-:Y:S02]  /*1230*/  PRMT R63, R59, 0x7632, R63 ;  /* 0x000076323b3f7816 */ /* 0x000fe4000000003f */
[----:B------:R-:W-:Y:S01]  /*1240*/  SHF.L.U32 R66, R66, 0x10, RZ ;  /* 0x0000001042427819 */ /* 0x000fe200000006ff */
[----:B------:R-:W-:Y:S01]  /*1250*/  IMAD.U32 R62, R62, 0x10000, RZ ;  /* 0x000100003e3e7824 */ /* 0x000fe200078e00ff */
[----:B------:R-:W-:Y:S02]  /*1260*/  SHF.L.U32 R97, R58, 0x10, RZ ;  /* 0x000000103a617819 */ /* 0x000fe400000006ff */
[----:B------:R-:W-:Y:S01]  /*1270*/  SHF.L.U32 R98, R67, 0x10, RZ ;  /* 0x0000001043627819 */ /* 0x000fe200000006ff */
[----:B------:R-:W-:Y:S01]  /*1280*/  IMAD.U32 R67, R70, 0x10000, RZ ;  /* 0x0001000046437824 */ /* 0x000fe200078e00ff */
[----:B------:R-:W-:Y:S01]  /*1290*/  SHF.L.U32 R65, R68, 0x10, RZ ;  /* 0x0000001044417819 */ /* 0x000fe200000006ff */
[----:B------:R-:W-:Y:S01]  /*12a0*/  FADD.FTZ R97, R66, R97 ;  /* 0x0000006142617221 */ /* 0x000fe20000010000 */
[----:B------:R-:W-:Y:S01]  /*12b0*/  SHF.L.U32 R102, R69, 0x10, RZ ;  /* 0x0000001045667819 */ /* 0x000fe200000006ff */
[----:B------:R-:W-:Y:S01]  /*12c0*/  FADD.FTZ R98, R98, R89 ;  /* 0x0000005962627221 */ /* 0x000fe20000010000 */
[----:B------:R-:W-:Y:S01]  /*12d0*/  SHF.L.U32 R64, R71, 0x10, RZ ;  /* 0x0000001047407819 */ /* 0x000fe200000006ff */
[----:B------:R-:W-:Y:S01]  /*12e0*/  FADD.FTZ R100, R67, R62 ;  /* 0x0000003e43647221 */ /* 0x000fe20000010000 */
[----:B------:R-:W-:-:S02]  /*12f0*/  SHF.L.U32 R63, R63, 0x10, RZ ;  /* 0x000000103f3f7819 */ /* 0x000fc400000006ff */
[----:B------:R-:W-:Y:S02]  /*1300*/  SHF.L.U32 R61, R61, 0x10, RZ ;  /* 0x000000103d3d7819 */ /* 0x000fe400000006ff */
[----:B------:R-:W-:Y:S01]  /*1310*/  SHF.L.U32 R60, R60, 0x10, RZ ;  /* 0x000000103c3c7819 */ /* 0x000fe200000006ff */
[----:B------:R-:W-:Y:S01]  /*1320*/  FADD.FTZ R99, R64, R63 ;  /* 0x0000003f40637221 */ /* 0x000fe20000010000 */
[----:B------:R-:W-:Y:S01]  /*1330*/  F2FP.BF16.F32.PACK_AB R62, R100, R97 ;  /* 0x00000061643e723e */ /* 0x000fe200000010ff */
[----:B------:R-:W-:Y:S02]  /*1340*/  FADD.FTZ R102, R102, R61 ;  /* 0x0000003d66667221 */ /* 0x000fe40000010000 */
[----:B------:R-:W-:Y:S01]  /*1350*/  FADD.FTZ R104, R65, R60 ;  /* 0x0000003c41687221 */ /* 0x000fe20000010000 */
[----:B------:R-:W-:Y:S02]  /*1360*/  F2FP.BF16.F32.PACK_AB R63, R99, R98 ;  /* 0x00000062633f723e */ /* 0x000fe400000010ff */
[----:B------:R-:W-:-:S02]  /*1370*/  F2FP.BF16.F32.PACK_AB R61, R102, R95 ;  /* 0x0000005f663d723e */ /* 0x000fc400000010ff */
[----:B------:R-:W-:Y:S01]  /*1380*/  F2FP.BF16.F32.PACK_AB R60, R104, R93 ;  /* 0x0000005d683c723e */ /* 0x000fe200000010ff */
[----:B------:R-:W-:Y:S06]  /*1390*/  BRA `(.L_x_11) ;  /* 0x0000000000b87947 */ /* 0x000fec0003800000 */
.L_x_9:
[----:B------:R-:W-:Y:S05]  /*13a0*/  @!P2 BRA `(.L_x_12) ;  /* 0x000000000084a947 */ /* 0x000fea0003800000 */
[C---:B-----5:R-:W-:Y:S01]  /*13b0*/  PRMT R60, R64.reuse, 0x7632, R60 ;  /* 0x00007632403c7816 */ /* 0x060fe2000000003c */
[----:B------:R-:W-:Y:S01]  /*13c0*/  IMAD.U32 R64, R64, 0x10000, RZ ;  /* 0x0001000040407824 */ /* 0x000fe200078e00ff */
[----:B------:R-:W-:Y:S01]  /*13d0*/  PRMT R61, R65, 0x7632, R61 ;  /* 0x00007632413d7816 */ /* 0x000fe2000000003d */
[----:B------:R-:W-:Y:S01]  /*13e0*/  IMAD.U32 R93, R52, 0x10000, RZ ;  /* 0x00010000345d7824 */ /* 0x000fe200078e00ff */
[----:B------:R-:W-:Y:S01]  /*13f0*/  PRMT R63, R66, 0x7632, R63 ;  /* 0x00007632423f7816 */ /* 0x000fe2000000003f */
[----:B------:R-:W-:Y:S01]  /*1400*/  IMAD.U32 R89, R89, 0x10000, RZ ;  /* 0x0001000059597824 */ /* 0x000fe200078e00ff */
[C---:B------:R-:W-:Y:S01]  /*1410*/  PRMT R68, R67.reuse, 0x7632, R68 ;  /* 0x0000763243447816 */ /* 0x040fe20000000044 */
[----:B------:R-:W-:Y:S01]  /*1420*/  IMAD.U32 R67, R67, 0x10000, RZ ;  /* 0x0001000043437824 */ /* 0x000fe200078e00ff */
[----:B------:R-:W-:Y:S01]  /*1430*/  SHF.L.U32 R65, R65, 0x10, RZ ;  /* 0x0000001041417819 */ /* 0x000fe200000006ff */
[----:B------:R-:W-:Y:S01]  /*1440*/  IMAD.U32 R60, R60, 0x10000, RZ ;  /* 0x000100003c3c7824 */ /* 0x000fe200078e00ff */
[----:B------:R-:W-:Y:S01]  /*1450*/  SHF.L.U32 R66, R66, 0x10, RZ ;  /* 0x0000001042427819 */ /* 0x000fe200000006ff */
[----:B------:R-:W-:Y:S01]  /*1460*/  IMAD.U32 R99, R68, 0x10000, RZ ;  /* 0x0001000044637824 */ /* 0x000fe200078e00ff */
[----:B------:R-:W-:Y:S01]  /*1470*/  SHF.L.U32 R62, R53, 0x10, RZ ;  /* 0x00000010353e7819 */ /* 0x000fe200000006ff */
[----:B------:R-:W-:Y:S01]  /*1480*/  FADD.FTZ R93, R64, R93 ;  /* 0x0000005d405d7221 */ /* 0x000fe20000010000 */
[----:B------:R-:W-:-:S02]  /*1490*/  SHF.L.U32 R97, R54, 0x10, RZ ;  /* 0x0000001036617819 */ /* 0x000fc400000006ff */
[----:B------:R-:W-:Y:S01]  /*14a0*/  SHF.L.U32 R91, R91, 0x10, RZ ;  /* 0x000000105b5b7819 */ /* 0x000fe200000006ff */
[----:B------:R-:W-:Y:S01]  /*14b0*/  FADD.FTZ R95, R65, R62 ;  /* 0x0000003e415f7221 */ /* 0x000fe20000010000 */
[----:B------:R-:W-:Y:S01]  /*14c0*/  SHF.L.U32 R90, R90, 0x10, RZ ;  /* 0x000000105a5a7819 */ /* 0x000fe200000006ff */
[----:B------:R-:W-:Y:S01]  /*14d0*/  FADD.FTZ R97, R66, R97 ;  /* 0x0000006142617221 */ /* 0x000fe20000010000 */
[----:B------:R-:W-:Y:S01]  /*14e0*/  SHF.L.U32 R88, R88, 0x10, RZ ;  /* 0x0000001058587819 */ /* 0x000fe200000006ff */
[----:B------:R-:W-:Y:S01]  /*14f0*/  FADD.FTZ R104, R60, R91 ;  /* 0x0000005b3c687221 */ /* 0x000fe20000010000 */
[----:B------:R-:W-:Y:S02]  /*1500*/  SHF.L.U32 R98, R55, 0x10, RZ ;  /* 0x0000001037627819 */ /* 0x000fe400000006ff */
[----:B------:R-:W-:Y:S01]  /*1510*/  SHF.L.U32 R100, R63, 0x10, RZ ;  /* 0x000000103f647819 */ /* 0x000fe200000006ff */
[----:B------:R-:W-:Y:S01]  /*1520*/  FADD.FTZ R99, R99, R88 ;  /* 0x0000005863637221 */ /* 0x000fe20000010000 */
[----:B------:R-:W-:Y:S01]  /*1530*/  SHF.L.U32 R61, R61, 0x10, RZ ;  /* 0x000000103d3d7819 */ /* 0x000fe200000006ff */
[----:B------:R-:W-:Y:S01]  /*1540*/  FADD.FTZ R98, R67, R98 ;  /* 0x0000006243627221 */ /* 0x000fe20000010000 */
[----:B------:R-:W-:Y:S01]  /*1550*/  F2FP.BF16.F32.PACK_AB R60, R104, R93 ;  /* 0x0000005d683c723e */ /* 0x000fe200000010ff */
[----:B------:R-:W-:-:S02]  /*1560*/  FADD.FTZ R100, R100, R89 ;  /* 0x0000005964647221 */ /* 0x000fc40000010000 */
[----:B------:R-:W-:Y:S01]  /*1570*/  FADD.FTZ R102, R61, R90 ;  /* 0x0000005a3d667221 */ /* 0x000fe20000010000 */
[----:B------:R-:W-:Y:S02]  /*1580*/  F2FP.BF16.F32.PACK_AB R63, R99, R98 ;  /* 0x00000062633f723e */ /* 0x000fe400000010ff */
[----:B------:R-:W-:Y:S02]  /*1590*/  F2FP.BF16.F32.PACK_AB R62, R100, R97 ;  /* 0x00000061643e723e */ /* 0x000fe400000010ff */
[----:B------:R-:W-:Y:S01]  /*15a0*/  F2FP.BF16.F32.PACK_AB R61, R102, R95 ;  /* 0x0000005f663d723e */ /* 0x000fe200000010ff */
[----:B------:R-:W-:Y:S06]  /*15b0*/  BRA `(.L_x_11) ;  /* 0x0000000000307947 */ /* 0x000fec0003800000 */
.L_x_12:
[----:B-----5:R-:W-:Y:S01]  /*15c0*/  PRMT R102, R65, 0x7632, R102 ;  /* 0x0000763241667816 */ /* 0x020fe20000000066 */
[----:B------:R-:W-:Y:S01]  /*15d0*/  IMAD.U32 R97, R66, 0x10000, RZ ;  /* 0x0001000042617824 */ /* 0x000fe200078e00ff */
[----:B------:R-:W-:Y:S02]  /*15e0*/  PRMT R104, R64, 0x7632, R104 ;  /* 0x0000763240687816 */ /* 0x000fe40000000068 */
[----:B------:R-:W-:Y:S01]  /*15f0*/  PRMT R100, R66, 0x7632, R100 ;  /* 0x0000763242647816 */ /* 0x000fe20000000064 */
[----:B------:R-:W-:Y:S01]  /*1600*/  IMAD.U32 R102, R102, 0x10000, RZ ;  /* 0x0001000066667824 */ /* 0x000fe200078e00ff */
[----:B------:R-:W-:Y:S02]  /*1610*/  PRMT R99, R67, 0x7632, R99 ;  /* 0x0000763243637816 */ /* 0x000fe40000000063 */
[----:B------:R-:W-:Y:S02]  /*1620*/  SHF.L.U32 R93, R64, 0x10, RZ ;  /* 0x00000010405d7819 */ /* 0x000fe400000006ff */
[----:B------:R-:W-:-:S02]  /*1630*/  SHF.L.U32 R95, R65, 0x10, RZ ;  /* 0x00000010415f7819 */ /* 0x000fc400000006ff */
[----:B------:R-:W-:Y:S02]  /*1640*/  SHF.L.U32 R98, R67, 0x10, RZ ;  /* 0x0000001043627819 */ /* 0x000fe400000006ff */
[----:B------:R-:W-:Y:S02]  /*1650*/  SHF.L.U32 R104, R104, 0x10, RZ ;  /* 0x0000001068687819 */ /* 0x000fe400000006ff */
[----:B------:R-:W-:Y:S02]  /*1660*/  SHF.L.U32 R100, R100, 0x10, RZ ;  /* 0x0000001064647819 */ /* 0x000fe400000006ff */
[----:B------:R-:W-:-:S07]  /*1670*/  SHF.L.U32 R99, R99, 0x10, RZ ;  /* 0x0000001063637819 */ /* 0x000fce00000006ff */
.L_x_11:
[----:B------:R-:W0:Y:S01]  /*1680*/  @P0 LDC.64 R64, c[0x0][0x3a8] ;  /* 0x0000ea00ff400b82 */ /* 0x000e220000000a00 */
[C---:B------:R-:W-:Y:S02]  /*1690*/  VIADD R89, R109.reuse, 0x20 ;  /* 0x000000206d597836 */ /* 0x040fe40000000000 */
[----:B0-----:R-:W-:-:S05]  /*16a0*/  @P0 IMAD.WIDE.U32 R64, R109, 0x10, R64 ;  /* 0x000000106d400825 */ /* 0x001fca00078e0040 */
[----:B------:R0:W-:Y:S02]  /*16b0*/  @P0 STG.E.128 desc[UR6][R64.64], R60 ;  /* 0x0000003c40000986 */ /* 0x0001e4000c101d06 */
.L_x_8:
[----:B------:R-:W-:Y:S05]  /*16c0*/  BSYNC.RECONVERGENT B0 ;  /* 0x0000000000007941 */ /* 0x000fea0003800200 */
.L_x_7:
[----:B------:R-:W-:Y:S01]  /*16d0*/  ISETP.GE.U32.AND P4, PT, R87, 0x40, PT ;  /* 0x000000405700780c */ /* 0x000fe20003f86070 */
[----:B------:R-:W-:-:S12]  /*16e0*/  BSSY.RECONVERGENT B0, `(.L_x_13) ;  /* 0x00000aa000007945 */ /* 0x000fd80003800200 */
[----:B------:R-:W-:Y:S05]  /*16f0*/  @!P4 BRA `(.L_x_14) ;  /* 0x0000000800a0c947 */ /* 0x000fea0003800000 */
[----:B------:R-:W-:Y:S01]  /*1700*/  ISETP.NE.U32.AND P1, PT, RZ, UR10, PT ;  /* 0x0000000aff007c0c */ /* 0x000fe2000bf25070 */
[----:B0-----:R-:W0:Y:S01]  /*1710*/  LDC.64 R64, c[0x0][0x390] ;  /* 0x0000e400ff407b82 */ /* 0x001e220000000a00 */
[----:B------:R-:W-:Y:S02]  /*1720*/  ISETP.NE.U32.AND P2, PT, RZ, UR12, PT ;  /* 0x0000000cff007c0c */ /* 0x000fe4000bf45070 */
[----:B------:R-:W-:Y:S02]  /*1730*/  ISETP.NE.AND.EX P1, PT, RZ, UR11, PT, P1 ;  /* 0x0000000bff007c0c */ /* 0x000fe4000bf25310 */
[----:B------:R-:W-:-:S11]  /*1740*/  ISETP.NE.AND.EX P2, PT, RZ, UR13, PT, P2 ;  /* 0x0000000dff007c0c */ /* 0x000fd6000bf45320 */
[----:B------:R-:W1:Y:S08]  /*1750*/  @P1 LDC.64 R70, c[0x0][0x398] ;  /* 0x0000e600ff461b82 */ /* 0x000e700000000a00 */
[----:B------:R-:W2:Y:S01]  /*1760*/  @P2 LDC.64 R68, c[0x0][0x3a0] ;  /* 0x0000e800ff442b82 */ /* 0x000ea20000000a00 */
[----:B0-----:R-:W-:-:S06]  /*1770*/  IMAD.WIDE.U32 R64, R89, 0x10, R64 ;  /* 0x0000001059407825 */ /* 0x001fcc00078e0040 */
[----:B------:R-:W5:Y:S01]  /*1780*/  LDG.E.128 R64, desc[UR6][R64.64] ;  /* 0x0000000640407981 */ /* 0x000f62000c1e1d00 */
[----:B-1----:R-:W-:-:S05]  /*1790*/  @P1 IMAD.WIDE.U32 R70, R89, 0x10, R70 ;  /* 0x0000001059461825 */ /* 0x002fca00078e0046 */
[----:B------:R0:W5:Y:S01]  /*17a0*/  @P1 LDG.E.128 R56, desc[UR6][R70.64] ;  /* 0x0000000646381981 */ /* 0x000162000c1e1d00 */
[----:B--2---:R-:W-:-:S05]  /*17b0*/  @P2 IMAD.WIDE.U32 R68, R89, 0x10, R68 ;  /* 0x0000001059442825 */ /* 0x004fca00078e0044 */
[----:B------:R0:W5:Y:S01]  /*17c0*/  @P2 LDG.E.128 R52, desc[UR6][R68.64] ;  /* 0x0000000644342981 */ /* 0x000162000c1e1d00 */
[----:B------:R-:W-:-:S04]  /*17d0*/  UISETP.NE.U32.AND UP0, UPT, UR10, URZ, UPT ;  /* 0x000000ff0a00728c */ /* 0x000fc8000bf05070 */
[----:B------:R-:W-:-:S09]  /*17e0*/  UISETP.NE.AND.EX UP0, UPT, UR11, URZ, UPT, UP0 ;  /* 0x000000ff0b00728c */ /* 0x000fd2000bf05300 */
[----:B0-----:R-:W-:Y:S05]  /*17f0*/  BRA.U UP0, `(.L_x_15) ;  /* 0x0000000100d47547 */ /* 0x001fea000b800000 */
[----:B------:R-:W-:Y:S01]  /*1800*/  UISETP.NE.U32.AND UP0, UPT, UR12, URZ, UPT ;  /* 0x000000ff0c00728c */ /* 0x000fe2000bf05070 */
[----:B-----5:R-:W-:Y:S02]  /*1810*/  PRMT R68, R55, 0x7632, R68 ;  /* 0x0000763237447816 */ /* 0x020fe40000000044 */
[----:B------:R-:W-:Y:S01]  /*1820*/  PRMT R69, R54, 0x7632, R69 ;  /* 0x0000763236457816 */ /* 0x000fe20000000045 */
[----:B------:R-:W-:Y:S01]  /*1830*/  UISETP.NE.AND.EX UP0, UPT, UR13, URZ, UPT, UP0 ;  /* 0x000000ff0d00728c */ /* 0x000fe2000bf05300 */
[----:B------:R-:W-:Y:S02]  /*1840*/  PRMT R70, R53, 0x7632, R70 ;  /* 0x0000763235467816 */ /* 0x000fe40000000046 */
[----:B------:R-:W-:-:S06]  /*1850*/  PRMT R71, R52, 0x7632, R71 ;  /* 0x0000763234477816 */ /* 0x000fcc0000000047 */
[----:B------:R-:W-:Y:S05]  /*1860*/  BRA.U UP0, `(.L_x_16) ;  /* 0x0000000100347547 */ /* 0x000fea000b800000 */
[----:B------:R-:W-:Y:S01]  /*1870*/  PRMT R105, R65, 0x7632, R105 ;  /* 0x0000763241697816 */ /* 0x000fe20000000069 */
        /* <DEDUP_REMOVED lines=10> */
[----:B------:R-:W-:Y:S01]  /*1920*/  SHF.L.U32 R106, R106, 0x10, RZ ;  /* 0x000000106a6a7819 */ /* 0x000fe200000006ff */
[----:B------:R-:W-:Y:S06]  /*1930*/  BRA `(.L_x_17) ;  /* 0x0000000800047947 */ /* 0x000fec0003800000 */
.L_x_16:
[----:B------:R-:W-:Y:S01]  /*1940*/  PRMT R63, R66, 0x7632, R63 ;  /* 0x00007632423f7816 */ /* 0x000fe2000000003f */
[----:B------:R-:W-:Y:S01]  /*1950*/  IMAD.U32 R61, R52, 0x10000, RZ ;  /* 0x00010000343d7824 */ /* 0x000fe200078e00ff */
[C---:B------:R-:W-:Y:S01]  /*1960*/  PRMT R60, R64.reuse, 0x7632, R60 ;  /* 0x00007632403c7816 */ /* 0x040fe2000000003c */
[----:B------:R-:W-:Y:S01]  /*1970*/  IMAD.U32 R64, R64, 0x10000, RZ ;  /* 0x0001000040407824 */ /* 0x000fe200078e00ff */
[----:B------:R-:W-:Y:S01]  /*1980*/  SHF.L.U32 R66, R66, 0x10, RZ ;  /* 0x0000001042427819 */ /* 0x000fe200000006ff */
[----:B------:R-:W-:Y:S01]  /*1990*/  IMAD.U32 R69, R69, 0x10000, RZ ;  /* 0x0001000045457824 */ /* 0x000fe200078e00ff */
[----:B------:R-:W-:Y:S01]  /*19a0*/  SHF.L.U32 R91, R54, 0x10, RZ ;  /* 0x00000010365b7819 */ /* 0x000fe200000006ff */
[----:B------:R-:W-:Y:S01]  /*19b0*/  FADD.FTZ R92, R61, R64 ;  /* 0x000000403d5c7221 */ /* 0x000fe20000010000 */
[----:B------:R-:W-:Y:S01]  /*19c0*/  PRMT R62, R65, 0x7632, R62 ;  /* 0x00007632413e7816 */ /* 0x000fe2000000003e */
[----:B------:R-:W-:Y:S01]  /*19d0*/  IMAD.U32 R60, R60, 0x10000, RZ ;  /* 0x000100003c3c7824 */ /* 0x000fe200078e00ff */
[----:B------:R-:W-:Y:S01]  /*19e0*/  PRMT R88, R67, 0x7632, R88 ;  /* 0x0000763243587816 */ /* 0x000fe20000000058 */
[----:B------:R-:W-:Y:S01]  /*19f0*/  FADD.FTZ R96, R91, R66 ;  /* 0x000000425b607221 */ /* 0x000fe20000010000 */
[----:B------:R-:W-:Y:S01]  /*1a00*/  SHF.L.U32 R65, R65, 0x10, RZ ;  /* 0x0000001041417819 */ /* 0x000fe200000006ff */
[----:B------:R-:W-:Y:S01]  /*1a10*/  IMAD.U32 R67, R67, 0x10000, RZ ;  /* 0x0001000043437824 */ /* 0x000fe200078e00ff */
[----:B------:R-:W-:Y:S01]  /*1a20*/  SHF.L.U32 R94, R53, 0x10, RZ ;  /* 0x00000010355e7819 */ /* 0x000fe200000006ff */
[----:B------:R-:W-:Y:S01]  /*1a30*/  IMAD.U32 R61, R88, 0x10000, RZ ;  /* 0x00010000583d7824 */ /* 0x000fe200078e00ff */
[----:B------:R-:W-:-:S02]  /*1a40*/  SHF.L.U32 R71, R71, 0x10, RZ ;  /* 0x0000001047477819 */ /* 0x000fc400000006ff */
        /* <DEDUP_REMOVED lines=16> */
.L_x_15:
[----:B------:R-:W-:-:S04]  /*1b50*/  UISETP.NE.U32.AND UP0, UPT, UR12, URZ, UPT ;  /* 0x000000ff0c00728c */ /* 0x000fc8000bf05070 */
[----:B------:R-:W-:-:S09]  /*1b60*/  UISETP.NE.AND.EX UP0, UPT, UR13, URZ, UPT, UP0 ;  /* 0x000000ff0d00728c */ /* 0x000fd2000bf05300 */
[----:B------:R-:W-:Y:S05]  /*1b70*/  BRA.U UP0, `(.L_x_18) ;  /* 0x0000000100947547 */ /* 0x000fea000b800000 */
[----:B-----5:R-:W-:Y:S01]  /*1b80*/  PRMT R68, R64, 0x7632, R68 ;  /* 0x0000763240447816 */ /* 0x020fe20000000044 */
[----:B------:R-:W-:Y:S01]  /*1b90*/  IMAD.U32 R63, R58, 0x10000, RZ ;  /* 0x000100003a3f7824 */ /* 0x000fe200078e00ff */
[----:B------:R-:W-:Y:S02]  /*1ba0*/  SHF.L.U32 R64, R64, 0x10, RZ ;  /* 0x0000001040407819 */ /* 0x000fe400000006ff */
[C---:B------:R-:W-:Y:S01]  /*1bb0*/  PRMT R70, R66.reuse, 0x7632, R70 ;  /* 0x0000763242467816 */ /* 0x040fe20000000046 */
[----:B------:R-:W-:Y:S01]  /*1bc0*/  IMAD.U32 R66, R66, 0x10000, RZ ;  /* 0x0001000042427824 */ /* 0x000fe200078e00ff */
[----:B------:R-:W-:Y:S01]  /*1bd0*/  SHF.L.U32 R61, R56, 0x10, RZ ;  /* 0x00000010383d7819 */ /* 0x000fe200000006ff */
[----:B------:R-:W-:Y:S01]  /*1be0*/  IMAD.U32 R103, R68, 0x10000, RZ ;  /* 0x0001000044677824 */ /* 0x000fe200078e00ff */
[----:B------:R-:W-:Y:S01]  /*1bf0*/  PRMT R69, R65, 0x7632, R69 ;  /* 0x0000763241457816 */ /* 0x000fe20000000045 */
[----:B------:R-:W-:Y:S01]  /*1c00*/  FADD.FTZ R96, R63, R66 ;  /* 0x000000423f607221 */ /* 0x000fe20000010000 */
[----:B------:R-:W-:Y:S01]  /*1c10*/  PRMT R71, R67, 0x7632, R71 ;  /* 0x0000763243477816 */ /* 0x000fe20000000047 */
[----:B------:R-:W-:Y:S01]  /*1c20*/  FADD.FTZ R92, R61, R64 ;  /* 0x000000403d5c7221 */ /* 0x000fe20000010000 */
[----:B------:R-:W-:-:S02]  /*1c30*/  PRMT R60, R56, 0x7632, R60 ;  /* 0x00007632383c7816 */ /* 0x000fc4000000003c */
[----:B------:R-:W-:Y:S01]  /*1c40*/  PRMT R61, R57, 0x7632, R61 ;  /* 0x00007632393d7816 */ /* 0x000fe2000000003d */
[----:B------:R-:W-:Y:S01]  /*1c50*/  IMAD.U32 R106, R71, 0x10000, RZ ;  /* 0x00010000476a7824 */ /* 0x000fe200078e00ff */
[----:B------:R-:W-:Y:S02]  /*1c60*/  PRMT R62, R58, 0x7632, R62 ;  /* 0x000076323a3e7816 */ /* 0x000fe4000000003e */
[----:B------:R-:W-:Y:S01]  /*1c70*/  PRMT R63, R59, 0x7632, R63 ;  /* 0x000076323b3f7816 */ /* 0x000fe2000000003f */
[----:B------:R-:W-:Y:S01]  /*1c80*/  IMAD.U32 R61, R61, 0x10000, RZ ;  /* 0x000100003d3d7824 */ /* 0x000fe200078e00ff */
[----:B------:R-:W-:Y:S02]  /*1c90*/  SHF.L.U32 R65, R65, 0x10, RZ ;  /* 0x0000001041417819 */ /* 0x000fe400000006ff */
[----:B------:R-:W-:Y:S02]  /*1ca0*/  SHF.L.U32 R94, R57, 0x10, RZ ;  /* 0x00000010395e7819 */ /* 0x000fe400000006ff */
[----:B------:R-:W-:-:S02]  /*1cb0*/  SHF.L.U32 R67, R67, 0x10, RZ ;  /* 0x0000001043437819 */ /* 0x000fc400000006ff */
[----:B------:R-:W-:Y:S01]  /*1cc0*/  SHF.L.U32 R66, R59, 0x10, RZ ;  /* 0x000000103b427819 */ /* 0x000fe200000006ff */
[----:B------:R-:W-:Y:S01]  /*1cd0*/  FADD.FTZ R94, R94, R65 ;  /* 0x000000415e5e7221 */ /* 0x000fe20000010000 */
[----:B------:R-:W-:Y:S02]  /*1ce0*/  SHF.L.U32 R64, R69, 0x10, RZ ;  /* 0x0000001045407819 */ /* 0x000fe400000006ff */
[----:B------:R-:W-:Y:S01]  /*1cf0*/  SHF.L.U32 R107, R70, 0x10, RZ ;  /* 0x00000010466b7819 */ /* 0x000fe200000006ff */
[----:B------:R-:W-:Y:S01]  /*1d00*/  FADD.FTZ R101, R66, R67 ;  /* 0x0000004342657221 */ /* 0x000fe20000010000 */
[----:B------:R-:W-:Y:S01]  /*1d10*/  SHF.L.U32 R63, R63, 0x10, RZ ;  /* 0x000000103f3f7819 */ /* 0x000fe200000006ff */
[----:B------:R-:W-:Y:S01]  /*1d20*/  FADD.FTZ R105, R64, R61 ;  /* 0x0000003d40697221 */ /* 0x000fe20000010000 */
[----:B------:R-:W-:Y:S02]  /*1d30*/  SHF.L.U32 R62, R62, 0x10, RZ ;  /* 0x000000103e3e7819 */ /* 0x000fe400000006ff */
        /* <DEDUP_REMOVED lines=9> */
.L_x_18:
[----:B-----5:R-:W-:Y:S01]  /*1dd0*/  PRMT R61, R64, 0x7632, R61 ;  /* 0x00007632403d7816 */ /* 0x020fe2000000003d */
[----:B------:R-:W-:Y:S01]  /*1de0*/  IMAD.U32 R71, R67, 0x10000, RZ ;  /* 0x0001000043477824 */ /* 0x000fe200078e00ff */
[----:B------:R-:W-:Y:S02]  /*1df0*/  PRMT R60, R56, 0x7632, R60 ;  /* 0x00007632383c7816 */ /* 0x000fe4000000003c */
[----:B------:R-:W-:Y:S02]  /*1e00*/  SHF.L.U32 R64, R64, 0x10, RZ ;  /* 0x0000001040407819 */ /* 0x000fe400000006ff */
[----:B------:R-:W-:Y:S01]  /*1e10*/  SHF.L.U32 R63, R56, 0x10, RZ ;  /* 0x00000010383f7819 */ /* 0x000fe200000006ff */
[----:B------:R-:W-:Y:S01]  /*1e20*/  IMAD.U32 R60, R60, 0x10000, RZ ;  /* 0x000100003c3c7824 */ /* 0x000fe200078e00ff */
[C---:B------:R-:W-:Y:S01]  /*1e30*/  PRMT R68, R65.reuse, 0x7632, R68 ;  /* 0x0000763241447816 */ /* 0x040fe20000000044 */
[----:B------:R-:W-:Y:S01]  /*1e40*/  IMAD.U32 R65, R65, 0x10000, RZ ;  /* 0x0001000041417824 */ /* 0x000fe200078e00ff */
[----:B------:R-:W-:Y:S01]  /*1e50*/  SHF.L.U32 R62, R57, 0x10, RZ ;  /* 0x00000010393e7819 */ /* 0x000fe200000006ff */
[----:B------:R-:W-:Y:S01]  /*1e60*/  FADD.FTZ R63, R63, R64 ;  /* 0x000000403f3f7221 */ /* 0x000fe20000010000 */
[----:B------:R-:W-:Y:S01]  /*1e70*/  SHF.L.U32 R61, R61, 0x10, RZ ;  /* 0x000000103d3d7819 */ /* 0x000fe200000006ff */
[----:B------:R-:W-:Y:S01]  /*1e80*/  IMAD.U32 R105, R68, 0x10000, RZ ;  /* 0x0001000044697824 */ /* 0x000fe200078e00ff */
[----:B------:R-:W-:Y:S01]  /*1e90*/  PRMT R69, R66, 0x7632, R69 ;  /* 0x0000763242457816 */ /* 0x000fe20000000045 */
[----:B------:R-:W-:Y:S01]  /*1ea0*/  FADD.FTZ R65, R62, R65 ;  /* 0x000000413e417221 */ /* 0x000fe20000010000 */
[----:B------:R-:W-:Y:S01]  /*1eb0*/  SHF.L.U32 R66, R66, 0x10, RZ ;  /* 0x0000001042427819 */ /* 0x000fe200000006ff */
[----:B------:R-:W-:Y:S01]  /*1ec0*/  FADD.FTZ R103, R61, R60 ;  /* 0x0000003c3d677221 */ /* 0x000fe20000010000 */
[----:B------:R-:W-:Y:S01]  /*1ed0*/  PRMT R70, R67, 0x7632, R70 ;  /* 0x0000763243467816 */ /* 0x000fe20000000046 */
[----:B------:R-:W-:Y:S01]  /*1ee0*/  IMAD.U32 R67, R58, 0x10000, RZ ;  /* 0x000100003a437824 */ /* 0x000fe200078e00ff */
[----:B------:R-:W-:-:S02]  /*1ef0*/  SHF.L.U32 R92, R52, 0x10, RZ ;  /* 0x00000010345c7819 */ /* 0x000fc400000006ff */
[----:B------:R-:W-:Y:S01]  /*1f00*/  SHF.L.U32 R64, R59, 0x10, RZ ;  /* 0x000000103b407819 */ /* 0x000fe200000006ff */
[----:B------:R-:W-:Y:S01]  /*1f10*/  FADD.FTZ R66, R67, R66 ;  /* 0x0000004243427221 */ /* 0x000fe20000010000 */
[----:B------:R-:W-:Y:S01]  /*1f20*/  PRMT R60, R57, 0x7632, R60 ;  /* 0x00007632393c7816 */ /* 0x000fe2000000003c */
[----:B------:R-:W-:Y:S01]  /*1f30*/  FADD.FTZ R92, R92, R63 ;  /* 0x0000003f5c5c7221 */ /* 0x000fe20000010000 */
[----:B------:R-:W-:Y:S01]  /*1f40*/  PRMT R61, R58, 0x7632, R61 ;  /* 0x000076323a3d7816 */ /* 0x000fe2000000003d */
[----:B------:R-:W-:Y:S01]  /*1f50*/  FADD.FTZ R71, R64, R71 ;  /* 0x0000004740477221 */ /* 0x000fe20000010000 */
[----:B------:R-:W-:Y:S02]  /*1f60*/  PRMT R62, R59, 0x7632, R62 ;  /* 0x000076323b3e7816 */ /* 0x000fe4000000003e */
[----:B------:R-:W-:Y:S01]  /*1f70*/  SHF.L.U32 R63, R54, 0x10, RZ ;  /* 0x00000010363f7819 */ /* 0x000fe200000006ff */
[----:B------:R-:W-:Y:S01]  /*1f80*/  IMAD.U32 R61, R61, 0x10000, RZ ;  /* 0x000100003d3d7824 */ /* 0x000fe200078e00ff */
[----:B------:R-:W-:-:S02]  /*1f90*/  SHF.L.U32 R60, R60, 0x10, RZ ;  /* 0x000000103c3c7819 */ /* 0x000fc400000006ff */
[----:B------:R-:W-:Y:S01]  /*1fa0*/  SHF.L.U32 R64, R69, 0x10, RZ ;  /* 0x0000001045407819 */ /* 0x000fe200000006ff */
[----:B------:R-:W-:Y:S01]  /*1fb0*/  FADD.FTZ R96, R63, R66 ;  /* 0x000000423f607221 */ /* 0x000fe20000010000 */
[----:B------:R-:W-:Y:S01]  /*1fc0*/  SHF.L.U32 R67, R70, 0x10, RZ ;  /* 0x0000001046437819 */ /* 0x000fe200000006ff */
[--C-:B------:R-:W-:Y:S01]  /*1fd0*/  FADD.FTZ R105, R105, R60.reuse ;  /* 0x0000003c69697221 */ /* 0x100fe20000010000 */
[----:B------:R-:W-:Y:S01]  /*1fe0*/  SHF.L.U32 R62, R62, 0x10, RZ ;  /* 0x000000103e3e7819 */ /* 0x000fe200000006ff */
[----:B------:R-:W-:Y:S01]  /*1ff0*/  FADD.FTZ R107, R64, R61 ;  /* 0x0000003d406b7221 */ /* 0x000fe20000010000 */
[----:B------:R-:W-:Y:S01]  /*2000*/  PRMT R60, R52, 0x7632, R60 ;  /* 0x00007632343c7816 */ /* 0x000fe2000000003c */
[C---:B------:R-:W-:Y:S01]  /*2010*/  IMAD.U32 R66, R55.reuse, 0x10000, RZ ;  /* 0x0001000037427824 */ /* 0x040fe200078e00ff */
[----:B------:R-:W-:Y:S01]  /*2020*/  PRMT R63, R55, 0x7632, R63 ;  /* 0x00007632373f7816 */ /* 0x000fe2000000003f */
[--C-:B------:R-:W-:Y:S01]  /*2030*/  FADD.FTZ R106, R67, R62.reuse ;  /* 0x0000003e436a7221 */ /* 0x100fe20000010000 */
[----:B------:R-:W-:Y:S01]  /*2040*/  PRMT R62, R54, 0x7632, R62 ;  /* 0x00007632363e7816 */ /* 0x000fe2000000003e */
[----:B------:R-:W-:Y:S01]  /*2050*/  FADD.FTZ R101, R66, R71 ;  /* 0x0000004742657221 */ /* 0x000fe20000010000 */
[----:B------:R-:W-:-:S02]  /*2060*/  PRMT R61, R53, 0x7632, R61 ;  /* 0x00007632353d7816 */ /* 0x000fc4000000003d */
[----:B------:R-:W-:Y:S02]  /*2070*/  SHF.L.U32 R94, R53, 0x10, RZ ;  /* 0x00000010355e7819 */ /* 0x000fe400000006ff */
[----:B------:R-:W-:Y:S02]  /*2080*/  SHF.L.U32 R63, R63, 0x10, RZ ;  /* 0x000000103f3f7819 */ /* 0x000fe400000006ff */
[----:B------:R-:W-:Y:S01]  /*2090*/  SHF.L.U32 R64, R62, 0x10, RZ ;  /* 0x000000103e407819 */ /* 0x000fe200000006ff */
[----:B------:R-:W-:Y:S01]  /*20a0*/  IMAD.U32 R62, R61, 0x10000, RZ ;  /* 0x000100003d3e7824 */ /* 0x000fe200078e00ff */
[----:B------:R-:W-:Y:S01]  /*20b0*/  SHF.L.U32 R60, R60, 0x10, RZ ;  /* 0x000000103c3c7819 */ /* 0x000fe200000006ff */
[----:B------:R-:W-:Y:S01]  /*20c0*/  FADD.FTZ R94, R94, R65 ;  /* 0x000000415e5e7221 */ /* 0x000fe20000010000 */
[----:B------:R-:W-:Y:S01]  /*20d0*/  FADD.FTZ R106, R106, R63 ;  /* 0x0000003f6a6a7221 */ /* 0x000fe20000010000 */
[----:B------:R-:W-:Y:S01]  /*20e0*/  FADD.FTZ R107, R107, R64 ;  /* 0x000000406b6b7221 */ /* 0x000fe20000010000 */
[----:B------:R-:W-:Y:S01]  /*20f0*/  FADD.FTZ R105, R105, R62 ;  /* 0x0000003e69697221 */ /* 0x000fe20000010000 */
[----:B------:R-:W-:-:S02]  /*2100*/  FADD.FTZ R103, R103, R60 ;  /* 0x0000003c67677221 */ /* 0x000fc40000010000 */
[----:B------:R-:W-:Y:S02]  /*2110*/  F2FP.BF16.F32.PACK_AB R63, R106, R101 ;  /* 0x000000656a3f723e */ /* 0x000fe400000010ff */
[----:B------:R-:W-:Y:S02]  /*2120*/  F2FP.BF16.F32.PACK_AB R62, R107, R96 ;  /* 0x000000606b3e723e */ /* 0x000fe400000010ff */
[----:B------:R-:W-:Y:S02]  /*2130*/  F2FP.BF16.F32.PACK_AB R61, R105, R94 ;  /* 0x0000005e693d723e */ /* 0x000fe400000010ff */
[----:B------:R-:W-:-:S07]  /*2140*/  F2FP.BF16.F32.PACK_AB R60, R103, R92 ;  /* 0x0000005c673c723e */ /* 0x000fce00000010ff */
.L_x_17:
[----:B------:R-:W0:Y:S02]  /*2150*/  @P0 LDC.64 R64, c[0x0][0x3a8] ;  /* 0x0000ea00ff400b82 */ /* 0x000e240000000a00 */
[----:B0-----:R-:W-:-:S05]  /*2160*/  @P0 IMAD.WIDE.U32 R64, R89, 0x10, R64 ;  /* 0x0000001059400825 */ /* 0x001fca00078e0040 */
[----:B------:R1:W-:Y:S02]  /*2170*/  @P0 STG.E.128 desc[UR6][R64.64], R60 ;  /* 0x0000003c40000986 */ /* 0x0003e4000c101d06 */
.L_x_14:
[----:B------:R-:W-:Y:S05]  /*2180*/  BSYNC.RECONVERGENT B0 ;  /* 0x0000000000007941 */ /* 0x000fea0003800200 */
.L_x_13:
[----:B01----:R-:W-:Y:S01]  /*2190*/  FADD.FTZ R65, RZ, R93 ;  /* 0x0000005dff417221 */ /* 0x003fe20000010000 */
[C---:B------:R-:W-:Y:S01]  /*21a0*/  ISETP.GE.U32.AND P1, PT, R87.reuse, 0x20, PT ;  /* 0x000000205700780c */ /* 0x040fe20003f26070 */
[----:B------:R-:W-:Y:S01]  /*21b0*/  UMOV UR4, 0xffffffff ;  /* 0xffffffff00047882 */ /* 0x000fe20000000000 */
[----:B------:R-:W-:Y:S01]  /*21c0*/  ISETP.GT.U32.AND P2, PT, R87, 0x3f, PT ;  /* 0x0000003f5700780c */ /* 0x000fe20003f44070 */
[----:B------:R-:W-:Y:S01]  /*21d0*/  FADD.FTZ R64, R104, R65 ;  /* 0x0000004168407221 */ /* 0x000fe20000010000 */
[----:B------:R-:W-:-:S03]  /*21e0*/  ISETP.NE.AND P5, PT, R86, RZ, PT ;  /* 0x000000ff5600720c */ /* 0x000fc60003fa5270 */
[----:B------:R-:W-:-:S04]  /*21f0*/  FADD.FTZ R65, R95, R64 ;  /* 0x000000405f417221 */ /* 0x000fc80000010000 */
[----:B------:R-:W-:-:S04]  /*2200*/  FADD.FTZ R64, R102, R65 ;  /* 0x0000004166407221 */ /* 0x000fc80000010000 */
[----:B------:R-:W-:-:S04]  /*2210*/  FADD.FTZ R65, R97, R64 ;  /* 0x0000004061417221 */ /* 0x000fc80000010000 */
[----:B------:R-:W-:-:S04]  /*2220*/  FADD.FTZ R65, R100, R65 ;  /* 0x0000004164417221 */ /* 0x000fc80000010000 */
[----:B------:R-:W-:-:S04]  /*2230*/  FADD.FTZ R64, R98, R65 ;  /* 0x0000004162407221 */ /* 0x000fc80000010000 */
[----:B------:R-:W-:-:S05]  /*2240*/  FADD.FTZ R64, R99, R64 ;  /* 0x0000004063407221 */ /* 0x000fca0000010000 */
[----:B------:R-:W-:-:S05]  /*2250*/  FSEL R65, R64, RZ, P1 ;  /* 0x000000ff40417208 */ /* 0x000fca0000800000 */
[----:B------:R-:W-:-:S04]  /*2260*/  FADD.FTZ R64, R92, R65 ;  /* 0x000000415c407221 */ /* 0x000fc80000010000 */
[----:B------:R-:W-:-:S04]  /*2270*/  FADD.FTZ R67, R103, R64 ;  /* 0x0000004067437221 */ /* 0x000fc80000010000 */
[----:B------:R-:W-:-:S04]  /*2280*/  FADD.FTZ R64, R94, R67 ;  /* 0x000000435e407221 */ /* 0x000fc80000010000 */
[----:B------:R-:W-:-:S04]  /*2290*/  FADD.FTZ R67, R105, R64 ;  /* 0x0000004069437221 */ /* 0x000fc80000010000 */
[----:B------:R-:W-:-:S04]  /*22a0*/  FADD.FTZ R64, R96, R67 ;  /* 0x0000004360407221 */ /* 0x000fc80000010000 */
[----:B------:R-:W-:-:S04]  /*22b0*/  FADD.FTZ R64, R107, R64 ;  /* 0x000000406b407221 */ /* 0x000fc80000010000 */
[----:B------:R-:W-:-:S04]  /*22c0*/  FADD.FTZ R67, R101, R64 ;  /* 0x0000004065437221 */ /* 0x000fc80000010000 */
[----:B------:R-:W-:Y:S01]  /*22d0*/  @P2 FADD.FTZ R65, R106, R67 ;  /* 0x000000436a412221 */ /* 0x000fe20000010000 */
[----:B------:R-:W-:Y:S06]  /*22e0*/  BRA.DIV UR4, `(.L_x_19) ;  /* 0x0000000e04ac7947 */ /* 0x000fec000b800000 */
[----:B------:R-:W0:Y:S01]  /*22f0*/  SHFL.BFLY PT, R64, R65, 0x1, 0x1f ;  /* 0x0c201f0041407f89 */ /* 0x000e2200000e0000 */
[----:B------:R-:W1:Y:S01]  /*2300*/  LDC R68, c[0x0][0x400] ;  /* 0x00010000ff447b82 */ /* 0x000e620000000800 */
[----:B0-----:R-:W-:-:S05]  /*2310*/  FADD.FTZ R66, R65, R64 ;  /* 0x0000004041427221 */ /* 0x001fca0000010000 */
[----:B------:R-:W0:Y:S02]  /*2320*/  SHFL.BFLY PT, R67, R66, 0x2, 0x1f ;  /* 0x0c401f0042437f89 */ /* 0x000e2400000e0000 */
[----:B0-----:R-:W-:-:S05]  /*2330*/  FADD.FTZ R67, R66, R67 ;  /* 0x0000004342437221 */ /* 0x001fca0000010000 */
[----:B------:R-:W0:Y:S02]  /*2340*/  SHFL.BFLY PT, R64, R67, 0x4, 0x1f ;  /* 0x0c801f0043407f89 */ /* 0x000e2400000e0000 */
[----:B0-----:R-:W-:-:S05]  /*2350*/  FADD.FTZ R70, R67, R64 ;  /* 0x0000004043467221 */ /* 0x001fca0000010000 */
[----:B------:R-:W0:Y:S02]  /*2360*/  SHFL.BFLY PT, R69, R70, 0x8, 0x1f ;  /* 0x0d001f0046457f89 */ /* 0x000e2400000e0000 */
[----:B0-----:R-:W-:-:S05]  /*2370*/  FADD.FTZ R71, R70, R69 ;  /* 0x0000004546477221 */ /* 0x001fca0000010000 */
[----:B------:R-:W0:Y:S02]  /*2380*/  SHFL.BFLY PT, R64, R71, 0x10, 0x1f ;  /* 0x0e001f0047407f89 */ /* 0x000e2400000e0000 */
[----:B0-----:R-:W-:-:S04]  /*2390*/  FADD.FTZ R69, R71, R64 ;  /* 0x0000004047457221 */ /* 0x001fc80000010000 */
[----:B-1----:R-:W-:-:S04]  /*23a0*/  FMUL.FTZ R69, R69, R68 ;  /* 0x0000004445457220 */ /* 0x002fc80000410000 */
[--C-:B------:R-:W-:Y:S01]  /*23b0*/  FADD.FTZ R64, R93, -R69.reuse ;  /* 0x800000455d407221 */ /* 0x100fe20000010000 */
[--C-:B------:R-:W-:Y:S01]  /*23c0*/  FADD.FTZ R65, R104, -R69.reuse ;  /* 0x8000004568417221 */ /* 0x100fe20000010000 */
[--C-:B------:R-:W-:Y:S01]  /*23d0*/  FADD.FTZ R67, R95, -R69.reuse ;  /* 0x800000455f437221 */ /* 0x100fe20000010000 */
[--C-:B------:R-:W-:Y:S01]  /*23e0*/  FADD.FTZ R66, R103, -R69.reuse ;  /* 0x8000004567427221 */ /* 0x100fe20000010000 */
[----:B------:R-:W-:Y:S01]  /*23f0*/  FFMA.FTZ R64, R64, R64, RZ ;  /* 0x0000004040407223 */ /* 0x000fe200000100ff */
[----:B------:R-:W-:-:S03]  /*2400*/  FADD.FTZ R70, R94, -R69 ;  /* 0x800000455e467221 */ /* 0x000fc60000010000 */
[----:B------:R-:W-:Y:S01]  /*2410*/  FFMA.FTZ R64, R65, R65, R64 ;  /* 0x0000004141407223 */ /* 0x000fe20000010040 */
        /* <DEDUP_REMOVED lines=9> */
[----:B------:R-:W-:-:S04]  /*24b0*/  FFMA.FTZ R64, R67, R67, R64 ;  /* 0x0000004343407223 */ /* 0x000fc80000010040 */
[----:B------:R-:W-:Y:S01]  /*24c0*/  FFMA.FTZ R64, R65, R65, R64 ;  /* 0x0000004141407223 */ /* 0x000fe20000010040 */
[----:B------:R-:W-:-:S04]  /*24d0*/  FADD.FTZ R65, R92, -R69 ;  /* 0x800000455c417221 */ /* 0x000fc80000010000 */
[----:B------:R-:W-:-:S05]  /*24e0*/  FSEL R64, R64, RZ, P1 ;  /* 0x000000ff40407208 */ /* 0x000fca0000800000 */
[----:B------:R-:W-:-:S04]  /*24f0*/  FFMA.FTZ R65, R65, R65, R64 ;  /* 0x0000004141417223 */ /* 0x000fc80000010040 */
        /* <DEDUP_REMOVED lines=11> */
[----:B------:R-:W-:-:S05]  /*25b0*/  @P2 FFMA.FTZ R64, R66, R66, R65 ;  /* 0x0000004242402223 */ /* 0x000fca0000010041 */
[----:B------:R-:W0:Y:S02]  /*25c0*/  SHFL.BFLY PT, R65, R64, 0x1, 0x1f ;  /* 0x0c201f0040417f89 */ /* 0x000e2400000e0000 */
[----:B0-----:R-:W-:-:S05]  /*25d0*/  FADD.FTZ R65, R64, R65 ;  /* 0x0000004140417221 */ /* 0x001fca0000010000 */
[----:B------:R-:W0:Y:S02]  /*25e0*/  SHFL.BFLY PT, R66, R65, 0x2, 0x1f ;  /* 0x0c401f0041427f89 */ /* 0x000e2400000e0000 */
[----:B0-----:R-:W-:-:S05]  /*25f0*/  FADD.FTZ R66, R65, R66 ;  /* 0x0000004241427221 */ /* 0x001fca0000010000 */
[----:B------:R-:W0:Y:S02]  /*2600*/  SHFL.BFLY PT, R67, R66, 0x4, 0x1f ;  /* 0x0c801f0042437f89 */ /* 0x000e2400000e0000 */
[----:B0-----:R-:W-:-:S05]  /*2610*/  FADD.FTZ R67, R66, R67 ;  /* 0x0000004342437221 */ /* 0x001fca0000010000 */
[----:B------:R-:W0:Y:S02]  /*2620*/  SHFL.BFLY PT, R70, R67, 0x8, 0x1f ;  /* 0x0d001f0043467f89 */ /* 0x000e2400000e0000 */
[----:B0-----:R-:W-:-:S05]  /*2630*/  FADD.FTZ R70, R67, R70 ;  /* 0x0000004643467221 */ /* 0x001fca0000010000 */
[----:B------:R0:W1:Y:S02]  /*2640*/  SHFL.BFLY PT, R71, R70, 0x10, 0x1f ;  /* 0x0e001f0046477f89 */ /* 0x00006400000e0000 */
.L_x_36:
[C---:B------:R-:W-:Y:S01]  /*2650*/  FMUL.FTZ R88, R69.reuse, R69 ;  /* 0x0000004545587220 */ /* 0x040fe20000410000 */
[----:B-1----:R-:W-:Y:S01]  /*2660*/  FADD.FTZ R89, R70, R71 ;  /* 0x0000004746597221 */ /* 0x002fe20000010000 */
[----:B------:R-:W1:Y:S01]  /*2670*/  @!P5 LDC.64 R66, c[0x0][0x3c0] ;  /* 0x0000f000ff42db82 */ /* 0x000e620000000a00 */
[----:B------:R-:W-:Y:S01]  /*2680*/  BSSY.RECONVERGENT B0, `(.L_x_20) ;  /* 0x000005b000007945 */ /* 0x000fe20003800200 */
[----:B------:R-:W-:Y:S01]  /*2690*/  FSEL R108, R69, RZ, !P3 ;  /* 0x000000ff456c7208 */ /* 0x000fe20005800000 */
[----:B------:R-:W-:Y:S01]  /*26a0*/  FFMA.FTZ R68, R89, R68, UR5 ;  /* 0x0000000559447e23 */ /* 0x000fe20008010044 */
[----:B------:R-:W-:-:S04]  /*26b0*/  FSEL R71, R88, RZ, P3 ;  /* 0x000000ff58477208 */ /* 0x000fc80001800000 */
[----:B------:R-:W2:Y:S01]  /*26c0*/  @!P5 LDC.64 R64, c[0x0][0x3c8] ;  /* 0x0000f200ff40db82 */ /* 0x000ea20000000a00 */
[----:B------:R-:W-:-:S04]  /*26d0*/  FADD.FTZ R68, R68, R71 ;  /* 0x0000004744447221 */ /* 0x000fc80000010000 */
[----:B------:R-:W3:Y:S01]  /*26e0*/  MUFU.RSQ R111, R68 ;  /* 0x00000044006f7308 */ /* 0x000ee20000001400 */
[----:B-1----:R-:W-:-:S05]  /*26f0*/  @!P5 IMAD.WIDE R66, R85, 0x4, R66 ;  /* 0x000000045542d825 */ /* 0x002fca00078e0242 */
[----:B------:R1:W-:Y:S01]  /*2700*/  @!P5 STG.E desc[UR6][R66.64], R69 ;  /* 0x000000454200d986 */ /* 0x0003e2000c101906 */
[----:B--2---:R-:W-:-:S05]  /*2710*/  @!P5 IMAD.WIDE R64, R85, 0x4, R64 ;  /* 0x000000045540d825 */ /* 0x004fca00078e0240 */
[----:B---3--:R1:W-:Y:S01]  /*2720*/  @!P5 STG.E desc[UR6][R64.64], R111 ;  /* 0x0000006f4000d986 */ /* 0x0083e2000c101906 */
[----:B------:R-:W-:Y:S05]  /*2730*/  @!P1 BRA `(.L_x_21) ;  /* 0x00000004003c9947 */ /* 0x000fea0003800000 */
[--C-:B-1----:R-:W-:Y:S01]  /*2740*/  FADD.FTZ R64, R98, -R108.reuse ;  /* 0x8000006c62407221 */ /* 0x102fe20000010000 */
[----:B------:R-:W-:Y:S01]  /*2750*/  SHF.L.U32 R65, R23, 0x10, RZ ;  /* 0x0000001017417819 */ /* 0x000fe200000006ff */
[----:B------:R-:W-:Y:S02]  /*2760*/  IMAD.U32 R67, R31, 0x10000, RZ ;  /* 0x000100001f437824 */ /* 0x000fe400078e00ff */
[--C-:B------:R-:W-:Y:S01]  /*2770*/  FADD.FTZ R66, R99, -R108.reuse ;  /* 0x8000006c63427221 */ /* 0x100fe20000010000 */
[----:B------:R-:W-:Y:S01]  /*2780*/  FMUL.FTZ R110, R111, R64 ;  /* 0x000000406f6e7220 */ /* 0x000fe20000410000 */
[----:B------:R-:W-:Y:S01]  /*2790*/  FADD.FTZ R64, R97, -R108 ;  /* 0x8000006c61407221 */ /* 0x000fe20000010000 */
[----:B------:R-:W-:Y:S01]  /*27a0*/  SHF.L.U32 R115, R22, 0x10, RZ ;  /* 0x0000001016737819 */ /* 0x000fe200000006ff */
[C---:B------:R-:W-:Y:S01]  /*27b0*/  FMUL.FTZ R68, R111.reuse, R66 ;  /* 0x000000426f447220 */ /* 0x040fe20000410000 */
[----:B------:R-:W-:Y:S01]  /*27c0*/  FFMA.FTZ R116, R110, R65, R67 ;  /* 0x000000416e747223 */ /* 0x000fe20000010043 */
[----:B------:R-:W-:Y:S01]  /*27d0*/  SHF.L.U32 R65, R30, 0x10, RZ ;  /* 0x000000101e417819 */ /* 0x000fe200000006ff */
[----:B------:R-:W-:Y:S01]  /*27e0*/  IMAD.U32 R113, R26, 0x10000, RZ ;  /* 0x000100001a717824 */ /* 0x000fe200078e00ff */
[----:B------:R-:W-:Y:S01]  /*27f0*/  SHF.L.U32 R66, R34, 0x10, RZ ;  /* 0x0000001022427819 */ /* 0x000fe200000006ff */
[----:B------:R-:W-:Y:S01]  /*2800*/  FMUL.FTZ R64, R111, R64 ;  /* 0x000000406f407220 */ /* 0x000fe20000410000 */
[----:B------:R-:W-:Y:S01]  /*2810*/  SHF.L.U32 R69, R27, 0x10, RZ ;  /* 0x000000101b457819 */ /* 0x000fe200000006ff */
[----:B------:R-:W-:Y:S01]  /*2820*/  IMAD.U32 R67, R13, 0x10000, RZ ;  /* 0x000100000d437824 */ /* 0x000fe200078e00ff */
[----:B------:R-:W-:Y:S01]  /*2830*/  SHF.L.U32 R71, R35, 0x10, RZ ;  /* 0x0000001023477819 */ /* 0x000fe200000006ff */
[----:B0-----:R-:W-:Y:S01]  /*2840*/  IMAD.U32 R70, R16, 0x10000, RZ ;  /* 0x0001000010467824 */ /* 0x001fe200078e00ff */
[----:B------:R-:W-:Y:S01]  /*2850*/  SHF.L.U32 R89, R14, 0x10, RZ ;  /* 0x000000100e597819 */ /* 0x000fe200000006ff */
[C---:B------:R-:W-:Y:S01]  /*2860*/  FFMA.FTZ R115, R64.reuse, R115, R65 ;  /* 0x0000007340737223 */ /* 0x040fe20000010041 */
[----:B------:R-:W-:Y:S01]  /*2870*/  SHF.L.U32 R91, R15, 0x10, RZ ;  /* 0x000000100f5b7819 */ /* 0x000fe200000006ff */
[----:B------:R-:W-:Y:S01]  /*2880*/  FFMA.FTZ R113, R64, R113, R66 ;  /* 0x0000007140717223 */ /* 0x000fe20000010042 */
[----:B------:R-:W-:Y:S01]  /*2890*/  FADD.FTZ R64, R95, -R108 ;  /* 0x8000006c5f407221 */ /* 0x000fe20000010000 */
[----:B------:R-:W-:Y:S01]  /*28a0*/  FFMA.FTZ R110, R110, R69, R71 ;  /* 0x000000456e6e7223 */ /* 0x000fe20000010047 */
[C---:B------:R-:W-:Y:S01]  /*28b0*/  FFMA.FTZ R67, R68.reuse, R67, R89 ;  /* 0x0000004344437223 */ /* 0x040fe20000010059 */
[----:B------:R-:W-:Y:S01]  /*28c0*/  FFMA.FTZ R71, R68, R91, R70 ;  /* 0x0000005b44477223 */ /* 0x000fe20000010046 */
[----:B------:R-:W-:Y:S01]  /*28d0*/  FADD.FTZ R66, R100, -R108 ;  /* 0x8000006c64427221 */ /* 0x000fe20000010000 */
[----:B------:R-:W-:Y:S01]  /*28e0*/  SHF.L.U32 R69, R29, 0x10, RZ ;  /* 0x000000101d457819 */ /* 0x000fe200000006ff */
[----:B------:R-:W-:Y:S01]  /*28f0*/  IMAD.U32 R65, R21, 0x10000, RZ ;  /* 0x0001000015417824 */ /* 0x000fe200078e00ff */
[----:B------:R-:W-:Y:S01]  /*2900*/  SHF.L.U32 R89, R25, 0x10, RZ ;  /* 0x0000001019597819 */ /* 0x000fe200000006ff */
[----:B------:R-:W-:Y:S01]  /*2910*/  FMUL.FTZ R68, R111, R64 ;  /* 0x000000406f447220 */ /* 0x000fe20000410000 */
[----:B------:R-:W-:Y:S01]  /*2920*/  IMAD.U32 R88, R33, 0x10000, RZ ;  /* 0x0001000021587824 */ /* 0x000fe200078e00ff */
[----:B------:R-:W-:Y:S01]  /*2930*/  SHF.L.U32 R91, R9, 0x10, RZ ;  /* 0x00000010095b7819 */ /* 0x000fe200000006ff */
[----:B------:R-:W-:Y:S01]  /*2940*/  IMAD.U32 R117, R10, 0x10000, RZ ;  /* 0x000100000a757824 */ /* 0x000fe200078e00ff */
[----:B------:R-:W-:Y:S01]  /*2950*/  SHF.L.U32 R119, R11, 0x10, RZ ;  /* 0x000000100b777819 */ /* 0x000fe200000006ff */
[----:B------:R-:W-:Y:S01]  /*2960*/  FMUL.FTZ R70, R111, R66 ;  /* 0x000000426f467220 */ /* 0x000fe20000410000 */
[----:B------:R-:W-:Y:S01]  /*2970*/  SHF.L.U32 R90, R12, 0x10, RZ ;  /* 0x000000100c5a7819 */ /* 0x000fe200000006ff */
[C---:B------:R-:W-:Y:S01]  /*2980*/  FFMA.FTZ R64, R68.reuse, R65, R69 ;  /* 0x0000004144407223 */ /* 0x040fe20000010045 */
[----:B------:R-:W-:Y:S01]  /*2990*/  FFMA.FTZ R68, R68, R89, R88 ;  /* 0x0000005944447223 */ /* 0x000fe20000010058 */
[----:B------:R-:W-:Y:S01]  /*29a0*/  FADD.FTZ R88, R102, -R108 ;  /* 0x8000006c66587221 */ /* 0x000fe20000010000 */
[C---:B------:R-:W-:Y:S01]  /*29b0*/  FFMA.FTZ R66, R70.reuse, R91, R117 ;  /* 0x0000005b46427223 */ /* 0x040fe20000010075 */
[----:B------:R-:W-:Y:S01]  /*29c0*/  FFMA.FTZ R70, R70, R119, R90 ;  /* 0x0000007746467223 */ /* 0x000fe2000001005a */
[----:B------:R-:W-:Y:S01]  /*29d0*/  SHF.L.U32 R90, R5, 0x10, RZ ;  /* 0x00000010055a7819 */ /* 0x000fe200000006ff */
[----:B------:R-:W-:Y:S01]  /*29e0*/  FMUL.FTZ R69, R111, R88 ;  /* 0x000000586f457220 */ /* 0x000fe20000410000 */
[----:B------:R-:W-:Y:S01]  /*29f0*/  SHF.L.U32 R112, R6, 0x10, RZ ;  /* 0x0000001006707819 */ /* 0x000fe200000006ff */
[----:B------:R-:W-:Y:S01]  /*2a00*/  IMAD.U32 R114, R7, 0x10000, RZ ;  /* 0x0001000007727824 */ /* 0x000fe200078e00ff */
[----:B------:R-:W-:Y:S01]  /*2a10*/  SHF.L.U32 R89, R8, 0x10, RZ ;  /* 0x0000001008597819 */ /* 0x000fe200000006ff */
[----:B------:R-:W-:Y:S01]  /*2a20*/  FADD.FTZ R88, R93, -R108 ;  /* 0x8000006c5d587221 */ /* 0x000fe20000010000 */
[----:B------:R-:W-:Y:S01]  /*2a30*/  SHF.L.U32 R117, R24, 0x10, RZ ;  /* 0x0000001018757819 */ /* 0x000fe200000006ff */
[C---:B------:R-:W-:Y:S01]  /*2a40*/  FFMA.FTZ R65, R69.reuse, R90, R112 ;  /* 0x0000005a45417223 */ /* 0x040fe20000010070 */
[----:B------:R-:W-:Y:S01]  /*2a50*/  SHF.L.U32 R112, R32, 0x10, RZ ;  /* 0x0000001020707819 */ /* 0x000fe200000006ff */
[----:B------:R-:W-:Y:S01]  /*2a60*/  FFMA.FTZ R69, R69, R114, R89 ;  /* 0x0000007245457223 */ /* 0x000fe20000010059 */
[----:B------:R-:W-:Y:S01]  /*2a70*/  SHF.L.U32 R89, R20, 0x10, RZ ;  /* 0x0000001014597819 */ /* 0x000fe200000006ff */
[----:B------:R-:W-:Y:S01]  /*2a80*/  FMUL.FTZ R88, R111, R88 ;  /* 0x000000586f587220 */ /* 0x000fe20000410000 */
[----:B------:R-:W-:-:S02]  /*2a90*/  IMAD.U32 R91, R28, 0x10000, RZ ;  /* 0x000100001c5b7824 */ /* 0x000fc400078e00ff */
[----:B------:R-:W-:Y:S01]  /*2aa0*/  FADD.FTZ R118, R104, -R108 ;  /* 0x8000006c68767221 */ /* 0x000fe20000010000 */
[----:B------:R-:W-:Y:S01]  /*2ab0*/  SHF.L.U32 R119, R2, 0x10, RZ ;  /* 0x0000001002777819 */ /* 0x000fe200000006ff */
[C---:B------:R-:W-:Y:S01]  /*2ac0*/  FFMA.FTZ R112, R88.reuse, R117, R112 ;  /* 0x0000007558707223 */ /* 0x040fe20000010070 */
[----:B------:R-:W-:Y:S01]  /*2ad0*/  FFMA.FTZ R114, R88, R89, R91 ;  /* 0x0000005958727223 */ /* 0x000fe2000001005b */
[----:B------:R-:W-:Y:S01]  /*2ae0*/  FMUL.FTZ R118, R111, R118 ;  /* 0x000000766f767220 */ /* 0x000fe20000410000 */
[----:B------:R-:W0:Y:S01]  /*2af0*/  LDC.64 R88, c[0x0][0x428] ;  /* 0x00010a00ff587b82 */ /* 0x000e220000000a00 */
[----:B------:R-:W-:Y:S01]  /*2b00*/  IMAD.U32 R117, R0, 0x10000, RZ ;  /* 0x0001000000757824 */ /* 0x000fe200078e00ff */
[----:B------:R-:W-:Y:S01]  /*2b10*/  SHF.L.U32 R121, R3, 0x10, RZ ;  /* 0x0000001003797819 */ /* 0x000fe200000006ff */
[----:B------:R-:W-:Y:S01]  /*2b20*/  IMAD.U32 R120, R4, 0x10000, RZ ;  /* 0x0001000004787824 */ /* 0x000fe200078e00ff */
[----:B------:R-:W-:Y:S01]  /*2b30*/  F2FP.BF16.F32.PACK_AB R65, R65, R64 ;  /* 0x000000404141723e */ /* 0x000fe200000010ff */
[C---:B------:R-:W-:Y:S01]  /*2b40*/  FFMA.FTZ R117, R118.reuse, R117, R119 ;  /* 0x0000007576757223 */ /* 0x040fe20000010077 */
[----:B------:R-:W-:Y:S01]  /*2b50*/  F2FP.BF16.F32.PACK_AB R67, R67, R116 ;  /* 0x000000744343723e */ /* 0x000fe200000010ff */
[----:B------:R-:W-:Y:S01]  /*2b60*/  FFMA.FTZ R121, R118, R121, R120 ;  /* 0x0000007976797223 */ /* 0x000fe20000010078 */
[----:B------:R-:W1:Y:S01]  /*2b70*/  LDC.64 R90, c[0x0][0x430] ;  /* 0x00010c00ff5a7b82 */ /* 0x000e620000000a00 */
[----:B------:R-:W-:-:S02]  /*2b80*/  F2FP.BF16.F32.PACK_AB R66, R66, R115 ;  /* 0x000000734242723e */ /* 0x000fc400000010ff */
[----:B------:R-:W-:Y:S02]  /*2b90*/  F2FP.BF16.F32.PACK_AB R64, R117, R114 ;  /* 0x000000727540723e */ /* 0x000fe400000010ff */
[----:B------:R-:W-:Y:S02]  /*2ba0*/  F2FP.BF16.F32.PACK_AB R69, R69, R68 ;  /* 0x000000444545723e */ /* 0x000fe400000010ff */
[----:B------:R-:W-:Y:S02]  /*2bb0*/  F2FP.BF16.F32.PACK_AB R71, R71, R110 ;  /* 0x0000006e4747723e */ /* 0x000fe400000010ff */
[----:B------:R-:W-:Y:S02]  /*2bc0*/  F2FP.BF16.F32.PACK_AB R70, R70, R113 ;  /* 0x000000714646723e */ /* 0x000fe400000010ff */
[----:B------:R-:W-:Y:S01]  /*2bd0*/  F2FP.BF16.F32.PACK_AB R68, R121, R112 ;  /* 0x000000707944723e */ /* 0x000fe200000010ff */
[----:B0-----:R-:W-:-:S05]  /*2be0*/  IMAD.WIDE.U32 R88, R109, 0x10, R88 ;  /* 0x000000106d587825 */ /* 0x001fca00078e0058 */
[----:B------:R2:W-:Y:S01]  /*2bf0*/  STG.E.128 desc[UR6][R88.64], R64 ;  /* 0x0000004058007986 */ /* 0x0005e2000c101d06 */
[C---:B-1----:R-:W-:Y:S01]  /*2c00*/  IMAD.WIDE.U32 R90, R109.reuse, 0x10, R90 ;  /* 0x000000106d5a7825 */ /* 0x042fe200078e005a */
[----:B------:R-:W-:-:S04]  /*2c10*/  IADD3 R109, PT, PT, R109, 0x20, RZ ;  /* 0x000000206d6d7810 */ /* 0x000fc80007ffe0ff */
[----:B------:R2:W-:Y:S03]  /*2c20*/  STG.E.128 desc[UR6][R90.64], R68 ;  /* 0x000000445a007986 */ /* 0x0005e6000c101d06 */
.L_x_21:
[----:B------:R-:W-:Y:S05]  /*2c30*/  BSYNC.RECONVERGENT B0 ;  /* 0x0000000000007941 */ /* 0x000fea0003800200 */
.L_x_20:
[----:B------:R-:W-:Y:S04]  /*2c40*/  BSSY.RECONVERGENT B0, `(.L_x_22) ;  /* 0x0000050000007945 */ /* 0x000fe80003800200 */
[----:B------:R-:W-:Y:S05]  /*2c50*/  @!P4 BRA `(.L_x_23) ;  /* 0x000000040038c947 */ /* 0x000fea0003800000 */
[--C-:B-12---:R-:W-:Y:S01]  /*2c60*/  FADD.FTZ R64, R92, -R108.reuse ;  /* 0x8000006c5c407221 */ /* 0x106fe20000010000 */
[----:B------:R-:W-:Y:S01]  /*2c70*/  SHF.L.U32 R66, R36, 0x10, RZ ;  /* 0x0000001024427819 */ /* 0x000fe200000006ff */
[----:B------:R-:W-:Y:S01]  /*2c80*/  IMAD.U32 R68, R44, 0x10000, RZ ;  /* 0x000100002c447824 */ /* 0x000fe200078e00ff */
[----:B------:R-:W-:Y:S01]  /*2c90*/  SHF.L.U32 R65, R18, 0x10, RZ ;  /* 0x0000001012417819 */ /* 0x000fe200000006ff */
[----:B------:R-:W-:Y:S01]  /*2ca0*/  FMUL.FTZ R113, R111, R64 ;  /* 0x000000406f717220 */ /* 0x000fe20000410000 */
[----:B------:R-:W-:Y:S01]  /*2cb0*/  SHF.L.U32 R69, R19, 0x10, RZ ;  /* 0x0000001013457819 */ /* 0x000fe200000006ff */
[----:B------:R-:W-:Y:S02]  /*2cc0*/  IMAD.U32 R67, R17, 0x10000, RZ ;  /* 0x0001000011437824 */ /* 0x000fe400078e00ff */
[----:B------:R-:W-:Y:S01]  /*2cd0*/  FADD.FTZ R90, R94, -R108 ;  /* 0x8000006c5e5a7221 */ /* 0x000fe20000010000 */
[----:B------:R-:W-:Y:S01]  /*2ce0*/  FFMA.FTZ R64, R113, R66, R68 ;  /* 0x0000004271407223 */ /* 0x000fe20000010044 */
[----:B------:R-:W-:Y:S01]  /*2cf0*/  FADD.FTZ R66, R103, -R108 ;  /* 0x8000006c67427221 */ /* 0x000fe20000010000 */
[----:B------:R-:W-:Y:S01]  /*2d00*/  IMAD.U32 R68, R72, 0x10000, RZ ;  /* 0x0001000048447824 */ /* 0x000fe200078e00ff */
[----:B0-----:R-:W-:Y:S01]  /*2d10*/  SHF.L.U32 R70, R40, 0x10, RZ ;  /* 0x0000001028467819 */ /* 0x001fe200000006ff */
[C---:B------:R-:W-:Y:S01]  /*2d20*/  FMUL.FTZ R90, R111.reuse, R90 ;  /* 0x0000005a6f5a7220 */ /* 0x040fe20000410000 */
[----:B------:R-:W-:Y:S01]  /*2d30*/  FMUL.FTZ R66, R111, R66 ;  /* 0x000000426f427220 */ /* 0x000fe20000410000 */
[----:B------:R-:W-:Y:S01]  /*2d40*/  SHF.L.U32 R88, R48, 0x10, RZ ;  /* 0x0000001030587819 */ /* 0x000fe200000006ff */
[----:B------:R-:W-:Y:S01]  /*2d50*/  IMAD.U32 R91, R41, 0x10000, RZ ;  /* 0x00010000295b7824 */ /* 0x000fe200078e00ff */
[----:B------:R-:W-:Y:S01]  /*2d60*/  SHF.L.U32 R71, R37, 0x10, RZ ;  /* 0x0000001025477819 */ /* 0x000fe200000006ff */
[C---:B------:R-:W-:Y:S01]  /*2d70*/  FFMA.FTZ R67, R66.reuse, R67, R65 ;  /* 0x0000004342437223 */ /* 0x040fe20000010041 */
[----:B------:R-:W-:Y:S01]  /*2d80*/  SHF.L.U32 R89, R45, 0x10, RZ ;  /* 0x000000102d597819 */ /* 0x000fe200000006ff */
[----:B------:R-:W-:Y:S01]  /*2d90*/  FFMA.FTZ R68, R66, R69, R68 ;  /* 0x0000004542447223 */ /* 0x000fe20000010044 */
[----:B------:R-:W-:Y:S01]  /*2da0*/  FADD.FTZ R66, R105, -R108 ;  /* 0x8000006c69427221 */ /* 0x000fe20000010000 */
[----:B------:R-:W-:Y:S01]  /*2db0*/  SHF.L.U32 R110, R49, 0x10, RZ ;  /* 0x00000010316e7819 */ /* 0x000fe200000006ff */
[----:B------:R-:W-:Y:S01]  /*2dc0*/  FFMA.FTZ R113, R113, R70, R88 ;  /* 0x0000004671717223 */ /* 0x000fe20000010058 */
[----:B------:R-:W-:Y:S01]  /*2dd0*/  FFMA.FTZ R65, R90, R71, R89 ;  /* 0x000000475a417223 */ /* 0x000fe20000010059 */
[----:B------:R-:W-:Y:S01]  /*2de0*/  SHF.L.U32 R69, R73, 0x10, RZ ;  /* 0x0000001049457819 */ /* 0x000fe200000006ff */
[----:B------:R-:W-:Y:S01]  /*2df0*/  FADD.FTZ R88, R96, -R108 ;  /* 0x8000006c60587221 */ /* 0x000fe20000010000 */
[----:B------:R-:W-:Y:S01]  /*2e00*/  IMAD.U32 R71, R74, 0x10000, RZ ;  /* 0x000100004a477824 */ /* 0x000fe200078e00ff */
[----:B------:R-:W-:Y:S01]  /*2e10*/  SHF.L.U32 R89, R75, 0x10, RZ ;  /* 0x000000104b597819 */ /* 0x000fe200000006ff */
[C---:B------:R-:W-:Y:S01]  /*2e20*/  FMUL.FTZ R66, R111.reuse, R66 ;  /* 0x000000426f427220 */ /* 0x040fe20000410000 */
[----:B------:R-:W-:Y:S01]  /*2e30*/  SHF.L.U32 R70, R76, 0x10, RZ ;  /* 0x000000104c467819 */ /* 0x000fe200000006ff */
[----:B------:R-:W-:Y:S01]  /*2e40*/  FFMA.FTZ R110, R90, R91, R110 ;  /* 0x0000005b5a6e7223 */ /* 0x000fe2000001006e */
[----:B------:R-:W-:Y:S01]  /*2e50*/  SHF.L.U32 R115, R46, 0x10, RZ ;  /* 0x000000102e737819 */ /* 0x000fe200000006ff */
[----:B------:R-:W-:Y:S01]  /*2e60*/  IMAD.U32 R91, R38, 0x10000, RZ ;  /* 0x00010000265b7824 */ /* 0x000fe200078e00ff */
[----:B------:R-:W-:Y:S01]  /*2e70*/  SHF.L.U32 R117, R42, 0x10, RZ ;  /* 0x000000102a757819 */ /* 0x000fe200000006ff */
[----:B------:R-:W-:Y:S01]  /*2e80*/  FMUL.FTZ R88, R111, R88 ;  /* 0x000000586f587220 */ /* 0x000fe20000410000 */
[----:B------:R-:W-:-:S02]  /*2e90*/  IMAD.U32 R90, R50, 0x10000, RZ ;  /* 0x00010000325a7824 */ /* 0x000fc400078e00ff */
        /* <DEDUP_REMOVED lines=15> */
[----:B------:R-:W-:-:S02]  /*2f90*/  IMAD.U32 R89, R47, 0x10000, RZ ;  /* 0x000100002f597824 */ /* 0x000fc400078e00ff */
[----:B------:R-:W-:Y:S01]  /*2fa0*/  FMUL.FTZ R90, R111, R90 ;  /* 0x0000005a6f5a7220 */ /* 0x000fe20000410000 */
[----:B------:R-:W-:Y:S01]  /*2fb0*/  SHF.L.U32 R114, R51, 0x10, RZ ;  /* 0x0000001033727819 */ /* 0x000fe200000006ff */
[----:B------:R-:W-:Y:S01]  /*2fc0*/  FADD.FTZ R108, R106, -R108 ;  /* 0x8000006c6a6c7221 */ /* 0x000fe20000010000 */
[----:B------:R-:W-:Y:S01]  /*2fd0*/  SHF.L.U32 R116, R82, 0x10, RZ ;  /* 0x0000001052747819 */ /* 0x000fe200000006ff */
[C---:B------:R-:W-:Y:S01]  /*2fe0*/  FFMA.FTZ R71, R90.reuse, R71, R89 ;  /* 0x000000475a477223 */ /* 0x040fe20000010059 */
[----:B------:R-:W-:Y:S01]  /*2ff0*/  SHF.L.U32 R118, R83, 0x10, RZ ;  /* 0x0000001053767819 */ /* 0x000fe200000006ff */
[----:B------:R-:W-:Y:S01]  /*3000*/  FFMA.FTZ R114, R90, R91, R114 ;  /* 0x0000005b5a727223 */ /* 0x000fe20000010072 */
[----:B------:R-:W0:Y:S01]  /*3010*/  LDC.64 R88, c[0x0][0x428] ;  /* 0x00010a00ff587b82 */ /* 0x000e220000000a00 */
[----:B------:R-:W-:Y:S01]  /*3020*/  FMUL.FTZ R111, R111, R108 ;  /* 0x0000006c6f6f7220 */ /* 0x000fe20000410000 */
[----:B------:R-:W-:Y:S01]  /*3030*/  IMAD.U32 R108, R81, 0x10000, RZ ;  /* 0x00010000516c7824 */ /* 0x000fe200078e00ff */
[----:B------:R-:W-:Y:S01]  /*3040*/  F2FP.BF16.F32.PACK_AB R64, R67, R64 ;  /* 0x000000404340723e */ /* 0x000fe200000010ff */
[----:B------:R-:W-:Y:S01]  /*3050*/  IMAD.U32 R119, R84, 0x10000, RZ ;  /* 0x0001000054777824 */ /* 0x000fe200078e00ff */
[----:B------:R-:W-:Y:S01]  /*3060*/  F2FP.BF16.F32.PACK_AB R66, R117, R66 ;  /* 0x000000427542723e */ /* 0x000fe200000010ff */
[C---:B------:R-:W-:Y:S01]  /*3070*/  FFMA.FTZ R108, R111.reuse, R108, R116 ;  /* 0x0000006c6f6c7223 */ /* 0x040fe20000010074 */
[----:B------:R-:W-:Y:S01]  /*3080*/  F2FP.BF16.F32.PACK_AB R65, R112, R65 ;  /* 0x000000417041723e */ /* 0x000fe200000010ff */
[----:B------:R-:W1:Y:S01]  /*3090*/  LDC.64 R90, c[0x0][0x430] ;  /* 0x00010c00ff5a7b82 */ /* 0x000e620000000a00 */
[----:B------:R-:W-:Y:S01]  /*30a0*/  FFMA.FTZ R119, R111, R118, R119 ;  /* 0x000000766f777223 */ /* 0x000fe20000010077 */
[----:B------:R-:W-:-:S02]  /*30b0*/  F2FP.BF16.F32.PACK_AB R70, R70, R115 ;  /* 0x000000734646723e */ /* 0x000fc400000010ff */
[----:B------:R-:W-:Y:S02]  /*30c0*/  F2FP.BF16.F32.PACK_AB R67, R108, R71 ;  /* 0x000000476c43723e */ /* 0x000fe400000010ff */
[----:B------:R-:W-:Y:S02]  /*30d0*/  F2FP.BF16.F32.PACK_AB R71, R119, R114 ;  /* 0x000000727747723e */ /* 0x000fe400000010ff */
[----:B------:R-:W-:Y:S02]  /*30e0*/  F2FP.BF16.F32.PACK_AB R69, R69, R110 ;  /* 0x0000006e4545723e */ /* 0x000fe400000010ff */
[----:B------:R-:W-:Y:S01]  /*30f0*/  F2FP.BF16.F32.PACK_AB R68, R68, R113 ;  /* 0x000000714444723e */ /* 0x000fe200000010ff */
[----:B0-----:R-:W-:-:S05]  /*3100*/  IMAD.WIDE.U32 R88, R109, 0x10, R88 ;  /* 0x000000106d587825 */ /* 0x001fca00078e0058 */
[----:B------:R3:W-:Y:S01]  /*3110*/  STG.E.128 desc[UR6][R88.64], R64 ;  /* 0x0000004058007986 */ /* 0x0007e2000c101d06 */
[----:B-1----:R-:W-:-:S05]  /*3120*/  IMAD.WIDE.U32 R90, R109, 0x10, R90 ;  /* 0x000000106d5a7825 */ /* 0x002fca00078e005a */
[----:B------:R3:W-:Y:S02]  /*3130*/  STG.E.128 desc[UR6][R90.64], R68 ;  /* 0x000000445a007986 */ /* 0x0007e4000c101d06 */
.L_x_23:
[----:B------:R-:W-:Y:S05]  /*3140*/  BSYNC.RECONVERGENT B0 ;  /* 0x0000000000007941 */ /* 0x000fea0003800200 */
.L_x_22:
[----:B-123--:R-:W1:Y:S02]  /*3150*/  LDC.64 R64, c[0x0][0x380] ;  /* 0x0000e000ff407b82 */ /* 0x00ee640000000a00 */
[----:B-1----:R-:W-:-:S04]  /*3160*/  LEA R85, R64, R85, 0x2 ;  /* 0x0000005540557211 */ /* 0x002fc800078e10ff */
[----:B------:R-:W-:-:S13]  /*3170*/  ISETP.GE.AND P2, PT, R85, R65, PT ;  /* 0x000000415500720c */ /* 0x000fda0003f46270 */
[----:B------:R-:W-:Y:S05]  /*3180*/  @!P2 BRA `(.L_x_24) ;  /* 0xffffffd800a4a947 */ /* 0x000fea000383ffff */
[----:B------:R-:W-:Y:S05]  /*3190*/  EXIT ;  /* 0x000000000000794d */ /* 0x000fea0003800000 */
.L_x_19:
[----:B------:R-:W-:Y:S01]  /*31a0*/  HFMA2 R111, -RZ, RZ, 0, 1.847743988037109375e-06 ;  /* 0x0000001fff6f7431 */ /* 0x000fe200000001ff */
[----:B------:R-:W-:Y:S01]  /*31b0*/  BSSY B0, `(.L_x_25) ;  /* 0x0000007000007945 */ /* 0x000fe20003800000 */
[----:B------:R-:W-:Y:S01]  /*31c0*/  MOV R91, R65 ;  /* 0x00000041005b7202 */ /* 0x000fe20000000f00 */
[----:B------:R-:W-:Y:S01]  /*31d0*/  IMAD.MOV.U32 R90, RZ, RZ, 0x1 ;  /* 0x00000001ff5a7424 */ /* 0x000fe200078e00ff */
[----:B------:R-:W-:-:S07]  /*31e0*/  MOV R88, 0xffffffff ;  /* 0xffffffff00587802 */ /* 0x000fce0000000f00 */
[----:B------:R-:W-:Y:S05]  /*31f0*/  WARPSYNC.COLLECTIVE R88, `(.L_x_26) ;  /* 0x0000000058087348 */ /* 0x000fea0003c00000 */
[----:B------:R0:W1:Y:S02]  /*3200*/  SHFL.BFLY P6, R89, R91, R90, R111 ;  /* 0x0c00005a5b597389 */ /* 0x00006400000c006f */
[----:B01----:R-:W-:Y:S05]  /*3210*/  ENDCOLLECTIVE ;  /* 0x000000000000791b */ /* 0x003fea0003800000 */
.L_x_26:
[----:B------:R-:W-:Y:S05]  /*3220*/  BSYNC B0 ;  /* 0x0000000000007941 */ /* 0x000fea0003800000 */
.L_x_25:
[----:B------:R-:W-:Y:S02]  /*3230*/  IMAD.MOV.U32 R64, RZ, RZ, R89 ;  /* 0x000000ffff407224 */ /* 0x000fe400078e0059 */
[----:B------:R-:W-:Y:S02]  /*3240*/  HFMA2 R90, -RZ, RZ, 0, 1.1920928955078125e-07 ;  /* 0x00000002ff5a7431 */ /* 0x000fe400000001ff */
[----:B------:R-:W-:Y:S01]  /*3250*/  IMAD.MOV.U32 R111, RZ, RZ, 0x1f ;  /* 0x0000001fff6f7424 */ /* 0x000fe200078e00ff */
[----:B------:R-:W-:Y:S01]  /*3260*/  MOV R88, 0xffffffff ;  /* 0xffffffff00587802 */ /* 0x000fe20000000f00 */
[----:B------:R-:W-:Y:S01]  /*3270*/  FADD.FTZ R66, R65, R64 ;  /* 0x0000004041427221 */ /* 0x000fe20000010000 */
[----:B------:R-:W0:Y:S04]  /*3280*/  LDC R68, c[0x0][0x400] ;  /* 0x00010000ff447b82 */ /* 0x000e280000000800 */
[----:B------:R-:W-:-:S07]  /*3290*/  MOV R91, R66 ;  /* 0x00000042005b7202 */ /* 0x000fce0000000f00 */
[----:B0-----:R-:W-:Y:S05]  /*32a0*/  WARPSYNC.COLLECTIVE R88, `(.L_x_27) ;  /* 0x0000000058087348 */ /* 0x001fea0003c00000 */
[----:B------:R1:W2:Y:S02]  /*32b0*/  SHFL.BFLY P6, R89, R91, R90, R111 ;  /* 0x0c00005a5b597389 */ /* 0x0002a400000c006f */
[----:B012---:R-:W-:Y:S05]  /*32c0*/  ENDCOLLECTIVE ;  /* 0x000000000000791b */ /* 0x007fea0003800000 */
.L_x_27:
[----:B------:R-:W-:Y:S01]  /*32d0*/  HFMA2 R90, -RZ, RZ, 0, 2.384185791015625e-07 ;  /* 0x00000004ff5a7431 */ /* 0x000fe200000001ff */
[----:B------:R-:W-:-:S05]  /*32e0*/  MOV R67, R89 ;  /* 0x0000005900437202 */ /* 0x000fca0000000f00 */
[----:B------:R-:W-:-:S04]  /*32f0*/  FADD.FTZ R67, R66, R67 ;  /* 0x0000004342437221 */ /* 0x000fc80000010000 */
[----:B------:R-:W-:-:S07]  /*3300*/  IMAD.MOV.U32 R91, RZ, RZ, R67 ;  /* 0x000000ffff5b7224 */ /* 0x000fce00078e0043 */
[----:B------:R-:W-:Y:S05]  /*3310*/  WARPSYNC.COLLECTIVE R88, `(.L_x_28) ;  /* 0x0000000058087348 */ /* 0x000fea0003c00000 */
[----:B------:R0:W1:Y:S02]  /*3320*/  SHFL.BFLY P6, R89, R91, R90, R111 ;  /* 0x0c00005a5b597389 */ /* 0x00006400000c006f */
[----:B01----:R-:W-:Y:S05]  /*3330*/  ENDCOLLECTIVE ;  /* 0x000000000000791b */ /* 0x003fea0003800000 */
.L_x_28:
[----:B------:R-:W-:Y:S01]  /*3340*/  HFMA2 R90, -RZ, RZ, 0, 4.76837158203125e-07 ;  /* 0x00000008ff5a7431 */ /* 0x000fe200000001ff */
[----:B------:R-:W-:-:S05]  /*3350*/  MOV R64, R89 ;  /* 0x0000005900407202 */ /* 0x000fca0000000f00 */
[----:B------:R-:W-:-:S04]  /*3360*/  FADD.FTZ R70, R67, R64 ;  /* 0x0000004043467221 */ /* 0x000fc80000010000 */
[----:B------:R-:W-:-:S07]  /*3370*/  IMAD.MOV.U32 R91, RZ, RZ, R70 ;  /* 0x000000ffff5b7224 */ /* 0x000fce00078e0046 */
[----:B------:R-:W-:Y:S05]  /*3380*/  WARPSYNC.COLLECTIVE R88, `(.L_x_29) ;  /* 0x0000000058087348 */ /* 0x000fea0003c00000 */
[----:B------:R0:W1:Y:S02]  /*3390*/  SHFL.BFLY P6, R89, R91, R90, R111 ;  /* 0x0c00005a5b597389 */ /* 0x00006400000c006f */
[----:B01----:R-:W-:Y:S05]  /*33a0*/  ENDCOLLECTIVE ;  /* 0x000000000000791b */ /* 0x003fea0003800000 */
.L_x_29:
[----:B------:R-:W-:Y:S01]  /*33b0*/  HFMA2 R90, -RZ, RZ, 0, 9.5367431640625e-07 ;  /* 0x00000010ff5a7431 */ /* 0x000fe200000001ff */
[----:B------:R-:W-:-:S05]  /*33c0*/  MOV R69, R89 ;  /* 0x0000005900457202 */ /* 0x000fca0000000f00 */
[----:B------:R-:W-:-:S04]  /*33d0*/  FADD.FTZ R71, R70, R69 ;  /* 0x0000004546477221 */ /* 0x000fc80000010000 */
[----:B------:R-:W-:-:S07]  /*33e0*/  IMAD.MOV.U32 R91, RZ, RZ, R71 ;  /* 0x000000ffff5b7224 */ /* 0x000fce00078e0047 */
[----:B------:R-:W-:Y:S05]  /*33f0*/  WARPSYNC.COLLECTIVE R88, `(.L_x_30) ;  /* 0x0000000058087348 */ /* 0x000fea0003c00000 */
[----:B------:R0:W1:Y:S02]  /*3400*/  SHFL.BFLY P6, R89, R91, R90, R111 ;  /* 0x0c00005a5b597389 */ /* 0x00006400000c006f */
[----:B01----:R-:W-:Y:S05]  /*3410*/  ENDCOLLECTIVE ;  /* 0x000000000000791b */ /* 0x003fea0003800000 */
.L_x_30:
[----:B------:R-:W-:Y:S01]  /*3420*/  HFMA2 R90, -RZ, RZ, 0, 5.9604644775390625e-08 ;  /* 0x00000001ff5a7431 */ /* 0x000fe200000001ff */
[----:B------:R-:W-:-:S05]  /*3430*/  MOV R64, R89 ;  /* 0x0000005900407202 */ /* 0x000fca0000000f00 */
[----:B------:R-:W-:-:S04]  /*3440*/  FADD.FTZ R69, R71, R64 ;  /* 0x0000004047457221 */ /* 0x000fc80000010000 */
[----:B------:R-:W-:-:S04]  /*3450*/  FMUL.FTZ R69, R69, R68 ;  /* 0x0000004445457220 */ /* 0x000fc80000410000 */
[--C-:B------:R-:W-:Y:S01]  /*3460*/  FADD.FTZ R64, R93, -R69.reuse ;  /* 0x800000455d407221 */ /* 0x100fe20000010000 */
[--C-:B------:R-:W-:Y:S01]  /*3470*/  FADD.FTZ R65, R104, -R69.reuse ;  /* 0x8000004568417221 */ /* 0x100fe20000010000 */
[----:B------:R-:W-:Y:S02]  /*3480*/  FADD.FTZ R66, R103, -R69 ;  /* 0x8000004567427221 */ /* 0x000fe40000010000 */
[----:B------:R-:W-:-:S04]  /*3490*/  FFMA.FTZ R64, R64, R64, RZ ;  /* 0x0000004040407223 */ /* 0x000fc800000100ff */
[----:B------:R-:W-:Y:S01]  /*34a0*/  FFMA.FTZ R64, R65, R65, R64 ;  /* 0x0000004141407223 */ /* 0x000fe20000010040 */
[----:B------:R-:W-:-:S04]  /*34b0*/  FADD.FTZ R65, R95, -R69 ;  /* 0x800000455f417221 */ /* 0x000fc80000010000 */
        /* <DEDUP_REMOVED lines=12> */
[----:B------:R-:W-:-:S05]  /*3580*/  FSEL R64, R64, RZ, P1 ;  /* 0x000000ff40407208 */ /* 0x000fca0000800000 */
[----:B------:R-:W-:-:S04]  /*3590*/  FFMA.FTZ R65, R65, R65, R64 ;  /* 0x0000004141417223 */ /* 0x000fc80000010040 */
        /* <DEDUP_REMOVED lines=12> */
[----:B------:R-:W-:-:S04]  /*3660*/  @P2 FFMA.FTZ R64, R66, R66, R65 ;  /* 0x0000004242402223 */ /* 0x000fc80000010041 */
[----:B------:R-:W-:-:S07]  /*3670*/  IMAD.MOV.U32 R91, RZ, RZ, R64 ;  /* 0x000000ffff5b7224 */ /* 0x000fce00078e0040 */
[----:B------:R-:W-:Y:S05]  /*3680*/  WARPSYNC.COLLECTIVE R88, `(.L_x_31) ;  /* 0x0000000058087348 */ /* 0x000fea0003c00000 */
[----:B------:R0:W1:Y:S02]  /*3690*/  SHFL.BFLY P6, R89, R91, R90, R111 ;  /* 0x0c00005a5b597389 */ /* 0x00006400000c006f */
[----:B01----:R-:W-:Y:S05]  /*36a0*/  ENDCOLLECTIVE ;  /* 0x000000000000791b */ /* 0x003fea0003800000 */
.L_x_31:
[----:B------:R-:W-:Y:S01]  /*36b0*/  HFMA2 R90, -RZ, RZ, 0, 1.1920928955078125e-07 ;  /* 0x00000002ff5a7431 */ /* 0x000fe200000001ff */
[----:B------:R-:W-:-:S05]  /*36c0*/  MOV R65, R89 ;  /* 0x0000005900417202 */ /* 0x000fca0000000f00 */
[----:B------:R-:W-:-:S04]  /*36d0*/  FADD.FTZ R65, R64, R65 ;  /* 0x0000004140417221 */ /* 0x000fc80000010000 */
[----:B------:R-:W-:-:S07]  /*36e0*/  IMAD.MOV.U32 R91, RZ, RZ, R65 ;  /* 0x000000ffff5b7224 */ /* 0x000fce00078e0041 */
[----:B------:R-:W-:Y:S05]  /*36f0*/  WARPSYNC.COLLECTIVE R88, `(.L_x_32) ;  /* 0x0000000058087348 */ /* 0x000fea0003c00000 */
[----:B------:R0:W1:Y:S02]  /*3700*/  SHFL.BFLY P6, R89, R91, R90, R111 ;  /* 0x0c00005a5b597389 */ /* 0x00006400000c006f */
[----:B01----:R-:W-:Y:S05]  /*3710*/  ENDCOLLECTIVE ;  /* 0x000000000000791b */ /* 0x003fea0003800000 */
.L_x_32:
[----:B------:R-:W-:Y:S01]  /*3720*/  HFMA2 R90, -RZ, RZ, 0, 2.384185791015625e-07 ;  /* 0x00000004ff5a7431 */ /* 0x000fe200000001ff */
[----:B------:R-:W-:-:S05]  /*3730*/  MOV R66, R89 ;  /* 0x0000005900427202 */ /* 0x000fca0000000f00 */
[----:B------:R-:W-:-:S04]  /*3740*/  FADD.FTZ R66, R65, R66 ;  /* 0x0000004241427221 */ /* 0x000fc80000010000 */
[----:B------:R-:W-:-:S07]  /*3750*/  IMAD.MOV.U32 R91, RZ, RZ, R66 ;  /* 0x000000ffff5b7224 */ /* 0x000fce00078e0042 */
[----:B------:R-:W-:Y:S05]  /*3760*/  WARPSYNC.COLLECTIVE R88, `(.L_x_33) ;  /* 0x0000000058087348 */ /* 0x000fea0003c00000 */
[----:B------:R0:W1:Y:S02]  /*3770*/  SHFL.BFLY P6, R89, R91, R90, R111 ;  /* 0x0c00005a5b597389 */ /* 0x00006400000c006f */
[----:B01----:R-:W-:Y:S05]  /*3780*/  ENDCOLLECTIVE ;  /* 0x000000000000791b */ /* 0x003fea0003800000 */
.L_x_33:
[----:B------:R-:W-:Y:S01]  /*3790*/  HFMA2 R90, -RZ, RZ, 0, 4.76837158203125e-07 ;  /* 0x00000008ff5a7431 */ /* 0x000fe200000001ff */
[----:B------:R-:W-:-:S05]  /*37a0*/  MOV R67, R89 ;  /* 0x0000005900437202 */ /* 0x000fca0000000f00 */
[----:B------:R-:W-:-:S04]  /*37b0*/  FADD.FTZ R67, R66, R67 ;  /* 0x0000004342437221 */ /* 0x000fc80000010000 */
[----:B------:R-:W-:-:S07]  /*37c0*/  IMAD.MOV.U32 R91, RZ, RZ, R67 ;  /* 0x000000ffff5b7224 */ /* 0x000fce00078e0043 */
[----:B------:R-:W-:Y:S05]  /*37d0*/  WARPSYNC.COLLECTIVE R88, `(.L_x_34) ;  /* 0x0000000058087348 */ /* 0x000fea0003c00000 */
[----:B------:R0:W1:Y:S02]  /*37e0*/  SHFL.BFLY P6, R89, R91, R90, R111 ;  /* 0x0c00005a5b597389 */ /* 0x00006400000c006f */
[----:B01----:R-:W-:Y:S05]  /*37f0*/  ENDCOLLECTIVE ;  /* 0x000000000000791b */ /* 0x003fea0003800000 */
.L_x_34:
[----:B------:R-:W-:Y:S01]  /*3800*/  HFMA2 R90, -RZ, RZ, 0, 9.5367431640625e-07 ;  /* 0x00000010ff5a7431 */ /* 0x000fe200000001ff */
[----:B------:R-:W-:-:S05]  /*3810*/  MOV R70, R89 ;  /* 0x0000005900467202 */ /* 0x000fca0000000f00 */
[----:B------:R-:W-:-:S04]  /*3820*/  FADD.FTZ R70, R67, R70 ;  /* 0x0000004643467221 */ /* 0x000fc80000010000 */
[----:B------:R-:W-:-:S07]  /*3830*/  IMAD.MOV.U32 R91, RZ, RZ, R70 ;  /* 0x000000ffff5b7224 */ /* 0x000fce00078e0046 */
[----:B------:R-:W-:Y:S05]  /*3840*/  WARPSYNC.COLLECTIVE R88, `(.L_x_35) ;  /* 0x0000000058087348 */ /* 0x000fea0003c00000 */
[----:B------:R0:W1:Y:S02]  /*3850*/  SHFL.BFLY P6, R89, R91, R90, R111 ;  /* 0x0c00005a5b597389 */ /* 0x00006400000c006f */
[----:B01----:R-:W-:Y:S05]  /*3860*/  ENDCOLLECTIVE ;  /* 0x000000000000791b */ /* 0x003fea0003800000 */
.L_x_35:
[----:B------:R-:W-:Y:S01]  /*3870*/  MOV R71, R89 ;  /* 0x0000005900477202 */ /* 0x000fe20000000f00 */
[----:B------:R-:W-:Y:S06]  /*3880*/  BRA `(.L_x_36) ;  /* 0xffffffec00707947 */ /* 0x000fec000383ffff */
.L_x_37:
[----:B------:R-:W-:-:S00]  /*3890*/  BRA `(.L_x_37) ;  /* 0xfffffffc00fc7947 */ /* 0x000fc0000383ffff */
[----:B------:R-:W-:-:S00]  /*38a0*/  NOP ;  /* 0x0000000000007918 */ /* 0x000fc00000000000 */
        /* <DEDUP_REMOVED lines=13> */
.L_x_12097:


//--------------------- .text._ZN10layer_norm31ln_parallel_residual_fwd_kernelINS_13Kernel_traitsI13__nv_bfloat16S2_S2_S2_fjLj512ELj1ELj4ELj1ELj16ENS_18Kernel_traits_baseILj512ES2_S2_S2_S2_fjLj128EEEEELb0ELb0ELb1EEEvNS_9FwdParamsE --------------------------
	.section	.text._ZN10layer_norm31ln_parallel_residual_fwd_kernelINS_13Kernel_traitsI13__nv_bfloat16S2_S2_S2_fjLj512ELj1ELj4ELj1ELj16ENS_18Kernel_traits_baseILj512ES2_S2_S2_S2_fjLj128EEEEELb0ELb0ELb1EEEvNS_9FwdParamsE,"ax",@progbits
	.align	128
        .global         _ZN10layer_norm31ln_parallel_residual_fwd_kernelINS_13Kernel_traitsI13__nv_bfloat16S2_S2_S2_fjLj512ELj1ELj4ELj1ELj16ENS_18Kernel_traits_baseILj512ES2_S2_S2_S2_fjLj128EEEEELb0ELb0ELb1EEEvNS_9FwdParamsE
        .type           _ZN10layer_norm31ln_parallel_residual_fwd_kernelINS_13Kernel_traitsI13__nv_bfloat16S2_S2_S2_fjLj512ELj1ELj4ELj1ELj16ENS_18Kernel_traits_baseILj512ES2_S2_S2_S2_fjLj128EEEEELb0ELb0ELb1EEEvNS_9FwdParamsE,@function
        .size           _ZN10layer_norm31ln_parallel_residual_fwd_kernelINS_13Kernel_traitsI13__nv_bfloat16S2_S2_S2_fjLj512ELj1ELj4ELj1ELj16ENS_18Kernel_traits_baseILj512ES2_S2_S2_S2_fjLj128EEEEELb0ELb0ELb1EEEvNS_9FwdParamsE,(.L_x_12098 - _ZN10layer_norm31ln_parallel_residual_fwd_kernelINS_13Kernel_traitsI13__nv_bfloat16S2_S2_S2_fjLj512ELj1ELj4ELj1ELj16ENS_18Kernel_traits_baseILj512ES2_S2_S2_S2_fjLj128EEEEELb0ELb0ELb1EEEvNS_9FwdParamsE)
        .other          _ZN10layer_norm31ln_parallel_residual_fwd_kernelINS_13Kernel_traitsI13__nv_bfloat16S2_S2_S2_fjLj512ELj1ELj4ELj1ELj16ENS_18Kernel_traits_baseILj512ES2_S2_S2_S2_fjLj128EEEEELb0ELb0ELb1EEEvNS_9FwdParamsE,@"STO_CUDA_ENTRY STV_DEFAULT"
_ZN10layer_norm31ln_parallel_residual_fwd_kernelINS_13Kernel_traitsI13__nv_bfloat16S2_S2_S2_fjLj512ELj1ELj4ELj1ELj16ENS_18Kernel_traits_baseILj512ES2_S2_S2_S2_fjLj128EEEEELb0ELb0ELb1EEEvNS_9FwdParamsE:
.text._ZN10layer_norm31ln_parallel_residual_fwd_kernelINS_13Kernel_traitsI13__nv_bfloat16S2_S2_S2_fjLj512ELj1ELj4ELj1ELj16ENS_18Kernel_traits_baseILj512ES2_S2_S2_S2_fjLj128EEEEELb0ELb0ELb1EEEvNS_9FwdParamsE:
[----:B------:R-:W-:Y:S01]  /*0000*/  LDC R1, c[0x0][0x37c] ;  /* 0x0000df00ff017b82 */ /* 0x000fe20000000800 */
[----:B------:R-:W0:Y:S01]  /*0010*/  S2R R0, SR_TID.X ;  /* 0x0000000000007919 */ /* 0x000e220000002100 */
[----:B------:R-:W1:Y:S06]  /*0020*/  LDCU.64 UR10, c[0x0][0x438] ;  /* 0x00008700ff0a77ac */ /* 0x000e6c0008000a00 */
[----:B------:R-:W2:Y:S01]  /*0030*/  S2UR UR4, SR_CTAID.X ;  /* 0x00000000000479c3 */ /* 0x000ea20000002500 */
[----:B------:R-:W3:Y:S01]  /*0040*/  LDCU.64 UR8, c[0x0][0x3a0] ;  /* 0x00007400ff0877ac */ /* 0x000ee20008000a00 */
[----:B------:R-:W4:Y:S06]  /*0050*/  LDCU.64 UR6, c[0x0][0x358] ;  /* 0x00006b00ff0677ac */ /* 0x000f2c0008000a00 */
[----:B------:R-:W3:Y:S01]  /*0060*/  LDC.64 R38, c[0x0][0x398] ;  /* 0x0000e600ff267b82 */ /* 0x000ee20000000a00 */
[----:B-1----:R-:W-:-:S04]  /*0070*/  UISETP.NE.U32.AND UP0, UPT, UR10, URZ, UPT ;  /* 0x000000ff0a00728c */ /* 0x002fc8000bf05070 */
[----:B------:R-:W-:Y:S02]  /*0080*/  UISETP.NE.AND.EX UP0, UPT, UR11, URZ, UPT, UP0 ;  /* 0x000000ff0b00728c */ /* 0x000fe4000bf05300 */
[----:B--2---:R-:W-:Y:S01]  /*0090*/  USHF.L.U32 UR4, UR4, 0x2, URZ ;  /* 0x0000000204047899 */ /* 0x004fe200080006ff */
[----:B0-----:R-:W-:Y:S02]  /*00a0*/  SHF.R.U32.HI R2, RZ, 0x5, R0 ;  /* 0x00000005ff027819 */ /* 0x001fe40000011600 */
[----:B---3--:R-:W-:Y:S02]  /*00b0*/  LOP3.LUT P0, RZ, R38, UR8, RZ, 0xfc, !PT ;  /* 0x0000000826ff7c12 */ /* 0x008fe4000f80fcff */
[----:B------:R-:W-:Y:S02]  /*00c0*/  LOP3.LUT R0, R0, 0x1f, RZ, 0xc0, !PT ;  /* 0x0000001f00007812 */ /* 0x000fe400078ec0ff */
[----:B------:R-:W-:Y:S02]  /*00d0*/  LOP3.LUT P0, RZ, R39, UR9, RZ, 0xfc, P0 ;  /* 0x0000000927ff7c12 */ /* 0x000fe4000800fcff */
[----:B------:R-:W-:Y:S01]  /*00e0*/  LOP3.LUT R2, R2, UR4, RZ, 0xfc, !PT ;  /* 0x0000000402027c12 */ /* 0x000fe2000f8efcff */
[----:B----4-:R-:W-:Y:S10]  /*00f0*/  BRA.U UP0, `(.L_x_38) ;  /* 0x0000000100b87547 */ /* 0x010ff4000b800000 */
[----:B------:R-:W0:Y:S01]  /*0100*/  LDC.64 R4, c[0x0][0x3d0] ;  /* 0x0000f400ff047b82 */ /* 0x000e220000000a00 */
[----:B------:R-:W1:Y:S07]  /*0110*/  LDCU.64 UR4, c[0x0][0x440] ;  /* 0x00008800ff0477ac */ /* 0x000e6e0008000a00 */
[----:B------:R-:W2:Y:S01]  /*0120*/  LDC.64 R6, c[0x0][0x3d8] ;  /* 0x0000f600ff067b82 */ /* 0x000ea20000000a00 */
[----:B-1----:R-:W-:Y:S01]  /*0130*/  ISETP.NE.U32.AND P1, PT, RZ, UR4, PT ;  /* 0x00000004ff007c0c */ /* 0x002fe2000bf25070 */
[----:B0-----:R-:W-:-:S05]  /*0140*/  IMAD.WIDE.U32 R4, R0, 0x10, R4 ;  /* 0x0000001000047825 */ /* 0x001fca00078e0004 */
[----:B------:R-:W3:Y:S01]  /*0150*/  LDG.E.128 R20, desc[UR6][R4.64] ;  /* 0x0000000604147981 */ /* 0x000ee2000c1e1d00 */
[----:B------:R-:W-:Y:S01]  /*0160*/  ISETP.NE.AND.EX P1, PT, RZ, UR5, PT, P1 ;  /* 0x00000005ff007c0c */ /* 0x000fe2000bf25310 */
[----:B--2---:R-:W-:Y:S02]  /*0170*/  IMAD.WIDE.U32 R6, R0, 0x10, R6 ;  /* 0x0000001000067825 */ /* 0x004fe400078e0006 */
[----:B------:R-:W2:Y:S04]  /*0180*/  LDG.E.128 R28, desc[UR6][R4.64+0x200] ;  /* 0x00020006041c7981 */ /* 0x000ea8000c1e1d00 */
[----:B------:R-:W4:Y:S04]  /*0190*/  LDG.E.128 R24, desc[UR6][R6.64] ;  /* 0x0000000606187981 */ /* 0x000f28000c1e1d00 */
[----:B------:R-:W5:Y:S02]  /*01a0*/  LDG.E.128 R32, desc[UR6][R6.64+0x200] ;  /* 0x0002000606207981 */ /* 0x000f64000c1e1d00 */
[----:B------:R-:W0:Y:S01]  /*01b0*/  @P1 LDC.64 R16, c[0x0][0x440] ;  /* 0x00011000ff101b82 */ /* 0x000e220000000a00 */
[----:B------:R-:W-:-:S02]  /*01c0*/  @!P1 CS2R R14, SRZ ;  /* 0x00000000000e9805 */ /* 0x000fc4000001ff00 */
[----:B------:R-:W-:Y:S02]  /*01d0*/  @!P1 CS2R R12, SRZ ;  /* 0x00000000000c9805 */ /* 0x000fe4000001ff00 */
[----:B------:R-:W-:Y:S02]  /*01e0*/  @!P1 CS2R R10, SRZ ;  /* 0x00000000000a9805 */ /* 0x000fe4000001ff00 */
[----:B------:R-:W-:Y:S01]  /*01f0*/  @!P1 CS2R R8, SRZ ;  /* 0x0000000000089805 */ /* 0x000fe2000001ff00 */
[----:B------:R-:W-:Y:S01]  /*0200*/  HFMA2 R61, -RZ, RZ, 0, 0 ;  /* 0x00000000ff3d7431 */ /* 0x000fe200000001ff */
[----:B------:R-:W-:Y:S01]  /*0210*/  CS2R R18, SRZ ;  /* 0x0000000000127805 */ /* 0x000fe2000001ff00 */
[----:B------:R-:W-:Y:S02]  /*0220*/  IMAD.MOV.U32 R57, RZ, RZ, RZ ;  /* 0x000000ffff397224 */ /* 0x000fe400078e00ff */
[----:B0-----:R-:W-:-:S05]  /*0230*/  @P1 IMAD.WIDE.U32 R16, R0, 0x10, R16 ;  /* 0x0000001000101825 */ /* 0x001fca00078e0010 */
[----:B------:R-:W5:Y:S04]  /*0240*/  @P1 LDG.E.128 R12, desc[UR6][R16.64] ;  /* 0x00000006100c1981 */ /* 0x000f68000c1e1d00 */
[----:B------:R0:W5:Y:S02]  /*0250*/  @P1 LDG.E.128 R8, desc[UR6][R16.64+0x200] ;  /* 0x0002000610081981 */ /* 0x000164000c1e1d00 */
[----:B0-----:R-:W-:Y:S02]  /*0260*/  HFMA2 R17, -RZ, RZ, 0, 0 ;  /* 0x00000000ff117431 */ /* 0x001fe400000001ff */
[----:B---3--:R-:W-:Y:S01]  /*0270*/  @!P1 IMAD.MOV.U32 R60, RZ, RZ, R21 ;  /* 0x000000ffff3c9224 */ /* 0x008fe200078e0015 */
[-C--:B------:R-:W-:Y:S01]  /*0280*/  @!P1 MOV R56, R22.reuse ;  /* 0x0000001600389202 */ /* 0x080fe20000000f00 */
[----:B------:R-:W-:Y:S01]  /*0290*/  @!P1 IMAD.MOV.U32 R36, RZ, RZ, R23 ;  /* 0x000000ffff249224 */ /* 0x000fe200078e0017 */
[----:B------:R-:W-:Y:S01]  /*02a0*/  @P1 MOV R56, R22 ;  /* 0x0000001600381202 */ /* 0x000fe20000000f00 */
[----:B------:R-:W-:Y:S01]  /*02b0*/  @P1 IMAD.MOV.U32 R60, RZ, RZ, R21 ;  /* 0x000000ffff3c1224 */ /* 0x000fe200078e0015 */
[----:B--2---:R-:W-:Y:S01]  /*02c0*/  @!P1 MOV R21, R29 ;  /* 0x0000001d00159202 */ /* 0x004fe20000000f00 */
[----:B------:R-:W-:Y:S01]  /*02d0*/  @P1 IMAD.MOV.U32 R36, RZ, RZ, R23 ;  /* 0x000000ffff241224 */ /* 0x000fe200078e0017 */
[----:B------:R-:W-:Y:S01]  /*02e0*/  @!P1 MOV R62, R20 ;  /* 0x00000014003e9202 */ /* 0x000fe20000000f00 */
[----:B----4-:R-:W-:Y:S01]  /*02f0*/  @!P1 IMAD.MOV.U32 R58, RZ, RZ, R25 ;  /* 0x000000ffff3a9224 */ /* 0x010fe200078e0019 */
[----:B------:R-:W-:Y:S01]  /*0300*/  @!P1 MOV R59, R24 ;  /* 0x00000018003b9202 */ /* 0x000fe20000000f00 */
[----:B------:R-:W-:Y:S01]  /*0310*/  @P1 IMAD.MOV.U32 R59, RZ, RZ, R24 ;  /* 0x000000ffff3b1224 */ /* 0x000fe200078e0018 */
[----:B------:R-:W-:Y:S01]  /*0320*/  @!P1 MOV R37, R26 ;  /* 0x0000001a00259202 */ /* 0x000fe20000000f00 */
[----:B------:R-:W-:Y:S01]  /*0330*/  @!P1 IMAD.MOV.U32 R22, RZ, RZ, R30 ;  /* 0x000000ffff169224 */ /* 0x000fe200078e001e */
[----:B------:R-:W-:Y:S01]  /*0340*/  @P1 MOV R58, R25 ;  /* 0x00000019003a1202 */ /* 0x000fe20000000f00 */
[----:B------:R-:W-:Y:S01]  /*0350*/  @P1 IMAD.MOV.U32 R21, RZ, RZ, R29 ;  /* 0x000000ffff151224 */ /* 0x000fe200078e001d */
[----:B------:R-:W-:Y:S01]  /*0360*/  @!P1 MOV R23, R31 ;  /* 0x0000001f00179202 */ /* 0x000fe20000000f00 */
[----:B------:R-:W-:Y:S01]  /*0370*/  @P1 IMAD.MOV.U32 R37, RZ, RZ, R26 ;  /* 0x000000ffff251224 */ /* 0x000fe200078e001a */
[----:B------:R-:W-:Y:S01]  /*0380*/  @P1 MOV R62, R20 ;  /* 0x00000014003e1202 */ /* 0x000fe20000000f00 */
[----:B------:R-:W-:Y:S01]  /*0390*/  @P1 IMAD.MOV.U32 R23, RZ, RZ, R31 ;  /* 0x000000ffff171224 */ /* 0x000fe200078e001f */
[----:B------:R-:W-:-:S02]  /*03a0*/  @P1 MOV R22, R30 ;  /* 0x0000001e00161202 */ /* 0x000fc40000000f00 */
[----:B------:R-:W-:Y:S02]  /*03b0*/  CS2R R24, SRZ ;  /* 0x0000000000187805 */ /* 0x000fe4000001ff00 */
[----:B------:R-:W-:Y:S01]  /*03c0*/  MOV R29, RZ ;  /* 0x000000ff001d7202 */ /* 0x000fe20000000f00 */
[----:B------:R-:W-:Y:S06]  /*03d0*/  BRA `(.L_x_39) ;  /* 0x0000000000ec7947 */ /* 0x000fec0003800000 */
.L_x_38:
[----:B------:R-:W0:Y:S01]  /*03e0*/  LDCU.64 UR4, c[0x0][0x440] ;  /* 0x00008800ff0477ac */ /* 0x000e220008000a00 */
[----:B------:R-:W1:Y:S08]  /*03f0*/  LDC.64 R24, c[0x0][0x438] ;  /* 0x00010e00ff187b82 */ /* 0x000e700000000a00 */
[----:B------:R-:W2:Y:S08]  /*0400*/  LDC.64 R4, c[0x0][0x3d0] ;  /* 0x0000f400ff047b82 */ /* 0x000eb00000000a00 */
[----:B------:R-:W3:Y:S01]  /*0410*/  LDC.64 R6, c[0x0][0x3d8] ;  /* 0x0000f600ff067b82 */ /* 0x000ee20000000a00 */
[----:B0-----:R-:W-:-:S04]  /*0420*/  ISETP.NE.U32.AND P1, PT, RZ, UR4, PT ;  /* 0x00000004ff007c0c */ /* 0x001fc8000bf25070 */
[----:B------:R-:W-:Y:S01]  /*0430*/  ISETP.NE.AND.EX P1, PT, RZ, UR5, PT, P1 ;  /* 0x00000005ff007c0c */ /* 0x000fe2000bf25310 */
[----:B-1----:R-:W-:-:S05]  /*0440*/  IMAD.WIDE.U32 R24, R0, 0x10, R24 ;  /* 0x0000001000187825 */ /* 0x002fca00078e0018 */
[----:B------:R-:W4:Y:S01]  /*0450*/  LDG.E.128 R32, desc[UR6][R24.64] ;  /* 0x0000000618207981 */ /* 0x000f22000c1e1d00 */
[----:B--2---:R-:W-:-:S03]  /*0460*/  IMAD.WIDE.U32 R26, R0, 0x10, R4 ;  /* 0x00000010001a7825 */ /* 0x004fc600078e0004 */
[----:B------:R-:W2:Y:S03]  /*0470*/  LDG.E.128 R16, desc[UR6][R24.64+0x200] ;  /* 0x0002000618107981 */ /* 0x000ea6000c1e1d00 */
[----:B------:R-:W0:Y:S01]  /*0480*/  @P1 LDC.64 R8, c[0x0][0x440] ;  /* 0x00011000ff081b82 */ /* 0x000e220000000a00 */
[----:B------:R-:W2:Y:S01]  /*0490*/  LDG.E.128 R40, desc[UR6][R26.64] ;  /* 0x000000061a287981 */ /* 0x000ea2000c1e1d00 */
[----:B---3--:R-:W-:-:S03]  /*04a0*/  IMAD.WIDE.U32 R28, R0, 0x10, R6 ;  /* 0x00000010001c7825 */ /* 0x008fc600078e0006 */
[----:B------:R-:W3:Y:S04]  /*04b0*/  LDG.E.128 R20, desc[UR6][R26.64+0x200] ;  /* 0x000200061a147981 */ /* 0x000ee8000c1e1d00 */
[----:B------:R-:W3:Y:S04]  /*04c0*/  LDG.E.128 R44, desc[UR6][R28.64] ;  /* 0x000000061c2c7981 */ /* 0x000ee8000c1e1d00 */
[----:B------:R1:W3:Y:S01]  /*04d0*/  LDG.E.128 R4, desc[UR6][R28.64+0x200] ;  /* 0x000200061c047981 */ /* 0x0002e2000c1e1d00 */
[----:B0-----:R-:W-:-:S05]  /*04e0*/  @P1 IMAD.WIDE.U32 R30, R0, 0x10, R8 ;  /* 0x00000010001e1825 */ /* 0x001fca00078e0008 */
[----:B------:R0:W5:Y:S04]  /*04f0*/  @P1 LDG.E.128 R12, desc[UR6][R30.64] ;  /* 0x000000061e0c1981 */ /* 0x000168000c1e1d00 */
[----:B------:R0:W5:Y:S01]  /*0500*/  @P1 LDG.E.128 R8, desc[UR6][R30.64+0x200] ;  /* 0x000200061e081981 */ /* 0x000162000c1e1d00 */
[-C--:B----4-:R-:W-:Y:S01]  /*0510*/  @P1 MOV R61, R32.reuse ;  /* 0x00000020003d1202 */ /* 0x090fe20000000f00 */
[----:B-1----:R-:W-:Y:S01]  /*0520*/  @P1 IMAD.MOV.U32 R29, RZ, RZ, R34 ;  /* 0x000000ffff1d1224 */ /* 0x002fe200078e0022 */
[----:B------:R-:W-:Y:S01]  /*0530*/  @P1 MOV R57, R33 ;  /* 0x0000002100391202 */ /* 0x000fe20000000f00 */
[----:B------:R-:W-:Y:S01]  /*0540*/  @!P1 IMAD.MOV.U32 R57, RZ, RZ, R33 ;  /* 0x000000ffff399224 */ /* 0x000fe200078e0021 */
[----:B------:R-:W-:Y:S02]  /*0550*/  @P1 MOV R25, R35 ;  /* 0x0000002300191202 */ /* 0x000fe40000000f00 */
[----:B------:R-:W-:-:S02]  /*0560*/  @!P1 MOV R61, R32 ;  /* 0x00000020003d9202 */ /* 0x000fc40000000f00 */
[----:B------:R-:W-:Y:S01]  /*0570*/  @!P1 MOV R29, R34 ;  /* 0x00000022001d9202 */ /* 0x000fe20000000f00 */
[----:B--2---:R-:W-:Y:S01]  /*0580*/  @P1 IMAD.MOV.U32 R60, RZ, RZ, R41 ;  /* 0x000000ffff3c1224 */ /* 0x004fe200078e0029 */
[----:B------:R-:W-:Y:S02]  /*0590*/  @!P1 MOV R25, R35 ;  /* 0x0000002300199202 */ /* 0x000fe40000000f00 */
[----:B------:R-:W-:Y:S01]  /*05a0*/  @P1 MOV R62, R40 ;  /* 0x00000028003e1202 */ /* 0x000fe20000000f00 */
[----:B------:R-:W-:Y:S01]  /*05b0*/  @!P1 IMAD.MOV.U32 R62, RZ, RZ, R40 ;  /* 0x000000ffff3e9224 */ /* 0x000fe200078e0028 */
[----:B------:R-:W-:Y:S02]  /*05c0*/  @P1 MOV R56, R42 ;  /* 0x0000002a00381202 */ /* 0x000fe40000000f00 */
[----:B------:R-:W-:Y:S01]  /*05d0*/  @P1 MOV R36, R43 ;  /* 0x0000002b00241202 */ /* 0x000fe20000000f00 */
[----:B---3--:R-:W-:Y:S01]  /*05e0*/  @P1 IMAD.MOV.U32 R59, RZ, RZ, R44 ;  /* 0x000000ffff3b1224 */ /* 0x008fe200078e002c */
[----:B------:R-:W-:Y:S01]  /*05f0*/  @P1 MOV R58, R45 ;  /* 0x0000002d003a1202 */ /* 0x000fe20000000f00 */
[----:B------:R-:W-:Y:S01]  /*0600*/  @P1 IMAD.MOV.U32 R27, RZ, RZ, R47 ;  /* 0x000000ffff1b1224 */ /* 0x000fe200078e002f */
[----:B------:R-:W-:Y:S01]  /*0610*/  @P1 MOV R37, R46 ;  /* 0x0000002e00251202 */ /* 0x000fe20000000f00 */
[----:B------:R-:W-:Y:S01]  /*0620*/  @P1 IMAD.MOV.U32 R32, RZ, RZ, R4 ;  /* 0x000000ffff201224 */ /* 0x000fe200078e0004 */
[----:B------:R-:W-:Y:S01]  /*0630*/  @P1 MOV R28, R20 ;  /* 0x00000014001c1202 */ /* 0x000fe20000000f00 */
[----:B------:R-:W-:Y:S01]  /*0640*/  @P1 IMAD.MOV.U32 R35, RZ, RZ, R7 ;  /* 0x000000ffff231224 */ /* 0x000fe200078e0007 */
[----:B------:R-:W-:Y:S01]  /*0650*/  @P1 MOV R24, R16 ;  /* 0x0000001000181202 */ /* 0x000fe20000000f00 */
[----:B------:R-:W-:Y:S01]  /*0660*/  @!P1 IMAD.MOV.U32 R36, RZ, RZ, R43 ;  /* 0x000000ffff249224 */ /* 0x000fe200078e002b */
[----:B------:R-:W-:Y:S01]  /*0670*/  @P1 MOV R33, R5 ;  /* 0x0000000500211202 */ /* 0x000fe20000000f00 */
[----:B------:R-:W-:Y:S01]  /*0680*/  @!P1 IMAD.MOV.U32 R37, RZ, RZ, R46 ;  /* 0x000000ffff259224 */ /* 0x000fe200078e002e */
[----:B------:R-:W-:Y:S01]  /*0690*/  @P1 MOV R34, R6 ;  /* 0x0000000600221202 */ /* 0x000fe20000000f00 */
[----:B------:R-:W-:Y:S01]  /*06a0*/  @!P1 IMAD.MOV.U32 R28, RZ, RZ, R20 ;  /* 0x000000ffff1c9224 */ /* 0x000fe200078e0014 */
[----:B------:R-:W-:Y:S01]  /*06b0*/  @!P1 MOV R60, R41 ;  /* 0x00000029003c9202 */ /* 0x000fe20000000f00 */
[----:B------:R-:W-:Y:S01]  /*06c0*/  @!P1 IMAD.MOV.U32 R34, RZ, RZ, R6 ;  /* 0x000000ffff229224 */ /* 0x000fe200078e0006 */
[----:B------:R-:W-:-:S02]  /*06d0*/  @!P1 MOV R56, R42 ;  /* 0x0000002a00389202 */ /* 0x000fc40000000f00 */
[----:B------:R-:W-:Y:S02]  /*06e0*/  @!P1 MOV R59, R44 ;  /* 0x0000002c003b9202 */ /* 0x000fe40000000f00 */
[----:B------:R-:W-:Y:S02]  /*06f0*/  @!P1 CS2R R14, SRZ ;  /* 0x00000000000e9805 */ /* 0x000fe4000001ff00 */
[----:B------:R-:W-:Y:S02]  /*0700*/  @!P1 MOV R58, R45 ;  /* 0x0000002d003a9202 */ /* 0x000fe40000000f00 */
[----:B------:R-:W-:Y:S02]  /*0710*/  @!P1 CS2R R12, SRZ ;  /* 0x00000000000c9805 */ /* 0x000fe4000001ff00 */
[----:B------:R-:W-:Y:S02]  /*0720*/  @!P1 MOV R27, R47 ;  /* 0x0000002f001b9202 */ /* 0x000fe40000000f00 */
[----:B------:R-:W-:-:S02]  /*0730*/  @!P1 CS2R R10, SRZ ;  /* 0x00000000000a9805 */ /* 0x000fc4000001ff00 */
[----:B------:R-:W-:Y:S02]  /*0740*/  @!P1 MOV R24, R16 ;  /* 0x0000001000189202 */ /* 0x000fe40000000f00 */
[----:B------:R-:W-:Y:S02]  /*0750*/  @!P1 CS2R R8, SRZ ;  /* 0x0000000000089805 */ /* 0x000fe4000001ff00 */
[----:B------:R-:W-:Y:S02]  /*0760*/  @!P1 MOV R32, R4 ;  /* 0x0000000400209202 */ /* 0x000fe40000000f00 */
[----:B------:R-:W-:Y:S02]  /*0770*/  @!P1 MOV R33, R5 ;  /* 0x0000000500219202 */ /* 0x000fe40000000f00 */
[----:B0-----:R-:W-:-:S07]  /*0780*/  @!P1 MOV R35, R7 ;  /* 0x0000000700239202 */ /* 0x001fce0000000f00 */
.L_x_39:
[----:B------:R-:W0:Y:S02]  /*0790*/  LDCU UR4, c[0x0][0x384] ;  /* 0x00007080ff0477ac */ /* 0x000e240008000800 */
[----:B0-----:R-:W-:-:S13]  /*07a0*/  ISETP.GE.AND P1, PT, R2, UR4, PT ;  /* 0x0000000402007c0c */ /* 0x001fda000bf26270 */
[----:B------:R-:W-:Y:S05]  /*07b0*/  @P1 EXIT ;  /* 0x000000000000194d */ /* 0x000fea0003800000 */
[----:B------:R-:W0:Y:S01]  /*07c0*/  LDCU.U8 UR4, c[0x0][0x410] ;  /* 0x00008200ff0477ac */ /* 0x000e220008000000 */
[----:B-----5:R-:W-:Y:S01]  /*07d0*/  PRMT R71, R9, 0x7632, R71 ;  /* 0x0000763209477816 */ /* 0x020fe20000000047 */
[----:B------:R-:W-:Y:S01]  /*07e0*/  IMAD.U32 R20, R21, 0x10000, RZ ;  /* 0x0001000015147824 */ /* 0x000fe200078e00ff */
[----:B------:R-:W-:Y:S01]  /*07f0*/  PRMT R95, R14, 0x7632, R95 ;  /* 0x000076320e5f7816 */ /* 0x000fe2000000005f */
        /* <DEDUP_REMOVED lines=11> */
[C---:B------:R-:W-:Y:S01]  /*08b0*/  PRMT R98, R56.reuse, 0x7632, R98 ;  /* 0x0000763238627816 */ /* 0x040fe20000000062 */
[----:B------:R-:W-:Y:S01]  /*08c0*/  IMAD.U32 R56, R56, 0x10000, RZ ;  /* 0x0001000038387824 */ /* 0x000fe200078e00ff */
[----:B------:R-:W-:Y:S01]  /*08d0*/  PRMT R101, R57, 0x7632, R101 ;  /* 0x0000763239657816 */ /* 0x000fe20000000065 */
[----:B------:R-:W-:Y:S01]  /*08e0*/  IMAD.U32 R71, R71, 0x10000, RZ ;  /* 0x0001000047477824 */ /* 0x000fe200078e00ff */
[----:B------:R-:W-:Y:S01]  /*08f0*/  PRMT R104, R59, 0x7632, R104 ;  /* 0x000076323b687816 */ /* 0x000fe20000000068 */
[----:B------:R-:W-:Y:S01]  /*0900*/  IMAD.U32 R86, R86, 0x10000, RZ ;  /* 0x0001000056567824 */ /* 0x000fe200078e00ff */
[----:B------:R-:W-:Y:S01]  /*0910*/  ISETP.NE.U32.AND P1, PT, R38, RZ, PT ;  /* 0x000000ff2600720c */ /* 0x000fe20003f25070 */
        /* <DEDUP_REMOVED lines=9> */
[----:B------:R-:W-:Y:S01]  /*09b0*/  PRMT R91, R15, 0x7632, R91 ;  /* 0x000076320f5b7816 */ /* 0x000fe2000000005b */
[----:B------:R-:W-:Y:S01]  /*09c0*/  IMAD.U32 R101, R101, 0x10000, RZ ;  /* 0x0001000065657824 */ /* 0x000fe200078e00ff */
[----:B------:R-:W-:Y:S01]  /*09d0*/  PRMT R99, R13, 0x7632, R99 ;  /* 0x000076320d637816 */ /* 0x000fe20000000063 */
[----:B------:R-:W-:Y:S01]  /*09e0*/  IMAD.U32 R104, R104, 0x10000, RZ ;  /* 0x0001000068687824 */ /* 0x000fe200078e00ff */
[----:B------:R-:W-:Y:S01]  /*09f0*/  PRMT R103, R12, 0x7632, R103 ;  /* 0x000076320c677816 */ /* 0x000fe20000000067 */
[----:B------:R-:W1:Y:S01]  /*0a00*/  LDCU UR5, c[0x0][0x388] ;  /* 0x00007100ff0577ac */ /* 0x000e620008000800 */
[----:B------:R-:W-:-:S02]  /*0a10*/  PRMT R64, R35, 0x7632, R64 ;  /* 0x0000763223407816 */ /* 0x000fc40000000040 */
[----:B------:R-:W-:Y:S01]  /*0a20*/  PRMT R66, R23, 0x7632, R66 ;  /* 0x0000763217427816 */ /* 0x000fe20000000042 */
[----:B------:R-:W2:Y:S01]  /*0a30*/  LDCU UR8, c[0x0][0x448] ;  /* 0x00008900ff0877ac */ /* 0x000ea20008000800 */
[----:B------:R-:W-:Y:S02]  /*0a40*/  PRMT R69, R18, 0x7632, R69 ;  /* 0x0000763212457816 */ /* 0x000fe40000000045 */
[----:B------:R-:W-:Y:S01]  /*0a50*/  PRMT R70, R22, 0x7632, R70 ;  /* 0x0000763216467816 */ /* 0x000fe20000000046 */
[----:B------:R-:W-:Y:S01]  /*0a60*/  IMAD.U32 R22, R28, 0x10000, RZ ;  /* 0x000100001c167824 */ /* 0x000fe200078e00ff */
[----:B------:R-:W-:Y:S01]  /*0a70*/  PRMT R84, R33, 0x7632, R84 ;  /* 0x0000763221547816 */ /* 0x000fe20000000054 */
[----:B------:R-:W3:Y:S01]  /*0a80*/  LDCU.64 UR10, c[0x0][0x3a0] ;  /* 0x00007400ff0a77ac */ /* 0x000ee20008000a00 */
[----:B------:R-:W-:Y:S02]  /*0a90*/  PRMT R85, R17, 0x7632, R85 ;  /* 0x0000763211557816 */ /* 0x000fe40000000055 */
[----:B------:R-:W-:Y:S01]  /*0aa0*/  PRMT R88, R32, 0x7632, R88 ;  /* 0x0000763220587816 */ /* 0x000fe20000000058 */
[----:B------:R-:W4:Y:S01]  /*0ab0*/  LDCU.64 UR12, c[0x0][0x398] ;  /* 0x00007300ff0c77ac */ /* 0x000f220008000a00 */
[----:B------:R-:W-:-:S02]  /*0ac0*/  PRMT R90, R28, 0x7632, R90 ;  /* 0x000076321c5a7816 */ /* 0x000fc4000000005a */
[----:B------:R-:W-:Y:S02]  /*0ad0*/  PRMT R93, R25, 0x7632, R93 ;  /* 0x00007632195d7816 */ /* 0x000fe4000000005d */
[----:B------:R-:W-:Y:S02]  /*0ae0*/  PRMT R94, R36, 0x7632, R94 ;  /* 0x00007632245e7816 */ /* 0x000fe4000000005e */
[----:B------:R-:W-:Y:S02]  /*0af0*/  PRMT R96, R37, 0x7632, R96 ;  /* 0x0000763225607816 */ /* 0x000fe40000000060 */
[----:B------:R-:W-:Y:S02]  /*0b00*/  PRMT R97, R29, 0x7632, R97 ;  /* 0x000076321d617816 */ /* 0x000fe40000000061 */
[----:B------:R-:W-:Y:S02]  /*0b10*/  PRMT R100, R58, 0x7632, R100 ;  /* 0x000076323a647816 */ /* 0x000fe40000000064 */
[C---:B------:R-:W-:Y:S01]  /*0b20*/  PRMT R102, R60.reuse, 0x7632, R102 ;  /* 0x000076323c667816 */ /* 0x040fe20000000066 */
[----:B------:R-:W-:Y:S01]  /*0b30*/  IMAD.U32 R60, R60, 0x10000, RZ ;  /* 0x000100003c3c7824 */ /* 0x000fe200078e00ff */
[----:B------:R-:W-:-:S02]  /*0b40*/  PRMT R105, R61, 0x7632, R105 ;  /* 0x000076323d697816 */ /* 0x000fc40000000069 */
[C---:B------:R-:W-:Y:S01]  /*0b50*/  PRMT R106, R62.reuse, 0x7632, R106 ;  /* 0x000076323e6a7816 */ /* 0x040fe2000000006a */
[----:B------:R-:W-:Y:S01]  /*0b60*/  IMAD.U32 R62, R62, 0x10000, RZ ;  /* 0x000100003e3e7824 */ /* 0x000fe200078e00ff */
[----:B------:R-:W-:Y:S01]  /*0b70*/  SHF.L.U32 R8, R14, 0x10, RZ ;  /* 0x000000100e087819 */ /* 0x000fe200000006ff */
[----:B------:R-:W-:Y:S01]  /*0b80*/  IMAD.U32 R14, R23, 0x10000, RZ ;  /* 0x00010000170e7824 */ /* 0x000fe200078e00ff */
[----:B------:R-:W-:Y:S02]  /*0b90*/  SHF.L.U32 R3, R11, 0x10, RZ ;  /* 0x000000100b037819 */ /* 0x000fe400000006ff */
[----:B------:R-:W-:Y:S02]  /*0ba0*/  SHF.L.U32 R5, R9, 0x10, RZ ;  /* 0x0000001009057819 */ /* 0x000fe400000006ff */
[----:B------:R-:W-:Y:S02]  /*0bb0*/  SHF.L.U32 R21, R24, 0x10, RZ ;  /* 0x0000001018157819 */ /* 0x000fe400000006ff */
[----:B------:R-:W-:-:S02]  /*0bc0*/  SHF.L.U32 R9, R13, 0x10, RZ ;  /* 0x000000100d097819 */ /* 0x000fc400000006ff */
[----:B------:R-:W-:Y:S02]  /*0bd0*/  SHF.L.U32 R11, R19, 0x10, RZ ;  /* 0x00000010130b7819 */ /* 0x000fe400000006ff */
[----:B------:R-:W-:Y:S02]  /*0be0*/  SHF.L.U32 R15, R18, 0x10, RZ ;  /* 0x00000010120f7819 */ /* 0x000fe400000006ff */
[----:B------:R-:W-:Y:S02]  /*0bf0*/  SHF.L.U32 R24, R27, 0x10, RZ ;  /* 0x000000101b187819 */ /* 0x000fe400000006ff */
[----:B------:R-:W-:Y:S02]  /*0c00*/  SHF.L.U32 R23, R25, 0x10, RZ ;  /* 0x0000001019177819 */ /* 0x000fe400000006ff */
[----:B------:R-:W-:Y:S02]  /*0c10*/  ISETP.NE.AND.EX P1, PT, R39, RZ, PT, P1 ;  /* 0x000000ff2700720c */ /* 0x000fe40003f25310 */
[----:B------:R-:W-:-:S02]  /*0c20*/  SHF.L.U32 R12, R35, 0x10, RZ ;  /* 0x00000010230c7819 */ /* 0x000fc400000006ff */
[----:B------:R-:W-:Y:S02]  /*0c30*/  SHF.L.U32 R13, R34, 0x10, RZ ;  /* 0x00000010220d7819 */ /* 0x000fe400000006ff */
[----:B------:R-:W-:Y:S02]  /*0c40*/  SHF.L.U32 R18, R33, 0x10, RZ ;  /* 0x0000001021127819 */ /* 0x000fe400000006ff */
        /* <DEDUP_REMOVED lines=8> */
[----:B0-----:R-:W-:Y:S02]  /*0cd0*/  ISETP.NE.AND P3, PT, RZ, UR4, PT ;  /* 0x00000004ff007c0c */ /* 0x001fe4000bf65270 */
        /* <DEDUP_REMOVED lines=21> */
[----:B-1234-:R-:W-:-:S07]  /*0e30*/  SHF.L.U32 R106, R106, 0x10, RZ ;  /* 0x000000106a6a7819 */ /* 0x01efce00000006ff */
.L_x_49:
[----:B------:R-:W-:Y:S01]  /*0e40*/  ISETP.NE.U32.AND P2, PT, RZ, UR10, PT ;  /* 0x0000000aff007c0c */ /* 0x000fe2000bf45070 */
[----:B0-----:R-:W0:Y:S01]  /*0e50*/  LDC.64 R44, c[0x0][0x390] ;  /* 0x0000e400ff2c7b82 */ /* 0x001e220000000a00 */
[----:B------:R-:W-:Y:S02]  /*0e60*/  IMAD R46, R2, UR5, RZ ;  /* 0x00000005022e7c24 */ /* 0x000fe4000f8e02ff */
[----:B------:R-:W-:-:S03]  /*0e70*/  ISETP.NE.AND.EX P2, PT, RZ, UR11, PT, P2 ;  /* 0x0000000bff007c0c */ /* 0x000fc6000bf45320 */
[----:B------:R-:W-:Y:S02]  /*0e80*/  SHF.R.S32.HI R47, RZ, 0x1f, R46 ;  /* 0x0000001fff2f7819 */ /* 0x000fe4000001142e */
[----:B------:R-:W1:Y:S02]  /*0e90*/  @P1 LDC.64 R42, c[0x0][0x398] ;  /* 0x0000e600ff2a1b82 */ /* 0x000e640000000a00 */
[----:B------:R-:W-:-:S04]  /*0ea0*/  LEA.HI R47, R47, R46, RZ, 0x3 ;  /* 0x0000002e2f2f7211 */ /* 0x000fc800078f18ff */
[----:B------:R-:W-:Y:S02]  /*0eb0*/  LEA.HI.SX32 R77, R47, R0, 0x1d ;  /* 0x000000002f4d7211 */ /* 0x000fe400078feaff */
[----:B------:R-:W2:Y:S03]  /*0ec0*/  @P2 LDC.64 R40, c[0x0][0x3a0] ;  /* 0x0000e800ff282b82 */ /* 0x000ea60000000a00 */
[----:B-1----:R-:W-:-:S05]  /*0ed0*/  @P1 IMAD.WIDE.U32 R48, R77, 0x10, R42 ;  /* 0x000000104d301825 */ /* 0x002fca00078e002a */
[----:B------:R1:W5:Y:S01]  /*0ee0*/  @P1 LDG.E.128 R32, desc[UR6][R48.64] ;  /* 0x0000000630201981 */ /* 0x000362000c1e1d00 */
[----:B--2---:R-:W-:-:S04]  /*0ef0*/  @P2 IMAD.WIDE.U32 R46, R77, 0x10, R40 ;  /* 0x000000104d2e2825 */ /* 0x004fc800078e0028 */
[----:B0-----:R-:W-:Y:S01]  /*0f00*/  IMAD.WIDE.U32 R40, R77, 0x10, R44 ;  /* 0x000000104d287825 */ /* 0x001fe200078e002c */
[----:B------:R-:W2:Y:S05]  /*0f10*/  @P2 LDG.E.128 R28, desc[UR6][R46.64] ;  /* 0x000000062e1c2981 */ /* 0x000eaa000c1e1d00 */
[----:B------:R-:W5:Y:S01]  /*0f20*/  LDG.E.128 R40, desc[UR6][R40.64] ;  /* 0x0000000628287981 */ /* 0x000f62000c1e1d00 */
[----:B--2---:R-:W-:Y:S02]  /*0f30*/  PRMT R72, R31, 0x7632, R72 ;  /* 0x000076321f487816 */ /* 0x004fe40000000048 */
[----:B------:R-:W-:Y:S02]  /*0f40*/  PRMT R53, R30, 0x7632, R53 ;  /* 0x000076321e357816 */ /* 0x000fe40000000035 */
[----:B------:R-:W-:-:S02]  /*0f50*/  PRMT R51, R29, 0x7632, R51 ;  /* 0x000076321d337816 */ /* 0x000fc40000000033 */
[----:B------:R-:W-:Y:S01]  /*0f60*/  PRMT R50, R28, 0x7632, R50 ;  /* 0x000076321c327816 */ /* 0x000fe20000000032 */
[----:B-1----:R-:W-:Y:S06]  /*0f70*/  @!P1 BRA `(.L_x_40) ;  /* 0x00000004006c9947 */ /* 0x002fec0003800000 */
[----:B------:R-:W-:Y:S05]  /*0f80*/  @!P2 BRA `(.L_x_41) ;  /* 0x0000000000d4a947 */ /* 0x000fea0003800000 */
[C---:B-----5:R-:W-:Y:S01]  /*0f90*/  PRMT R36, R40.reuse, 0x7632, R36 ;  /* 0x0000763228247816 */ /* 0x060fe20000000024 */
[----:B------:R-:W-:Y:S01]  /*0fa0*/  IMAD.U32 R40, R40, 0x10000, RZ ;  /* 0x0001000028287824 */ /* 0x000fe200078e00ff */
[----:B------:R-:W-:Y:S01]  /*0fb0*/  SHF.L.U32 R37, R32, 0x10, RZ ;  /* 0x0000001020257819 */ /* 0x000fe200000006ff */
[----:B------:R-:W-:Y:S01]  /*0fc0*/  IMAD.U32 R46, R33, 0x10000, RZ ;  /* 0x00010000212e7824 */ /* 0x000fe200078e00ff */
[----:B------:R-:W-:Y:S01]  /*0fd0*/  PRMT R38, R41, 0x7632, R38 ;  /* 0x0000763229267816 */ /* 0x000fe20000000026 */
[----:B------:R-:W-:Y:S01]  /*0fe0*/  IMAD.U32 R53, R53, 0x10000, RZ ;  /* 0x0001000035357824 */ /* 0x000fe200078e00ff */
[----:B------:R-:W-:Y:S01]  /*0ff0*/  PRMT R39, R33, 0x7632, R39 ;  /* 0x0000763221277816 */ /* 0x000fe20000000027 */
[--C-:B------:R-:W-:Y:S01]  /*1000*/  FADD.FTZ R40, R40, R37.reuse ;  /* 0x0000002528287221 */ /* 0x100fe20000010000 */
[----:B------:R-:W-:Y:S02]  /*1010*/  PRMT R37, R32, 0x7632, R37 ;  /* 0x0000763220257816 */ /* 0x000fe40000000025 */
[----:B------:R-:W-:-:S02]  /*1020*/  SHF.L.U32 R41, R41, 0x10, RZ ;  /* 0x0000001029297819 */ /* 0x000fc400000006ff */
[----:B------:R-:W-:Y:S01]  /*1030*/  SHF.L.U32 R38, R38, 0x10, RZ ;  /* 0x0000001026267819 */ /* 0x000fe200000006ff */
[----:B------:R-:W-:Y:S01]  /*1040*/  IMAD.U32 R37, R37, 0x10000, RZ ;  /* 0x0001000025257824 */ /* 0x000fe200078e00ff */
[----:B------:R-:W-:Y:S01]  /*1050*/  SHF.L.U32 R39, R39, 0x10, RZ ;  /* 0x0000001027277819 */ /* 0x000fe200000006ff */
[----:B------:R-:W-:Y:S01]  /*1060*/  FADD.FTZ R41, R41, R46 ;  /* 0x0000002e29297221 */ /* 0x000fe20000010000 */
[----:B------:R-:W-:Y:S02]  /*1070*/  SHF.L.U32 R36, R36, 0x10, RZ ;  /* 0x0000001024247819 */ /* 0x000fe400000006ff */
[----:B------:R-:W-:Y:S01]  /*1080*/  SHF.L.U32 R49, R43, 0x10, RZ ;  /* 0x000000102b317819 */ /* 0x000fe200000006ff */
[----:B------:R-:W-:Y:S01]  /*1090*/  FADD.FTZ R39, R38, R39 ;  /* 0x0000002726277221 */ /* 0x000fe20000010000 */
[C---:B------:R-:W-:Y:S01]  /*10a0*/  SHF.L.U32 R46, R35.reuse, 0x10, RZ ;  /* 0x00000010232e7819 */ /* 0x040fe200000006ff */
[----:B------:R-:W-:Y:S01]  /*10b0*/  FADD.FTZ R36, R36, R37 ;  /* 0x0000002524247221 */ /* 0x000fe20000010000 */
[----:B------:R-:W-:-:S02]  /*10c0*/  PRMT R38, R35, 0x7632, R38 ;  /* 0x0000763223267816 */ /* 0x000fc40000000026 */
[----:B------:R-:W-:Y:S01]  /*10d0*/  PRMT R48, R43, 0x7632, R48 ;  /* 0x000076322b307816 */ /* 0x000fe20000000030 */
[----:B------:R-:W-:Y:S01]  /*10e0*/  FADD.FTZ R49, R49, R46 ;  /* 0x0000002e31317221 */ /* 0x000fe20000010000 */
[----:B------:R-:W-:Y:S01]  /*10f0*/  PRMT R37, R34, 0x7632, R37 ;  /* 0x0000763222257816 */ /* 0x000fe20000000025 */
[----:B------:R-:W-:Y:S01]  /*1100*/  IMAD.U32 R55, R38, 0x10000, RZ ;  /* 0x0001000026377824 */ /* 0x000fe200078e00ff */
[----:B------:R-:W-:Y:S01]  /*1110*/  PRMT R47, R42, 0x7632, R47 ;  /* 0x000076322a2f7816 */ /* 0x000fe2000000002f */
[----:B------:R-:W-:Y:S01]  /*1120*/  IMAD.U32 R43, R34, 0x10000, RZ ;  /* 0x00010000222b7824 */ /* 0x000fe200078e00ff */
[----:B------:R-:W-:Y:S02]  /*1130*/  SHF.L.U32 R46, R37, 0x10, RZ ;  /* 0x00000010252e7819 */ /* 0x000fe400000006ff */
[----:B------:R-:W-:Y:S01]  /*1140*/  SHF.L.U32 R48, R48, 0x10, RZ ;  /* 0x0000001030307819 */ /* 0x000fe200000006ff */
[----:B------:R-:W-:Y:S01]  /*1150*/  IMAD.U32 R47, R47, 0x10000, RZ ;  /* 0x000100002f2f7824 */ /* 0x000fe200078e00ff */
[----:B------:R-:W-:-:S02]  /*1160*/  SHF.L.U32 R37, R28, 0x10, RZ ;  /* 0x000000101c257819 */ /* 0x000fc400000006ff */
[----:B------:R-:W-:Y:S01]  /*1170*/  SHF.L.U32 R38, R29, 0x10, RZ ;  /* 0x000000101d267819 */ /* 0x000fe200000006ff */
[----:B------:R-:W-:Y:S01]  /*1180*/  FADD.FTZ R48, R48, R55 ;  /* 0x0000003730307221 */ /* 0x000fe20000010000 */
[----:B------:R-:W-:Y:S01]  /*1190*/  SHF.L.U32 R42, R42, 0x10, RZ ;  /* 0x000000102a2a7819 */ /* 0x000fe200000006ff */
[----:B------:R-:W-:Y:S01]  /*11a0*/  FADD.FTZ R52, R40, R37 ;  /* 0x0000002528347221 */ /* 0x000fe20000010000 */
[----:B------:R-:W-:Y:S01]  /*11b0*/  SHF.L.U32 R37, R72, 0x10, RZ ;  /* 0x0000001048257819 */ /* 0x000fe200000006ff */
[----:B------:R-:W-:Y:S01]  /*11c0*/  FADD.FTZ R55, R41, R38 ;  /* 0x0000002629377221 */ /* 0x000fe20000010000 */
[----:B------:R-:W-:Y:S01]  /*11d0*/  SHF.L.U32 R38, R31, 0x10, RZ ;  /* 0x000000101f267819 */ /* 0x000fe200000006ff */
[----:B------:R-:W-:Y:S01]  /*11e0*/  FADD.FTZ R42, R42, R43 ;  /* 0x0000002b2a2a7221 */ /* 0x000fe20000010000 */
[----:B------:R-:W-:Y:S01]  /*11f0*/  SHF.L.U32 R76, R51, 0x10, RZ ;  /* 0x00000010334c7819 */ /* 0x000fe200000006ff */
[----:B------:R-:W-:Y:S01]  /*1200*/  IMAD.U32 R43, R30, 0x10000, RZ ;  /* 0x000100001e2b7824 */ /* 0x000fe200078e00ff */
[----:B------:R-:W-:Y:S01]  /*1210*/  SHF.L.U32 R83, R50, 0x10, RZ ;  /* 0x0000001032537819 */ /* 0x000fe200000006ff */
[----:B------:R-:W-:Y:S01]  /*1220*/  FADD.FTZ R46, R47, R46 ;  /* 0x0000002e2f2e7221 */ /* 0x000fe20000010000 */
[----:B------:R-:W-:Y:S01]  /*1230*/  FADD.FTZ R81, R49, R38 ;  /* 0x0000002631517221 */ /* 0x000fe20000010000 */
        /* <DEDUP_REMOVED lines=8> */
[----:B------:R-:W-:Y:S01]  /*12c0*/  F2FP.BF16.F32.PACK_AB R36, R83, R52 ;  /* 0x000000345324723e */ /* 0x000fe200000010ff */
[----:B------:R-:W-:Y:S06]  /*12d0*/  BRA `(.L_x_42) ;  /* 0x00000004004c7947 */ /* 0x000fec0003800000 */
.L_x_41:
[C---:B-----5:R-:W-:Y:S01]  /*12e0*/  PRMT R47, R41.reuse, 0x7632, R47 ;  /* 0x00007632292f7816 */ /* 0x060fe2000000002f */
[----:B------:R-:W-:Y:S01]  /*12f0*/  IMAD.U32 R37, R32, 0x10000, RZ ;  /* 0x0001000020257824 */ /* 0x000fe200078e00ff */
[----:B------:R-:W-:Y:S02]  /*1300*/  PRMT R48, R42, 0x7632, R48 ;  /* 0x000076322a307816 */ /* 0x000fe40000000030 */
[C---:B------:R-:W-:Y:S01]  /*1310*/  PRMT R46, R40.reuse, 0x7632, R46 ;  /* 0x00007632282e7816 */ /* 0x040fe2000000002e */
[----:B------:R-:W-:Y:S01]  /*1320*/  IMAD.U32 R40, R40, 0x10000, RZ ;  /* 0x0001000028287824 */ /* 0x000fe200078e00ff */
[----:B------:R-:W-:Y:S01]  /*1330*/  SHF.L.U32 R41, R41, 0x10, RZ ;  /* 0x0000001029297819 */ /* 0x000fe200000006ff */
[----:B------:R-:W-:Y:S01]  /*1340*/  IMAD.U32 R76, R47, 0x10000, RZ ;  /* 0x000100002f4c7824 */ /* 0x000fe200078e00ff */
[----:B------:R-:W-:Y:S01]  /*1350*/  SHF.L.U32 R42, R42, 0x10, RZ ;  /* 0x000000102a2a7819 */ /* 0x000fe200000006ff */
[----:B------:R-:W-:Y:S01]  /*1360*/  FADD.FTZ R52, R40, R37 ;  /* 0x0000002528347221 */ /* 0x000fe20000010000 */
[----:B------:R-:W-:-:S02]  /*1370*/  SHF.L.U32 R36, R33, 0x10, RZ ;  /* 0x0000001021247819 */ /* 0x000fc400000006ff */
[----:B------:R-:W-:Y:S02]  /*1380*/  SHF.L.U32 R39, R34, 0x10, RZ ;  /* 0x0000001022277819 */ /* 0x000fe400000006ff */
[----:B------:R-:W-:Y:S01]  /*1390*/  PRMT R49, R43, 0x7632, R49 ;  /* 0x000076322b317816 */ /* 0x000fe20000000031 */
[--C-:B------:R-:W-:Y:S01]  /*13a0*/  FADD.FTZ R55, R41, R36.reuse ;  /* 0x0000002429377221 */ /* 0x100fe20000010000 */
[----:B------:R-:W-:Y:S01]  /*13b0*/  PRMT R36, R32, 0x7632, R36 ;  /* 0x0000763220247816 */ /* 0x000fe20000000024 */
[----:B------:R-:W-:Y:S01]  /*13c0*/  FADD.FTZ R54, R42, R39 ;  /* 0x000000272a367221 */ /* 0x000fe20000010000 */
[----:B------:R-:W-:Y:S01]  /*13d0*/  PRMT R37, R33, 0x7632, R37 ;  /* 0x0000763221257816 */ /* 0x000fe20000000025 */
[----:B------:R-:W-:Y:S01]  /*13e0*/  IMAD.U32 R43, R43, 0x10000, RZ ;  /* 0x000100002b2b7824 */ /* 0x000fe200078e00ff */
[----:B------:R-:W-:Y:S01]  /*13f0*/  PRMT R38, R34, 0x7632, R38 ;  /* 0x0000763222267816 */ /* 0x000fe20000000026 */
[----:B------:R-:W-:Y:S01]  /*1400*/  IMAD.U32 R36, R36, 0x10000, RZ ;  /* 0x0001000024247824 */ /* 0x000fe200078e00ff */
[----:B------:R-:W-:-:S02]  /*1410*/  PRMT R39, R35, 0x7632, R39 ;  /* 0x0000763223277816 */ /* 0x000fc40000000027 */
[----:B------:R-:W-:Y:S02]  /*1420*/  SHF.L.U32 R40, R35, 0x10, RZ ;  /* 0x0000001023287819 */ /* 0x000fe400000006ff */
[----:B------:R-:W-:Y:S01]  /*1430*/  SHF.L.U32 R83, R46, 0x10, RZ ;  /* 0x000000102e537819 */ /* 0x000fe200000006ff */
[----:B------:R-:W-:Y:S01]  /*1440*/  IMAD.U32 R39, R39, 0x10000, RZ ;  /* 0x0001000027277824 */ /* 0x000fe200078e00ff */
        /* <DEDUP_REMOVED lines=14> */
.L_x_40:
[----:B------:R-:W-:Y:S05]  /*1530*/  @!P2 BRA `(.L_x_43) ;  /* 0x000000000084a947 */ /* 0x000fea0003800000 */
[----:B-----5:R-:W-:Y:S01]  /*1540*/  PRMT R36, R40, 0x7632, R36 ;  /* 0x0000763228247816 */ /* 0x020fe20000000024 */
[----:B------:R-:W-:Y:S01]  /*1550*/  IMAD.U32 R54, R42, 0x10000, RZ ;  /* 0x000100002a367824 */ /* 0x000fe200078e00ff */
[----:B------:R-:W-:Y:S01]  /*1560*/  SHF.L.U32 R40, R40, 0x10, RZ ;  /* 0x0000001028287819 */ /* 0x000fe200000006ff */
        /* <DEDUP_REMOVED lines=10> */
[C---:B------:R-:W-:Y:S01]  /*1610*/  PRMT R46, R43.reuse, 0x7632, R46 ;  /* 0x000076322b2e7816 */ /* 0x040fe2000000002e */
[----:B------:R-:W-:Y:S01]  /*1620*/  FADD.FTZ R76, R38, R51 ;  /* 0x00000033264c7221 */ /* 0x000fe20000010000 */
[----:B------:R-:W-:Y:S01]  /*1630*/  SHF.L.U32 R43, R43, 0x10, RZ ;  /* 0x000000102b2b7819 */ /* 0x000fe200000006ff */
[----:B------:R-:W-:Y:S01]  /*1640*/  FADD.FTZ R55, R41, R42 ;  /* 0x0000002a29377221 */ /* 0x000fe20000010000 */
[----:B------:R-:W-:Y:S01]  /*1650*/  SHF.L.U32 R83, R50, 0x10, RZ ;  /* 0x0000001032537819 */ /* 0x000fe200000006ff */
[----:B------:R-:W-:Y:S01]  /*1660*/  IMAD.U32 R42, R31, 0x10000, RZ ;  /* 0x000100001f2a7824 */ /* 0x000fe200078e00ff */
[----:B------:R-:W-:Y:S02]  /*1670*/  SHF.L.U32 R40, R53, 0x10, RZ ;  /* 0x0000001035287819 */ /* 0x000fe400000006ff */
        /* <DEDUP_REMOVED lines=13> */
.L_x_43:
[----:B-----5:R-:W-:Y:S01]  /*1750*/  PRMT R83, R40, 0x7632, R83 ;  /* 0x0000763228537816 */ /* 0x020fe20000000053 */
[----:B------:R-:W-:Y:S01]  /*1760*/  IMAD.U32 R55, R41, 0x10000, RZ ;  /* 0x0001000029377824 */ /* 0x000fe200078e00ff */
[----:B------:R-:W-:Y:S02]  /*1770*/  PRMT R72, R43, 0x7632, R72 ;  /* 0x000076322b487816 */ /* 0x000fe40000000048 */
[----:B------:R-:W-:Y:S01]  /*1780*/  PRMT R76, R41, 0x7632, R76 ;  /* 0x00007632294c7816 */ /* 0x000fe2000000004c */
[----:B------:R-:W-:Y:S01]  /*1790*/  IMAD.U32 R83, R83, 0x10000, RZ ;  /* 0x0001000053537824 */ /* 0x000fe200078e00ff */
[----:B------:R-:W-:Y:S01]  /*17a0*/  PRMT R73, R42, 0x7632, R73 ;  /* 0x000076322a497816 */ /* 0x000fe20000000049 */
[----:B------:R-:W-:Y:S01]  /*17b0*/  IMAD.U32 R72, R72, 0x10000, RZ ;  /* 0x0001000048487824 */ /* 0x000fe200078e00ff */
[----:B------:R-:W-:Y:S02]  /*17c0*/  SHF.L.U32 R52, R40, 0x10, RZ ;  /* 0x0000001028347819 */ /* 0x000fe400000006ff */
[----:B------:R-:W-:-:S02]  /*17d0*/  SHF.L.U32 R54, R42, 0x10, RZ ;  /* 0x000000102a367819 */ /* 0x000fc400000006ff */
[----:B------:R-:W-:Y:S02]  /*17e0*/  SHF.L.U32 R81, R43, 0x10, RZ ;  /* 0x000000102b517819 */ /* 0x000fe400000006ff */
[----:B------:R-:W-:Y:S02]  /*17f0*/  SHF.L.U32 R76, R76, 0x10, RZ ;  /* 0x000000104c4c7819 */ /* 0x000fe400000006ff */
[----:B------:R-:W-:-:S07]  /*1800*/  SHF.L.U32 R73, R73, 0x10, RZ ;  /* 0x0000001049497819 */ /* 0x000fce00000006ff */
.L_x_42:
[----:B------:R-:W0:Y:S01]  /*1810*/  @P1 LDC.64 R40, c[0x0][0x398] ;  /* 0x0000e600ff281b82 */ /* 0x000e220000000a00 */
[----:B------:R-:W-:-:S07]  /*1820*/  IADD3 R53, PT, PT, R77, 0x20, RZ ;  /* 0x000000204d357810 */ /* 0x000fce0007ffe0ff */
[----:B------:R-:W1:Y:S08]  /*1830*/  @P0 LDC.64 R46, c[0x0][0x3a8] ;  /* 0x0000ea00ff2e0b82 */ /* 0x000e700000000a00 */
[----:B------:R-:W2:Y:S01]  /*1840*/  @P2 LDC.64 R42, c[0x0][0x3a0] ;  /* 0x0000e800ff2a2b82 */ /* 0x000ea20000000a00 */
[----:B0-----:R-:W-:-:S04]  /*1850*/  @P1 IMAD.WIDE.U32 R48, R53, 0x10, R40 ;  /* 0x0000001035301825 */ /* 0x001fc800078e0028 */
[----:B------:R-:W-:-:S04]  /*1860*/  IMAD.WIDE.U32 R40, R53, 0x10, R44 ;  /* 0x0000001035287825 */ /* 0x000fc800078e002c */
[----:B-1----:R-:W-:-:S05]  /*1870*/  @P0 IMAD.WIDE.U32 R46, R77, 0x10, R46 ;  /* 0x000000104d2e0825 */ /* 0x002fca00078e002e */
[----:B------:R0:W-:Y:S01]  /*1880*/  @P0 STG.E.128 desc[UR6][R46.64], R36 ;  /* 0x000000242e000986 */ /* 0x0001e2000c101d06 */
[----:B--2---:R-:W-:-:S03]  /*1890*/  @P2 IMAD.WIDE.U32 R50, R53, 0x10, R42 ;  /* 0x0000001035322825 */ /* 0x004fc600078e002a */
[----:B------:R0:W5:Y:S04]  /*18a0*/  @P1 LDG.E.128 R32, desc[UR6][R48.64] ;  /* 0x0000000630201981 */ /* 0x000168000c1e1d00 */
[----:B------:R0:W5:Y:S04]  /*18b0*/  @P2 LDG.E.128 R28, desc[UR6][R50.64] ;  /* 0x00000006321c2981 */ /* 0x000168000c1e1d00 */
[----:B------:R-:W5:Y:S01]  /*18c0*/  LDG.E.128 R40, desc[UR6][R40.64] ;  /* 0x0000000628287981 */ /* 0x000f62000c1e1d00 */
        /* <DEDUP_REMOVED lines=10> */
[C---:B------:R-:W-:Y:S01]  /*1970*/  PRMT R44, R42.reuse, 0x7632, R44 ;  /* 0x000076322a2c7816 */ /* 0x040fe2000000002c */
[----:B------:R-:W-:Y:S01]  /*1980*/  IMAD.U32 R47, R41, 0x10000, RZ ;  /* 0x00010000292f7824 */ /* 0x000fe200078e00ff */
[----:B------:R-:W-:Y:S02]  /*1990*/  SHF.L.U32 R45, R42, 0x10, RZ ;  /* 0x000000102a2d7819 */ /* 0x000fe400000006ff */
[C---:B------:R-:W-:Y:S02]  /*19a0*/  PRMT R49, R40.reuse, 0x7632, R49 ;  /* 0x0000763228317816 */ /* 0x040fe40000000031 */
[----:B------:R-:W-:Y:S02]  /*19b0*/  PRMT R42, R43, 0x7632, R42 ;  /* 0x000076322b2a7816 */ /* 0x000fe4000000002a */
[----:B------:R-:W-:Y:S01]  /*19c0*/  PRMT R80, R41, 0x7632, R80 ;  /* 0x0000763229507816 */ /* 0x000fe20000000050 */
[----:B------:R-:W-:Y:S01]  /*19d0*/  IMAD.U32 R49, R49, 0x10000, RZ ;  /* 0x0001000031317824 */ /* 0x000fe200078e00ff */
[----:B------:R-:W-:Y:S01]  /*19e0*/  SHF.L.U32 R48, R40, 0x10, RZ ;  /* 0x0000001028307819 */ /* 0x000fe200000006ff */
[----:B------:R-:W-:Y:S01]  /*19f0*/  IMAD.U32 R42, R42, 0x10000, RZ ;  /* 0x000100002a2a7824 */ /* 0x000fe200078e00ff */
[----:B------:R-:W-:-:S02]  /*1a00*/  SHF.L.U32 R43, R43, 0x10, RZ ;  /* 0x000000102b2b7819 */ /* 0x000fc400000006ff */
[----:B------:R-:W-:Y:S02]  /*1a10*/  SHF.L.U32 R80, R80, 0x10, RZ ;  /* 0x0000001050507819 */ /* 0x000fe400000006ff */
[----:B------:R-:W-:Y:S01]  /*1a20*/  SHF.L.U32 R44, R44, 0x10, RZ ;  /* 0x000000102c2c7819 */ /* 0x000fe200000006ff */
[----:B------:R-:W-:Y:S06]  /*1a30*/  BRA `(.L_x_46) ;  /* 0x0000000800047947 */ /* 0x000fec0003800000 */
.L_x_45:
[----:B------:R-:W-:Y:S01]  /*1a40*/  PRMT R36, R40, 0x7632, R36 ;  /* 0x0000763228247816 */ /* 0x000fe20000000024 */
[----:B------:R-:W-:Y:S01]  /*1a50*/  IMAD.U32 R45, R42, 0x10000, RZ ;  /* 0x000100002a2d7824 */ /* 0x000fe200078e00ff */
[----:B------:R-:W-:Y:S01]  /*1a60*/  SHF.L.U32 R40, R40, 0x10, RZ ;  /* 0x0000001028287819 */ /* 0x000fe200000006ff */
[----:B------:R-:W-:Y:S01]  /*1a70*/  IMAD.U32 R49, R49, 0x10000, RZ ;  /* 0x0001000031317824 */ /* 0x000fe200078e00ff */
[----:B------:R-:W-:Y:S01]  /*1a80*/  SHF.L.U32 R37, R28, 0x10, RZ ;  /* 0x000000101c257819 */ /* 0x000fe200000006ff */
[----:B------:R-:W-:Y:S01]  /*1a90*/  IMAD.U32 R74, R30, 0x10000, RZ ;  /* 0x000100001e4a7824 */ /* 0x000fe200078e00ff */
[----:B------:R-:W-:Y:S02]  /*1aa0*/  PRMT R38, R41, 0x7632, R38 ;  /* 0x0000763229267816 */ /* 0x000fe40000000026 */
[----:B------:R-:W-:Y:S01]  /*1ab0*/  PRMT R51, R43, 0x7632, R51 ;  /* 0x000076322b337816 */ /* 0x000fe20000000033 */
[----:B------:R-:W-:Y:S01]  /*1ac0*/  FADD.FTZ R48, R37, R40 ;  /* 0x0000002825307221 */ /* 0x000fe20000010000 */
[----:B------:R-:W-:Y:S01]  /*1ad0*/  PRMT R39, R42, 0x7632, R39 ;  /* 0x000076322a277816 */ /* 0x000fe20000000027 */
[----:B------:R-:W-:Y:S01]  /*1ae0*/  IMAD.U32 R38, R38, 0x10000, RZ ;  /* 0x0001000026267824 */ /* 0x000fe200078e00ff */
        /* <DEDUP_REMOVED lines=9> */
[----:B------:R-:W-:Y:S01]  /*1b80*/  SHF.L.U32 R50, R50, 0x10, RZ ;  /* 0x0000001032327819 */ /* 0x000fe200000006ff */
[----:B------:R-:W-:Y:S01]  /*1b90*/  FADD.FTZ R42, R51, R44 ;  /* 0x0000002c332a7221 */ /* 0x000fe20000010000 */
[----:B------:R-:W-:Y:S01]  /*1ba0*/  SHF.L.U32 R46, R46, 0x10, RZ ;  /* 0x000000102e2e7819 */ /* 0x000fe200000006ff */
[----:B------:R-:W-:Y:S01]  /*1bb0*/  FADD.FTZ R43, R40, R43 ;  /* 0x0000002b282b7221 */ /* 0x000fe20000010000 */
[----:B------:R-:W-:Y:S02]  /*1bc0*/  SHF.L.U32 R39, R39, 0x10, RZ ;  /* 0x0000001027277819 */ /* 0x000fe400000006ff */
[----:B------:R-:W-:-:S03]  /*1bd0*/  SHF.L.U32 R37, R36, 0x10, RZ ;  /* 0x0000001024257819 */ /* 0x000fc600000006ff */
[----:B------:R-:W-:Y:S01]  /*1be0*/  FADD.FTZ R44, R39, R46 ;  /* 0x0000002e272c7221 */ /* 0x000fe20000010000 */
[----:B------:R-:W-:Y:S01]  /*1bf0*/  F2FP.BF16.F32.PACK_AB R39, R42, R43 ;  /* 0x0000002b2a27723e */ /* 0x000fe200000010ff */
[----:B------:R-:W-:Y:S01]  /*1c00*/  FADD.FTZ R49, R37, R50 ;  /* 0x0000003225317221 */ /* 0x000fe20000010000 */
[----:B------:R-:W-:Y:S02]  /*1c10*/  F2FP.BF16.F32.PACK_AB R37, R80, R47 ;  /* 0x0000002f5025723e */ /* 0x000fe400000010ff */
[----:B------:R-:W-:Y:S02]  /*1c20*/  F2FP.BF16.F32.PACK_AB R38, R44, R45 ;  /* 0x0000002d2c26723e */ /* 0x000fe400000010ff */
[----:B------:R-:W-:Y:S01]  /*1c30*/  F2FP.BF16.F32.PACK_AB R36, R49, R48 ;  /* 0x000000303124723e */ /* 0x000fe200000010ff */
[----:B------:R-:W-:Y:S06]  /*1c40*/  BRA `(.L_x_46) ;  /* 0x0000000400807947 */ /* 0x000fec0003800000 */
.L_x_44:
[----:B------:R-:W-:-:S04]  /*1c50*/  UISETP.NE.U32.AND UP0, UPT, UR10, URZ, UPT ;  /* 0x000000ff0a00728c */ /* 0x000fc8000bf05070 */
[----:B------:R-:W-:-:S09]  /*1c60*/  UISETP.NE.AND.EX UP0, UPT, UR11, URZ, UPT, UP0 ;  /* 0x000000ff0b00728c */ /* 0x000fd2000bf05300 */
[----:B------:R-:W-:Y:S05]  /*1c70*/  BRA.U UP0, `(.L_x_47) ;  /* 0x0000000100947547 */ /* 0x000fea000b800000 */
[C---:B-----5:R-:W-:Y:S01]  /*1c80*/  PRMT R44, R40.reuse, 0x7632, R44 ;  /* 0x00007632282c7816 */ /* 0x060fe2000000002c */
[----:B------:R-:W-:Y:S01]  /*1c90*/  IMAD.U32 R36, R33, 0x10000, RZ ;  /* 0x0001000021247824 */ /* 0x000fe200078e00ff */
[----:B------:R-:W-:Y:S02]  /*1ca0*/  SHF.L.U32 R40, R40, 0x10, RZ ;  /* 0x0000001028287819 */ /* 0x000fe400000006ff */
[C---:B------:R-:W-:Y:S01]  /*1cb0*/  PRMT R46, R41.reuse, 0x7632, R46 ;  /* 0x00007632292e7816 */ /* 0x040fe2000000002e */
[----:B------:R-:W-:Y:S01]  /*1cc0*/  IMAD.U32 R41, R41, 0x10000, RZ ;  /* 0x0001000029297824 */ /* 0x000fe200078e00ff */
[----:B------:R-:W-:Y:S02]  /*1cd0*/  SHF.L.U32 R37, R32, 0x10, RZ ;  /* 0x0000001020257819 */ /* 0x000fe400000006ff */
[----:B------:R-:W-:Y:S01]  /*1ce0*/  PRMT R50, R42, 0x7632, R50 ;  /* 0x000076322a327816 */ /* 0x000fe20000000032 */
[----:B------:R-:W-:Y:S01]  /*1cf0*/  FADD.FTZ R47, R36, R41 ;  /* 0x00000029242f7221 */ /* 0x000fe20000010000 */
[----:B------:R-:W-:Y:S01]  /*1d00*/  SHF.L.U32 R42, R42, 0x10, RZ ;  /* 0x000000102a2a7819 */ /* 0x000fe200000006ff */
[----:B------:R-:W-:Y:S01]  /*1d10*/  FADD.FTZ R48, R37, R40 ;  /* 0x0000002825307221 */ /* 0x000fe20000010000 */
[----:B------:R-:W-:Y:S01]  /*1d20*/  SHF.L.U32 R45, R34, 0x10, RZ ;  /* 0x00000010222d7819 */ /* 0x000fe200000006ff */
[----:B------:R-:W-:Y:S01]  /*1d30*/  IMAD.U32 R40, R35, 0x10000, RZ ;  /* 0x0001000023287824 */ /* 0x000fe200078e00ff */
[----:B------:R-:W-:Y:S01]  /*1d40*/  PRMT R51, R43, 0x7632, R51 ;  /* 0x000076322b337816 */ /* 0x000fe20000000033 */
[----:B------:R-:W-:Y:S01]  /*1d50*/  IMAD.U32 R41, R50, 0x10000, RZ ;  /* 0x0001000032297824 */ /* 0x000fe200078e00ff */
[----:B------:R-:W-:Y:S01]  /*1d60*/  PRMT R36, R32, 0x7632, R36 ;  /* 0x0000763220247816 */ /* 0x000fe20000000024 */
[----:B------:R-:W-:Y:S01]  /*1d70*/  FADD.FTZ R45, R45, R42 ;  /* 0x0000002a2d2d7221 */ /* 0x000fe20000010000 */
[----:B------:R-:W-:-:S02]  /*1d80*/  PRMT R37, R33, 0x7632, R37 ;  /* 0x0000763221257816 */ /* 0x000fc40000000025 */
[----:B------:R-:W-:Y:S02]  /*1d90*/  PRMT R38, R34, 0x7632, R38 ;  /* 0x0000763222267816 */ /* 0x000fe40000000026 */
[----:B------:R-:W-:Y:S02]  /*1da0*/  PRMT R39, R35, 0x7632, R39 ;  /* 0x0000763223277816 */ /* 0x000fe40000000027 */
[----:B------:R-:W-:Y:S01]  /*1db0*/  SHF.L.U32 R43, R43, 0x10, RZ ;  /* 0x000000102b2b7819 */ /* 0x000fe200000006ff */
[----:B------:R-:W-:Y:S01]  /*1dc0*/  IMAD.U32 R38, R38, 0x10000, RZ ;  /* 0x0001000026267824 */ /* 0x000fe200078e00ff */
[----:B------:R-:W-:Y:S02]  /*1dd0*/  SHF.L.U32 R49, R44, 0x10, RZ ;  /* 0x000000102c317819 */ /* 0x000fe400000006ff */
        /* <DEDUP_REMOVED lines=15> */
.L_x_47:
[C---:B-----5:R-:W-:Y:S01]  /*1ed0*/  PRMT R37, R40.reuse, 0x7632, R37 ;  /* 0x0000763228257816 */ /* 0x060fe20000000025 */
[----:B------:R-:W-:Y:S01]  /*1ee0*/  IMAD.U32 R40, R40, 0x10000, RZ ;  /* 0x0001000028287824 */ /* 0x000fe200078e00ff */
[C---:B------:R-:W-:Y:S01]  /*1ef0*/  PRMT R36, R32.reuse, 0x7632, R36 ;  /* 0x0000763220247816 */ /* 0x040fe20000000024 */
[----:B------:R-:W-:Y:S01]  /*1f00*/  IMAD.U32 R38, R33, 0x10000, RZ ;  /* 0x0001000021267824 */ /* 0x000fe200078e00ff */
[----:B------:R-:W-:Y:S01]  /*1f10*/  PRMT R44, R41, 0x7632, R44 ;  /* 0x00007632292c7816 */ /* 0x000fe2000000002c */
[----:B------:R-:W-:Y:S01]  /*1f20*/  IMAD.U32 R37, R37, 0x10000, RZ ;  /* 0x0001000025257824 */ /* 0x000fe200078e00ff */
[----:B------:R-:W-:Y:S02]  /*1f30*/  SHF.L.U32 R41, R41, 0x10, RZ ;  /* 0x0000001029297819 */ /* 0x000fe400000006ff */
[----:B------:R-:W-:Y:S02]  /*1f40*/  SHF.L.U32 R39, R32, 0x10, RZ ;  /* 0x0000001020277819 */ /* 0x000fe400000006ff */
[----:B------:R-:W-:Y:S01]  /*1f50*/  SHF.L.U32 R36, R36, 0x10, RZ ;  /* 0x0000001024247819 */ /* 0x000fe200000006ff */
[----:B------:R-:W-:Y:S01]  /*1f60*/  FADD.FTZ R41, R38, R41 ;  /* 0x0000002926297221 */ /* 0x000fe20000010000 */
[----:B------:R-:W-:Y:S01]  /*1f70*/  PRMT R46, R43, 0x7632, R46 ;  /* 0x000076322b2e7816 */ /* 0x000fe2000000002e */
[----:B------:R-:W-:Y:S01]  /*1f80*/  FADD.FTZ R39, R39, R40 ;  /* 0x0000002827277221 */ /* 0x000fe20000010000 */
[----:B------:R-:W-:Y:S01]  /*1f90*/  SHF.L.U32 R47, R43, 0x10, RZ ;  /* 0x000000102b2f7819 */ /* 0x000fe200000006ff */
[----:B------:R-:W-:Y:S01]  /*1fa0*/  FADD.FTZ R49, R37, R36 ;  /* 0x0000002425317221 */ /* 0x000fe20000010000 */
[C---:B------:R-:W-:Y:S01]  /*1fb0*/  PRMT R45, R42.reuse, 0x7632, R45 ;  /* 0x000076322a2d7816 */ /* 0x040fe2000000002d */
[----:B------:R-:W-:Y:S01]  /*1fc0*/  IMAD.U32 R42, R42, 0x10000, RZ ;  /* 0x000100002a2a7824 */ /* 0x000fe200078e00ff */
[----:B------:R-:W-:-:S02]  /*1fd0*/  SHF.L.U32 R48, R28, 0x10, RZ ;  /* 0x000000101c307819 */ /* 0x000fc400000006ff */
[----:B------:R-:W-:Y:S02]  /*1fe0*/  SHF.L.U32 R43, R34, 0x10, RZ ;  /* 0x00000010222b7819 */ /* 0x000fe400000006ff */
[----:B------:R-:W-:Y:S01]  /*1ff0*/  PRMT R36, R33, 0x7632, R36 ;  /* 0x0000763221247816 */ /* 0x000fe20000000024 */
[----:B------:R-:W-:Y:S01]  /*2000*/  FADD.FTZ R48, R48, R39 ;  /* 0x0000002730307221 */ /* 0x000fe20000010000 */
[----:B------:R-:W-:Y:S01]  /*2010*/  PRMT R37, R34, 0x7632, R37 ;  /* 0x0000763222257816 */ /* 0x000fe20000000025 */
[----:B------:R-:W-:Y:S01]  /*2020*/  FADD.FTZ R42, R43, R42 ;  /* 0x0000002a2b2a7221 */ /* 0x000fe20000010000 */
[C---:B------:R-:W-:Y:S01]  /*2030*/  PRMT R38, R35.reuse, 0x7632, R38 ;  /* 0x0000763223267816 */ /* 0x040fe20000000026 */
[----:B------:R-:W-:Y:S01]  /*2040*/  IMAD.U32 R43, R30, 0x10000, RZ ;  /* 0x000100001e2b7824 */ /* 0x000fe200078e00ff */
[----:B------:R-:W-:Y:S02]  /*2050*/  SHF.L.U32 R40, R35, 0x10, RZ ;  /* 0x0000001023287819 */ /* 0x000fe400000006ff */
[----:B------:R-:W-:Y:S01]  /*2060*/  SHF.L.U32 R39, R44, 0x10, RZ ;  /* 0x000000102c277819 */ /* 0x000fe200000006ff */
        /* <DEDUP_REMOVED lines=9> */
[----:B------:R-:W-:Y:S01]  /*2100*/  FADD.FTZ R44, R44, R37 ;  /* 0x000000252c2c7221 */ /* 0x000fe20000010000 */
[----:B------:R-:W-:Y:S01]  /*2110*/  FADD.FTZ R42, R51, R38 ;  /* 0x00000026332a7221 */ /* 0x000fe20000010000 */
[----:B------:R-:W-:Y:S01]  /*2120*/  PRMT R36, R28, 0x7632, R36 ;  /* 0x000076321c247816 */ /* 0x000fe20000000024 */
[----:B------:R-:W-:Y:S01]  /*2130*/  FADD.FTZ R47, R40, R41 ;  /* 0x00000029282f7221 */ /* 0x000fe20000010000 */
[----:B------:R-:W-:-:S02]  /*2140*/  PRMT R39, R31, 0x7632, R39 ;  /* 0x000076321f277816 */ /* 0x000fc40000000027 */
[----:B------:R-:W-:Y:S02]  /*2150*/  PRMT R38, R30, 0x7632, R38 ;  /* 0x000076321e267816 */ /* 0x000fe40000000026 */
[----:B------:R-:W-:Y:S02]  /*2160*/  PRMT R37, R29, 0x7632, R37 ;  /* 0x000076321d257816 */ /* 0x000fe40000000025 */
[----:B------:R-:W-:Y:S02]  /*2170*/  SHF.L.U32 R43, R31, 0x10, RZ ;  /* 0x000000101f2b7819 */ /* 0x000fe400000006ff */
[----:B------:R-:W-:Y:S01]  /*2180*/  SHF.L.U32 R41, R39, 0x10, RZ ;  /* 0x0000001027297819 */ /* 0x000fe200000006ff */
[----:B------:R-:W-:Y:S01]  /*2190*/  IMAD.U32 R39, R38, 0x10000, RZ ;  /* 0x0001000026277824 */ /* 0x000fe200078e00ff */
[----:B------:R-:W-:Y:S01]  /*21a0*/  SHF.L.U32 R37, R37, 0x10, RZ ;  /* 0x0000001025257819 */ /* 0x000fe200000006ff */
[----:B------:R-:W-:Y:S01]  /*21b0*/  FADD.FTZ R43, R43, R50 ;  /* 0x000000322b2b7221 */ /* 0x000fe20000010000 */
[----:B------:R-:W-:Y:S01]  /*21c0*/  SHF.L.U32 R36, R36, 0x10, RZ ;  /* 0x0000001024247819 */ /* 0x000fe200000006ff */
[----:B------:R-:W-:Y:S01]  /*21d0*/  FADD.FTZ R42, R42, R41 ;  /* 0x000000292a2a7221 */ /* 0x000fe20000010000 */
[----:B------:R-:W-:Y:S01]  /*21e0*/  FADD.FTZ R44, R44, R39 ;  /* 0x000000272c2c7221 */ /* 0x000fe20000010000 */
[----:B------:R-:W-:-:S02]  /*21f0*/  FADD.FTZ R80, R80, R37 ;  /* 0x0000002550507221 */ /* 0x000fc40000010000 */
[----:B------:R-:W-:Y:S01]  /*2200*/  FADD.FTZ R49, R49, R36 ;  /* 0x0000002431317221 */ /* 0x000fe20000010000 */
[----:B------:R-:W-:Y:S02]  /*2210*/  F2FP.BF16.F32.PACK_AB R39, R42, R43 ;  /* 0x0000002b2a27723e */ /* 0x000fe400000010ff */
[----:B------:R-:W-:Y:S02]  /*2220*/  F2FP.BF16.F32.PACK_AB R38, R44, R45 ;  /* 0x0000002d2c26723e */ /* 0x000fe400000010ff */
[----:B------:R-:W-:Y:S02]  /*2230*/  F2FP.BF16.F32.PACK_AB R37, R80, R47 ;  /* 0x0000002f5025723e */ /* 0x000fe400000010ff */
[----:B------:R-:W-:-:S07]  /*2240*/  F2FP.BF16.F32.PACK_AB R36, R49, R48 ;  /* 0x000000303124723e */ /* 0x000fce00000010ff */
.L_x_46:
[----:B------:R-:W-:Y:S01]  /*2250*/  FADD.FTZ R40, RZ, R52 ;  /* 0x00000034ff287221 */ /* 0x000fe20000010000 */
[----:B------:R-:W-:Y:S01]  /*2260*/  UMOV UR4, 0xffffffff ;  /* 0xffffffff00047882 */ /* 0x000fe20000000000 */
[----:B------:R-:W-:Y:S02]  /*2270*/  ISETP.NE.AND P2, PT, R0, RZ, PT ;  /* 0x000000ff0000720c */ /* 0x000fe40003f45270 */
[----:B------:R-:W-:-:S04]  /*2280*/  FADD.FTZ R40, R40, R83 ;  /* 0x0000005328287221 */ /* 0x000fc80000010000 */
[----:B------:R-:W-:-:S04]  /*2290*/  FADD.FTZ R41, R40, R55 ;  /* 0x0000003728297221 */ /* 0x000fc80000010000 */
[----:B------:R-:W-:Y:S02]  /*22a0*/  FADD.FTZ R51, R41, R76 ;  /* 0x0000004c29337221 */ /* 0x000fe40000010000 */
[----:B------:R-:W0:Y:S02]  /*22b0*/  @P0 LDC.64 R40, c[0x0][0x3a8] ;  /* 0x0000ea00ff280b82 */ /* 0x000e240000000a00 */
[----:B------:R-:W-:-:S04]  /*22c0*/  FADD.FTZ R46, R51, R54 ;  /* 0x00000036332e7221 */ /* 0x000fc80000010000 */
[----:B------:R-:W-:-:S04]  /*22d0*/  FADD.FTZ R46, R46, R73 ;  /* 0x000000492e2e7221 */ /* 0x000fc80000010000 */
[----:B------:R-:W-:-:S04]  /*22e0*/  FADD.FTZ R51, R46, R81 ;  /* 0x000000512e337221 */ /* 0x000fc80000010000 */
[----:B------:R-:W-:-:S04]  /*22f0*/  FADD.FTZ R51, R51, R72 ;  /* 0x0000004833337221 */ /* 0x000fc80000010000 */
[----:B------:R-:W-:-:S04]  /*2300*/  FADD.FTZ R46, R51, R48 ;  /* 0x00000030332e7221 */ /* 0x000fc80000010000 */
[----:B------:R-:W-:Y:S01]  /*2310*/  FADD.FTZ R46, R46, R49 ;  /* 0x000000312e2e7221 */ /* 0x000fe20000010000 */
[----:B0-----:R-:W-:-:S04]  /*2320*/  @P0 IMAD.WIDE.U32 R40, R53, 0x10, R40 ;  /* 0x0000001035280825 */ /* 0x001fc800078e0028 */
[----:B------:R-:W-:Y:S01]  /*2330*/  FADD.FTZ R51, R46, R47 ;  /* 0x0000002f2e337221 */ /* 0x000fe20000010000 */
[----:B------:R0:W-:Y:S03]  /*2340*/  @P0 STG.E.128 desc[UR6][R40.64], R36 ;  /* 0x0000002428000986 */ /* 0x0001e6000c101d06 */
[----:B------:R-:W-:-:S04]  /*2350*/  FADD.FTZ R46, R51, R80 ;  /* 0x00000050332e7221 */ /* 0x000fc80000010000 */
[----:B------:R-:W-:-:S04]  /*2360*/  FADD.FTZ R51, R46, R45 ;  /* 0x0000002d2e337221 */ /* 0x000fc80000010000 */
[----:B------:R-:W-:-:S04]  /*2370*/  FADD.FTZ R46, R51, R44 ;  /* 0x0000002c332e7221 */ /* 0x000fc80000010000 */
[----:B------:R-:W-:-:S04]  /*2380*/  FADD.FTZ R51, R46, R43 ;  /* 0x0000002b2e337221 */ /* 0x000fc80000010000 */
[----:B------:R-:W-:Y:S01]  /*2390*/  FADD.FTZ R51, R51, R42 ;  /* 0x0000002a33337221 */ /* 0x000fe20000010000 */
[----:B0-----:R-:W-:Y:S06]  /*23a0*/  BRA.DIV UR4, `(.L_x_48) ;  /* 0x0000000a04847947 */ /* 0x001fec000b800000 */
        /* <DEDUP_REMOVED lines=12> */
[C---:B------:R-:W-:Y:S01]  /*2470*/  FADD.FTZ R40, -R51.reuse, R52 ;  /* 0x0000003433287221 */ /* 0x040fe20000010100 */
[C---:B------:R-:W-:Y:S01]  /*2480*/  FADD.FTZ R41, -R51.reuse, R83 ;  /* 0x0000005333297221 */ /* 0x040fe20000010100 */
[C---:B------:R-:W-:Y:S01]  /*2490*/  FADD.FTZ R79, -R51.reuse, R55 ;  /* 0x00000037334f7221 */ /* 0x040fe20000010100 */
[----:B------:R-:W-:Y:S01]  /*24a0*/  FADD.FTZ R75, -R51, R54 ;  /* 0x00000036334b7221 */ /* 0x000fe20000010100 */
[----:B------:R-:W-:-:S04]  /*24b0*/  FFMA.FTZ R40, R40, R40, RZ ;  /* 0x0000002828287223 */ /* 0x000fc800000100ff */
[----:B------:R-:W-:Y:S01]  /*24c0*/  FFMA.FTZ R40, R41, R41, R40 ;  /* 0x0000002929287223 */ /* 0x000fe20000010028 */
[----:B------:R-:W-:-:S03]  /*24d0*/  FADD.FTZ R41, -R51, R76 ;  /* 0x0000004c33297221 */ /* 0x000fc60000010100 */
[----:B------:R-:W-:-:S04]  /*24e0*/  FFMA.FTZ R40, R79, R79, R40 ;  /* 0x0000004f4f287223 */ /* 0x000fc80000010028 */
[----:B------:R-:W-:Y:S01]  /*24f0*/  FFMA.FTZ R40, R41, R41, R40 ;  /* 0x0000002929287223 */ /* 0x000fe20000010028 */
[----:B------:R-:W-:-:S03]  /*2500*/  FADD.FTZ R41, -R51, R73 ;  /* 0x0000004933297221 */ /* 0x000fc60000010100 */
        /* <DEDUP_REMOVED lines=20> */
[----:B------:R-:W-:-:S04]  /*2650*/  FFMA.FTZ R40, R75, R75, R40 ;  /* 0x0000004b4b287223 */ /* 0x000fc80000010028 */
[----:B------:R-:W-:-:S05]  /*2660*/  FFMA.FTZ R40, R41, R41, R40 ;  /* 0x0000002929287223 */ /* 0x000fca0000010028 */
        /* <DEDUP_REMOVED lines=9> */
.L_x_61:
[----:B-1----:R-:W-:Y:S01]  /*2700*/  FADD.FTZ R79, R74, R79 ;  /* 0x0000004f4a4f7221 */ /* 0x002fe20000010000 */
[C---:B------:R-:W-:Y:S01]  /*2710*/  FMUL.FTZ R50, R51.reuse, R51 ;  /* 0x0000003333327220 */ /* 0x040fe20000410000 */
[----:B------:R-:W1:Y:S01]  /*2720*/  @!P2 LDC.64 R40, c[0x0][0x3c0] ;  /* 0x0000f000ff28ab82 */ /* 0x000e620000000a00 */
[----:B------:R-:W-:Y:S01]  /*2730*/  FSEL R112, R51, RZ, !P3 ;  /* 0x000000ff33707208 */ /* 0x000fe20005800000 */
[----:B------:R-:W-:Y:S02]  /*2740*/  FFMA.FTZ R46, R79, R46, UR8 ;  /* 0x000000084f2e7e23 */ /* 0x000fe4000801002e */
[----:B------:R-:W-:Y:S02]  /*2750*/  FSEL R79, R50, RZ, P3 ;  /* 0x000000ff324f7208 */ /* 0x000fe40001800000 */
[C---:B------:R-:W-:Y:S01]  /*2760*/  FADD.FTZ R114, -R112.reuse, R52 ;  /* 0x0000003470727221 */ /* 0x040fe20000010100 */
[----:B------:R-:W-:Y:S01]  /*2770*/  FADD.FTZ R116, -R112, R83 ;  /* 0x0000005370747221 */ /* 0x000fe20000010100 */
[----:B0-----:R-:W0:Y:S01]  /*2780*/  LDC.64 R74, c[0x0][0x428] ;  /* 0x00010a00ff4a7b82 */ /* 0x001e220000000a00 */
[----:B------:R-:W-:Y:S01]  /*2790*/  FADD.FTZ R107, R46, R79 ;  /* 0x0000004f2e6b7221 */ /* 0x000fe20000010000 */
[C---:B------:R-:W-:Y:S01]  /*27a0*/  FADD.FTZ R120, -R112.reuse, R76 ;  /* 0x0000004c70787221 */ /* 0x040fe20000010100 */
[C---:B------:R-:W-:Y:S01]  /*27b0*/  FADD.FTZ R76, -R112.reuse, R54 ;  /* 0x00000036704c7221 */ /* 0x040fe20000010100 */
[C---:B------:R-:W-:Y:S01]  /*27c0*/  FADD.FTZ R122, -R112.reuse, R73 ;  /* 0x00000049707a7221 */ /* 0x040fe20000010100 */
[C---:B------:R-:W-:Y:S01]  /*27d0*/  FADD.FTZ R118, -R112.reuse, R55 ;  /* 0x0000003770767221 */ /* 0x040fe20000010100 */
[C---:B------:R-:W-:Y:S01]  /*27e0*/  FADD.FTZ R52, -R112.reuse, R47 ;  /* 0x0000002f70347221 */ /* 0x040fe20000010100 */
[----:B------:R-:W2:Y:S01]  /*27f0*/  MUFU.RSQ R107, R107 ;  /* 0x0000006b006b7308 */ /* 0x000ea20000001400 */
[----:B------:R-:W3:Y:S01]  /*2800*/  LDC.64 R78, c[0x0][0x430] ;  /* 0x00010c00ff4e7b82 */ /* 0x000ee20000000a00 */
[C---:B------:R-:W-:Y:S01]  /*2810*/  FADD.FTZ R54, -R112.reuse, R80 ;  /* 0x0000005070367221 */ /* 0x040fe20000010100 */
[C---:B------:R-:W-:Y:S01]  /*2820*/  FADD.FTZ R46, -R112.reuse, R81 ;  /* 0x00000051702e7221 */ /* 0x040fe20000010100 */
[C---:B------:R-:W-:Y:S01]  /*2830*/  FADD.FTZ R82, -R112.reuse, R72 ;  /* 0x0000004870527221 */ /* 0x040fe20000010100 */
[C---:B------:R-:W-:Y:S01]  /*2840*/  FADD.FTZ R48, -R112.reuse, R48 ;  /* 0x0000003070307221 */ /* 0x040fe20000010100 */
[C---:B------:R-:W-:Y:S01]  /*2850*/  FADD.FTZ R50, -R112.reuse, R49 ;  /* 0x0000003170327221 */ /* 0x040fe20000010100 */
[C---:B------:R-:W-:Y:S01]  /*2860*/  FADD.FTZ R80, -R112.reuse, R45 ;  /* 0x0000002d70507221 */ /* 0x040fe20000010100 */
[----:B------:R-:W-:Y:S01]  /*2870*/  FADD.FTZ R108, -R112, R44 ;  /* 0x0000002c706c7221 */ /* 0x000fe20000010100 */
[----:B-1----:R-:W-:-:S04]  /*2880*/  @!P2 IMAD.WIDE R40, R2, 0x4, R40 ;  /* 0x000000040228a825 */ /* 0x002fc800078e0228 */
[C---:B------:R-:W-:Y:S01]  /*2890*/  FADD.FTZ R110, -R112.reuse, R43 ;  /* 0x0000002b706e7221 */ /* 0x040fe20000010100 */
[----:B------:R-:W-:Y:S01]  /*28a0*/  FADD.FTZ R112, -R112, R42 ;  /* 0x0000002a70707221 */ /* 0x000fe20000010100 */
[----:B------:R1:W-:Y:S01]  /*28b0*/  @!P2 STG.E desc[UR6][R40.64], R51 ;  /* 0x000000332800a986 */ /* 0x0003e2000c101906 */
[----:B0-----:R-:W-:-:S04]  /*28c0*/  IMAD.WIDE.U32 R72, R77, 0x10, R74 ;  /* 0x000000104d487825 */ /* 0x001fc800078e004a */
[C---:B--2---:R-:W-:Y:S01]  /*28d0*/  FMUL.FTZ R114, R107.reuse, R114 ;  /* 0x000000726b727220 */ /* 0x044fe20000410000 */
[C---:B------:R-:W-:Y:S01]  /*28e0*/  FMUL.FTZ R116, R107.reuse, R116 ;  /* 0x000000746b747220 */ /* 0x040fe20000410000 */
[C---:B------:R-:W-:Y:S01]  /*28f0*/  FMUL.FTZ R47, R107.reuse, R76 ;  /* 0x0000004c6b2f7220 */ /* 0x040fe20000410000 */
[C---:B------:R-:W-:Y:S01]  /*2900*/  FMUL.FTZ R122, R107.reuse, R122 ;  /* 0x0000007a6b7a7220 */ /* 0x040fe20000410000 */
[C---:B------:R-:W-:Y:S01]  /*2910*/  FMUL.FTZ R118, R107.reuse, R118 ;  /* 0x000000766b767220 */ /* 0x040fe20000410000 */
[----:B------:R-:W-:Y:S01]  /*2920*/  FMUL.FTZ R120, R107, R120 ;  /* 0x000000786b787220 */ /* 0x000fe20000410000 */
[----:B------:R-:W-:Y:S01]  /*2930*/  FFMA.FTZ R42, R114, R62, R61 ;  /* 0x0000003e722a7223 */ /* 0x000fe2000001003d */
[----:B------:R-:W-:Y:S01]  /*2940*/  FFMA.FTZ R43, R116, R106, R105 ;  /* 0x0000006a742b7223 */ /* 0x000fe20000010069 */
[----:B------:R-:W-:Y:S01]  /*2950*/  FFMA.FTZ R45, R47, R56, R27 ;  /* 0x000000382f2d7223 */ /* 0x000fe2000001001b */
[----:B------:R-:W-:Y:S01]  /*2960*/  FFMA.FTZ R124, R122, R98, R97 ;  /* 0x000000627a7c7223 */ /* 0x000fe20000010061 */
[----:B-1----:R-:W-:Y:S01]  /*2970*/  FFMA.FTZ R41, R118, R60, R57 ;  /* 0x0000003c76297223 */ /* 0x002fe20000010039 */
[----:B------:R-:W-:Y:S01]  /*2980*/  FFMA.FTZ R44, R120, R102, R101 ;  /* 0x00000066782c7223 */ /* 0x000fe20000010065 */
[----:B------:R-:W-:Y:S01]  /*2990*/  F2FP.BF16.F32.PACK_AB R40, R43, R42 ;  /* 0x0000002a2b28723e */ /* 0x000fe200000010ff */
[C---:B------:R-:W-:Y:S01]  /*29a0*/  FMUL.FTZ R82, R107.reuse, R82 ;  /* 0x000000526b527220 */ /* 0x040fe20000410000 */
[----:B------:R-:W-:Y:S01]  /*29b0*/  F2FP.BF16.F32.PACK_AB R42, R124, R45 ;  /* 0x0000002d7c2a723e */ /* 0x000fe200000010ff */
[----:B------:R-:W-:Y:S01]  /*29c0*/  FMUL.FTZ R124, R107, R46 ;  /* 0x0000002e6b7c7220 */ /* 0x000fe20000410000 */
[----:B------:R-:W-:Y:S01]  /*29d0*/  F2FP.BF16.F32.PACK_AB R41, R44, R41 ;  /* 0x000000292c29723e */ /* 0x000fe200000010ff */
[----:B------:R-:W-:Y:S01]  /*29e0*/  FFMA.FTZ R44, R114, R59, R10 ;  /* 0x0000003b722c7223 */ /* 0x000fe2000001000a */
[----:B------:R-:W-:Y:S01]  /*29f0*/  FFMA.FTZ R114, R82, R94, R93 ;  /* 0x0000005e52727223 */ /* 0x000fe2000001005d */
[C---:B------:R-:W-:Y:S01]  /*2a00*/  FFMA.FTZ R43, R124.reuse, R26, R23 ;  /* 0x0000001a7c2b7223 */ /* 0x040fe20000010017 */
[----:B------:R-:W-:Y:S01]  /*2a10*/  FFMA.FTZ R46, R47, R25, R8 ;  /* 0x000000192f2e7223 */ /* 0x000fe20000010008 */
[----:B------:R-:W-:Y:S01]  /*2a20*/  FFMA.FTZ R47, R124, R24, R7 ;  /* 0x000000187c2f7223 */ /* 0x000fe20000010007 */
[----:B------:R-:W-:Y:S01]  /*2a30*/  FFMA.FTZ R82, R82, R92, R91 ;  /* 0x0000005c52527223 */ /* 0x000fe2000001005b */
[----:B---3--:R-:W-:-:S04]  /*2a40*/  IMAD.WIDE.U32 R76, R77, 0x10, R78 ;  /* 0x000000104d4c7825 */ /* 0x008fc800078e004e */
[----:B------:R-:W-:Y:S01]  /*2a50*/  FFMA.FTZ R49, R116, R104, R103 ;  /* 0x0000006874317223 */ /* 0x000fe20000010067 */
[----:B------:R-:W-:Y:S01]  /*2a60*/  FFMA.FTZ R51, R122, R96, R95 ;  /* 0x000000607a337223 */ /* 0x000fe2000001005f */
[----:B------:R-:W-:Y:S01]  /*2a70*/  F2FP.BF16.F32.PACK_AB R43, R114, R43 ;  /* 0x0000002b722b723e */ /* 0x000fe200000010ff */
[----:B------:R-:W-:-:S04]  /*2a80*/  IMAD.WIDE.U32 R74, R53, 0x10, R74 ;  /* 0x00000010354a7825 */ /* 0x000fc800078e004a */
[C---:B------:R-:W-:Y:S01]  /*2a90*/  FMUL.FTZ R114, R107.reuse, R50 ;  /* 0x000000326b727220 */ /* 0x040fe20000410000 */
[----:B------:R-:W-:Y:S01]  /*2aa0*/  FFMA.FTZ R45, R118, R58, R9 ;  /* 0x0000003a762d7223 */ /* 0x000fe20000010009 */
[----:B------:R-:W-:Y:S01]  /*2ab0*/  FMUL.FTZ R116, R107, R52 ;  /* 0x000000346b747220 */ /* 0x000fe20000410000 */
[----:B------:R-:W-:-:S04]  /*2ac0*/  IMAD.WIDE.U32 R78, R53, 0x10, R78 ;  /* 0x00000010354e7825 */ /* 0x000fc800078e004e */
[C---:B------:R-:W-:Y:S01]  /*2ad0*/  FMUL.FTZ R53, R107.reuse, R48 ;  /* 0x000000306b357220 */ /* 0x040fe20000410000 */
[C---:B------:R-:W-:Y:S01]  /*2ae0*/  FMUL.FTZ R54, R107.reuse, R54 ;  /* 0x000000366b367220 */ /* 0x040fe20000410000 */
[----:B------:R-:W-:Y:S01]  /*2af0*/  F2FP.BF16.F32.PACK_AB R47, R82, R47 ;  /* 0x0000002f522f723e */ /* 0x000fe200000010ff */
[C---:B------:R-:W-:Y:S01]  /*2b00*/  FMUL.FTZ R55, R107.reuse, R80 ;  /* 0x000000506b377220 */ /* 0x040fe20000410000 */
[C---:B------:R-:W-:Y:S01]  /*2b10*/  FMUL.FTZ R108, R107.reuse, R108 ;  /* 0x0000006c6b6c7220 */ /* 0x040fe20000410000 */
[C---:B------:R-:W-:Y:S01]  /*2b20*/  FMUL.FTZ R118, R107.reuse, R110 ;  /* 0x0000006e6b767220 */ /* 0x040fe20000410000 */
[----:B------:R-:W-:Y:S01]  /*2b30*/  FMUL.FTZ R112, R107, R112 ;  /* 0x000000706b707220 */ /* 0x000fe20000410000 */
[----:B------:R-:W-:Y:S01]  /*2b40*/  F2FP.BF16.F32.PACK_AB R44, R49, R44 ;  /* 0x0000002c312c723e */ /* 0x000fe200000010ff */
[----:B------:R-:W0:Y:S01]  /*2b50*/  @!P2 LDC.64 R82, c[0x0][0x3c8] ;  /* 0x0000f200ff52ab82 */ /* 0x000e220000000a00 */
[----:B------:R-:W-:Y:S01]  /*2b60*/  F2FP.BF16.F32.PACK_AB R46, R51, R46 ;  /* 0x0000002e332e723e */ /* 0x000fe200000010ff */
[----:B------:R-:W-:Y:S01]  /*2b70*/  FFMA.FTZ R48, R53, R22, R21 ;  /* 0x0000001635307223 */ /* 0x000fe20000010015 */
[----:B------:R-:W-:Y:S01]  /*2b80*/  FFMA.FTZ R49, R114, R90, R89 ;  /* 0x0000005a72317223 */ /* 0x000fe20000010059 */
[----:B------:R-:W-:Y:S01]  /*2b90*/  FFMA.FTZ R50, R116, R20, R17 ;  /* 0x0000001474327223 */ /* 0x000fe20000010011 */
[----:B------:R-:W-:Y:S01]  /*2ba0*/  FFMA.FTZ R51, R54, R86, R85 ;  /* 0x0000005636337223 */ /* 0x000fe20000010055 */
[----:B------:R-:W-:Y:S01]  /*2bb0*/  FFMA.FTZ R52, R55, R16, R15 ;  /* 0x0000001037347223 */ /* 0x000fe2000001000f */
[----:B------:R-:W-:Y:S01]  /*2bc0*/  FFMA.FTZ R81, R108, R70, R69 ;  /* 0x000000466c517223 */ /* 0x000fe20000010045 */
[----:B------:R-:W-:Y:S01]  /*2bd0*/  FFMA.FTZ R80, R118, R14, R11 ;  /* 0x0000000e76507223 */ /* 0x000fe2000001000b */
[----:B------:R-:W-:Y:S01]  /*2be0*/  FFMA.FTZ R109, R112, R66, R65 ;  /* 0x00000042706d7223 */ /* 0x000fe20000010041 */
[----:B------:R-:W-:Y:S01]  /*2bf0*/  F2FP.BF16.F32.PACK_AB R48, R49, R48 ;  /* 0x000000303130723e */ /* 0x000fe200000010ff */
[----:B------:R-:W-:Y:S01]  /*2c00*/  FFMA.FTZ R120, R120, R100, R99 ;  /* 0x0000006478787223 */ /* 0x000fe20000010063 */
[----:B------:R-:W-:Y:S01]  /*2c10*/  F2FP.BF16.F32.PACK_AB R49, R51, R50 ;  /* 0x000000323331723e */ /* 0x000fe200000010ff */
[----:B------:R-:W-:Y:S01]  /*2c20*/  FFMA.FTZ R110, R55, R13, R4 ;  /* 0x0000000d376e7223 */ /* 0x000fe20000010004 */
[----:B------:R-:W-:Y:S01]  /*2c30*/  F2FP.BF16.F32.PACK_AB R50, R81, R52 ;  /* 0x000000345132723e */ /* 0x000fe200000010ff */
[----:B------:R-:W-:Y:S01]  /*2c40*/  FFMA.FTZ R52, R53, R19, R6 ;  /* 0x0000001335347223 */ /* 0x000fe20000010006 */
[----:B------:R-:W-:Y:S01]  /*2c50*/  F2FP.BF16.F32.PACK_AB R51, R109, R80 ;  /* 0x000000506d33723e */ /* 0x000fe200000010ff */
[----:B------:R-:W-:Y:S01]  /*2c60*/  FFMA.FTZ R111, R108, R68, R67 ;  /* 0x000000446c6f7223 */ /* 0x000fe20000010043 */
[----:B------:R-:W1:Y:S01]  /*2c70*/  LDC.64 R80, c[0x0][0x380] ;  /* 0x0000e000ff507b82 */ /* 0x000e620000000a00 */
[----:B------:R-:W-:Y:S01]  /*2c80*/  FFMA.FTZ R53, R116, R18, R5 ;  /* 0x0000001274357223 */ /* 0x000fe20000010005 */
[----:B------:R-:W-:Y:S01]  /*2c90*/  FFMA.FTZ R55, R118, R12, R3 ;  /* 0x0000000c76377223 */ /* 0x000fe20000010003 */
[----:B------:R-:W-:Y:S01]  /*2ca0*/  FFMA.FTZ R112, R112, R64, R63 ;  /* 0x0000004070707223 */ /* 0x000fe2000001003f */
[----:B------:R-:W-:Y:S01]  /*2cb0*/  FFMA.FTZ R108, R54, R84, R71 ;  /* 0x00000054366c7223 */ /* 0x000fe20000010047 */
[----:B------:R-:W-:Y:S01]  /*2cc0*/  FFMA.FTZ R109, R114, R88, R87 ;  /* 0x00000058726d7223 */ /* 0x000fe20000010057 */
[----:B0-----:R-:W-:Y:S01]  /*2cd0*/  @!P2 IMAD.WIDE R82, R2, 0x4, R82 ;  /* 0x000000040252a825 */ /* 0x001fe200078e0252 */
[----:B------:R-:W-:-:S02]  /*2ce0*/  F2FP.BF16.F32.PACK_AB R45, R120, R45 ;  /* 0x0000002d782d723e */ /* 0x000fc400000010ff */
[----:B------:R-:W-:Y:S02]  /*2cf0*/  F2FP.BF16.F32.PACK_AB R55, R112, R55 ;  /* 0x000000377037723e */ /* 0x000fe400000010ff */
[----:B------:R-:W-:Y:S01]  /*2d00*/  F2FP.BF16.F32.PACK_AB R54, R111, R110 ;  /* 0x0000006e6f36723e */ /* 0x000fe200000010ff */
[----:B------:R0:W-:Y:S01]  /*2d10*/  @!P2 STG.E desc[UR6][R82.64], R107 ;  /* 0x0000006b5200a986 */ /* 0x0001e2000c101906 */
[----:B------:R-:W-:Y:S02]  /*2d20*/  F2FP.BF16.F32.PACK_AB R53, R108, R53 ;  /* 0x000000356c35723e */ /* 0x000fe400000010ff */
[----:B------:R-:W-:Y:S01]  /*2d30*/  F2FP.BF16.F32.PACK_AB R52, R109, R52 ;  /* 0x000000346d34723e */ /* 0x000fe200000010ff */
[----:B------:R0:W-:Y:S04]  /*2d40*/  STG.E.128 desc[UR6][R72.64], R40 ;  /* 0x0000002848007986 */ /* 0x0001e8000c101d06 */
[----:B------:R0:W-:Y:S04]  /*2d50*/  STG.E.128 desc[UR6][R76.64], R44 ;  /* 0x0000002c4c007986 */ /* 0x0001e8000c101d06 */
[----:B------:R0:W-:Y:S01]  /*2d60*/  STG.E.128 desc[UR6][R74.64], R48 ;  /* 0x000000304a007986 */ /* 0x0001e2000c101d06 */
[----:B-1----:R-:W-:-:S03]  /*2d70*/  IMAD R2, R80, 0x4, R2 ;  /* 0x0000000450027824 */ /* 0x002fc600078e0202 */
[----:B------:R0:W-:Y:S02]  /*2d80*/  STG.E.128 desc[UR6][R78.64], R52 ;  /* 0x000000344e007986 */ /* 0x0001e4000c101d06 */
[----:B------:R-:W-:-:S13]  /*2d90*/  ISETP.GE.AND P2, PT, R2, R81, PT ;  /* 0x000000510200720c */ /* 0x000fda0003f46270 */
[----:B------:R-:W-:Y:S05]  /*2da0*/  @!P2 BRA `(.L_x_49) ;  /* 0xffffffe00024a947 */ /* 0x000fea000383ffff */
[----:B------:R-:W-:Y:S05]  /*2db0*/  EXIT ;  /* 0x000000000000794d */ /* 0x000fea0003800000 */
.L_x_48:
[----:B------:R-:W-:Y:S01]  /*2dc0*/  HFMA2 R82, -RZ, RZ, 0, 5.9604644775390625e-08 ;  /* 0x00000001ff527431 */ /* 0x000fe200000001ff */
[----:B------:R-:W-:Y:S01]  /*2dd0*/  BSSY B0, `(.L_x_50) ;  /* 0x0000007000007945 */ /* 0x000fe20003800000 */
[----:B------:R-:W-:Y:S01]  /*2de0*/  MOV R107, R51 ;  /* 0x00000033006b7202 */ /* 0x000fe20000000f00 */
[----:B------:R-:W-:Y:S01]  /*2df0*/  IMAD.MOV.U32 R109, RZ, RZ, 0x1f ;  /* 0x0000001fff6d7424 */ /* 0x000fe200078e00ff */
[----:B------:R-:W-:-:S07]  /*2e00*/  MOV R78, 0xffffffff ;  /* 0xffffffff004e7802 */ /* 0x000fce0000000f00 */
[----:B------:R-:W-:Y:S05]  /*2e10*/  WARPSYNC.COLLECTIVE R78, `(.L_x_51) ;  /* 0x000000004e087348 */ /* 0x000fea0003c00000 */
[----:B------:R0:W1:Y:S02]  /*2e20*/  SHFL.BFLY P4, R79, R107, R82, R109 ;  /* 0x0c0000526b4f7389 */ /* 0x000064000008006d */
[----:B01----:R-:W-:Y:S05]  /*2e30*/  ENDCOLLECTIVE ;  /* 0x000000000000791b */ /* 0x003fea0003800000 */
.L_x_51:
[----:B------:R-:W-:Y:S05]  /*2e40*/  BSYNC B0 ;  /* 0x0000000000007941 */ /* 0x000fea0003800000 */
.L_x_50:
[----:B------:R-:W-:Y:S01]  /*2e50*/  MOV R40, R79 ;  /* 0x0000004f00287202 */ /* 0x000fe20000000f00 */
[----:B------:R-:W-:Y:S01]  /*2e60*/  HFMA2 R82, -RZ, RZ, 0, 1.1920928955078125e-07 ;  /* 0x00000002ff527431 */ /* 0x000fe200000001ff */
[----:B------:R-:W-:Y:S01]  /*2e70*/  MOV R109, 0x1f ;  /* 0x0000001f006d7802 */ /* 0x000fe20000000f00 */
[----:B------:R-:W-:Y:S01]  /*2e80*/  IMAD.MOV.U32 R78, RZ, RZ, -0x1 ;  /* 0xffffffffff4e7424 */ /* 0x000fe200078e00ff */
[----:B------:R-:W0:Y:S01]  /*2e90*/  LDC R46, c[0x0][0x400] ;  /* 0x00010000ff2e7b82 */ /* 0x000e220000000800 */
[----:B------:R-:W-:-:S04]  /*2ea0*/  FADD.FTZ R41, R51, R40 ;  /* 0x0000002833297221 */ /* 0x000fc80000010000 */
[----:B------:R-:W-:-:S07]  /*2eb0*/  IMAD.MOV.U32 R107, RZ, RZ, R41 ;  /* 0x000000ffff6b7224 */ /* 0x000fce00078e0029 */
[----:B0-----:R-:W-:Y:S05]  /*2ec0*/  WARPSYNC.COLLECTIVE R78, `(.L_x_52) ;  /* 0x000000004e087348 */ /* 0x001fea0003c00000 */
[----:B------:R1:W2:Y:S02]  /*2ed0*/  SHFL.BFLY P4, R79, R107, R82, R109 ;  /* 0x0c0000526b4f7389 */ /* 0x0002a4000008006d */
[----:B012---:R-:W-:Y:S05]  /*2ee0*/  ENDCOLLECTIVE ;  /* 0x000000000000791b */ /* 0x007fea0003800000 */
.L_x_52:
[----:B------:R-:W-:Y:S01]  /*2ef0*/  IMAD.MOV.U32 R82, RZ, RZ, 0x4 ;  /* 0x00000004ff527424 */ /* 0x000fe200078e00ff */
[----:B------:R-:W-:-:S05]  /*2f00*/  MOV R40, R79 ;  /* 0x0000004f00287202 */ /* 0x000fca0000000f00 */
[----:B------:R-:W-:-:S05]  /*2f10*/  FADD.FTZ R50, R41, R40 ;  /* 0x0000002829327221 */ /* 0x000fca0000010000 */
[----:B------:R-:W-:-:S07]  /*2f20*/  MOV R107, R50 ;  /* 0x00000032006b7202 */ /* 0x000fce0000000f00 */
[----:B------:R-:W-:Y:S05]  /*2f30*/  WARPSYNC.COLLECTIVE R78, `(.L_x_53) ;  /* 0x000000004e087348 */ /* 0x000fea0003c00000 */
[----:B------:R0:W1:Y:S02]  /*2f40*/  SHFL.BFLY P4, R79, R107, R82, R109 ;  /* 0x0c0000526b4f7389 */ /* 0x000064000008006d */
[----:B01----:R-:W-:Y:S05]  /*2f50*/  ENDCOLLECTIVE ;  /* 0x000000000000791b */ /* 0x003fea0003800000 */
.L_x_53:
[----:B------:R-:W-:Y:S01]  /*2f60*/  IMAD.MOV.U32 R82, RZ, RZ, 0x8 ;  /* 0x00000008ff527424 */ /* 0x000fe200078e00ff */
[----:B------:R-:W-:-:S05]  /*2f70*/  MOV R75, R79 ;  /* 0x0000004f004b7202 */ /* 0x000fca0000000f00 */
[----:B------:R-:W-:-:S05]  /*2f80*/  FADD.FTZ R75, R50, R75 ;  /* 0x0000004b324b7221 */ /* 0x000fca0000010000 */
[----:B------:R-:W-:-:S07]  /*2f90*/  MOV R107, R75 ;  /* 0x0000004b006b7202 */ /* 0x000fce0000000f00 */
[----:B------:R-:W-:Y:S05]  /*2fa0*/  WARPSYNC.COLLECTIVE R78, `(.L_x_54) ;  /* 0x000000004e087348 */ /* 0x000fea0003c00000 */
[----:B------:R0:W1:Y:S02]  /*2fb0*/  SHFL.BFLY P4, R79, R107, R82, R109 ;  /* 0x0c0000526b4f7389 */ /* 0x000064000008006d */
[----:B01----:R-:W-:Y:S05]  /*2fc0*/  ENDCOLLECTIVE ;  /* 0x000000000000791b */ /* 0x003fea0003800000 */
.L_x_54:
[----:B------:R-:W-:Y:S01]  /*2fd0*/  IMAD.MOV.U32 R82, RZ, RZ, 0x10 ;  /* 0x00000010ff527424 */ /* 0x000fe200078e00ff */
[----:B------:R-:W-:-:S05]  /*2fe0*/  MOV R40, R79 ;  /* 0x0000004f00287202 */ /* 0x000fca0000000f00 */
[----:B------:R-:W-:-:S05]  /*2ff0*/  FADD.FTZ R74, R75, R40 ;  /* 0x000000284b4a7221 */ /* 0x000fca0000010000 */
[----:B------:R-:W-:-:S07]  /*3000*/  MOV R107, R74 ;  /* 0x0000004a006b7202 */ /* 0x000fce0000000f00 */
[----:B------:R-:W-:Y:S05]  /*3010*/  WARPSYNC.COLLECTIVE R78, `(.L_x_55) ;  /* 0x000000004e087348 */ /* 0x000fea0003c00000 */
[----:B------:R0:W1:Y:S02]  /*3020*/  SHFL.BFLY P4, R79, R107, R82, R109 ;  /* 0x0c0000526b4f7389 */ /* 0x000064000008006d */
[----:B01----:R-:W-:Y:S05]  /*3030*/  ENDCOLLECTIVE ;  /* 0x000000000000791b */ /* 0x003fea0003800000 */
.L_x_55:
[----:B------:R-:W-:Y:S02]  /*3040*/  HFMA2 R82, -RZ, RZ, 0, 5.9604644775390625e-08 ;  /* 0x00000001ff527431 */ /* 0x000fe400000001ff */
[----:B------:R-:W-:-:S04]  /*3050*/  FADD.FTZ R51, R74, R79 ;  /* 0x0000004f4a337221 */ /* 0x000fc80000010000 */
[----:B------:R-:W-:-:S04]  /*3060*/  FMUL.FTZ R51, R51, R46 ;  /* 0x0000002e33337220 */ /* 0x000fc80000410000 */
[C---:B------:R-:W-:Y:S01]  /*3070*/  FADD.FTZ R40, -R51.reuse, R52 ;  /* 0x0000003433287221 */ /* 0x040fe20000010100 */
[----:B------:R-:W-:-:S03]  /*3080*/  FADD.FTZ R41, -R51, R83 ;  /* 0x0000005333297221 */ /* 0x000fc60000010100 */
[----:B------:R-:W-:-:S04]  /*3090*/  FFMA.FTZ R40, R40, R40, RZ ;  /* 0x0000002828287223 */ /* 0x000fc800000100ff */
[----:B------:R-:W-:Y:S01]  /*30a0*/  FFMA.FTZ R40, R41, R41, R40 ;  /* 0x0000002929287223 */ /* 0x000fe20000010028 */
[----:B------:R-:W-:-:S04]  /*30b0*/  FADD.FTZ R41, -R51, R55 ;  /* 0x0000003733297221 */ /* 0x000fc80000010100 */
        /* <DEDUP_REMOVED lines=26> */
[----:B------:R-:W-:-:S05]  /*3260*/  FFMA.FTZ R40, R41, R41, R40 ;  /* 0x0000002929287223 */ /* 0x000fca0000010028 */
[----:B------:R-:W-:-:S07]  /*3270*/  MOV R107, R40 ;  /* 0x00000028006b7202 */ /* 0x000fce0000000f00 */
[----:B------:R-:W-:Y:S05]  /*3280*/  WARPSYNC.COLLECTIVE R78, `(.L_x_56) ;  /* 0x000000004e087348 */ /* 0x000fea0003c00000 */
[----:B------:R0:W1:Y:S02]  /*3290*/  SHFL.BFLY P4, R79, R107, R82, R109 ;  /* 0x0c0000526b4f7389 */ /* 0x000064000008006d */
[----:B01----:R-:W-:Y:S05]  /*32a0*/  ENDCOLLECTIVE ;  /* 0x000000000000791b */ /* 0x003fea0003800000 */
.L_x_56:
[----:B------:R-:W-:Y:S02]  /*32b0*/  HFMA2 R82, -RZ, RZ, 0, 1.1920928955078125e-07 ;  /* 0x00000002ff527431 */ /* 0x000fe400000001ff */
[----:B------:R-:W-:-:S04]  /*32c0*/  IMAD.MOV.U32 R41, RZ, RZ, R79 ;  /* 0x000000ffff297224 */ /* 0x000fc800078e004f */
[----:B------:R-:W-:-:S05]  /*32d0*/  FADD.FTZ R41, R40, R41 ;  /* 0x0000002928297221 */ /* 0x000fca0000010000 */
[----:B------:R-:W-:-:S07]  /*32e0*/  MOV R107, R41 ;  /* 0x00000029006b7202 */ /* 0x000fce0000000f00 */
[----:B------:R-:W-:Y:S05]  /*32f0*/  WARPSYNC.COLLECTIVE R78, `(.L_x_57) ;  /* 0x000000004e087348 */ /* 0x000fea0003c00000 */
[----:B------:R0:W1:Y:S02]  /*3300*/  SHFL.BFLY P4, R79, R107, R82, R109 ;  /* 0x0c0000526b4f7389 */ /* 0x000064000008006d */
[----:B01----:R-:W-:Y:S05]  /*3310*/  ENDCOLLECTIVE ;  /* 0x000000000000791b */ /* 0x003fea0003800000 */
.L_x_57:
[----:B------:R-:W-:Y:S02]  /*3320*/  HFMA2 R82, -RZ, RZ, 0, 2.384185791015625e-07 ;  /* 0x00000004ff527431 */ /* 0x000fe400000001ff */
[----:B------:R-:W-:-:S04]  /*3330*/  IMAD.MOV.U32 R50, RZ, RZ, R79 ;  /* 0x000000ffff327224 */ /* 0x000fc800078e004f */
[----:B------:R-:W-:-:S05]  /*3340*/  FADD.FTZ R50, R41, R50 ;  /* 0x0000003229327221 */ /* 0x000fca0000010000 */
[----:B------:R-:W-:-:S07]  /*3350*/  MOV R107, R50 ;  /* 0x00000032006b7202 */ /* 0x000fce0000000f00 */
[----:B------:R-:W-:Y:S05]  /*3360*/  WARPSYNC.COLLECTIVE R78, `(.L_x_58) ;  /* 0x000000004e087348 */ /* 0x000fea0003c00000 */
[----:B------:R0:W1:Y:S02]  /*3370*/  SHFL.BFLY P4, R79, R107, R82, R109 ;  /* 0x0c0000526b4f7389 */ /* 0x000064000008006d */
[----:B01----:R-:W-:Y:S05]  /*3380*/  ENDCOLLECTIVE ;  /* 0x000000000000791b */ /* 0x003fea0003800000 */
.L_x_58:
[----:B------:R-:W-:Y:S02]  /*3390*/  HFMA2 R82, -RZ, RZ, 0, 4.76837158203125e-07 ;  /* 0x00000008ff527431 */ /* 0x000fe400000001ff */
[----:B------:R-:W-:-:S04]  /*33a0*/  IMAD.MOV.U32 R75, RZ, RZ, R79 ;  /* 0x000000ffff4b7224 */ /* 0x000fc800078e004f */
[----:B------:R-:W-:-:S05]  /*33b0*/  FADD.FTZ R75, R50, R75 ;  /* 0x0000004b324b7221 */ /* 0x000fca0000010000 */
[----:B------:R-:W-:-:S07]  /*33c0*/  MOV R107, R75 ;  /* 0x0000004b006b7202 */ /* 0x000fce0000000f00 */
[----:B------:R-:W-:Y:S05]  /*33d0*/  WARPSYNC.COLLECTIVE R78, `(.L_x_59) ;  /* 0x000000004e087348 */ /* 0x000fea0003c00000 */
[----:B------:R0:W1:Y:S02]  /*33e0*/  SHFL.BFLY P4, R79, R107, R82, R109 ;  /* 0x0c0000526b4f7389 */ /* 0x000064000008006d */
[----:B01----:R-:W-:Y:S05]  /*33f0*/  ENDCOLLECTIVE ;  /* 0x000000000000791b */ /* 0x003fea0003800000 */
.L_x_59:
[----:B------:R-:W-:Y:S02]  /*3400*/  HFMA2 R82, -RZ, RZ, 0, 9.5367431640625e-07 ;  /* 0x00000010ff527431 */ /* 0x000fe400000001ff */
[----:B------:R-:W-:-:S04]  /*3410*/  IMAD.MOV.U32 R74, RZ, RZ, R79 ;  /* 0x000000ffff4a7224 */ /* 0x000fc800078e004f */
[----:B------:R-:W-:-:S05]  /*3420*/  FADD.FTZ R74, R75, R74 ;  /* 0x0000004a4b4a7221 */ /* 0x000fca0000010000 */
[----:B------:R-:W-:-:S07]  /*3430*/  MOV R107, R74 ;  /* 0x0000004a006b7202 */ /* 0x000fce0000000f00 */
[----:B------:R-:W-:Y:S05]  /*3440*/  WARPSYNC.COLLECTIVE R78, `(.L_x_60) ;  /* 0x000000004e087348 */ /* 0x000fea0003c00000 */
[----:B------:R0:W1:Y:S02]  /*3450*/  SHFL.BFLY P4, R79, R107, R82, R109 ;  /* 0x0c0000526b4f7389 */ /* 0x000064000008006d */
[----:B01----:R-:W-:Y:S05]  /*3460*/  ENDCOLLECTIVE ;  /* 0x000000000000791b */ /* 0x003fea0003800000 */
.L_x_60:
[----:B------:R-:W-:Y:S05]  /*3470*/  BRA `(.L_x_61) ;  /* 0xfffffff000a07947 */ /* 0x000fea000383ffff */
.L_x_62:
        /* <DEDUP_REMOVED lines=16> */
.L_x_12098:


//--------------------- .text._ZN10layer_norm31ln_parallel_residual_fwd_kernelINS_13Kernel_traitsI13__nv_bfloat16S2_S2_S2_fjLj512ELj1ELj4ELj1ELj16ENS_18Kernel_traits_baseILj512ES2_S2_S2_S2_fjLj128EEEEELb0ELb1ELb0EEEvNS_9FwdParamsE --------------------------
	.section	.text._ZN10layer_norm31ln_parallel_residual_fwd_kernelINS_13Kernel_traitsI13__nv_bfloat16S2_S2_S2_fjLj512ELj1ELj4ELj1ELj16ENS_18Kernel_traits_baseILj512ES2_S2_S2_S2_fjLj128EEEEELb0ELb1ELb0EEEvNS_9FwdParamsE,"ax",@progbits
	.align	128
        .global         _ZN10layer_norm31ln_parallel_residual_fwd_kernelINS_13Kernel_traitsI13__nv_bfloat16S2_S2_S2_fjLj512ELj1ELj4ELj1ELj16ENS_18Kernel_traits_baseILj512ES2_S2_S2_S2_fjLj128EEEEELb0ELb1ELb0EEEvNS_9FwdParamsE
        .type           _ZN10layer_norm31ln_parallel_residual_fwd_kernelINS_13Kernel_traitsI13__nv_bfloat16S2_S2_S2_fjLj512ELj1ELj4ELj1ELj16ENS_18Kernel_traits_baseILj512ES2_S2_S2_S2_fjLj128EEEEELb0ELb1ELb0EEEvNS_9FwdParamsE,@function
        .size           _ZN10layer_norm31ln_parallel_residual_fwd_kernelINS_13Kernel_traitsI13__nv_bfloat16S2_S2_S2_fjLj512ELj1ELj4ELj1ELj16ENS_18Kernel_traits_baseILj512ES2_S2_S2_S2_fjLj128EEEEELb0ELb1ELb0EEEvNS_9FwdParamsE,(.L_x_12099 - _ZN10layer_norm31ln_parallel_residual_fwd_kernelINS_13Kernel_traitsI13__nv_bfloat16S2_S2_S2_fjLj512ELj1ELj4ELj1ELj16ENS_18Kernel_traits_baseILj512ES2_S2_S2_S2_fjLj128EEEEELb0ELb1ELb0EEEvNS_9FwdParamsE)
        .other          _ZN10layer_norm31ln_parallel_residual_fwd_kernelINS_13Kernel_traitsI13__nv_bfloat16S2_S2_S2_fjLj512ELj1ELj4ELj1ELj16ENS_18Kernel_traits_baseILj512ES2_S2_S2_S2_fjLj128EEEEELb0ELb1ELb0EEEvNS_9FwdParamsE,@"STO_CUDA_ENTRY STV_DEFAULT"
_ZN10layer_norm31ln_parallel_residual_fwd_kernelINS_13Kernel_traitsI13__nv_bfloat16S2_S2_S2_fjLj512ELj1ELj4ELj1ELj16ENS_18Kernel_traits_baseILj512ES2_S2_S2_S2_fjLj128EEEEELb0ELb1ELb0EEEvNS_9FwdParamsE:
.text._ZN10layer_norm31ln_parallel_residual_fwd_kernelINS_13Kernel_traitsI13__nv_bfloat16S2_S2_S2_fjLj512ELj1ELj4ELj1ELj16ENS_18Kernel_traits_baseILj512ES2_S2_S2_S2_fjLj128EEEEELb0ELb1ELb0EEEvNS_9FwdParamsE:
[----:B------:R-:W-:Y:S01]  /*0000*/  LDC R1, c[0x0][0x37c] ;  /* 0x0000df00ff017b82 */ /* 0x000fe20000000800 */
[----:B------:R-:W0:Y:S07]  /*0010*/  S2R R4, SR_TID.X ;  /* 0x0000000000047919 */ /* 0x000e2e0000002100 */
[----:B------:R-:W1:Y:S01]  /*0020*/  LDC R3, c[0x0][0x388] ;  /* 0x0000e200ff037b82 */ /* 0x000e620000000800 */
[----:B------:R-:W2:Y:S01]  /*0030*/  LDCU.64 UR10, c[0x0][0x438] ;  /* 0x00008700ff0a77ac */ /* 0x000ea20008000a00 */
[----:B------:R-:W-:Y:S01]  /*0040*/  BSSY.RECONVERGENT B0, `(.L_x_63) ;  /* 0x0000036000007945 */ /* 0x000fe20003800200 */
[----:B------:R-:W3:Y:S05]  /*0050*/  LDCU.64 UR8, c[0x0][0x3a0] ;  /* 0x00007400ff0877ac */ /* 0x000eea0008000a00 */
[----:B------:R-:W4:Y:S01]  /*0060*/  S2UR UR4, SR_CTAID.X ;  /* 0x00000000000479c3 */ /* 0x000f220000002500 */
[----:B------:R-:W0:Y:S07]  /*0070*/  LDCU.64 UR6, c[0x0][0x358] ;  /* 0x00006b00ff0677ac */ /* 0x000e2e0008000a00 */
[----:B------:R-:W3:Y:S01]  /*0080*/  LDC.64 R6, c[0x0][0x398] ;  /* 0x0000e600ff067b82 */ /* 0x000ee20000000a00 */
[----:B--2---:R-:W-:-:S04]  /*0090*/  UISETP.NE.U32.AND UP0, UPT, UR10, URZ, UPT ;  /* 0x000000ff0a00728c */ /* 0x004fc8000bf05070 */
[----:B------:R-:W-:Y:S01]  /*00a0*/  UISETP.NE.AND.EX UP0, UPT, UR11, URZ, UPT, UP0 ;  /* 0x000000ff0b00728c */ /* 0x000fe2000bf05300 */
[----:B-1----:R-:W-:-:S04]  /*00b0*/  SHF.R.S32.HI R0, RZ, 0x1f, R3 ;  /* 0x0000001fff007819 */ /* 0x002fc80000011403 */
[----:B------:R-:W-:Y:S02]  /*00c0*/  LEA.HI R0, R0, R3, RZ, 0x3 ;  /* 0x0000000300007211 */ /* 0x000fe400078f18ff */
[----:B0-----:R-:W-:Y:S01]  /*00d0*/  LOP3.LUT R3, R4, 0x1f, RZ, 0xc, !PT ;  /* 0x0000001f04037812 */ /* 0x001fe200078e0cff */
[----:B----4-:R-:W-:Y:S01]  /*00e0*/  USHF.L.U32 UR4, UR4, 0x2, URZ ;  /* 0x0000000204047899 */ /* 0x010fe200080006ff */
[----:B------:R-:W-:Y:S02]  /*00f0*/  SHF.R.U32.HI R2, RZ, 0x5, R4 ;  /* 0x00000005ff027819 */ /* 0x000fe40000011604 */
[----:B------:R-:W-:Y:S02]  /*0100*/  LEA.HI.SX32 R0, R0, R3, 0x1d ;  /* 0x0000000300007211 */ /* 0x000fe400078feaff */
[----:B------:R-:W-:Y:S02]  /*0110*/  LOP3.LUT R8, R4, 0x1f, RZ, 0xc0, !PT ;  /* 0x0000001f04087812 */ /* 0x000fe400078ec0ff */
[----:B------:R-:W-:-:S02]  /*0120*/  LOP3.LUT R2, R2, UR4, RZ, 0xfc, !PT ;  /* 0x0000000402027c12 */ /* 0x000fc4000f8efcff */
[----:B---3--:R-:W-:-:S04]  /*0130*/  LOP3.LUT P0, RZ, R6, UR8, RZ, 0xfc, !PT ;  /* 0x0000000806ff7c12 */ /* 0x008fc8000f80fcff */
[----:B------:R-:W-:Y:S01]  /*0140*/  LOP3.LUT P0, RZ, R7, UR9, RZ, 0xfc, P0 ;  /* 0x0000000907ff7c12 */ /* 0x000fe2000800fcff */
[----:B------:R-:W-:-:S12]  /*0150*/  BRA.U !UP0, `(.L_x_64) ;  /* 0x0000000108547547 */ /* 0x000fd8000b800000 */
[C---:B------:R-:W-:Y:S01]  /*0160*/  ISETP.GE.U32.AND P1, PT, R0.reuse, 0x20, PT ;  /* 0x000000200000780c */ /* 0x040fe20003f26070 */
[----:B------:R-:W-:Y:S01]  /*0170*/  BSSY.RECONVERGENT B1, `(.L_x_65) ;  /* 0x000000b000017945 */ /* 0x000fe20003800200 */
[----:B------:R-:W-:Y:S02]  /*0180*/  ISETP.GE.U32.AND P2, PT, R0, 0x40, PT ;  /* 0x000000400000780c */ /* 0x000fe40003f46070 */
[----:B------:R-:W-:-:S09]  /*0190*/  MOV R3, R8 ;  /* 0x0000000800037202 */ /* 0x000fd20000000f00 */
[----:B------:R-:W-:Y:S05]  /*01a0*/  @!P1 BRA `(.L_x_66) ;  /* 0x00000000001c9947 */ /* 0x000fea0003800000 */
[----:B------:R-:W0:Y:S08]  /*01b0*/  LDC.64 R12, c[0x0][0x3d0] ;  /* 0x0000f400ff0c7b82 */ /* 0x000e300000000a00 */
[----:B------:R-:W1:Y:S01]  /*01c0*/  LDC.64 R16, c[0x0][0x438] ;  /* 0x00010e00ff107b82 */ /* 0x000e620000000a00 */
[----:B0-----:R-:W-:-:S06]  /*01d0*/  IMAD.WIDE.U32 R12, R8, 0x10, R12 ;  /* 0x00000010080c7825 */ /* 0x001fcc00078e000c */
[----:B------:R-:W5:Y:S01]  /*01e0*/  LDG.E.128 R12, desc[UR6][R12.64] ;  /* 0x000000060c0c7981 */ /* 0x000f62000c1e1d00 */
[----:B-1----:R-:W-:-:S06]  /*01f0*/  IMAD.WIDE.U32 R16, R8, 0x10, R16 ;  /* 0x0000001008107825 */ /* 0x002fcc00078e0010 */
[----:B------:R-:W5:Y:S01]  /*0200*/  LD.E.128 R16, desc[UR6][R16.64] ;  /* 0x0000000610107980 */ /* 0x000f62000c101d00 */
[----:B------:R-:W-:-:S07]  /*0210*/  LOP3.LUT R3, R8, 0x20, RZ, 0xfc, !PT ;  /* 0x0000002008037812 */ /* 0x000fce00078efcff */
.L_x_66:
[----:B------:R-:W-:Y:S05]  /*0220*/  BSYNC.RECONVERGENT B1 ;  /* 0x0000000000017941 */ /* 0x000fea0003800200 */
.L_x_65:
[----:B------:R-:W-:Y:S05]  /*0230*/  @!P2 BRA `(.L_x_67) ;  /* 0x000000000058a947 */ /* 0x000fea0003800000 */
[----:B------:R-:W0:Y:S08]  /*0240*/  LDC.64 R20, c[0x0][0x3d0] ;  /* 0x0000f400ff147b82 */ /* 0x000e300000000a00 */
[----:B------:R-:W1:Y:S01]  /*0250*/  LDC.64 R24, c[0x0][0x438] ;  /* 0x00010e00ff187b82 */ /* 0x000e620000000a00 */
[----:B0-----:R-:W-:-:S06]  /*0260*/  IMAD.WIDE.U32 R20, R3, 0x10, R20 ;  /* 0x0000001003147825 */ /* 0x001fcc00078e0014 */
[----:B------:R-:W5:Y:S01]  /*0270*/  LDG.E.128 R20, desc[UR6][R20.64] ;  /* 0x0000000614147981 */ /* 0x000f62000c1e1d00 */
[----:B-1----:R-:W-:-:S06]  /*0280*/  IMAD.WIDE.U32 R24, R3, 0x10, R24 ;  /* 0x0000001003187825 */ /* 0x002fcc00078e0018 */
[----:B------:R-:W5:Y:S01]  /*0290*/  LD.E.128 R24, desc[UR6][R24.64] ;  /* 0x0000000618187980 */ /* 0x000f62000c101d00 */
[----:B------:R-:W-:Y:S05]  /*02a0*/  BRA `(.L_x_67) ;  /* 0x00000000003c7947 */ /* 0x000fea0003800000 */
.L_x_64:
[C---:B------:R-:W-:Y:S02]  /*02b0*/  ISETP.GE.U32.AND P2, PT, R0.reuse, 0x40, PT ;  /* 0x000000400000780c */ /* 0x040fe40003f46070 */
[----:B------:R-:W-:Y:S02]  /*02c0*/  ISETP.GE.U32.AND P1, PT, R0, 0x20, PT ;  /* 0x000000200000780c */ /* 0x000fe40003f26070 */
[----:B------:R-:W-:-:S09]  /*02d0*/  MOV R3, R8 ;  /* 0x0000000800037202 */ /* 0x000fd20000000f00 */
[----:B------:R-:W0:Y:S02]  /*02e0*/  @P2 LDC.64 R4, c[0x0][0x3d0] ;  /* 0x0000f400ff042b82 */ /* 0x000e240000000a00 */
[----:B------:R-:W-:-:S06]  /*02f0*/  @P1 LOP3.LUT R3, R8, 0x20, RZ, 0xfc, !PT ;  /* 0x0000002008031812 */ /* 0x000fcc00078efcff */
[----:B------:R-:W1:Y:S01]  /*0300*/  @P1 LDC.64 R6, c[0x0][0x3d0] ;  /* 0x0000f400ff061b82 */ /* 0x000e620000000a00 */
[----:B0-----:R-:W-:-:S05]  /*0310*/  @P2 IMAD.WIDE.U32 R4, R3, 0x10, R4 ;  /* 0x0000001003042825 */ /* 0x001fca00078e0004 */
[----:B------:R0:W5:Y:S01]  /*0320*/  @P2 LDG.E.128 R20, desc[UR6][R4.64] ;  /* 0x0000000604142981 */ /* 0x000162000c1e1d00 */
[----:B-1----:R-:W-:-:S05]  /*0330*/  @P1 IMAD.WIDE.U32 R6, R8, 0x10, R6 ;  /* 0x0000001008061825 */ /* 0x002fca00078e0006 */
[----:B------:R0:W5:Y:S01]  /*0340*/  @P1 LDG.E.128 R12, desc[UR6][R6.64] ;  /* 0x00000006060c1981 */ /* 0x000162000c1e1d00 */
[----:B------:R-:W-:Y:S01]  /*0350*/  IMAD.MOV.U32 R18, RZ, RZ, RZ ;  /* 0x000000ffff127224 */ /* 0x000fe200078e00ff */
[----:B------:R-:W-:Y:S02]  /*0360*/  CS2R R16, SRZ ;  /* 0x0000000000107805 */ /* 0x000fe4000001ff00 */
[----:B------:R-:W-:Y:S02]  /*0370*/  @P1 MOV R19, RZ ;  /* 0x000000ff00131202 */ /* 0x000fe40000000f00 */
[----:B------:R-:W-:Y:S02]  /*0380*/  @P2 CS2R R26, SRZ ;  /* 0x00000000001a2805 */ /* 0x000fe4000001ff00 */
[----:B------:R-:W-:-:S07]  /*0390*/  @P2 CS2R R24, SRZ ;  /* 0x0000000000182805 */ /* 0x000fce000001ff00 */
.L_x_67:
[----:B------:R-:W-:Y:S05]  /*03a0*/  BSYNC.RECONVERGENT B0 ;  /* 0x0000000000007941 */ /* 0x000fea0003800200 */
.L_x_63:
        /* <DEDUP_REMOVED lines=12> */
[----:B------:R-:W4:Y:S01]  /*0470*/  LDCU.64 UR10, c[0x0][0x398] ;  /* 0x00007300ff0a77ac */ /* 0x000f220008000a00 */
[----:B------:R-:W-:-:S02]  /*0480*/  PRMT R57, R18, 0x7632, R57 ;  /* 0x0000763212397816 */ /* 0x000fc40000000039 */
[----:B------:R-:W-:Y:S01]  /*0490*/  PRMT R56, R14, 0x7632, R56 ;  /* 0x000076320e387816 */ /* 0x000fe20000000038 */
[----:B------:R-:W0:Y:S01]  /*04a0*/  LDCU.64 UR12, c[0x0][0x3a0] ;  /* 0x00007400ff0c77ac */ /* 0x000e220008000a00 */
[----:B------:R-:W-:Y:S02]  /*04b0*/  PRMT R55, R17, 0x7632, R55 ;  /* 0x0000763211377816 */ /* 0x000fe40000000037 */
[----:B-1----:R-:W-:Y:S02]  /*04c0*/  ISETP.NE.AND P3, PT, RZ, UR4, PT ;  /* 0x00000004ff007c0c */ /* 0x002fe4000bf65270 */
[----:B------:R-:W-:-:S11]  /*04d0*/  PRMT R54, R13, 0x7632, R54 ;  /* 0x000076320d367816 */ /* 0x000fd60000000036 */
.L_x_85:
[----:B------:R-:W1:Y:S01]  /*04e0*/  S2R R51, SR_TID.X ;  /* 0x0000000000337919 */ /* 0x000e620000002100 */
[----:B--2---:R-:W-:Y:S01]  /*04f0*/  IMAD R40, R2, UR8, RZ ;  /* 0x0000000802287c24 */ /* 0x004fe2000f8e02ff */
[----:B------:R-:W-:Y:S04]  /*0500*/  BSSY.RECONVERGENT B0, `(.L_x_68) ;  /* 0x00000a8000007945 */ /* 0x000fe80003800200 */
[----:B------:R-:W-:-:S04]  /*0510*/  SHF.R.S32.HI R41, RZ, 0x1f, R40 ;  /* 0x0000001fff297819 */ /* 0x000fc80000011428 */
[----:B------:R-:W-:Y:S02]  /*0520*/  LEA.HI R41, R41, R40, RZ, 0x3 ;  /* 0x0000002829297211 */ /* 0x000fe400078f18ff */
[----:B-1----:R-:W-:-:S04]  /*0530*/  LOP3.LUT R51, R51, 0x1f, RZ, 0xc0, !PT ;  /* 0x0000001f33337812 */ /* 0x002fc800078ec0ff */
[----:B------:R-:W-:-:S04]  /*0540*/  LEA.HI.SX32 R53, R41, R51, 0x1d ;  /* 0x0000003329357211 */ /* 0x000fc800078feaff */
[----:B------:R-:W-:Y:S01]  /*0550*/  MOV R50, R53 ;  /* 0x0000003500327202 */ /* 0x000fe20000000f00 */
[----:B0-----:R-:W-:Y:S06]  /*0560*/  @!P1 BRA `(.L_x_69) ;  /* 0x0000000800849947 */ /* 0x001fec0003800000 */
[----:B0-----:R-:W-:Y:S01]  /*0570*/  ISETP.NE.U32.AND P2, PT, RZ, UR12, PT ;  /* 0x0000000cff007c0c */ /* 0x001fe2000bf45070 */
[----:B------:R-:W0:Y:S01]  /*0580*/  LDC.64 R6, c[0x0][0x390] ;  /* 0x0000e400ff067b82 */ /* 0x000e220000000a00 */
[----:B----4-:R-:W-:Y:S02]  /*0590*/  ISETP.NE.U32.AND P1, PT, RZ, UR10, PT ;  /* 0x0000000aff007c0c */ /* 0x010fe4000bf25070 */
[----:B------:R-:W-:Y:S02]  /*05a0*/  ISETP.NE.AND.EX P2, PT, RZ, UR13, PT, P2 ;  /* 0x0000000dff007c0c */ /* 0x000fe4000bf45320 */
[----:B------:R-:W-:-:S11]  /*05b0*/  ISETP.NE.AND.EX P1, PT, RZ, UR11, PT, P1 ;  /* 0x0000000bff007c0c */ /* 0x000fd6000bf25310 */
[----:B------:R-:W1:Y:S08]  /*05c0*/  @P2 LDC.64 R4, c[0x0][0x3a0] ;  /* 0x0000e800ff042b82 */ /* 0x000e700000000a00 */
[----:B------:R-:W2:Y:S01]  /*05d0*/  @P1 LDC.64 R8, c[0x0][0x398] ;  /* 0x0000e600ff081b82 */ /* 0x000ea20000000a00 */
[----:B-1----:R-:W-:-:S05]  /*05e0*/  @P2 IMAD.WIDE.U32 R4, R53, 0x10, R4 ;  /* 0x0000001035042825 */ /* 0x002fca00078e0004 */
[----:B------:R0:W4:Y:S01]  /*05f0*/  @P2 LDG.E.128 R28, desc[UR6][R4.64] ;  /* 0x00000006041c2981 */ /* 0x000122000c1e1d00 */
[----:B--2---:R-:W-:-:S05]  /*0600*/  @P1 IMAD.WIDE.U32 R8, R53, 0x10, R8 ;  /* 0x0000001035081825 */ /* 0x004fca00078e0008 */
[----:B------:R1:W5:Y:S01]  /*0610*/  @P1 LDG.E.128 R32, desc[UR6][R8.64] ;  /* 0x0000000608201981 */ /* 0x000362000c1e1d00 */
[----:B0-----:R-:W-:-:S06]  /*0620*/  IMAD.WIDE.U32 R4, R53, 0x10, R6 ;  /* 0x0000001035047825 */ /* 0x001fcc00078e0006 */
[----:B------:R-:W5:Y:S01]  /*0630*/  LDG.E.128 R4, desc[UR6][R4.64] ;  /* 0x0000000604047981 */ /* 0x000f62000c1e1d00 */
[----:B----4-:R-:W-:Y:S02]  /*0640*/  PRMT R40, R31, 0x7632, R40 ;  /* 0x000076321f287816 */ /* 0x010fe40000000028 */
[----:B------:R-:W-:Y:S02]  /*0650*/  PRMT R10, R29, 0x7632, R10 ;  /* 0x000076321d0a7816 */ /* 0x000fe4000000000a */
[----:B------:R-:W-:Y:S02]  /*0660*/  PRMT R42, R28, 0x7632, R42 ;  /* 0x000076321c2a7816 */ /* 0x000fe4000000002a */
[----:B------:R-:W-:Y:S01]  /*0670*/  PRMT R41, R30, 0x7632, R41 ;  /* 0x000076321e297816 */ /* 0x000fe20000000029 */
[----:B-1----:R-:W-:Y:S06]  /*0680*/  @!P1 BRA `(.L_x_70) ;  /* 0x0000000400749947 */ /* 0x002fec0003800000 */
[----:B------:R-:W-:Y:S05]  /*0690*/  @!P2 BRA `(.L_x_71) ;  /* 0x0000000000dca947 */ /* 0x000fea0003800000 */
[C---:B-----5:R-:W-:Y:S01]  /*06a0*/  PRMT R3, R6.reuse, 0x7632, R3 ;  /* 0x0000763206037816 */ /* 0x060fe20000000003 */
[C---:B------:R-:W-:Y:S01]  /*06b0*/  IMAD.U32 R8, R5.reuse, 0x10000, RZ ;  /* 0x0001000005087824 */ /* 0x040fe200078e00ff */
[----:B------:R-:W-:Y:S02]  /*06c0*/  SHF.L.U32 R39, R6, 0x10, RZ ;  /* 0x0000001006277819 */ /* 0x000fe400000006ff */
[----:B------:R-:W-:Y:S02]  /*06d0*/  PRMT R9, R5, 0x7632, R9 ;  /* 0x0000763205097816 */ /* 0x000fe40000000009 */
[C---:B------:R-:W-:Y:S02]  /*06e0*/  PRMT R6, R33.reuse, 0x7632, R6 ;  /* 0x0000763221067816 */ /* 0x040fe40000000006 */
[----:B------:R-:W-:Y:S02]  /*06f0*/  SHF.L.U32 R5, R4, 0x10, RZ ;  /* 0x0000001004057819 */ /* 0x000fe400000006ff */
[----:B------:R-:W-:Y:S01]  /*0700*/  SHF.L.U32 R36, R32, 0x10, RZ ;  /* 0x0000001020247819 */ /* 0x000fe200000006ff */
[----:B------:R-:W-:Y:S01]  /*0710*/  IMAD.U32 R38, R6, 0x10000, RZ ;  /* 0x0001000006267824 */ /* 0x000fe200078e00ff */
[----:B------:R-:W-:-:S02]  /*0720*/  SHF.L.U32 R37, R33, 0x10, RZ ;  /* 0x0000001021257819 */ /* 0x000fc400000006ff */
[----:B------:R-:W-:Y:S01]  /*0730*/  PRMT R41, R7, 0x7632, R41 ;  /* 0x0000763207297816 */ /* 0x000fe20000000029 */
[----:B------:R-:W-:Y:S01]  /*0740*/  FADD.FTZ R5, R5, R36 ;  /* 0x0000002405057221 */ /* 0x000fe20000010000 */
[----:B------:R-:W-:Y:S01]  /*0750*/  PRMT R42, R35, 0x7632, R42 ;  /* 0x00007632232a7816 */ /* 0x000fe2000000002a */
[----:B------:R-:W-:Y:S01]  /*0760*/  IMAD.U32 R7, R7, 0x10000, RZ ;  /* 0x0001000007077824 */ /* 0x000fe200078e00ff */
[----:B------:R-:W-:Y:S01]  /*0770*/  SHF.L.U32 R9, R9, 0x10, RZ ;  /* 0x0000001009097819 */ /* 0x000fe200000006ff */
[----:B------:R-:W-:Y:S01]  /*0780*/  IMAD.U32 R36, R34, 0x10000, RZ ;  /* 0x0001000022247824 */ /* 0x000fe200078e00ff */
[----:B------:R-:W-:Y:S01]  /*0790*/  SHF.L.U32 R50, R35, 0x10, RZ ;  /* 0x0000001023327819 */ /* 0x000fe200000006ff */
[--C-:B------:R-:W-:Y:S01]  /*07a0*/  FADD.FTZ R8, R8, R37.reuse ;  /* 0x0000002508087221 */ /* 0x100fe20000010000 */
[----:B------:R-:W-:Y:S01]  /*07b0*/  SHF.L.U32 R41, R41, 0x10, RZ ;  /* 0x0000001029297819 */ /* 0x000fe200000006ff */
[----:B------:R-:W-:Y:S01]  /*07c0*/  FADD.FTZ R9, R9, R38 ;  /* 0x0000002609097221 */ /* 0x000fe20000010000 */
[----:B------:R-:W-:Y:S01]  /*07d0*/  SHF.L.U32 R42, R42, 0x10, RZ ;  /* 0x000000102a2a7819 */ /* 0x000fe200000006ff */
[----:B------:R-:W-:Y:S01]  /*07e0*/  IMAD.U32 R38, R28, 0x10000, RZ ;  /* 0x000100001c267824 */ /* 0x000fe200078e00ff */
[----:B------:R-:W-:Y:S01]  /*07f0*/  PRMT R4, R4, 0x7632, R4 ;  /* 0x0000763204047816 */ /* 0x000fe20000000004 */
[----:B------:R-:W-:Y:S01]  /*0800*/  FADD.FTZ R36, R39, R36 ;  /* 0x0000002427247221 */ /* 0x000fe20000010000 */
[----:B------:R-:W-:Y:S01]  /*0810*/  PRMT R37, R32, 0x7632, R37 ;  /* 0x0000763220257816 */ /* 0x000fe20000000025 */
[----:B------:R-:W-:Y:S01]  /*0820*/  FADD.FTZ R6, R7, R50 ;  /* 0x0000003207067221 */ /* 0x000fe20000010000 */
[----:B------:R-:W-:Y:S01]  /*0830*/  SHF.L.U32 R43, R30, 0x10, RZ ;  /* 0x000000101e2b7819 */ /* 0x000fe200000006ff */
[----:B------:R-:W-:Y:S01]  /*0840*/  FADD.FTZ R7, R41, R42 ;  /* 0x0000002a29077221 */ /* 0x000fe20000010000 */
[----:B------:R-:W-:Y:S01]  /*0850*/  SHF.L.U32 R4, R4, 0x10, RZ ;  /* 0x0000001004047819 */ /* 0x000fe200000006ff */
        /* <DEDUP_REMOVED lines=25> */
[----:B------:R-:W-:Y:S01]  /*09f0*/  F2FP.BF16.F32.PACK_AB R36, R10, R3 ;  /* 0x000000030a24723e */ /* 0x000fe200000010ff */
[----:B------:R-:W-:Y:S06]  /*0a00*/  BRA `(.L_x_72) ;  /* 0x00000004004c7947 */ /* 0x000fec0003800000 */
.L_x_71:
[C---:B-----5:R-:W-:Y:S01]  /*0a10*/  PRMT R10, R4.reuse, 0x7632, R10 ;  /* 0x00007632040a7816 */ /* 0x060fe2000000000a */
[----:B------:R-:W-:Y:S01]  /*0a20*/  IMAD.U32 R3, R4, 0x10000, RZ ;  /* 0x0001000004037824 */ /* 0x000fe200078e00ff */
[C---:B------:R-:W-:Y:S01]  /*0a30*/  PRMT R37, R5.reuse, 0x7632, R37 ;  /* 0x0000763205257816 */ /* 0x040fe20000000025 */
[----:B------:R-:W-:Y:S01]  /*0a40*/  IMAD.U32 R4, R32, 0x10000, RZ ;  /* 0x0001000020047824 */ /* 0x000fe200078e00ff */
[----:B------:R-:W-:Y:S02]  /*0a50*/  SHF.L.U32 R5, R5, 0x10, RZ ;  /* 0x0000001005057819 */ /* 0x000fe400000006ff */
[----:B------:R-:W-:Y:S01]  /*0a60*/  SHF.L.U32 R8, R33, 0x10, RZ ;  /* 0x0000001021087819 */ /* 0x000fe200000006ff */
[----:B------:R-:W-:Y:S01]  /*0a70*/  FADD.FTZ R3, R3, R4 ;  /* 0x0000000403037221 */ /* 0x000fe20000010000 */
[----:B------:R-:W-:Y:S01]  /*0a80*/  SHF.L.U32 R9, R6, 0x10, RZ ;  /* 0x0000001006097819 */ /* 0x000fe200000006ff */
[----:B------:R-:W-:Y:S01]  /*0a90*/  IMAD.U32 R40, R37, 0x10000, RZ ;  /* 0x0001000025287824 */ /* 0x000fe200078e00ff */
[----:B------:R-:W-:Y:S01]  /*0aa0*/  SHF.L.U32 R36, R34, 0x10, RZ ;  /* 0x0000001022247819 */ /* 0x000fe200000006ff */
[----:B------:R-:W-:Y:S01]  /*0ab0*/  FADD.FTZ R4, R5, R8 ;  /* 0x0000000805047221 */ /* 0x000fe20000010000 */
[----:B------:R-:W-:Y:S01]  /*0ac0*/  PRMT R38, R6, 0x7632, R38 ;  /* 0x0000763206267816 */ /* 0x000fe20000000026 */
[C---:B------:R-:W-:Y:S01]  /*0ad0*/  IMAD.U32 R6, R7.reuse, 0x10000, RZ ;  /* 0x0001000007067824 */ /* 0x040fe200078e00ff */
[----:B------:R-:W-:Y:S01]  /*0ae0*/  PRMT R41, R7, 0x7632, R41 ;  /* 0x0000763207297816 */ /* 0x000fe20000000029 */
[--C-:B------:R-:W-:Y:S01]  /*0af0*/  FADD.FTZ R5, R9, R36.reuse ;  /* 0x0000002409057221 */ /* 0x100fe20000010000 */
[----:B------:R-:W-:-:S02]  /*0b00*/  PRMT R36, R35, 0x7632, R36 ;  /* 0x0000763223247816 */ /* 0x000fc40000000024 */
[----:B------:R-:W-:Y:S02]  /*0b10*/  PRMT R9, R34, 0x7632, R9 ;  /* 0x0000763222097816 */ /* 0x000fe40000000009 */
[----:B------:R-:W-:Y:S02]  /*0b20*/  PRMT R7, R32, 0x7632, R7 ;  /* 0x0000763220077816 */ /* 0x000fe40000000007 */
[----:B------:R-:W-:Y:S02]  /*0b30*/  PRMT R8, R33, 0x7632, R8 ;  /* 0x0000763221087816 */ /* 0x000fe40000000008 */
[----:B------:R-:W-:Y:S01]  /*0b40*/  SHF.L.U32 R39, R38, 0x10, RZ ;  /* 0x0000001026277819 */ /* 0x000fe200000006ff */
[----:B------:R-:W-:Y:S01]  /*0b50*/  IMAD.U32 R38, R36, 0x10000, RZ ;  /* 0x0001000024267824 */ /* 0x000fe200078e00ff */
[----:B------:R-:W-:Y:S01]  /*0b60*/  SHF.L.U32 R36, R9, 0x10, RZ ;  /* 0x0000001009247819 */ /* 0x000fe200000006ff */
[----:B------:R-:W-:Y:S01]  /*0b70*/  IMAD.U32 R37, R7, 0x10000, RZ ;  /* 0x0001000007257824 */ /* 0x000fe200078e00ff */
[----:B------:R-:W-:-:S02]  /*0b80*/  SHF.L.U32 R43, R35, 0x10, RZ ;  /* 0x00000010232b7819 */ /* 0x000fc400000006ff */
[----:B------:R-:W-:Y:S02]  /*0b90*/  SHF.L.U32 R10, R10, 0x10, RZ ;  /* 0x000000100a0a7819 */ /* 0x000fe400000006ff */
        /* <DEDUP_REMOVED lines=12> */
.L_x_70:
[----:B------:R-:W-:Y:S05]  /*0c60*/  @!P2 BRA `(.L_x_73) ;  /* 0x000000000084a947 */ /* 0x000fea0003800000 */
[----:B-----5:R-:W-:Y:S01]  /*0c70*/  PRMT R8, R4, 0x7632, R8 ;  /* 0x0000763204087816 */ /* 0x020fe20000000008 */
[----:B------:R-:W-:Y:S01]  /*0c80*/  IMAD.U32 R39, R6, 0x10000, RZ ;  /* 0x0001000006277824 */ /* 0x000fe200078e00ff */
[----:B------:R-:W-:Y:S01]  /*0c90*/  SHF.L.U32 R3, R4, 0x10, RZ ;  /* 0x0000001004037819 */ /* 0x000fe200000006ff */
[----:B------:R-:W-:Y:S01]  /*0ca0*/  IMAD.U32 R50, R30, 0x10000, RZ ;  /* 0x000100001e327824 */ /* 0x000fe200078e00ff */
[C---:B------:R-:W-:Y:S01]  /*0cb0*/  PRMT R9, R5.reuse, 0x7632, R9 ;  /* 0x0000763205097816 */ /* 0x040fe20000000009 */
[----:B------:R-:W-:Y:S01]  /*0cc0*/  IMAD.U32 R10, R10, 0x10000, RZ ;  /* 0x000100000a0a7824 */ /* 0x000fe200078e00ff */
[----:B------:R-:W-:Y:S02]  /*0cd0*/  SHF.L.U32 R4, R28, 0x10, RZ ;  /* 0x000000101c047819 */ /* 0x000fe400000006ff */
[----:B------:R-:W-:Y:S01]  /*0ce0*/  SHF.L.U32 R5, R5, 0x10, RZ ;  /* 0x0000001005057819 */ /* 0x000fe200000006ff */
[----:B------:R-:W-:Y:S01]  /*0cf0*/  IMAD.U32 R9, R9, 0x10000, RZ ;  /* 0x0001000009097824 */ /* 0x000fe200078e00ff */
[----:B------:R-:W-:Y:S01]  /*0d00*/  SHF.L.U32 R38, R29, 0x10, RZ ;  /* 0x000000101d267819 */ /* 0x000fe200000006ff */
[----:B------:R-:W-:Y:S01]  /*0d10*/  FADD.FTZ R3, R3, R4 ;  /* 0x0000000403037221 */ /* 0x000fe20000010000 */
        /* <DEDUP_REMOVED lines=11> */
[----:B------:R-:W-:Y:S02]  /*0dd0*/  SHF.L.U32 R39, R40, 0x10, RZ ;  /* 0x0000001028277819 */ /* 0x000fe400000006ff */
[----:B------:R-:W-:Y:S02]  /*0de0*/  SHF.L.U32 R36, R36, 0x10, RZ ;  /* 0x0000001024247819 */ /* 0x000fe400000006ff */
[----:B------:R-:W-:Y:S01]  /*0df0*/  SHF.L.U32 R37, R8, 0x10, RZ ;  /* 0x0000001008257819 */ /* 0x000fe200000006ff */
[----:B------:R-:W-:Y:S02]  /*0e00*/  FADD.FTZ R7, R38, R39 ;  /* 0x0000002726077221 */ /* 0x000fe40000010000 */
[----:B------:R-:W-:Y:S02]  /*0e10*/  FADD.FTZ R8, R36, R41 ;  /* 0x0000002924087221 */ /* 0x000fe40000010000 */
[----:B------:R-:W-:Y:S01]  /*0e20*/  FADD.FTZ R10, R37, R42 ;  /* 0x0000002a250a7221 */ /* 0x000fe20000010000 */
[----:B------:R-:W-:-:S02]  /*0e30*/  F2FP.BF16.F32.PACK_AB R39, R7, R6 ;  /* 0x000000060727723e */ /* 0x000fc400000010ff */
[----:B------:R-:W-:Y:S02]  /*0e40*/  F2FP.BF16.F32.PACK_AB R38, R8, R5 ;  /* 0x000000050826723e */ /* 0x000fe400000010ff */
[----:B------:R-:W-:Y:S02]  /*0e50*/  F2FP.BF16.F32.PACK_AB R37, R9, R4 ;  /* 0x000000040925723e */ /* 0x000fe400000010ff */
[----:B------:R-:W-:Y:S01]  /*0e60*/  F2FP.BF16.F32.PACK_AB R36, R10, R3 ;  /* 0x000000030a24723e */ /* 0x000fe200000010ff */
[----:B------:R-:W-:Y:S06]  /*0e70*/  BRA `(.L_x_72) ;  /* 0x0000000000307947 */ /* 0x000fec0003800000 */
.L_x_73:
[C---:B-----5:R-:W-:Y:S02]  /*0e80*/  PRMT R10, R4.reuse, 0x7632, R10 ;  /* 0x00007632040a7816 */ /* 0x060fe4000000000a */
[----:B------:R-:W-:Y:S02]  /*0e90*/  PRMT R40, R7, 0x7632, R40 ;  /* 0x0000763207287816 */ /* 0x000fe40000000028 */
[----:B------:R-:W-:Y:S01]  /*0ea0*/  SHF.L.U32 R3, R4, 0x10, RZ ;  /* 0x0000001004037819 */ /* 0x000fe200000006ff */
[C---:B------:R-:W-:Y:S01]  /*0eb0*/  IMAD.U32 R4, R5.reuse, 0x10000, RZ ;  /* 0x0001000005047824 */ /* 0x040fe200078e00ff */
[----:B------:R-:W-:Y:S01]  /*0ec0*/  PRMT R9, R5, 0x7632, R9 ;  /* 0x0000763205097816 */ /* 0x000fe20000000009 */
[----:B------:R-:W-:Y:S01]  /*0ed0*/  IMAD.U32 R10, R10, 0x10000, RZ ;  /* 0x000100000a0a7824 */ /* 0x000fe200078e00ff */
[C---:B------:R-:W-:Y:S02]  /*0ee0*/  PRMT R8, R6.reuse, 0x7632, R8 ;  /* 0x0000763206087816 */ /* 0x040fe40000000008 */
[----:B------:R-:W-:-:S02]  /*0ef0*/  SHF.L.U32 R5, R6, 0x10, RZ ;  /* 0x0000001006057819 */ /* 0x000fc400000006ff */
[----:B------:R-:W-:Y:S01]  /*0f00*/  SHF.L.U32 R6, R7, 0x10, RZ ;  /* 0x0000001007067819 */ /* 0x000fe200000006ff */
[----:B------:R-:W-:Y:S01]  /*0f10*/  IMAD.U32 R7, R40, 0x10000, RZ ;  /* 0x0001000028077824 */ /* 0x000fe200078e00ff */
[----:B------:R-:W-:Y:S02]  /*0f20*/  SHF.L.U32 R9, R9, 0x10, RZ ;  /* 0x0000001009097819 */ /* 0x000fe400000006ff */
[----:B------:R-:W-:-:S07]  /*0f30*/  SHF.L.U32 R8, R8, 0x10, RZ ;  /* 0x0000001008087819 */ /* 0x000fce00000006ff */
.L_x_72:
[----:B------:R-:W0:Y:S01]  /*0f40*/  @P0 LDC.64 R40, c[0x0][0x3a8] ;  /* 0x0000ea00ff280b82 */ /* 0x000e220000000a00 */
[C---:B------:R-:W-:Y:S01]  /*0f50*/  IADD3 R50, PT, PT, R53.reuse, 0x20, RZ ;  /* 0x0000002035327810 */ /* 0x040fe20007ffe0ff */
[----:B0-----:R-:W-:-:S05]  /*0f60*/  @P0 IMAD.WIDE.U32 R40, R53, 0x10, R40 ;  /* 0x0000001035280825 */ /* 0x001fca00078e0028 */
[----:B------:R1:W-:Y:S02]  /*0f70*/  @P0 STG.E.128 desc[UR6][R40.64], R36 ;  /* 0x0000002428000986 */ /* 0x0003e4000c101d06 */
.L_x_69:
[----:B0--34-:R-:W-:Y:S05]  /*0f80*/  BSYNC.RECONVERGENT B0 ;  /* 0x0000000000007941 */ /* 0x019fea0003800200 */
.L_x_68:
[----:B------:R-:W-:Y:S01]  /*0f90*/  ISETP.GE.U32.AND P4, PT, R0, 0x40, PT ;  /* 0x000000400000780c */ /* 0x000fe20003f86070 */
[----:B------:R-:W-:-:S12]  /*0fa0*/  BSSY.RECONVERGENT B0, `(.L_x_74) ;  /* 0x00000a8000007945 */ /* 0x000fd80003800200 */
[----:B------:R-:W-:Y:S05]  /*0fb0*/  @!P4 BRA `(.L_x_75) ;  /* 0x000000080098c947 */ /* 0x000fea0003800000 */
[----:B------:R-:W-:Y:S01]  /*0fc0*/  ISETP.NE.U32.AND P1, PT, RZ, UR12, PT ;  /* 0x0000000cff007c0c */ /* 0x000fe2000bf25070 */
[----:B------:R-:W0:Y:S03]  /*0fd0*/  LDC.64 R42, c[0x0][0x390] ;  /* 0x0000e400ff2a7b82 */ /* 0x000e260000000a00 */
[----:B------:R-:W-:Y:S02]  /*0fe0*/  ISETP.NE.AND.EX P2, PT, RZ, UR13, PT, P1 ;  /* 0x0000000dff007c0c */ /* 0x000fe4000bf45310 */
[----:B------:R-:W-:-:S04]  /*0ff0*/  ISETP.NE.U32.AND P1, PT, RZ, UR10, PT ;  /* 0x0000000aff007c0c */ /* 0x000fc8000bf25070 */
[----:B------:R-:W-:-:S07]  /*1000*/  ISETP.NE.AND.EX P1, PT, RZ, UR11, PT, P1 ;  /* 0x0000000bff007c0c */ /* 0x000fce000bf25310 */
[----:B-1----:R-:W1:Y:S08]  /*1010*/  @P2 LDC.64 R40, c[0x0][0x3a0] ;  /* 0x0000e800ff282b82 */ /* 0x002e700000000a00 */
[----:B------:R-:W2:Y:S01]  /*1020*/  @P1 LDC.64 R44, c[0x0][0x398] ;  /* 0x0000e600ff2c1b82 */ /* 0x000ea20000000a00 */
[----:B-1----:R-:W-:-:S05]  /*1030*/  @P2 IMAD.WIDE.U32 R40, R50, 0x10, R40 ;  /* 0x0000001032282825 */ /* 0x002fca00078e0028 */
[----:B------:R0:W3:Y:S01]  /*1040*/  @P2 LDG.E.128 R28, desc[UR6][R40.64] ;  /* 0x00000006281c2981 */ /* 0x0000e2000c1e1d00 */
[----:B--2---:R-:W-:-:S05]  /*1050*/  @P1 IMAD.WIDE.U32 R44, R50, 0x10, R44 ;  /* 0x00000010322c1825 */ /* 0x004fca00078e002c */
[----:B------:R1:W5:Y:S01]  /*1060*/  @P1 LDG.E.128 R32, desc[UR6][R44.64] ;  /* 0x000000062c201981 */ /* 0x000362000c1e1d00 */
[----:B0-----:R-:W-:-:S06]  /*1070*/  IMAD.WIDE.U32 R40, R50, 0x10, R42 ;  /* 0x0000001032287825 */ /* 0x001fcc00078e002a */
[----:B------:R-:W5:Y:S01]  /*1080*/  LDG.E.128 R40, desc[UR6][R40.64] ;  /* 0x0000000628287981 */ /* 0x000f62000c1e1d00 */
[----:B------:R-:W-:-:S04]  /*1090*/  UISETP.NE.U32.AND UP0, UPT, UR10, URZ, UPT ;  /* 0x000000ff0a00728c */ /* 0x000fc8000bf05070 */
[----:B------:R-:W-:Y:S01]  /*10a0*/  UISETP.NE.AND.EX UP0, UPT, UR11, URZ, UPT, UP0 ;  /* 0x000000ff0b00728c */ /* 0x000fe2000bf05300 */
[----:B---3--:R-:W-:Y:S02]  /*10b0*/  PRMT R46, R29, 0x7632, R46 ;  /* 0x000076321d2e7816 */ /* 0x008fe4000000002e */
[----:B------:R-:W-:-:S06]  /*10c0*/  PRMT R47, R28, 0x7632, R47 ;  /* 0x000076321c2f7816 */ /* 0x000fcc000000002f */
[----:B-1----:R-:W-:Y:S05]  /*10d0*/  BRA.U UP0, `(.L_x_76) ;  /* 0x0000000100cc7547 */ /* 0x002fea000b800000 */
[----:B------:R-:W-:Y:S01]  /*10e0*/  UISETP.NE.U32.AND UP0, UPT, UR12, URZ, UPT ;  /* 0x000000ff0c00728c */ /* 0x000fe2000bf05070 */
[----:B------:R-:W-:Y:S02]  /*10f0*/  PRMT R48, R31, 0x7632, R48 ;  /* 0x000076321f307816 */ /* 0x000fe40000000030 */
[----:B------:R-:W-:Y:S01]  /*1100*/  PRMT R49, R30, 0x7632, R49 ;  /* 0x000076321e317816 */ /* 0x000fe20000000031 */
[----:B------:R-:W-:-:S09]  /*1110*/  UISETP.NE.AND.EX UP0, UPT, UR13, URZ, UPT, UP0 ;  /* 0x000000ff0d00728c */ /* 0x000fd2000bf05300 */
[----:B------:R-:W-:Y:S05]  /*1120*/  BRA.U UP0, `(.L_x_77) ;  /* 0x0000000100347547 */ /* 0x000fea000b800000 */
[C---:B-----5:R-:W-:Y:S01]  /*1130*/  PRMT R49, R42.reuse, 0x7632, R49 ;  /* 0x000076322a317816 */ /* 0x060fe20000000031 */
[----:B------:R-:W-:Y:S01]  /*1140*/  IMAD.U32 R45, R42, 0x10000, RZ ;  /* 0x000100002a2d7824 */ /* 0x000fe200078e00ff */
[C---:B------:R-:W-:Y:S02]  /*1150*/  PRMT R47, R40.reuse, 0x7632, R47 ;  /* 0x00007632282f7816 */ /* 0x040fe4000000002f */
        /* <DEDUP_REMOVED lines=10> */
.L_x_77:
[----:B-----5:R-:W-:Y:S01]  /*1200*/  PRMT R36, R40, 0x7632, R36 ;  /* 0x0000763228247816 */ /* 0x020fe20000000024 */
[----:B------:R-:W-:Y:S01]  /*1210*/  IMAD.U32 R48, R48, 0x10000, RZ ;  /* 0x0001000030307824 */ /* 0x000fe200078e00ff */
[----:B------:R-:W-:Y:S02]  /*1220*/  SHF.L.U32 R11, R40, 0x10, RZ ;  /* 0x00000010280b7819 */ /* 0x000fe400000006ff */
[----:B------:R-:W-:Y:S02]  /*1230*/  SHF.L.U32 R40, R28, 0x10, RZ ;  /* 0x000000101c287819 */ /* 0x000fe400000006ff */
[C---:B------:R-:W-:Y:S01]  /*1240*/  PRMT R39, R43.reuse, 0x7632, R39 ;  /* 0x000076322b277816 */ /* 0x040fe20000000027 */
[----:B------:R-:W-:Y:S01]  /*1250*/  IMAD.U32 R43, R43, 0x10000, RZ ;  /* 0x000100002b2b7824 */ /* 0x000fe200078e00ff */
[----:B------:R-:W-:Y:S01]  /*1260*/  PRMT R37, R41, 0x7632, R37 ;  /* 0x0000763229257816 */ /* 0x000fe20000000025 */
[----:B------:R-:W-:Y:S01]  /*1270*/  FADD.FTZ R11, R40, R11 ;  /* 0x0000000b280b7221 */ /* 0x000fe20000010000 */
[C---:B------:R-:W-:Y:S01]  /*1280*/  PRMT R38, R42.reuse, 0x7632, R38 ;  /* 0x000076322a267816 */ /* 0x040fe20000000026 */
        /* <DEDUP_REMOVED lines=24> */
.L_x_76:
[----:B------:R-:W-:-:S04]  /*1410*/  UISETP.NE.U32.AND UP0, UPT, UR12, URZ, UPT ;  /* 0x000000ff0c00728c */ /* 0x000fc8000bf05070 */
[----:B------:R-:W-:-:S09]  /*1420*/  UISETP.NE.AND.EX UP0, UPT, UR13, URZ, UPT, UP0 ;  /* 0x000000ff0d00728c */ /* 0x000fd2000bf05300 */
[----:B------:R-:W-:Y:S05]  /*1430*/  BRA.U UP0, `(.L_x_79) ;  /* 0x0000000100947547 */ /* 0x000fea000b800000 */
[C---:B-----5:R-:W-:Y:S02]  /*1440*/  PRMT R39, R40.reuse, 0x7632, R39 ;  /* 0x0000763228277816 */ /* 0x060fe40000000027 */
[----:B------:R-:W-:Y:S02]  /*1450*/  SHF.L.U32 R11, R40, 0x10, RZ ;  /* 0x00000010280b7819 */ /* 0x000fe400000006ff */
[C---:B------:R-:W-:Y:S02]  /*1460*/  PRMT R36, R41.reuse, 0x7632, R36 ;  /* 0x0000763229247816 */ /* 0x040fe40000000024 */
[----:B------:R-:W-:Y:S02]  /*1470*/  SHF.L.U32 R41, R41, 0x10, RZ ;  /* 0x0000001029297819 */ /* 0x000fe400000006ff */
[C---:B------:R-:W-:Y:S01]  /*1480*/  PRMT R37, R42.reuse, 0x7632, R37 ;  /* 0x000076322a257816 */ /* 0x040fe20000000025 */
[----:B------:R-:W-:Y:S01]  /*1490*/  IMAD.U32 R42, R42, 0x10000, RZ ;  /* 0x000100002a2a7824 */ /* 0x000fe200078e00ff */
[----:B------:R-:W-:-:S02]  /*14a0*/  SHF.L.U32 R40, R32, 0x10, RZ ;  /* 0x0000001020287819 */ /* 0x000fc400000006ff */
[----:B------:R-:W-:Y:S01]  /*14b0*/  SHF.L.U32 R44, R33, 0x10, RZ ;  /* 0x00000010212c7819 */ /* 0x000fe200000006ff */
[----:B------:R-:W-:Y:S01]  /*14c0*/  IMAD.U32 R37, R37, 0x10000, RZ ;  /* 0x0001000025257824 */ /* 0x000fe200078e00ff */
[----:B------:R-:W-:Y:S01]  /*14d0*/  SHF.L.U32 R45, R34, 0x10, RZ ;  /* 0x00000010222d7819 */ /* 0x000fe200000006ff */
[----:B------:R-:W-:Y:S01]  /*14e0*/  FADD.FTZ R11, R40, R11 ;  /* 0x0000000b280b7221 */ /* 0x000fe20000010000 */
[----:B------:R-:W-:Y:S01]  /*14f0*/  PRMT R38, R43, 0x7632, R38 ;  /* 0x000076322b267816 */ /* 0x000fe20000000026 */
[--C-:B------:R-:W-:Y:S01]  /*1500*/  FADD.FTZ R44, R44, R41.reuse ;  /* 0x000000292c2c7221 */ /* 0x100fe20000010000 */
[----:B------:R-:W-:Y:S01]  /*1510*/  PRMT R46, R35, 0x7632, R46 ;  /* 0x00007632232e7816 */ /* 0x000fe2000000002e */
[----:B------:R-:W-:Y:S01]  /*1520*/  FADD.FTZ R45, R45, R42 ;  /* 0x0000002a2d2d7221 */ /* 0x000fe20000010000 */
[----:B------:R-:W-:Y:S01]  /*1530*/  PRMT R40, R32, 0x7632, R40 ;  /* 0x0000763220287816 */ /* 0x000fe20000000028 */
[----:B------:R-:W-:Y:S01]  /*1540*/  IMAD.U32 R43, R43, 0x10000, RZ ;  /* 0x000100002b2b7824 */ /* 0x000fe200078e00ff */
[----:B------:R-:W-:-:S02]  /*1550*/  PRMT R41, R33, 0x7632, R41 ;  /* 0x0000763221297816 */ /* 0x000fc40000000029 */
[----:B------:R-:W-:Y:S02]  /*1560*/  PRMT R42, R34, 0x7632, R42 ;  /* 0x00007632222a7816 */ /* 0x000fe4000000002a */
[----:B------:R-:W-:Y:S01]  /*1570*/  SHF.L.U32 R48, R35, 0x10, RZ ;  /* 0x0000001023307819 */ /* 0x000fe200000006ff */
[----:B------:R-:W-:Y:S01]  /*1580*/  IMAD.U32 R41, R41, 0x10000, RZ ;  /* 0x0001000029297824 */ /* 0x000fe200078e00ff */
[----:B------:R-:W-:Y:S02]  /*1590*/  SHF.L.U32 R47, R38, 0x10, RZ ;  /* 0x00000010262f7819 */ /* 0x000fe400000006ff */
[----:B------:R-:W-:Y:S01]  /*15a0*/  SHF.L.U32 R52, R46, 0x10, RZ ;  /* 0x000000102e347819 */ /* 0x000fe200000006ff */
[----:B------:R-:W-:Y:S01]  /*15b0*/  FADD.FTZ R46, R48, R43 ;  /* 0x0000002b302e7221 */ /* 0x000fe20000010000 */
[----:B------:R-:W-:Y:S02]  /*15c0*/  SHF.L.U32 R39, R39, 0x10, RZ ;  /* 0x0000001027277819 */ /* 0x000fe400000006ff */
[----:B------:R-:W-:Y:S01]  /*15d0*/  SHF.L.U32 R36, R36, 0x10, RZ ;  /* 0x0000001024247819 */ /* 0x000fe200000006ff */
[----:B------:R-:W-:Y:S01]  /*15e0*/  FADD.FTZ R52, R47, R52 ;  /* 0x000000342f347221 */ /* 0x000fe20000010000 */
[----:B------:R-:W-:-:S02]  /*15f0*/  SHF.L.U32 R42, R42, 0x10, RZ ;  /* 0x000000102a2a7819 */ /* 0x000fc400000006ff */
[----:B------:R-:W-:Y:S01]  /*1600*/  SHF.L.U32 R40, R40, 0x10, RZ ;  /* 0x0000001028287819 */ /* 0x000fe200000006ff */
[----:B------:R-:W-:Y:S02]  /*1610*/  FADD.FTZ R48, R36, R41 ;  /* 0x0000002924307221 */ /* 0x000fe40000010000 */
[----:B------:R-:W-:Y:S02]  /*1620*/  FADD.FTZ R49, R37, R42 ;  /* 0x0000002a25317221 */ /* 0x000fe40000010000 */
[----:B------:R-:W-:Y:S01]  /*1630*/  FADD.FTZ R47, R39, R40 ;  /* 0x00000028272f7221 */ /* 0x000fe20000010000 */
[----:B------:R-:W-:Y:S02]  /*1640*/  F2FP.BF16.F32.PACK_AB R39, R52, R46 ;  /* 0x0000002e3427723e */ /* 0x000fe400000010ff */
[----:B------:R-:W-:Y:S02]  /*1650*/  F2FP.BF16.F32.PACK_AB R38, R49, R45 ;  /* 0x0000002d3126723e */ /* 0x000fe400000010ff */
[----:B------:R-:W-:-:S02]  /*1660*/  F2FP.BF16.F32.PACK_AB R37, R48, R44 ;  /* 0x0000002c3025723e */ /* 0x000fc400000010ff */
[----:B------:R-:W-:Y:S01]  /*1670*/  F2FP.BF16.F32.PACK_AB R36, R47, R11 ;  /* 0x0000000b2f24723e */ /* 0x000fe200000010ff */
[----:B------:R-:W-:Y:S06]  /*1680*/  BRA `(.L_x_78) ;  /* 0x0000000000d87947 */ /* 0x000fec0003800000 */
.L_x_79:
[----:B-----5:R-:W-:Y:S01]  /*1690*/  PRMT R48, R40, 0x7632, R48 ;  /* 0x0000763228307816 */ /* 0x020fe20000000030 */
[----:B------:R-:W-:Y:S01]  /*16a0*/  IMAD.U32 R52, R34, 0x10000, RZ ;  /* 0x0001000022347824 */ /* 0x000fe200078e00ff */
[----:B------:R-:W-:Y:S01]  /*16b0*/  SHF.L.U32 R11, R40, 0x10, RZ ;  /* 0x00000010280b7819 */ /* 0x000fe200000006ff */
[----:B------:R-:W-:Y:S01]  /*16c0*/  IMAD.U32 R40, R32, 0x10000, RZ ;  /* 0x0001000020287824 */ /* 0x000fe200078e00ff */
[C---:B------:R-:W-:Y:S02]  /*16d0*/  PRMT R36, R41.reuse, 0x7632, R36 ;  /* 0x0000763229247816 */ /* 0x040fe40000000024 */
[----:B------:R-:W-:Y:S01]  /*16e0*/  SHF.L.U32 R44, R41, 0x10, RZ ;  /* 0x00000010292c7819 */ /* 0x000fe200000006ff */
[----:B------:R-:W-:Y:S01]  /*16f0*/  FADD.FTZ R11, R40, R11 ;  /* 0x0000000b280b7221 */ /* 0x000fe20000010000 */
[----:B------:R-:W-:Y:S02]  /*1700*/  SHF.L.U32 R41, R33, 0x10, RZ ;  /* 0x0000001021297819 */ /* 0x000fe400000006ff */
[----:B------:R-:W-:-:S02]  /*1710*/  PRMT R40, R32, 0x7632, R40 ;  /* 0x0000763220287816 */ /* 0x000fc40000000028 */
[----:B------:R-:W-:Y:S01]  /*1720*/  PRMT R37, R43, 0x7632, R37 ;  /* 0x000076322b257816 */ /* 0x000fe20000000025 */
[----:B------:R-:W-:Y:S01]  /*1730*/  FADD.FTZ R44, R41, R44 ;  /* 0x0000002c292c7221 */ /* 0x000fe20000010000 */
[----:B------:R-:W-:Y:S02]  /*1740*/  SHF.L.U32 R38, R43, 0x10, RZ ;  /* 0x000000102b267819 */ /* 0x000fe400000006ff */
[----:B------:R-:W-:Y:S02]  /*1750*/  PRMT R41, R33, 0x7632, R41 ;  /* 0x0000763221297816 */ /* 0x000fe40000000029 */
[----:B------:R-:W-:Y:S01]  /*1760*/  SHF.L.U32 R43, R48, 0x10, RZ ;  /* 0x00000010302b7819 */ /* 0x000fe200000006ff */
[----:B------:R-:W-:Y:S01]  /*1770*/  IMAD.U32 R48, R36, 0x10000, RZ ;  /* 0x0001000024307824 */ /* 0x000fe200078e00ff */
[----:B------:R-:W-:Y:S02]  /*1780*/  SHF.L.U32 R40, R40, 0x10, RZ ;  /* 0x0000001028287819 */ /* 0x000fe400000006ff */
[----:B------:R-:W-:-:S02]  /*1790*/  SHF.L.U32 R41, R41, 0x10, RZ ;  /* 0x0000001029297819 */ /* 0x000fc400000006ff */
[----:B------:R-:W-:Y:S01]  /*17a0*/  PRMT R39, R42, 0x7632, R39 ;  /* 0x000076322a277816 */ /* 0x000fe20000000027 */
[--C-:B------:R-:W-:Y:S01]  /*17b0*/  FADD.FTZ R36, R43, R40.reuse ;  /* 0x000000282b247221 */ /* 0x100fe20000010000 */
[----:B------:R-:W-:Y:S01]  /*17c0*/  PRMT R40, R34, 0x7632, R40 ;  /* 0x0000763222287816 */ /* 0x000fe20000000028 */
[--C-:B------:R-:W-:Y:S01]  /*17d0*/  FADD.FTZ R48, R48, R41.reuse ;  /* 0x0000002930307221 */ /* 0x100fe20000010000 */
[----:B------:R-:W-:Y:S02]  /*17e0*/  SHF.L.U32 R45, R42, 0x10, RZ ;  /* 0x000000102a2d7819 */ /* 0x000fe400000006ff */
[----:B------:R-:W-:Y:S02]  /*17f0*/  PRMT R41, R35, 0x7632, R41 ;  /* 0x0000763223297816 */ /* 0x000fe40000000029 */
[----:B------:R-:W-:Y:S01]  /*1800*/  SHF.L.U32 R39, R39, 0x10, RZ ;  /* 0x0000001027277819 */ /* 0x000fe200000006ff */
        /* <DEDUP_REMOVED lines=10> */
[----:B------:R-:W-:Y:S01]  /*18b0*/  PRMT R39, R31, 0x7632, R39 ;  /* 0x000076321f277816 */ /* 0x000fe20000000027 */
[----:B------:R-:W-:Y:S01]  /*18c0*/  FADD.FTZ R11, R42, R11 ;  /* 0x0000000b2a0b7221 */ /* 0x000fe20000010000 */
[C---:B------:R-:W-:Y:S01]  /*18d0*/  PRMT R37, R30.reuse, 0x7632, R37 ;  /* 0x000076321e257816 */ /* 0x040fe20000000025 */
[----:B------:R-:W-:Y:S01]  /*18e0*/  FADD.FTZ R38, R49, R38 ;  /* 0x0000002631267221 */ /* 0x000fe20000010000 */
        /* <DEDUP_REMOVED lines=16> */
.L_x_78:
[----:B------:R-:W0:Y:S02]  /*19f0*/  @P0 LDC.64 R40, c[0x0][0x3a8] ;  /* 0x0000ea00ff280b82 */ /* 0x000e240000000a00 */
[----:B0-----:R-:W-:-:S05]  /*1a00*/  @P0 IMAD.WIDE.U32 R40, R50, 0x10, R40 ;  /* 0x0000001032280825 */ /* 0x001fca00078e0028 */
[----:B------:R0:W-:Y:S02]  /*1a10*/  @P0 STG.E.128 desc[UR6][R40.64], R36 ;  /* 0x0000002428000986 */ /* 0x0001e4000c101d06 */
.L_x_75:
[----:B------:R-:W-:Y:S05]  /*1a20*/  BSYNC.RECONVERGENT B0 ;  /* 0x0000000000007941 */ /* 0x000fea0003800200 */
.L_x_74:
        /* <DEDUP_REMOVED lines=76> */
.L_x_97:
[----:B------:R-:W-:Y:S01]  /*1ef0*/  FMUL.FTZ R65, R51, R51 ;  /* 0x0000003333417220 */ /* 0x000fe20000410000 */
[----:B-1----:R-:W-:Y:S01]  /*1f00*/  FADD.FTZ R61, R68, R61 ;  /* 0x0000003d443d7221 */ /* 0x002fe20000010000 */
[----:B------:R-:W1:Y:S01]  /*1f10*/  @!P5 LDC.64 R42, c[0x0][0x3c0] ;  /* 0x0000f000ff2adb82 */ /* 0x000e620000000a00 */
[----:B------:R-:W-:Y:S02]  /*1f20*/  BSSY.RECONVERGENT B0, `(.L_x_81) ;  /* 0x000003e000007945 */ /* 0x000fe40003800200 */
[----:B------:R-:W-:Y:S01]  /*1f30*/  FSEL R65, R65, RZ, P3 ;  /* 0x000000ff41417208 */ /* 0x000fe20001800000 */
[----:B------:R-:W-:-:S04]  /*1f40*/  FFMA.FTZ R50, R61, R50, UR5 ;  /* 0x000000053d327e23 */ /* 0x000fc80008010032 */
[----:B------:R-:W2:Y:S01]  /*1f50*/  @!P5 LDC.64 R40, c[0x0][0x3c8] ;  /* 0x0000f200ff28db82 */ /* 0x000ea20000000a00 */
[----:B------:R-:W-:Y:S01]  /*1f60*/  FADD.FTZ R50, R50, R65 ;  /* 0x0000004132327221 */ /* 0x000fe20000010000 */
[----:B------:R-:W-:-:S03]  /*1f70*/  FSEL R65, R51, RZ, !P3 ;  /* 0x000000ff33417208 */ /* 0x000fc60005800000 */
[----:B------:R-:W3:Y:S01]  /*1f80*/  MUFU.RSQ R61, R50 ;  /* 0x00000032003d7308 */ /* 0x000ee20000001400 */
[----:B-1----:R-:W-:-:S05]  /*1f90*/  @!P5 IMAD.WIDE R42, R2, 0x4, R42 ;  /* 0x00000004022ad825 */ /* 0x002fca00078e022a */
[----:B------:R1:W-:Y:S01]  /*1fa0*/  @!P5 STG.E desc[UR6][R42.64], R51 ;  /* 0x000000332a00d986 */ /* 0x0003e2000c101906 */
[----:B--2---:R-:W-:-:S05]  /*1fb0*/  @!P5 IMAD.WIDE R40, R2, 0x4, R40 ;  /* 0x000000040228d825 */ /* 0x004fca00078e0228 */
[----:B---3--:R1:W-:Y:S01]  /*1fc0*/  @!P5 STG.E desc[UR6][R40.64], R61 ;  /* 0x0000003d2800d986 */ /* 0x0083e2000c101906 */
[----:B------:R-:W-:Y:S05]  /*1fd0*/  @!P1 BRA `(.L_x_82) ;  /* 0x0000000000c89947 */ /* 0x000fea0003800000 */
[----:B------:R-:W-:Y:S01]  /*1fe0*/  FADD.FTZ R66, R4, -R65 ;  /* 0x8000004104427221 */ /* 0x000fe20000010000 */
[----:B------:R-:W-:Y:S01]  /*1ff0*/  PRMT R67, R12, 0x7632, R67 ;  /* 0x000076320c437816 */ /* 0x000fe20000000043 */
[----:B-1----:R-:W-:Y:S01]  /*2000*/  FADD.FTZ R40, R10, -R65 ;  /* 0x800000410a287221 */ /* 0x002fe20000010000 */
[----:B------:R-:W-:Y:S01]  /*2010*/  PRMT R69, R16, 0x7632, R69 ;  /* 0x0000763210457816 */ /* 0x000fe20000000045 */
[----:B0-----:R-:W-:Y:S01]  /*2020*/  FADD.FTZ R68, R9, -R65 ;  /* 0x8000004109447221 */ /* 0x001fe20000010000 */
[----:B------:R-:W-:Y:S01]  /*2030*/  SHF.L.U32 R50, R13, 0x10, RZ ;  /* 0x000000100d327819 */ /* 0x000fe200000006ff */
[----:B------:R-:W-:Y:S01]  /*2040*/  FMUL.FTZ R66, R61, R66 ;  /* 0x000000423d427220 */ /* 0x000fe20000410000 */
[----:B------:R-:W-:Y:S01]  /*2050*/  SHF.L.U32 R51, R17, 0x10, RZ ;  /* 0x0000001011337819 */ /* 0x000fe200000006ff */
[----:B------:R-:W-:Y:S01]  /*2060*/  IMAD.U32 R41, R54, 0x10000, RZ ;  /* 0x0001000036297824 */ /* 0x000fe200078e00ff */
[----:B------:R-:W-:Y:S01]  /*2070*/  SHF.L.U32 R67, R67, 0x10, RZ ;  /* 0x0000001043437819 */ /* 0x000fe200000006ff */
[----:B------:R-:W-:Y:S01]  /*2080*/  FMUL.FTZ R40, R61, R40 ;  /* 0x000000283d287220 */ /* 0x000fe20000410000 */
[----:B------:R-:W-:Y:S01]  /*2090*/  SHF.L.U32 R69, R69, 0x10, RZ ;  /* 0x0000001045457819 */ /* 0x000fe200000006ff */
[----:B------:R-:W-:Y:S01]  /*20a0*/  FMUL.FTZ R43, R61, R68 ;  /* 0x000000443d2b7220 */ /* 0x000fe20000410000 */
[----:B------:R-:W-:Y:S01]  /*20b0*/  SHF.L.U32 R42, R55, 0x10, RZ ;  /* 0x00000010372a7819 */ /* 0x000fe200000006ff */
[----:B------:R-:W-:Y:S01]  /*20c0*/  FFMA.FTZ R51, R66, R50, R51 ;  /* 0x0000003242337223 */ /* 0x000fe20000010033 */
[--C-:B------:R-:W-:Y:S01]  /*20d0*/  FADD.FTZ R68, R5, -R65.reuse ;  /* 0x8000004105447221 */ /* 0x100fe20000010000 */
[----:B------:R-:W-:Y:S01]  /*20e0*/  FADD.FTZ R50, R8, -R65 ;  /* 0x8000004108327221 */ /* 0x000fe20000010000 */
[----:B------:R-:W-:Y:S01]  /*20f0*/  FFMA.FTZ R40, R40, R67, R69 ;  /* 0x0000004328287223 */ /* 0x000fe20000010045 */
[----:B------:R-:W-:Y:S01]  /*2100*/  FFMA.FTZ R41, R43, R41, R42 ;  /* 0x000000292b297223 */ /* 0x000fe2000001002a */
[----:B------:R-:W-:Y:S01]  /*2110*/  SHF.L.U32 R66, R18, 0x10, RZ ;  /* 0x0000001012427819 */ /* 0x000fe200000006ff */
[----:B------:R-:W-:Y:S01]  /*2120*/  IMAD.U32 R67, R14, 0x10000, RZ ;  /* 0x000100000e437824 */ /* 0x000fe200078e00ff */
[----:B------:R-:W-:Y:S01]  /*2130*/  SHF.L.U32 R42, R56, 0x10, RZ ;  /* 0x00000010382a7819 */ /* 0x000fe200000006ff */
[----:B------:R-:W-:Y:S01]  /*2140*/  FMUL.FTZ R69, R61, R68 ;  /* 0x000000443d457220 */ /* 0x000fe20000410000 */
[----:B------:R-:W-:Y:S01]  /*2150*/  SHF.L.U32 R43, R57, 0x10, RZ ;  /* 0x00000010392b7819 */ /* 0x000fe200000006ff */
[----:B------:R-:W-:Y:S01]  /*2160*/  FMUL.FTZ R50, R61, R50 ;  /* 0x000000323d327220 */ /* 0x000fe20000410000 */
[----:B------:R-:W-:Y:S01]  /*2170*/  FADD.FTZ R68, R6, -R65 ;  /* 0x8000004106447221 */ /* 0x000fe20000010000 */
[----:B------:R-:W-:Y:S01]  /*2180*/  FFMA.FTZ R66, R69, R67, R66 ;  /* 0x0000004345427223 */ /* 0x000fe20000010042 */
[----:B------:R-:W-:Y:S01]  /*2190*/  SHF.L.U32 R67, R19, 0x10, RZ ;  /* 0x0000001013437819 */ /* 0x000fe200000006ff */
[----:B------:R-:W-:Y:S01]  /*21a0*/  FFMA.FTZ R42, R50, R42, R43 ;  /* 0x0000002a322a7223 */ /* 0x000fe2000001002b */
[----:B------:R-:W-:-:S02]  /*21b0*/  IMAD.U32 R50, R15, 0x10000, RZ ;  /* 0x000100000f327824 */ /* 0x000fc400078e00ff */
[----:B------:R-:W-:Y:S01]  /*21c0*/  FMUL.FTZ R43, R61, R68 ;  /* 0x000000443d2b7220 */ /* 0x000fe20000410000 */
[----:B------:R-:W-:Y:S01]  /*21d0*/  FADD.FTZ R68, R7, -R65 ;  /* 0x8000004107447221 */ /* 0x000fe20000010000 */
[----:B------:R-:W-:Y:S02]  /*21e0*/  SHF.L.U32 R69, R16, 0x10, RZ ;  /* 0x0000001010457819 */ /* 0x000fe400000006ff */
[----:B------:R-:W-:Y:S01]  /*21f0*/  FFMA.FTZ R67, R43, R50, R67 ;  /* 0x000000322b437223 */ /* 0x000fe20000010043 */
[----:B------:R-:W-:Y:S01]  /*2200*/  FMUL.FTZ R43, R61, R68 ;  /* 0x000000443d2b7220 */ /* 0x000fe20000410000 */
[----:B------:R-:W-:Y:S02]  /*2210*/  SHF.L.U32 R50, R58, 0x10, RZ ;  /* 0x000000103a327819 */ /* 0x000fe400000006ff */
[----:B------:R-:W-:Y:S02]  /*2220*/  SHF.L.U32 R68, R59, 0x10, RZ ;  /* 0x000000103b447819 */ /* 0x000fe400000006ff */
[----:B------:R-:W-:-:S02]  /*2230*/  F2FP.BF16.F32.PACK_AB R41, R41, R51 ;  /* 0x000000332929723e */ /* 0x000fc400000010ff */
[----:B------:R-:W-:Y:S01]  /*2240*/  F2FP.BF16.F32.PACK_AB R42, R42, R66 ;  /* 0x000000422a2a723e */ /* 0x000fe200000010ff */
[----:B------:R-:W-:Y:S01]  /*2250*/  FFMA.FTZ R43, R43, R50, R68 ;  /* 0x000000322b2b7223 */ /* 0x000fe20000010044 */
[----:B------:R-:W-:Y:S01]  /*2260*/  FADD.FTZ R50, R3, -R65 ;  /* 0x8000004103327221 */ /* 0x000fe20000010000 */
[----:B------:R-:W-:-:S03]  /*2270*/  IMAD.U32 R68, R12, 0x10000, RZ ;  /* 0x000100000c447824 */ /* 0x000fc600078e00ff */
[----:B------:R-:W-:Y:S01]  /*2280*/  FMUL.FTZ R50, R61, R50 ;  /* 0x000000323d327220 */ /* 0x000fe20000410000 */
[----:B------:R-:W-:-:S03]  /*2290*/  F2FP.BF16.F32.PACK_AB R43, R43, R67 ;  /* 0x000000432b2b723e */ /* 0x000fc600000010ff */
[----:B------:R-:W-:Y:S02]  /*22a0*/  FFMA.FTZ R50, R50, R68, R69 ;  /* 0x0000004432327223 */ /* 0x000fe40000010045 */
[----:B------:R-:W0:Y:S03]  /*22b0*/  LDC.64 R68, c[0x0][0x428] ;  /* 0x00010a00ff447b82 */ /* 0x000e260000000a00 */
[----:B------:R-:W-:Y:S01]  /*22c0*/  F2FP.BF16.F32.PACK_AB R40, R40, R50 ;  /* 0x000000322828723e */ /* 0x000fe200000010ff */
[C---:B0-----:R-:W-:Y:S01]  /*22d0*/  IMAD.WIDE.U32 R50, R53.reuse, 0x10, R68 ;  /* 0x0000001035327825 */ /* 0x041fe200078e0044 */
[----:B------:R-:W-:-:S04]  /*22e0*/  IADD3 R53, PT, PT, R53, 0x20, RZ ;  /* 0x0000002035357810 */ /* 0x000fc80007ffe0ff */
[----:B------:R2:W-:Y:S03]  /*22f0*/  STG.E.128 desc[UR6][R50.64], R40 ;  /* 0x0000002832007986 */ /* 0x0005e6000c101d06 */
.L_x_82:
[----:B------:R-:W-:Y:S05]  /*2300*/  BSYNC.RECONVERGENT B0 ;  /* 0x0000000000007941 */ /* 0x000fea0003800200 */
.L_x_81:
[----:B------:R-:W-:Y:S04]  /*2310*/  BSSY.RECONVERGENT B0, `(.L_x_83) ;  /* 0x0000035000007945 */ /* 0x000fe80003800200 */
[----:B------:R-:W-:Y:S05]  /*2320*/  @!P4 BRA `(.L_x_84) ;  /* 0x0000000000ccc947 */ /* 0x000fea0003800000 */
[----:B-12---:R-:W-:Y:S01]  /*2330*/  FADD.FTZ R42, R44, -R65 ;  /* 0x800000412c2a7221 */ /* 0x006fe20000010000 */
[----:B------:R-:W-:Y:S01]  /*2340*/  PRMT R41, R20, 0x7632, R41 ;  /* 0x0000763214297816 */ /* 0x000fe20000000029 */
[----:B------:R-:W-:Y:S01]  /*2350*/  FADD.FTZ R40, R47, -R65 ;  /* 0x800000412f287221 */ /* 0x000fe20000010000 */
[----:B------:R-:W-:Y:S01]  /*2360*/  PRMT R43, R24, 0x7632, R43 ;  /* 0x00007632182b7816 */ /* 0x000fe2000000002b */
[----:B------:R-:W-:Y:S01]  /*2370*/  FMUL.FTZ R51, R61, R42 ;  /* 0x0000002a3d337220 */ /* 0x000fe20000410000 */
[----:B------:R-:W-:Y:S01]  /*2380*/  SHF.L.U32 R66, R21, 0x10, RZ ;  /* 0x0000001015427819 */ /* 0x000fe200000006ff */
[----:B------:R-:W-:Y:S01]  /*2390*/  IMAD.U32 R41, R41, 0x10000, RZ ;  /* 0x0001000029297824 */ /* 0x000fe200078e00ff */
[----:B------:R-:W-:Y:S01]  /*23a0*/  SHF.L.U32 R50, R25, 0x10, RZ ;  /* 0x0000001019327819 */ /* 0x000fe200000006ff */
[----:B------:R-:W-:Y:S01]  /*23b0*/  FMUL.FTZ R40, R61, R40 ;  /* 0x000000283d287220 */ /* 0x000fe20000410000 */
[----:B------:R-:W-:Y:S01]  /*23c0*/  SHF.L.U32 R43, R43, 0x10, RZ ;  /* 0x000000102b2b7819 */ /* 0x000fe200000006ff */
[--C-:B------:R-:W-:Y:S01]  /*23d0*/  FADD.FTZ R42, R48, -R65.reuse ;  /* 0x80000041302a7221 */ /* 0x100fe20000010000 */
[----:B0-----:R-:W-:Y:S01]  /*23e0*/  PRMT R68, R25, 0x7632, R68 ;  /* 0x0000763219447816 */ /* 0x001fe20000000044 */
[----:B------:R-:W-:Y:S01]  /*23f0*/  FFMA.FTZ R66, R51, R66, R50 ;  /* 0x0000004233427223 */ /* 0x000fe20000010032 */
[----:B------:R-:W-:Y:S01]  /*2400*/  FADD.FTZ R51, R45, -R65 ;  /* 0x800000412d337221 */ /* 0x000fe20000010000 */
[----:B------:R-:W-:Y:S01]  /*2410*/  FFMA.FTZ R40, R40, R41, R43 ;  /* 0x0000002928287223 */ /* 0x000fe2000001002b */
[----:B------:R-:W-:Y:S01]  /*2420*/  PRMT R41, R21, 0x7632, R41 ;  /* 0x0000763215297816 */ /* 0x000fe20000000029 */
[----:B------:R-:W-:Y:S01]  /*2430*/  FMUL.FTZ R67, R61, R42 ;  /* 0x0000002a3d437220 */ /* 0x000fe20000410000 */
[----:B------:R-:W-:Y:S01]  /*2440*/  SHF.L.U32 R50, R22, 0x10, RZ ;  /* 0x0000001016327819 */ /* 0x000fe200000006ff */
[----:B------:R-:W-:-:S02]  /*2450*/  IMAD.U32 R43, R26, 0x10000, RZ ;  /* 0x000100001a2b7824 */ /* 0x000fc400078e00ff */
[----:B------:R-:W-:Y:S01]  /*2460*/  FMUL.FTZ R42, R61, R51 ;  /* 0x000000333d2a7220 */ /* 0x000fe20000410000 */
[----:B------:R-:W-:Y:S02]  /*2470*/  SHF.L.U32 R41, R41, 0x10, RZ ;  /* 0x0000001029297819 */ /* 0x000fe400000006ff */
[----:B------:R-:W-:Y:S01]  /*2480*/  SHF.L.U32 R68, R68, 0x10, RZ ;  /* 0x0000001044447819 */ /* 0x000fe200000006ff */
[----:B------:R-:W-:Y:S01]  /*2490*/  FFMA.FTZ R42, R42, R50, R43 ;  /* 0x000000322a2a7223 */ /* 0x000fe2000001002b */
[--C-:B------:R-:W-:Y:S01]  /*24a0*/  FADD.FTZ R50, R49, -R65.reuse ;  /* 0x8000004131327221 */ /* 0x100fe20000010000 */
[----:B------:R-:W-:Y:S01]  /*24b0*/  FADD.FTZ R43, R46, -R65 ;  /* 0x800000412e2b7221 */ /* 0x000fe20000010000 */
[----:B------:R-:W-:Y:S01]  /*24c0*/  SHF.L.U32 R51, R27, 0x10, RZ ;  /* 0x000000101b337819 */ /* 0x000fe200000006ff */
[----:B------:R-:W-:Y:S01]  /*24d0*/  FFMA.FTZ R41, R67, R41, R68 ;  /* 0x0000002943297223 */ /* 0x000fe20000010044 */
[----:B------:R-:W-:Y:S01]  /*24e0*/  SHF.L.U32 R67, R60, 0x10, RZ ;  /* 0x000000103c437819 */ /* 0x000fe200000006ff */
[----:B------:R-:W-:-:S02]  /*24f0*/  IMAD.U32 R68, R62, 0x10000, RZ ;  /* 0x000100003e447824 */ /* 0x000fc400078e00ff */
[----:B------:R-:W-:Y:S01]  /*2500*/  FMUL.FTZ R69, R61, R50 ;  /* 0x000000323d457220 */ /* 0x000fe20000410000 */
[----:B------:R-:W-:Y:S01]  /*2510*/  SHF.L.U32 R50, R23, 0x10, RZ ;  /* 0x0000001017327819 */ /* 0x000fe200000006ff */
[----:B------:R-:W-:Y:S01]  /*2520*/  FMUL.FTZ R43, R61, R43 ;  /* 0x0000002b3d2b7220 */ /* 0x000fe20000410000 */
[----:B------:R-:W-:Y:S01]  /*2530*/  F2FP.BF16.F32.PACK_AB R41, R41, R66 ;  /* 0x000000422929723e */ /* 0x000fe200000010ff */
[----:B------:R-:W-:Y:S01]  /*2540*/  FFMA.FTZ R67, R69, R67, R68 ;  /* 0x0000004345437223 */ /* 0x000fe20000010044 */
[----:B------:R-:W-:Y:S01]  /*2550*/  FADD.FTZ R68, R52, -R65 ;  /* 0x8000004134447221 */ /* 0x000fe20000010000 */
[----:B------:R-:W-:Y:S01]  /*2560*/  FFMA.FTZ R43, R43, R50, R51 ;  /* 0x000000322b2b7223 */ /* 0x000fe20000010033 */
[----:B------:R-:W-:Y:S01]  /*2570*/  SHF.L.U32 R50, R63, 0x10, RZ ;  /* 0x000000103f327819 */ /* 0x000fe200000006ff */
[----:B------:R-:W-:Y:S02]  /*2580*/  IMAD.U32 R51, R64, 0x10000, RZ ;  /* 0x0001000040337824 */ /* 0x000fe400078e00ff */
[----:B------:R-:W-:Y:S01]  /*2590*/  FMUL.FTZ R68, R61, R68 ;  /* 0x000000443d447220 */ /* 0x000fe20000410000 */
[----:B------:R-:W-:-:S03]  /*25a0*/  F2FP.BF16.F32.PACK_AB R42, R67, R42 ;  /* 0x0000002a432a723e */ /* 0x000fc600000010ff */
[----:B------:R-:W-:Y:S01]  /*25b0*/  FFMA.FTZ R68, R68, R50, R51 ;  /* 0x0000003244447223 */ /* 0x000fe20000010033 */
[----:B------:R-:W-:Y:S01]  /*25c0*/  FADD.FTZ R50, R11, -R65 ;  /* 0x800000410b327221 */ /* 0x000fe20000010000 */
[----:B------:R-:W-:-:S03]  /*25d0*/  SHF.L.U32 R51, R24, 0x10, RZ ;  /* 0x0000001018337819 */ /* 0x000fc600000006ff */
[----:B------:R-:W-:Y:S01]  /*25e0*/  FMUL.FTZ R61, R61, R50 ;  /* 0x000000323d3d7220 */ /* 0x000fe20000410000 */
[----:B------:R-:W-:Y:S02]  /*25f0*/  SHF.L.U32 R50, R20, 0x10, RZ ;  /* 0x0000001014327819 */ /* 0x000fe400000006ff */
[----:B------:R-:W-:-:S03]  /*2600*/  F2FP.BF16.F32.PACK_AB R43, R68, R43 ;  /* 0x0000002b442b723e */ /* 0x000fc600000010ff */
[----:B------:R-:W-:Y:S02]  /*2610*/  FFMA.FTZ R61, R61, R50, R51 ;  /* 0x000000323d3d7223 */ /* 0x000fe40000010033 */
[----:B------:R-:W0:Y:S03]  /*2620*/  LDC.64 R50, c[0x0][0x428] ;  /* 0x00010a00ff327b82 */ /* 0x000e260000000a00 */
[----:B------:R-:W-:Y:S01]  /*2630*/  F2FP.BF16.F32.PACK_AB R40, R40, R61 ;  /* 0x0000003d2828723e */ /* 0x000fe200000010ff */
[----:B0-----:R-:W-:-:S05]  /*2640*/  IMAD.WIDE.U32 R50, R53, 0x10, R50 ;  /* 0x0000001035327825 */ /* 0x001fca00078e0032 */
[----:B------:R3:W-:Y:S02]  /*2650*/  STG.E.128 desc[UR6][R50.64], R40 ;  /* 0x0000002832007986 */ /* 0x0007e4000c101d06 */
.L_x_84:
[----:B------:R-:W-:Y:S05]  /*2660*/  BSYNC.RECONVERGENT B0 ;  /* 0x0000000000007941 */ /* 0x000fea0003800200 */
.L_x_83:
[----:B-123--:R-:W1:Y:S02]  /*2670*/  LDC.64 R40, c[0x0][0x380] ;  /* 0x0000e000ff287b82 */ /* 0x00ee640000000a00 */
[----:B-1----:R-:W-:-:S04]  /*2680*/  LEA R2, R40, R2, 0x2 ;  /* 0x0000000228027211 */ /* 0x002fc800078e10ff */
[----:B------:R-:W-:-:S13]  /*2690*/  ISETP.GE.AND P2, PT, R2, R41, PT ;  /* 0x000000290200720c */ /* 0x000fda0003f46270 */
[----:B------:R-:W-:Y:S05]  /*26a0*/  @!P2 BRA `(.L_x_85) ;  /* 0xffffffdc008ca947 */ /* 0x000fea000383ffff */
[----:B------:R-:W-:Y:S05]  /*26b0*/  EXIT ;  /* 0x000000000000794d */ /* 0x000fea0003800000 */
.L_x_80:
[----:B------:R-:W-:Y:S01]  /*26c0*/  HFMA2 R43, -RZ, RZ, 0, 5.9604644775390625e-08 ;  /* 0x00000001ff2b7431 */ /* 0x000fe200000001ff */
[----:B------:R-:W-:Y:S01]  /*26d0*/  BSSY B0, `(.L_x_86) ;  /* 0x0000007000007945 */ /* 0x000fe20003800000 */
[----:B------:R-:W-:Y:S01]  /*26e0*/  IMAD.MOV.U32 R65, RZ, RZ, R40 ;  /* 0x000000ffff417224 */ /* 0x000fe200078e0028 */
[----:B------:R-:W-:Y:S02]  /*26f0*/  MOV R42, 0x1f ;  /* 0x0000001f002a7802 */ /* 0x000fe40000000f00 */
[----:B------:R-:W-:-:S07]  /*2700*/  MOV R41, 0xffffffff ;  /* 0xffffffff00297802 */ /* 0x000fce0000000f00 */
[----:B------:R-:W-:Y:S05]  /*2710*/  WARPSYNC.COLLECTIVE R41, `(.L_x_87) ;  /* 0x0000000029087348 */ /* 0x000fea0003c00000 */
[----:B------:R0:W1:Y:S02]  /*2720*/  SHFL.BFLY P6, R61, R65, R43, R42 ;  /* 0x0c00002b413d7389 */ /* 0x00006400000c002a */
[----:B01----:R-:W-:Y:S05]  /*2730*/  ENDCOLLECTIVE ;  /* 0x000000000000791b */ /* 0x003fea0003800000 */
.L_x_87:
[----:B------:R-:W-:Y:S05]  /*2740*/  BSYNC B0 ;  /* 0x0000000000007941 */ /* 0x000fea0003800000 */
.L_x_86:
[----:B------:R-:W-:Y:S01]  /*2750*/  FADD.FTZ R65, R40, R61 ;  /* 0x0000003d28417221 */ /* 0x000fe20000010000 */
[----:B------:R-:W-:Y:S02]  /*2760*/  IMAD.MOV.U32 R43, RZ, RZ, 0x2 ;  /* 0x00000002ff2b7424 */ /* 0x000fe400078e00ff */
[----:B------:R-:W-:Y:S01]  /*2770*/  HFMA2 R42, -RZ, RZ, 0, 1.847743988037109375e-06 ;  /* 0x0000001fff2a7431 */ /* 0x000fe200000001ff */
[----:B------:R-:W-:Y:S01]  /*2780*/  MOV R41, 0xffffffff ;  /* 0xffffffff00297802 */ /* 0x000fe20000000f00 */
[----:B------:R-:W0:Y:S06]  /*2790*/  LDC R50, c[0x0][0x400] ;  /* 0x00010000ff327b82 */ /* 0x000e2c0000000800 */
[----:B0-----:R-:W-:Y:S05]  /*27a0*/  WARPSYNC.COLLECTIVE R41, `(.L_x_88) ;  /* 0x0000000029087348 */ /* 0x001fea0003c00000 */
[----:B------:R1:W2:Y:S02]  /*27b0*/  SHFL.BFLY P6, R61, R65, R43, R42 ;  /* 0x0c00002b413d7389 */ /* 0x0002a400000c002a */
[----:B012---:R-:W-:Y:S05]  /*27c0*/  ENDCOLLECTIVE ;  /* 0x000000000000791b */ /* 0x007fea0003800000 */
.L_x_88:
[----:B------:R-:W-:Y:S02]  /*27d0*/  IMAD.MOV.U32 R43, RZ, RZ, 0x4 ;  /* 0x00000004ff2b7424 */ /* 0x000fe400078e00ff */
[----:B------:R-:W-:-:S05]  /*27e0*/  FADD.FTZ R66, R65, R61 ;  /* 0x0000003d41427221 */ /* 0x000fca0000010000 */
[----:B------:R-:W-:-:S07]  /*27f0*/  MOV R65, R66 ;  /* 0x0000004200417202 */ /* 0x000fce0000000f00 */
[----:B------:R-:W-:Y:S05]  /*2800*/  WARPSYNC.COLLECTIVE R41, `(.L_x_89) ;  /* 0x0000000029087348 */ /* 0x000fea0003c00000 */
[----:B------:R0:W1:Y:S02]  /*2810*/  SHFL.BFLY P6, R61, R65, R43, R42 ;  /* 0x0c00002b413d7389 */ /* 0x00006400000c002a */
[----:B01----:R-:W-:Y:S05]  /*2820*/  ENDCOLLECTIVE ;  /* 0x000000000000791b */ /* 0x003fea0003800000 */
.L_x_89:
[----:B------:R-:W-:Y:S02]  /*2830*/  HFMA2 R43, -RZ, RZ, 0, 4.76837158203125e-07 ;  /* 0x00000008ff2b7431 */ /* 0x000fe400000001ff */
[----:B------:R-:W-:-:S05]  /*2840*/  FADD.FTZ R67, R66, R61 ;  /* 0x0000003d42437221 */ /* 0x000fca0000010000 */
[----:B------:R-:W-:-:S07]  /*2850*/  MOV R65, R67 ;  /* 0x0000004300417202 */ /* 0x000fce0000000f00 */
[----:B------:R-:W-:Y:S05]  /*2860*/  WARPSYNC.COLLECTIVE R41, `(.L_x_90) ;  /* 0x0000000029087348 */ /* 0x000fea0003c00000 */
[----:B------:R0:W1:Y:S02]  /*2870*/  SHFL.BFLY P6, R61, R65, R43, R42 ;  /* 0x0c00002b413d7389 */ /* 0x00006400000c002a */
[----:B01----:R-:W-:Y:S05]  /*2880*/  ENDCOLLECTIVE ;  /* 0x000000000000791b */ /* 0x003fea0003800000 */
.L_x_90:
[----:B------:R-:W-:Y:S02]  /*2890*/  IMAD.MOV.U32 R43, RZ, RZ, 0x10 ;  /* 0x00000010ff2b7424 */ /* 0x000fe400078e00ff */
[----:B------:R-:W-:-:S05]  /*28a0*/  FADD.FTZ R68, R67, R61 ;  /* 0x0000003d43447221 */ /* 0x000fca0000010000 */
[----:B------:R-:W-:-:S07]  /*28b0*/  MOV R65, R68 ;  /* 0x0000004400417202 */ /* 0x000fce0000000f00 */
[----:B------:R-:W-:Y:S05]  /*28c0*/  WARPSYNC.COLLECTIVE R41, `(.L_x_91) ;  /* 0x0000000029087348 */ /* 0x000fea0003c00000 */
[----:B------:R0:W1:Y:S02]  /*28d0*/  SHFL.BFLY P6, R61, R65, R43, R42 ;  /* 0x0c00002b413d7389 */ /* 0x00006400000c002a */
[----:B01----:R-:W-:Y:S05]  /*28e0*/  ENDCOLLECTIVE ;  /* 0x000000000000791b */ /* 0x003fea0003800000 */
.L_x_91:
[----:B------:R-:W-:Y:S02]  /*28f0*/  HFMA2 R43, -RZ, RZ, 0, 5.9604644775390625e-08 ;  /* 0x00000001ff2b7431 */ /* 0x000fe400000001ff */
[----:B------:R-:W-:-:S04]  /*2900*/  FADD.FTZ R51, R68, R61 ;  /* 0x0000003d44337221 */ /* 0x000fc80000010000 */
[----:B------:R-:W-:-:S04]  /*2910*/  FMUL.FTZ R51, R51, R50 ;  /* 0x0000003233337220 */ /* 0x000fc80000410000 */
[--C-:B------:R-:W-:Y:S01]  /*2920*/  FADD.FTZ R40, R3, -R51.reuse ;  /* 0x8000003303287221 */ /* 0x100fe20000010000 */
[--C-:B------:R-:W-:Y:S01]  /*2930*/  FADD.FTZ R61, R10, -R51.reuse ;  /* 0x800000330a3d7221 */ /* 0x100fe20000010000 */
[--C-:B------:R-:W-:Y:S01]  /*2940*/  FADD.FTZ R41, R9, -R51.reuse ;  /* 0x8000003309297221 */ /* 0x100fe20000010000 */
[----:B------:R-:W-:Y:S01]  /*2950*/  FADD.FTZ R42, R47, -R51 ;  /* 0x800000332f2a7221 */ /* 0x000fe20000010000 */
[----:B------:R-:W-:-:S04]  /*2960*/  FFMA.FTZ R40, R40, R40, RZ ;  /* 0x0000002828287223 */ /* 0x000fc800000100ff */
[----:B------:R-:W-:Y:S01]  /*2970*/  FFMA.FTZ R40, R61, R61, R40 ;  /* 0x0000003d3d287223 */ /* 0x000fe20000010028 */
[----:B------:R-:W-:-:S04]  /*2980*/  FADD.FTZ R61, R4, -R51 ;  /* 0x80000033043d7221 */ /* 0x000fc80000010000 */
        /* <DEDUP_REMOVED lines=25> */
[----:B------:R-:W-:Y:S01]  /*2b20*/  @P2 FFMA.FTZ R40, R42, R42, R41 ;  /* 0x0000002a2a282223 */ /* 0x000fe20000010029 */
[----:B------:R-:W-:Y:S01]  /*2b30*/  MOV R42, 0x1f ;  /* 0x0000001f002a7802 */ /* 0x000fe20000000f00 */
[----:B------:R-:W-:-:S03]  /*2b40*/  IMAD.MOV.U32 R41, RZ, RZ, -0x1 ;  /* 0xffffffffff297424 */ /* 0x000fc600078e00ff */
[----:B------:R-:W-:-:S07]  /*2b50*/  MOV R65, R40 ;  /* 0x0000002800417202 */ /* 0x000fce0000000f00 */
[----:B------:R-:W-:Y:S05]  /*2b60*/  WARPSYNC.COLLECTIVE R41, `(.L_x_92) ;  /* 0x0000000029087348 */ /* 0x000fea0003c00000 */
[----:B------:R0:W1:Y:S02]  /*2b70*/  SHFL.BFLY P6, R61, R65, R43, R42 ;  /* 0x0c00002b413d7389 */ /* 0x00006400000c002a */
[----:B01----:R-:W-:Y:S05]  /*2b80*/  ENDCOLLECTIVE ;  /* 0x000000000000791b */ /* 0x003fea0003800000 */
.L_x_92:
[----:B------:R-:W-:Y:S02]  /*2b90*/  HFMA2 R43, -RZ, RZ, 0, 1.1920928955078125e-07 ;  /* 0x00000002ff2b7431 */ /* 0x000fe400000001ff */
[----:B------:R-:W-:-:S07]  /*2ba0*/  FADD.FTZ R65, R40, R61 ;  /* 0x0000003d28417221 */ /* 0x000fce0000010000 */
[----:B------:R-:W-:Y:S05]  /*2bb0*/  WARPSYNC.COLLECTIVE R41, `(.L_x_93) ;  /* 0x0000000029087348 */ /* 0x000fea0003c00000 */
[----:B------:R0:W1:Y:S02]  /*2bc0*/  SHFL.BFLY P6, R61, R65, R43, R42 ;  /* 0x0c00002b413d7389 */ /* 0x00006400000c002a */
[----:B01----:R-:W-:Y:S05]  /*2bd0*/  ENDCOLLECTIVE ;  /* 0x000000000000791b */ /* 0x003fea0003800000 */
.L_x_93:
[----:B------:R-:W-:Y:S02]  /*2be0*/  HFMA2 R43, -RZ, RZ, 0, 2.384185791015625e-07 ;  /* 0x00000004ff2b7431 */ /* 0x000fe400000001ff */
[----:B------:R-:W-:-:S05]  /*2bf0*/  FADD.FTZ R66, R65, R61 ;  /* 0x0000003d41427221 */ /* 0x000fca0000010000 */
[----:B------:R-:W-:-:S07]  /*2c00*/  MOV R65, R66 ;  /* 0x0000004200417202 */ /* 0x000fce0000000f00 */
[----:B------:R-:W-:Y:S05]  /*2c10*/  WARPSYNC.COLLECTIVE R41, `(.L_x_94) ;  /* 0x0000000029087348 */ /* 0x000fea0003c00000 */
[----:B------:R0:W1:Y:S02]  /*2c20*/  SHFL.BFLY P6, R61, R65, R43, R42 ;  /* 0x0c00002b413d7389 */ /* 0x00006400000c002a */
[----:B01----:R-:W-:Y:S05]  /*2c30*/  ENDCOLLECTIVE ;  /* 0x000000000000791b */ /* 0x003fea0003800000 */
.L_x_94:
[----:B------:R-:W-:Y:S01]  /*2c40*/  MOV R43, 0x8 ;  /* 0x00000008002b7802 */ /* 0x000fe20000000f00 */
[----:B------:R-:W-:-:S04]  /*2c50*/  FADD.FTZ R67, R66, R61 ;  /* 0x0000003d42437221 */ /* 0x000fc80000010000 */
[----:B------:R-:W-:-:S07]  /*2c60*/  IMAD.MOV.U32 R65, RZ, RZ, R67 ;  /* 0x000000ffff417224 */ /* 0x000fce00078e0043 */
[----:B------:R-:W-:Y:S05]  /*2c70*/  WARPSYNC.COLLECTIVE R41, `(.L_x_95) ;  /* 0x0000000029087348 */ /* 0x000fea0003c00000 */
[----:B------:R0:W1:Y:S02]  /*2c80*/  SHFL.BFLY P6, R61, R65, R43, R42 ;  /* 0x0c00002b413d7389 */ /* 0x00006400000c002a */
[----:B01----:R-:W-:Y:S05]  /*2c90*/  ENDCOLLECTIVE ;  /* 0x000000000000791b */ /* 0x003fea0003800000 */
.L_x_95:
[----:B------:R-:W-:Y:S02]  /*2ca0*/  HFMA2 R43, -RZ, RZ, 0, 9.5367431640625e-07 ;  /* 0x00000010ff2b7431 */ /* 0x000fe400000001ff */
[----:B------:R-:W-:-:S05]  /*2cb0*/  FADD.FTZ R68, R67, R61 ;  /* 0x0000003d43447221 */ /* 0x000fca0000010000 */
[----:B------:R-:W-:-:S07]  /*2cc0*/  MOV R65, R68 ;  /* 0x0000004400417202 */ /* 0x000fce0000000f00 */
[----:B------:R-:W-:Y:S05]  /*2cd0*/  WARPSYNC.COLLECTIVE R41, `(.L_x_96) ;  /* 0x0000000029087348 */ /* 0x000fea0003c00000 */
[----:B------:R0:W1:Y:S02]  /*2ce0*/  SHFL.BFLY P6, R61, R65, R43, R42 ;  /* 0x0c00002b413d7389 */ /* 0x00006400000c002a */
[----:B01----:R-:W-:Y:S05]  /*2cf0*/  ENDCOLLECTIVE ;  /* 0x000000000000791b */ /* 0x003fea0003800000 */
.L_x_96:
[----:B------:R-:W-:Y:S05]  /*2d00*/  BRA `(.L_x_97) ;  /* 0xfffffff000787947 */ /* 0x000fea000383ffff */
.L_x_98:
        /* <DEDUP_REMOVED lines=15> */
.L_x_12099:


//--------------------- .text._ZN10layer_norm31ln_parallel_residual_fwd_kernelINS_13Kernel_traitsI13__nv_bfloat16S2_S2_S2_fjLj512ELj1ELj4ELj1ELj16ENS_18Kernel_traits_baseILj512ES2_S2_S2_S2_fjLj128EEEEELb0ELb1ELb1EEEvNS_9FwdParamsE --------------------------
	.section	.text._ZN10layer_norm31ln_parallel_residual_fwd_kernelINS_13Kernel_traitsI13__nv_bfloat16S2_S2_S2_fjLj512ELj1ELj4ELj1ELj16ENS_18Kernel_traits_baseILj512ES2_S2_S2_S2_fjLj128EEEEELb0ELb1ELb1EEEvNS_9FwdParamsE,"ax",@progbits
	.align	128
        .global         _ZN10layer_norm31ln_parallel_residual_fwd_kernelINS_13Kernel_traitsI13__nv_bfloat16S2_S2_S2_fjLj512ELj1ELj4ELj1ELj16ENS_18Kernel_traits_baseILj512ES2_S2_S2_S2_fjLj128EEEEELb0ELb1ELb1EEEvNS_9FwdParamsE
        .type           _ZN10layer_norm31ln_parallel_residual_fwd_kernelINS_13Kernel_traitsI13__nv_bfloat16S2_S2_S2_fjLj512ELj1ELj4ELj1ELj16ENS_18Kernel_traits_baseILj512ES2_S2_S2_S2_fjLj128EEEEELb0ELb1ELb1EEEvNS_9FwdParamsE,@function
        .size           _ZN10layer_norm31ln_parallel_residual_fwd_kernelINS_13Kernel_traitsI13__nv_bfloat16S2_S2_S2_fjLj512ELj1ELj4ELj1ELj16ENS_18Kernel_traits_baseILj512ES2_S2_S2_S2_fjLj128EEEEELb0ELb1ELb1EEEvNS_9FwdParamsE,(.L_x_12100 - _ZN10layer_norm31ln_parallel_residual_fwd_kernelINS_13Kernel_traitsI13__nv_bfloat16S2_S2_S2_fjLj512ELj1ELj4ELj1ELj16ENS_18Kernel_traits_baseILj512ES2_S2_S2_S2_fjLj128EEEEELb0ELb1ELb1EEEvNS_9FwdParamsE)
        .other          _ZN10layer_norm31ln_parallel_residual_fwd_kernelINS_13Kernel_traitsI13__nv_bfloat16S2_S2_S2_fjLj512ELj1ELj4ELj1ELj16ENS_18Kernel_traits_baseILj512ES2_S2_S2_S2_fjLj128EEEEELb0ELb1ELb1EEEvNS_9FwdParamsE,@"STO_CUDA_ENTRY STV_DEFAULT"
_ZN10layer_norm31ln_parallel_residual_fwd_kernelINS_13Kernel_traitsI13__nv_bfloat16S2_S2_S2_fjLj512ELj1ELj4ELj1ELj16ENS_18Kernel_traits_baseILj512ES2_S2_S2_S2_fjLj128EEEEELb0ELb1ELb1EEEvNS_9FwdParamsE:
.text._ZN10layer_norm31ln_parallel_residual_fwd_kernelINS_13Kernel_traitsI13__nv_bfloat16S2_S2_S2_fjLj512ELj1ELj4ELj1ELj16ENS_18Kernel_traits_baseILj512ES2_S2_S2_S2_fjLj128EEEEELb0ELb1ELb1EEEvNS_9FwdParamsE:
[----:B------:R-:W0:Y:S01]  /*0000*/  LDC R1, c[0x0][0x37c] ;  /* 0x0000df00ff017b82 */ /* 0x000e220000000800 */
[----:B------:R-:W1:Y:S07]  /*0010*/  S2R R0, SR_TID.X ;  /* 0x0000000000007919 */ /* 0x000e6e0000002100 */
[----:B------:R-:W2:Y:S01]  /*0020*/  LDC.64 R2, c[0x0][0x3d0] ;  /* 0x0000f400ff027b82 */ /* 0x000ea20000000a00 */
[----:B------:R-:W3:Y:S01]  /*0030*/  LDCU.64 UR6, c[0x0][0x358] ;  /* 0x00006b00ff0677ac */ /* 0x000ee20008000a00 */
[----:B0-----:R-:W-:Y:S01]  /*0040*/  IADD3 R1, PT, PT, R1, -0x8, RZ ;  /* 0xfffffff801017810 */ /* 0x001fe20007ffe0ff */
[----:B------:R-:W0:Y:S05]  /*0050*/  LDCU.64 UR4, c[0x0][0x438] ;  /* 0x00008700ff0477ac */ /* 0x000e2a0008000a00 */
[----:B------:R-:W4:Y:S01]  /*0060*/  LDC.64 R16, c[0x0][0x398] ;  /* 0x0000e600ff107b82 */ /* 0x000f220000000a00 */
[----:B------:R-:W4:Y:S01]  /*0070*/  LDCU.64 UR8, c[0x0][0x3a0] ;  /* 0x00007400ff0877ac */ /* 0x000f220008000a00 */
[----:B0-----:R-:W-:-:S02]  /*0080*/  ISETP.NE.U32.AND P1, PT, RZ, UR4, PT ;  /* 0x00000004ff007c0c */ /* 0x001fc4000bf25070 */
[----:B-1----:R-:W-:-:S04]  /*0090*/  LOP3.LUT R8, R0, 0x1f, RZ, 0xc0, !PT ;  /* 0x0000001f00087812 */ /* 0x002fc800078ec0ff */
[----:B------:R-:W0:Y:S01]  /*00a0*/  S2UR UR4, SR_CTAID.X ;  /* 0x00000000000479c3 */ /* 0x000e220000002500 */
[----:B------:R-:W-:Y:S01]  /*00b0*/  ISETP.NE.AND.EX P1, PT, RZ, UR5, PT, P1 ;  /* 0x00000005ff007c0c */ /* 0x000fe2000bf25310 */
[----:B------:R-:W1:Y:S01]  /*00c0*/  LDCU UR5, c[0x0][0x384] ;  /* 0x00007080ff0577ac */ /* 0x000e620008000800 */
[----:B--2---:R-:W-:-:S05]  /*00d0*/  IMAD.WIDE.U32 R2, R8, 0x10, R2 ;  /* 0x0000001008027825 */ /* 0x004fca00078e0002 */
[----:B---3--:R-:W2:Y:S04]  /*00e0*/  LDG.E.128 R4, desc[UR6][R2.64+0x200] ;  /* 0x0002000602047981 */ /* 0x008ea8000c1e1d00 */
[----:B------:R-:W5:Y:S02]  /*00f0*/  LDG.E.128 R20, desc[UR6][R2.64] ;  /* 0x0000000602147981 */ /* 0x000f64000c1e1d00 */
[----:B------:R-:W3:Y:S01]  /*0100*/  @P1 LDC.64 R18, c[0x0][0x438] ;  /* 0x00010e00ff121b82 */ /* 0x000ee20000000a00 */
[----:B------:R-:W-:Y:S01]  /*0110*/  SHF.R.U32.HI R0, RZ, 0x5, R0 ;  /* 0x00000005ff007819 */ /* 0x000fe20000011600 */
[----:B0-----:R-:W-:-:S06]  /*0120*/  USHF.L.U32 UR4, UR4, 0x2, URZ ;  /* 0x0000000204047899 */ /* 0x001fcc00080006ff */
[----:B------:R-:W-:-:S04]  /*0130*/  LOP3.LUT R0, R0, UR4, RZ, 0xfc, !PT ;  /* 0x0000000400007c12 */ /* 0x000fc8000f8efcff */
[----:B-1----:R-:W-:Y:S02]  /*0140*/  ISETP.GE.AND P2, PT, R0, UR5, PT ;  /* 0x0000000500007c0c */ /* 0x002fe4000bf46270 */
[----:B----4-:R-:W-:Y:S01]  /*0150*/  LOP3.LUT P0, RZ, R16, UR8, RZ, 0xfc, !PT ;  /* 0x0000000810ff7c12 */ /* 0x010fe2000f80fcff */
[----:B---3--:R-:W-:-:S03]  /*0160*/  @P1 IMAD.WIDE.U32 R18, R8, 0x10, R18 ;  /* 0x0000001008121825 */ /* 0x008fc600078e0012 */
[----:B------:R-:W-:Y:S02]  /*0170*/  LOP3.LUT P0, RZ, R17, UR9, RZ, 0xfc, P0 ;  /* 0x0000000911ff7c12 */ /* 0x000fe4000800fcff */
[----:B------:R-:W5:Y:S04]  /*0180*/  @P1 LDG.E.128 R12, desc[UR6][R18.64+0x200] ;  /* 0x00020006120c1981 */ /* 0x000f68000c1e1d00 */
[----:B------:R2:W5:Y:S02]  /*0190*/  @P1 LDG.E.128 R8, desc[UR6][R18.64] ;  /* 0x0000000612081981 */ /* 0x000564000c1e1d00 */
[----:B--2---:R-:W-:Y:S01]  /*01a0*/  @P1 MOV R18, R4 ;  /* 0x0000000400121202 */ /* 0x004fe20000000f00 */
[----:B------:R-:W-:Y:S01]  /*01b0*/  @P1 IMAD.MOV.U32 R19, RZ, RZ, R5 ;  /* 0x000000ffff131224 */ /* 0x000fe200078e0005 */
[----:B------:R-:W-:-:S02]  /*01c0*/  @P1 MOV R24, R6 ;  /* 0x0000000600181202 */ /* 0x000fc40000000f00 */
[----:B------:R-:W-:Y:S02]  /*01d0*/  @!P1 MOV R18, R4 ;  /* 0x0000000400129202 */ /* 0x000fe40000000f00 */
[----:B------:R-:W-:Y:S02]  /*01e0*/  @!P1 MOV R19, R5 ;  /* 0x0000000500139202 */ /* 0x000fe40000000f00 */
[----:B------:R-:W-:Y:S01]  /*01f0*/  @!P1 MOV R24, R6 ;  /* 0x0000000600189202 */ /* 0x000fe20000000f00 */
[----:B------:R-:W-:Y:S06]  /*0200*/  @P2 EXIT ;  /* 0x000000000000294d */ /* 0x000fec0003800000 */
[----:B------:R-:W0:Y:S01]  /*0210*/  LDCU.U8 UR4, c[0x0][0x410] ;  /* 0x00008200ff0477ac */ /* 0x000e220008000000 */
[----:B-----5:R-:W-:Y:S02]  /*0220*/  @!P1 CS2R R14, SRZ ;  /* 0x00000000000e9805 */ /* 0x020fe4000001ff00 */
[----:B------:R-:W-:Y:S02]  /*0230*/  @!P1 CS2R R12, SRZ ;  /* 0x00000000000c9805 */ /* 0x000fe4000001ff00 */
[----:B------:R-:W-:Y:S02]  /*0240*/  @!P1 CS2R R10, SRZ ;  /* 0x00000000000a9805 */ /* 0x000fe4000001ff00 */
[----:B------:R-:W-:Y:S02]  /*0250*/  @!P1 CS2R R8, SRZ ;  /* 0x0000000000089805 */ /* 0x000fe4000001ff00 */
[----:B------:R-:W-:Y:S01]  /*0260*/  ISETP.NE.U32.AND P2, PT, R16, RZ, PT ;  /* 0x000000ff1000720c */ /* 0x000fe20003f45070 */
[----:B------:R-:W1:Y:S01]  /*0270*/  LDCU UR5, c[0x0][0x388] ;  /* 0x00007100ff0577ac */ /* 0x000e620008000800 */
[C---:B------:R-:W-:Y:S01]  /*0280*/  PRMT R32, R15.reuse, 0x7632, R32 ;  /* 0x000076320f207816 */ /* 0x040fe20000000020 */
[----:B------:R-:W-:Y:S01]  /*0290*/  IMAD.U32 R2, R15, 0x10000, RZ ;  /* 0x000100000f027824 */ /* 0x000fe200078e00ff */
[----:B------:R-:W-:Y:S01]  /*02a0*/  PRMT R36, R13, 0x7632, R36 ;  /* 0x000076320d247816 */ /* 0x000fe20000000024 */
[C---:B------:R-:W-:Y:S01]  /*02b0*/  IMAD.U32 R6, R11.reuse, 0x10000, RZ ;  /* 0x000100000b067824 */ /* 0x040fe200078e00ff */
        /* <DEDUP_REMOVED lines=11> */
[----:B------:R-:W2:Y:S01]  /*0370*/  LDCU UR8, c[0x0][0x448] ;  /* 0x00008900ff0877ac */ /* 0x000ea20008000800 */
[C---:B------:R-:W-:Y:S01]  /*0380*/  PRMT R33, R7.reuse, 0x7632, R33 ;  /* 0x0000763207217816 */ /* 0x040fe20000000021 */
[----:B------:R-:W-:Y:S01]  /*0390*/  IMAD.U32 R7, R7, 0x10000, RZ ;  /* 0x0001000007077824 */ /* 0x000fe200078e00ff */
[----:B------:R-:W-:Y:S01]  /*03a0*/  PRMT R35, R24, 0x7632, R35 ;  /* 0x0000763218237816 */ /* 0x000fe20000000023 */
[----:B------:R-:W3:Y:S01]  /*03b0*/  LDCU.64 UR10, c[0x0][0x3a0] ;  /* 0x00007400ff0a77ac */ /* 0x000ee20008000a00 */
[----:B------:R-:W-:-:S02]  /*03c0*/  PRMT R37, R19, 0x7632, R37 ;  /* 0x0000763213257816 */ /* 0x000fc40000000025 */
[----:B------:R-:W-:Y:S01]  /*03d0*/  PRMT R39, R18, 0x7632, R39 ;  /* 0x0000763212277816 */ /* 0x000fe20000000027 */
[----:B------:R-:W4:Y:S01]  /*03e0*/  LDCU.64 UR12, c[0x0][0x398] ;  /* 0x00007300ff0c77ac */ /* 0x000f220008000a00 */
[----:B------:R-:W-:Y:S02]  /*03f0*/  PRMT R51, R23, 0x7632, R51 ;  /* 0x0000763217337816 */ /* 0x000fe40000000033 */
[----:B------:R-:W-:Y:S02]  /*0400*/  PRMT R53, R22, 0x7632, R53 ;  /* 0x0000763216357816 */ /* 0x000fe40000000035 */
[----:B------:R-:W-:Y:S02]  /*0410*/  PRMT R59, R21, 0x7632, R59 ;  /* 0x00007632153b7816 */ /* 0x000fe4000000003b */
[----:B------:R-:W-:Y:S02]  /*0420*/  PRMT R66, R20, 0x7632, R66 ;  /* 0x0000763214427816 */ /* 0x000fe40000000042 */
[----:B------:R-:W-:-:S02]  /*0430*/  SHF.L.U32 R56, R10, 0x10, RZ ;  /* 0x000000100a387819 */ /* 0x000fc400000006ff */
[----:B------:R-:W-:Y:S02]  /*0440*/  SHF.L.U32 R60, R9, 0x10, RZ ;  /* 0x00000010093c7819 */ /* 0x000fe400000006ff */
[----:B------:R-:W-:Y:S02]  /*0450*/  SHF.L.U32 R67, R8, 0x10, RZ ;  /* 0x0000001008437819 */ /* 0x000fe400000006ff */
[----:B------:R-:W-:Y:S02]  /*0460*/  SHF.L.U32 R3, R14, 0x10, RZ ;  /* 0x000000100e037819 */ /* 0x000fe400000006ff */
[----:B------:R-:W-:Y:S02]  /*0470*/  SHF.L.U32 R4, R13, 0x10, RZ ;  /* 0x000000100d047819 */ /* 0x000fe400000006ff */
[----:B------:R-:W-:Y:S02]  /*0480*/  SHF.L.U32 R5, R12, 0x10, RZ ;  /* 0x000000100c057819 */ /* 0x000fe400000006ff */
[----:B------:R-:W-:-:S02]  /*0490*/  ISETP.NE.AND.EX P1, PT, R17, RZ, PT, P2 ;  /* 0x000000ff1100720c */ /* 0x000fc40003f25320 */
[----:B------:R-:W-:Y:S02]  /*04a0*/  SHF.L.U32 R8, R24, 0x10, RZ ;  /* 0x0000001018087819 */ /* 0x000fe400000006ff */
[----:B------:R-:W-:Y:S02]  /*04b0*/  SHF.L.U32 R9, R19, 0x10, RZ ;  /* 0x0000001013097819 */ /* 0x000fe400000006ff */
[----:B------:R-:W-:Y:S02]  /*04c0*/  SHF.L.U32 R10, R18, 0x10, RZ ;  /* 0x00000010120a7819 */ /* 0x000fe400000006ff */
[----:B------:R-:W-:Y:S02]  /*04d0*/  SHF.L.U32 R57, R22, 0x10, RZ ;  /* 0x0000001016397819 */ /* 0x000fe400000006ff */
[----:B------:R-:W-:Y:S02]  /*04e0*/  SHF.L.U32 R64, R21, 0x10, RZ ;  /* 0x0000001015407819 */ /* 0x000fe400000006ff */
[----:B------:R-:W-:-:S02]  /*04f0*/  SHF.L.U32 R68, R20, 0x10, RZ ;  /* 0x0000001014447819 */ /* 0x000fc400000006ff */
[----:B0-----:R-:W-:Y:S02]  /*0500*/  ISETP.NE.AND P3, PT, RZ, UR4, PT ;  /* 0x00000004ff007c0c */ /* 0x001fe4000bf65270 */
        /* <DEDUP_REMOVED lines=11> */
[----:B-1234-:R-:W-:-:S07]  /*05c0*/  SHF.L.U32 R66, R66, 0x10, RZ ;  /* 0x0000001042427819 */ /* 0x01efce00000006ff */
.L_x_108:
[----:B------:R-:W-:Y:S01]  /*05d0*/  ISETP.NE.U32.AND P2, PT, RZ, UR10, PT ;  /* 0x0000000aff007c0c */ /* 0x000fe2000bf45070 */
[----:B0-----:R-:W0:Y:S01]  /*05e0*/  S2R R69, SR_TID.X ;  /* 0x0000000000457919 */ /* 0x001e220000002100 */
[----:B------:R-:W-:Y:S01]  /*05f0*/  IMAD R28, R0, UR5, RZ ;  /* 0x00000005001c7c24 */ /* 0x000fe2000f8e02ff */
[----:B------:R-:W1:Y:S01]  /*0600*/  @P1 LDC.64 R24, c[0x0][0x398] ;  /* 0x0000e600ff181b82 */ /* 0x000e620000000a00 */
[----:B------:R-:W-:-:S03]  /*0610*/  ISETP.NE.AND.EX P2, PT, RZ, UR11, PT, P2 ;  /* 0x0000000bff007c0c */ /* 0x000fc6000bf45320 */
[----:B------:R-:W-:-:S04]  /*0620*/  SHF.R.S32.HI R29, RZ, 0x1f, R28 ;  /* 0x0000001fff1d7819 */ /* 0x000fc8000001141c */
[----:B------:R-:W2:Y:S01]  /*0630*/  LDC.64 R48, c[0x0][0x390] ;  /* 0x0000e400ff307b82 */ /* 0x000ea20000000a00 */
[----:B------:R-:W-:-:S07]  /*0640*/  LEA.HI R29, R29, R28, RZ, 0x3 ;  /* 0x0000001c1d1d7211 */ /* 0x000fce00078f18ff */
[----:B------:R-:W3:Y:S01]  /*0650*/  @P2 LDC.64 R26, c[0x0][0x3a0] ;  /* 0x0000e800ff1a2b82 */ /* 0x000ee20000000a00 */
[----:B0-----:R-:W-:-:S04]  /*0660*/  LOP3.LUT R69, R69, 0x1f, RZ, 0xc0, !PT ;  /* 0x0000001f45457812 */ /* 0x001fc800078ec0ff */
[----:B------:R-:W-:-:S05]  /*0670*/  LEA.HI.SX32 R40, R29, R69, 0x1d ;  /* 0x000000451d287211 */ /* 0x000fca00078feaff */
[----:B---3--:R-:W-:-:S04]  /*0680*/  @P2 IMAD.WIDE.U32 R26, R40, 0x10, R26 ;  /* 0x00000010281a2825 */ /* 0x008fc800078e001a */
[C---:B-1----:R-:W-:Y:S01]  /*0690*/  @P1 IMAD.WIDE.U32 R24, R40.reuse, 0x10, R24 ;  /* 0x0000001028181825 */ /* 0x042fe200078e0018 */
[----:B-----5:R2:W3:Y:S04]  /*06a0*/  @P2 LDG.E.128 R12, desc[UR6][R26.64] ;  /* 0x000000061a0c2981 */ /* 0x0204e8000c1e1d00 */
[----:B------:R0:W5:Y:S01]  /*06b0*/  @P1 LDG.E.128 R16, desc[UR6][R24.64] ;  /* 0x0000000618101981 */ /* 0x000162000c1e1d00 */
[----:B--2---:R-:W-:-:S06]  /*06c0*/  IMAD.WIDE.U32 R26, R40, 0x10, R48 ;  /* 0x00000010281a7825 */ /* 0x004fcc00078e0030 */
[----:B------:R-:W5:Y:S01]  /*06d0*/  LDG.E.128 R24, desc[UR6][R26.64] ;  /* 0x000000061a187981 */ /* 0x000f62000c1e1d00 */
[----:B---3--:R-:W-:Y:S02]  /*06e0*/  PRMT R43, R15, 0x7632, R43 ;  /* 0x000076320f2b7816 */ /* 0x008fe4000000002b */
        /* <DEDUP_REMOVED lines=8> */
[C---:B------:R-:W-:Y:S01]  /*0770*/  IMAD.U32 R41, R26.reuse, 0x10000, RZ ;  /* 0x000100001a297824 */ /* 0x040fe200078e00ff */
[----:B------:R-:W-:Y:S01]  /*0780*/  SHF.L.U32 R24, R17, 0x10, RZ ;  /* 0x0000001011187819 */ /* 0x000fe200000006ff */
[----:B------:R-:W-:Y:S01]  /*0790*/  IMAD.U32 R23, R23, 0x10000, RZ ;  /* 0x0001000017177824 */ /* 0x000fe200078e00ff */
[----:B------:R-:W-:Y:S02]  /*07a0*/  PRMT R22, R25, 0x7632, R22 ;  /* 0x0000763219167816 */ /* 0x000fe40000000016 */
[----:B------:R-:W-:Y:S01]  /*07b0*/  PRMT R20, R26, 0x7632, R20 ;  /* 0x000076321a147816 */ /* 0x000fe20000000014 */
[--C-:B------:R-:W-:Y:S01]  /*07c0*/  FADD.FTZ R29, R29, R24.reuse ;  /* 0x000000181d1d7221 */ /* 0x100fe20000010000 */
[----:B------:R-:W-:-:S02]  /*07d0*/  PRMT R24, R16, 0x7632, R24 ;  /* 0x0000763210187816 */ /* 0x000fc40000000018 */
[----:B------:R-:W-:Y:S01]  /*07e0*/  SHF.L.U32 R25, R16, 0x10, RZ ;  /* 0x0000001010197819 */ /* 0x000fe200000006ff */
[----:B------:R-:W-:Y:S01]  /*07f0*/  IMAD.U32 R45, R20, 0x10000, RZ ;  /* 0x00010000142d7824 */ /* 0x000fe200078e00ff */
[----:B------:R-:W-:Y:S02]  /*0800*/  SHF.L.U32 R24, R24, 0x10, RZ ;  /* 0x0000001018187819 */ /* 0x000fe400000006ff */
[----:B------:R-:W-:Y:S01]  /*0810*/  SHF.L.U32 R26, R18, 0x10, RZ ;  /* 0x00000010121a7819 */ /* 0x000fe200000006ff */
[----:B------:R-:W-:Y:S01]  /*0820*/  FADD.FTZ R28, R28, R25 ;  /* 0x000000191c1c7221 */ /* 0x000fe20000010000 */
[----:B------:R-:W-:Y:S01]  /*0830*/  PRMT R21, R27, 0x7632, R21 ;  /* 0x000076321b157816 */ /* 0x000fe20000000015 */
[----:B------:R-:W-:Y:S01]  /*0840*/  FADD.FTZ R47, R23, R24 ;  /* 0x00000018172f7221 */ /* 0x000fe20000010000 */
[----:B------:R-:W-:Y:S01]  /*0850*/  SHF.L.U32 R27, R27, 0x10, RZ ;  /* 0x000000101b1b7819 */ /* 0x000fe200000006ff */
[----:B------:R-:W-:Y:S01]  /*0860*/  FADD.FTZ R41, R41, R26 ;  /* 0x0000001a29297221 */ /* 0x000fe20000010000 */
[----:B------:R-:W-:-:S02]  /*0870*/  SHF.L.U32 R44, R19, 0x10, RZ ;  /* 0x00000010132c7819 */ /* 0x000fc400000006ff */
[----:B------:R-:W-:Y:S02]  /*0880*/  PRMT R23, R18, 0x7632, R23 ;  /* 0x0000763212177816 */ /* 0x000fe40000000017 */
[----:B------:R-:W-:Y:S02]  /*0890*/  PRMT R24, R19, 0x7632, R24 ;  /* 0x0000763213187816 */ /* 0x000fe40000000018 */
[----:B------:R-:W-:Y:S02]  /*08a0*/  PRMT R25, R17, 0x7632, R25 ;  /* 0x0000763211197816 */ /* 0x000fe40000000019 */
[----:B------:R-:W-:Y:S01]  /*08b0*/  SHF.L.U32 R46, R22, 0x10, RZ ;  /* 0x00000010162e7819 */ /* 0x000fe200000006ff */
[----:B------:R-:W-:Y:S01]  /*08c0*/  FADD.FTZ R22, R27, R44 ;  /* 0x0000002c1b167221 */ /* 0x000fe20000010000 */
        /* <DEDUP_REMOVED lines=28> */
.L_x_100:
[----:B-----5:R-:W-:Y:S01]  /*0a90*/  PRMT R31, R25, 0x7632, R31 ;  /* 0x00007632191f7816 */ /* 0x020fe2000000001f */
[----:B------:R-:W-:Y:S01]  /*0aa0*/  IMAD.U32 R20, R17, 0x10000, RZ ;  /* 0x0001000011147824 */ /* 0x000fe200078e00ff */
[C---:B------:R-:W-:Y:S01]  /*0ab0*/  PRMT R30, R24.reuse, 0x7632, R30 ;  /* 0x00007632181e7816 */ /* 0x040fe2000000001e */
[----:B------:R-:W-:Y:S01]  /*0ac0*/  IMAD.U32 R24, R24, 0x10000, RZ ;  /* 0x0001000018187824 */ /* 0x000fe200078e00ff */
[----:B------:R-:W-:Y:S02]  /*0ad0*/  SHF.L.U32 R25, R25, 0x10, RZ ;  /* 0x0000001019197819 */ /* 0x000fe400000006ff */
[----:B------:R-:W-:Y:S01]  /*0ae0*/  SHF.L.U32 R21, R16, 0x10, RZ ;  /* 0x0000001010157819 */ /* 0x000fe200000006ff */
[----:B------:R-:W-:Y:S01]  /*0af0*/  IMAD.U32 R47, R30, 0x10000, RZ ;  /* 0x000100001e2f7824 */ /* 0x000fe200078e00ff */
[----:B------:R-:W-:Y:S01]  /*0b00*/  PRMT R42, R26, 0x7632, R42 ;  /* 0x000076321a2a7816 */ /* 0x000fe2000000002a */
[--C-:B------:R-:W-:Y:S01]  /*0b10*/  FADD.FTZ R29, R25, R20.reuse ;  /* 0x00000014191d7221 */ /* 0x100fe20000010000 */
[----:B------:R-:W-:Y:S01]  /*0b20*/  PRMT R43, R27, 0x7632, R43 ;  /* 0x000076321b2b7816 */ /* 0x000fe2000000002b */
[----:B------:R-:W-:Y:S01]  /*0b30*/  FADD.FTZ R28, R24, R21 ;  /* 0x00000015181c7221 */ /* 0x000fe20000010000 */
[----:B------:R-:W-:-:S02]  /*0b40*/  PRMT R20, R16, 0x7632, R20 ;  /* 0x0000763210147816 */ /* 0x000fc40000000014 */
[----:B------:R-:W-:Y:S02]  /*0b50*/  PRMT R21, R17, 0x7632, R21 ;  /* 0x0000763211157816 */ /* 0x000fe40000000015 */
[----:B------:R-:W-:Y:S02]  /*0b60*/  PRMT R22, R18, 0x7632, R22 ;  /* 0x0000763212167816 */ /* 0x000fe40000000016 */
[----:B------:R-:W-:Y:S02]  /*0b70*/  PRMT R23, R19, 0x7632, R23 ;  /* 0x0000763213177816 */ /* 0x000fe40000000017 */
[----:B------:R-:W-:Y:S02]  /*0b80*/  SHF.L.U32 R26, R26, 0x10, RZ ;  /* 0x000000101a1a7819 */ /* 0x000fe400000006ff */
        /* <DEDUP_REMOVED lines=8> */
[----:B------:R-:W-:Y:S01]  /*0c10*/  FADD.FTZ R43, R27, R24 ;  /* 0x000000181b2b7221 */ /* 0x000fe20000010000 */
[----:B------:R-:W-:Y:S02]  /*0c20*/  SHF.L.U32 R22, R22, 0x10, RZ ;  /* 0x0000001016167819 */ /* 0x000fe400000006ff */
[----:B------:R-:W-:Y:S01]  /*0c30*/  SHF.L.U32 R21, R21, 0x10, RZ ;  /* 0x0000001015157819 */ /* 0x000fe200000006ff */
[----:B------:R-:W-:Y:S01]  /*0c40*/  FADD.FTZ R44, R44, R23 ;  /* 0x000000172c2c7221 */ /* 0x000fe20000010000 */
[----:B------:R-:W-:Y:S01]  /*0c50*/  SHF.L.U32 R20, R20, 0x10, RZ ;  /* 0x0000001014147819 */ /* 0x000fe200000006ff */
[----:B------:R-:W-:-:S02]  /*0c60*/  FADD.FTZ R45, R45, R22 ;  /* 0x000000162d2d7221 */ /* 0x000fc40000010000 */
[----:B------:R-:W-:Y:S01]  /*0c70*/  FADD.FTZ R46, R46, R21 ;  /* 0x000000152e2e7221 */ /* 0x000fe20000010000 */
[----:B------:R-:W-:Y:S01]  /*0c80*/  F2FP.BF16.F32.PACK_AB R23, R44, R43 ;  /* 0x0000002b2c17723e */ /* 0x000fe200000010ff */
[----:B------:R-:W-:Y:S01]  /*0c90*/  FADD.FTZ R47, R47, R20 ;  /* 0x000000142f2f7221 */ /* 0x000fe20000010000 */
[----:B------:R-:W-:Y:S02]  /*0ca0*/  F2FP.BF16.F32.PACK_AB R22, R45, R41 ;  /* 0x000000292d16723e */ /* 0x000fe400000010ff */
[----:B------:R-:W-:Y:S02]  /*0cb0*/  F2FP.BF16.F32.PACK_AB R21, R46, R29 ;  /* 0x0000001d2e15723e */ /* 0x000fe400000010ff */
[----:B------:R-:W-:Y:S01]  /*0cc0*/  F2FP.BF16.F32.PACK_AB R20, R47, R28 ;  /* 0x0000001c2f14723e */ /* 0x000fe200000010ff */
[----:B------:R-:W-:Y:S06]  /*0cd0*/  BRA `(.L_x_101) ;  /* 0x0000000000b87947 */ /* 0x000fec0003800000 */
.L_x_99:
[----:B------:R-:W-:Y:S05]  /*0ce0*/  @!P2 BRA `(.L_x_102) ;  /* 0x000000000084a947 */ /* 0x000fea0003800000 */
[C---:B-----5:R-:W-:Y:S01]  /*0cf0*/  PRMT R20, R24.reuse, 0x7632, R20 ;  /* 0x0000763218147816 */ /* 0x060fe20000000014 */
[----:B------:R-:W-:Y:S01]  /*0d00*/  IMAD.U32 R24, R24, 0x10000, RZ ;  /* 0x0001000018187824 */ /* 0x000fe200078e00ff */
[----:B------:R-:W-:Y:S01]  /*0d10*/  SHF.L.U32 R23, R12, 0x10, RZ ;  /* 0x000000100c177819 */ /* 0x000fe200000006ff */
[----:B------:R-:W-:Y:S01]  /*0d20*/  IMAD.U32 R46, R31, 0x10000, RZ ;  /* 0x000100001f2e7824 */ /* 0x000fe200078e00ff */
[----:B------:R-:W-:Y:S02]  /*0d30*/  PRMT R21, R25, 0x7632, R21 ;  /* 0x0000763219157816 */ /* 0x000fe40000000015 */
[----:B------:R-:W-:Y:S01]  /*0d40*/  PRMT R22, R26, 0x7632, R22 ;  /* 0x000076321a167816 */ /* 0x000fe20000000016 */
[----:B------:R-:W-:Y:S01]  /*0d50*/  FADD.FTZ R28, R24, R23 ;  /* 0x00000017181c7221 */ /* 0x000fe20000010000 */
[----:B------:R-:W-:Y:S02]  /*0d60*/  PRMT R54, R27, 0x7632, R54 ;  /* 0x000076321b367816 */ /* 0x000fe40000000036 */
        /* <DEDUP_REMOVED lines=10> */
[----:B------:R-:W-:Y:S02]  /*0e10*/  SHF.L.U32 R23, R43, 0x10, RZ ;  /* 0x000000102b177819 */ /* 0x000fe400000006ff */
[----:B------:R-:W-:Y:S02]  /*0e20*/  SHF.L.U32 R24, R15, 0x10, RZ ;  /* 0x000000100f187819 */ /* 0x000fe400000006ff */
[----:B------:R-:W-:Y:S01]  /*0e30*/  SHF.L.U32 R22, R22, 0x10, RZ ;  /* 0x0000001016167819 */ /* 0x000fe200000006ff */
[----:B------:R-:W-:Y:S01]  /*0e40*/  FADD.FTZ R44, R54, R23 ;  /* 0x00000017362c7221 */ /* 0x000fe20000010000 */
        /* <DEDUP_REMOVED lines=11> */
.L_x_102:
[C---:B-----5:R-:W-:Y:S01]  /*0f00*/  PRMT R47, R24.reuse, 0x7632, R47 ;  /* 0x00007632182f7816 */ /* 0x060fe2000000002f */
[----:B------:R-:W-:Y:S01]  /*0f10*/  IMAD.U32 R28, R24, 0x10000, RZ ;  /* 0x00010000181c7824 */ /* 0x000fe200078e00ff */
[----:B------:R-:W-:Y:S02]  /*0f20*/  PRMT R46, R25, 0x7632, R46 ;  /* 0x00007632192e7816 */ /* 0x000fe4000000002e */
[C---:B------:R-:W-:Y:S01]  /*0f30*/  PRMT R45, R26.reuse, 0x7632, R45 ;  /* 0x000076321a2d7816 */ /* 0x040fe2000000002d */
        /* <DEDUP_REMOVED lines=8> */
.L_x_101:
[----:B------:R-:W0:Y:S01]  /*0fc0*/  @P0 LDC.64 R30, c[0x0][0x3a8] ;  /* 0x0000ea00ff1e0b82 */ /* 0x000e220000000a00 */
[----:B------:R-:W-:-:S07]  /*0fd0*/  VIADD R42, R40, 0x20 ;  /* 0x00000020282a7836 */ /* 0x000fce0000000000 */
[----:B------:R-:W1:Y:S08]  /*0fe0*/  @P2 LDC.64 R24, c[0x0][0x3a0] ;  /* 0x0000e800ff182b82 */ /* 0x000e700000000a00 */
[----:B------:R-:W2:Y:S01]  /*0ff0*/  @P1 LDC.64 R26, c[0x0][0x398] ;  /* 0x0000e600ff1a1b82 */ /* 0x000ea20000000a00 */
[----:B0-----:R-:W-:-:S05]  /*1000*/  @P0 IMAD.WIDE.U32 R30, R40, 0x10, R30 ;  /* 0x00000010281e0825 */ /* 0x001fca00078e001e */
[----:B------:R0:W-:Y:S01]  /*1010*/  @P0 STG.E.128 desc[UR6][R30.64], R20 ;  /* 0x000000141e000986 */ /* 0x0001e2000c101d06 */
[----:B-1----:R-:W-:-:S05]  /*1020*/  @P2 IMAD.WIDE.U32 R24, R42, 0x10, R24 ;  /* 0x000000102a182825 */ /* 0x002fca00078e0018 */
[----:B------:R1:W3:Y:S01]  /*1030*/  @P2 LDG.E.128 R12, desc[UR6][R24.64] ;  /* 0x00000006180c2981 */ /* 0x0002e2000c1e1d00 */
[----:B--2---:R-:W-:-:S05]  /*1040*/  @P1 IMAD.WIDE.U32 R26, R42, 0x10, R26 ;  /* 0x000000102a1a1825 */ /* 0x004fca00078e001a */
[----:B------:R0:W5:Y:S01]  /*1050*/  @P1 LDG.E.128 R16, desc[UR6][R26.64] ;  /* 0x000000061a101981 */ /* 0x000162000c1e1d00 */
[----:B-1----:R-:W-:-:S06]  /*1060*/  IMAD.WIDE.U32 R24, R42, 0x10, R48 ;  /* 0x000000102a187825 */ /* 0x002fcc00078e0030 */
[----:B------:R-:W5:Y:S01]  /*1070*/  LDG.E.128 R24, desc[UR6][R24.64] ;  /* 0x0000000618187981 */ /* 0x000f62000c1e1d00 */
[----:B------:R-:W-:-:S04]  /*1080*/  UISETP.NE.U32.AND UP0, UPT, UR12, URZ, UPT ;  /* 0x000000ff0c00728c */ /* 0x000fc8000bf05070 */
[----:B------:R-:W-:Y:S01]  /*1090*/  UISETP.NE.AND.EX UP0, UPT, UR13, URZ, UPT, UP0 ;  /* 0x000000ff0d00728c */ /* 0x000fe2000bf05300 */
[----:B---3--:R-:W-:Y:S02]  /*10a0*/  PRMT R49, R13, 0x7632, R49 ;  /* 0x000076320d317816 */ /* 0x008fe40000000031 */
[----:B------:R-:W-:-:S06]  /*10b0*/  PRMT R54, R12, 0x7632, R54 ;  /* 0x000076320c367816 */ /* 0x000fcc0000000036 */
[----:B0-----:R-:W-:Y:S05]  /*10c0*/  BRA.U UP0, `(.L_x_103) ;  /* 0x0000000100cc7547 */ /* 0x001fea000b800000 */
[----:B------:R-:W-:Y:S01]  /*10d0*/  UISETP.NE.U32.AND UP0, UPT, UR10, URZ, UPT ;  /* 0x000000ff0a00728c */ /* 0x000fe2000bf05070 */
[----:B------:R-:W-:Y:S02]  /*10e0*/  PRMT R30, R14, 0x7632, R30 ;  /* 0x000076320e1e7816 */ /* 0x000fe4000000001e */
[----:B------:R-:W-:Y:S01]  /*10f0*/  PRMT R31, R15, 0x7632, R31 ;  /* 0x000076320f1f7816 */ /* 0x000fe2000000001f */
[----:B------:R-:W-:-:S09]  /*1100*/  UISETP.NE.AND.EX UP0, UPT, UR11, URZ, UPT, UP0 ;  /* 0x000000ff0b00728c */ /* 0x000fd2000bf05300 */
[----:B------:R-:W-:Y:S05]  /*1110*/  BRA.U UP0, `(.L_x_104) ;  /* 0x0000000100347547 */ /* 0x000fea000b800000 */
[C---:B-----5:R-:W-:Y:S01]  /*1120*/  PRMT R31, R27.reuse, 0x7632, R31 ;  /* 0x000076321b1f7816 */ /* 0x060fe2000000001f */
        /* <DEDUP_REMOVED lines=12> */
.L_x_104:
[C---:B-----5:R-:W-:Y:S01]  /*11f0*/  PRMT R21, R25.reuse, 0x7632, R21 ;  /* 0x0000763219157816 */ /* 0x060fe20000000015 */
[----:B------:R-:W-:Y:S01]  /*1200*/  IMAD.U32 R61, R12, 0x10000, RZ ;  /* 0x000100000c3d7824 */ /* 0x000fe200078e00ff */
[----:B------:R-:W-:Y:S01]  /*1210*/  SHF.L.U32 R25, R25, 0x10, RZ ;  /* 0x0000001019197819 */ /* 0x000fe200000006ff */
[----:B------:R-:W-:Y:S01]  /*1220*/  IMAD.U32 R54, R54, 0x10000, RZ ;  /* 0x0001000036367824 */ /* 0x000fe200078e00ff */
[----:B------:R-:W-:Y:S02]  /*1230*/  SHF.L.U32 R62, R13, 0x10, RZ ;  /* 0x000000100d3e7819 */ /* 0x000fe400000006ff */
[----:B------:R-:W-:Y:S02]  /*1240*/  PRMT R20, R24, 0x7632, R20 ;  /* 0x0000763218147816 */ /* 0x000fe40000000014 */
[----:B------:R-:W-:Y:S01]  /*1250*/  PRMT R23, R27, 0x7632, R23 ;  /* 0x000076321b177816 */ /* 0x000fe20000000017 */
[----:B------:R-:W-:Y:S01]  /*1260*/  FADD.FTZ R62, R62, R25 ;  /* 0x000000193e3e7221 */ /* 0x000fe20000010000 */
[----:B------:R-:W-:-:S02]  /*1270*/  SHF.L.U32 R24, R24, 0x10, RZ ;  /* 0x0000001018187819 */ /* 0x000fc400000006ff */
[----:B------:R-:W-:Y:S02]  /*1280*/  PRMT R22, R26, 0x7632, R22 ;  /* 0x000076321a167816 */ /* 0x000fe40000000016 */
[----:B------:R-:W-:Y:S01]  /*1290*/  SHF.L.U32 R25, R23, 0x10, RZ ;  /* 0x0000001017197819 */ /* 0x000fe200000006ff */
[----:B------:R-:W-:Y:S01]  /*12a0*/  FADD.FTZ R48, R61, R24 ;  /* 0x000000183d307221 */ /* 0x000fe20000010000 */
[----:B------:R-:W-:Y:S01]  /*12b0*/  SHF.L.U32 R23, R22, 0x10, RZ ;  /* 0x0000001016177819 */ /* 0x000fe200000006ff */
[----:B------:R-:W-:Y:S01]  /*12c0*/  IMAD.U32 R24, R15, 0x10000, RZ ;  /* 0x000100000f187824 */ /* 0x000fe200078e00ff */
[----:B------:R-:W-:Y:S01]  /*12d0*/  SHF.L.U32 R26, R26, 0x10, RZ ;  /* 0x000000101a1a7819 */ /* 0x000fe200000006ff */
[----:B------:R-:W-:Y:S01]  /*12e0*/  IMAD.U32 R61, R20, 0x10000, RZ ;  /* 0x00010000143d7824 */ /* 0x000fe200078e00ff */
[----:B------:R-:W-:Y:S02]  /*12f0*/  SHF.L.U32 R55, R14, 0x10, RZ ;  /* 0x000000100e377819 */ /* 0x000fe400000006ff */
        /* <DEDUP_REMOVED lines=9> */
[----:B------:R-:W-:Y:S01]  /*1390*/  F2FP.BF16.F32.PACK_AB R20, R61, R48 ;  /* 0x000000303d14723e */ /* 0x000fe200000010ff */
[----:B------:R-:W-:Y:S02]  /*13a0*/  FADD.FTZ R31, R25, R31 ;  /* 0x0000001f191f7221 */ /* 0x000fe40000010000 */
[----:B------:R-:W-:Y:S01]  /*13b0*/  FADD.FTZ R63, R22, R49 ;  /* 0x00000031163f7221 */ /* 0x000fe20000010000 */
[----:B------:R-:W-:Y:S02]  /*13c0*/  F2FP.BF16.F32.PACK_AB R22, R30, R26 ;  /* 0x0000001a1e16723e */ /* 0x000fe400000010ff */
[----:B------:R-:W-:Y:S02]  /*13d0*/  F2FP.BF16.F32.PACK_AB R23, R31, R27 ;  /* 0x0000001b1f17723e */ /* 0x000fe400000010ff */
[----:B------:R-:W-:Y:S01]  /*13e0*/  F2FP.BF16.F32.PACK_AB R21, R63, R62 ;  /* 0x0000003e3f15723e */ /* 0x000fe200000010ff */
[----:B------:R-:W-:Y:S06]  /*13f0*/  BRA `(.L_x_105) ;  /* 0x0000000400787947 */ /* 0x000fec0003800000 */
.L_x_103:
[----:B------:R-:W-:-:S04]  /*1400*/  UISETP.NE.U32.AND UP0, UPT, UR10, URZ, UPT ;  /* 0x000000ff0a00728c */ /* 0x000fc8000bf05070 */
[----:B------:R-:W-:-:S09]  /*1410*/  UISETP.NE.AND.EX UP0, UPT, UR11, URZ, UPT, UP0 ;  /* 0x000000ff0b00728c */ /* 0x000fd2000bf05300 */
[----:B------:R-:W-:Y:S05]  /*1420*/  BRA.U UP0, `(.L_x_106) ;  /* 0x0000000100947547 */ /* 0x000fea000b800000 */
[----:B-----5:R-:W-:Y:S01]  /*1430*/  PRMT R61, R24, 0x7632, R61 ;  /* 0x00007632183d7816 */ /* 0x020fe2000000003d */
[----:B------:R-:W-:Y:S01]  /*1440*/  IMAD.U32 R21, R16, 0x10000, RZ ;  /* 0x0001000010157824 */ /* 0x000fe200078e00ff */
[----:B------:R-:W-:Y:S01]  /*1450*/  SHF.L.U32 R24, R24, 0x10, RZ ;  /* 0x0000001018187819 */ /* 0x000fe200000006ff */
[----:B------:R-:W-:Y:S01]  /*1460*/  IMAD.U32 R20, R19, 0x10000, RZ ;  /* 0x0001000013147824 */ /* 0x000fe200078e00ff */
[C---:B------:R-:W-:Y:S02]  /*1470*/  PRMT R30, R26.reuse, 0x7632, R30 ;  /* 0x000076321a1e7816 */ /* 0x040fe4000000001e */
[----:B------:R-:W-:Y:S01]  /*1480*/  SHF.L.U32 R26, R26, 0x10, RZ ;  /* 0x000000101a1a7819 */ /* 0x000fe200000006ff */
[--C-:B------:R-:W-:Y:S01]  /*1490*/  FADD.FTZ R48, R21, R24.reuse ;  /* 0x0000001815307221 */ /* 0x100fe20000010000 */
[----:B------:R-:W-:Y:S02]  /*14a0*/  SHF.L.U32 R23, R18, 0x10, RZ ;  /* 0x0000001012177819 */ /* 0x000fe400000006ff */
[----:B------:R-:W-:-:S02]  /*14b0*/  PRMT R24, R19, 0x7632, R24 ;  /* 0x0000763213187816 */ /* 0x000fc40000000018 */
[----:B------:R-:W-:Y:S01]  /*14c0*/  PRMT R63, R25, 0x7632, R63 ;  /* 0x00007632193f7816 */ /* 0x000fe2000000003f */
[----:B------:R-:W-:Y:S01]  /*14d0*/  FADD.FTZ R26, R23, R26 ;  /* 0x0000001a171a7221 */ /* 0x000fe20000010000 */
[----:B------:R-:W-:Y:S02]  /*14e0*/  PRMT R31, R27, 0x7632, R31 ;  /* 0x000076321b1f7816 */ /* 0x000fe4000000001f */
[----:B------:R-:W-:Y:S02]  /*14f0*/  PRMT R21, R16, 0x7632, R21 ;  /* 0x0000763210157816 */ /* 0x000fe40000000015 */
[----:B------:R-:W-:Y:S01]  /*1500*/  PRMT R22, R17, 0x7632, R22 ;  /* 0x0000763211167816 */ /* 0x000fe20000000016 */
[----:B------:R-:W-:Y:S01]  /*1510*/  IMAD.U32 R31, R31, 0x10000, RZ ;  /* 0x000100001f1f7824 */ /* 0x000fe200078e00ff */
[----:B------:R-:W-:Y:S02]  /*1520*/  PRMT R23, R18, 0x7632, R23 ;  /* 0x0000763212177816 */ /* 0x000fe40000000017 */
[----:B------:R-:W-:-:S02]  /*1530*/  SHF.L.U32 R54, R24, 0x10, RZ ;  /* 0x0000001018367819 */ /* 0x000fc400000006ff */
[----:B------:R-:W-:Y:S02]  /*1540*/  SHF.L.U32 R25, R25, 0x10, RZ ;  /* 0x0000001019197819 */ /* 0x000fe400000006ff */
[----:B------:R-:W-:Y:S01]  /*1550*/  SHF.L.U32 R62, R17, 0x10, RZ ;  /* 0x00000010113e7819 */ /* 0x000fe200000006ff */
[----:B------:R-:W-:Y:S01]  /*1560*/  FADD.FTZ R31, R31, R54 ;  /* 0x000000361f1f7221 */ /* 0x000fe20000010000 */
        /* <DEDUP_REMOVED lines=8> */
[----:B------:R-:W-:Y:S02]  /*15f0*/  IMAD.U32 R22, R21, 0x10000, RZ ;  /* 0x0001000015167824 */ /* 0x000fe400078e00ff */
[----:B------:R-:W-:Y:S01]  /*1600*/  FADD.FTZ R30, R30, R23 ;  /* 0x000000171e1e7221 */ /* 0x000fe20000010000 */
[----:B------:R-:W-:Y:S01]  /*1610*/  F2FP.BF16.F32.PACK_AB R23, R31, R27 ;  /* 0x0000001b1f17723e */ /* 0x000fe200000010ff */
[----:B------:R-:W-:Y:S01]  /*1620*/  FADD.FTZ R63, R63, R24 ;  /* 0x000000183f3f7221 */ /* 0x000fe20000010000 */
[----:B------:R-:W-:Y:S02]  /*1630*/  FADD.FTZ R61, R61, R22 ;  /* 0x000000163d3d7221 */ /* 0x000fe40000010000 */
[----:B------:R-:W-:-:S02]  /*1640*/  F2FP.BF16.F32.PACK_AB R22, R30, R26 ;  /* 0x0000001a1e16723e */ /* 0x000fc400000010ff */
[----:B------:R-:W-:Y:S02]  /*1650*/  F2FP.BF16.F32.PACK_AB R21, R63, R62 ;  /* 0x0000003e3f15723e */ /* 0x000fe400000010ff */
[----:B------:R-:W-:Y:S01]  /*1660*/  F2FP.BF16.F32.PACK_AB R20, R61, R48 ;  /* 0x000000303d14723e */ /* 0x000fe200000010ff */
[----:B------:R-:W-:Y:S06]  /*1670*/  BRA `(.L_x_105) ;  /* 0x0000000000d87947 */ /* 0x000fec0003800000 */
.L_x_106:
[----:B-----5:R-:W-:Y:S01]  /*1680*/  SHF.L.U32 R23, R24, 0x10, RZ ;  /* 0x0000001018177819 */ /* 0x020fe200000006ff */
[----:B------:R-:W-:Y:S01]  /*1690*/  IMAD.U32 R30, R19, 0x10000, RZ ;  /* 0x00010000131e7824 */ /* 0x000fe200078e00ff */
[----:B------:R-:W-:Y:S01]  /*16a0*/  SHF.L.U32 R22, R16, 0x10, RZ ;  /* 0x0000001010167819 */ /* 0x000fe200000006ff */
[----:B------:R-:W-:Y:S01]  /*16b0*/  IMAD.U32 R54, R54, 0x10000, RZ ;  /* 0x0001000036367824 */ /* 0x000fe200078e00ff */
[----:B------:R-:W-:Y:S02]  /*16c0*/  PRMT R61, R24, 0x7632, R61 ;  /* 0x00007632183d7816 */ /* 0x000fe4000000003d */
[C---:B------:R-:W-:Y:S01]  /*16d0*/  PRMT R24, R25.reuse, 0x7632, R24 ;  /* 0x0000763219187816 */ /* 0x040fe20000000018 */
[----:B------:R-:W-:Y:S01]  /*16e0*/  FADD.FTZ R23, R22, R23 ;  /* 0x0000001716177221 */ /* 0x000fe20000010000 */
[----:B------:R-:W-:Y:S01]  /*16f0*/  SHF.L.U32 R62, R25, 0x10, RZ ;  /* 0x00000010193e7819 */ /* 0x000fe200000006ff */
[----:B------:R-:W-:Y:S01]  /*1700*/  IMAD.U32 R25, R17, 0x10000, RZ ;  /* 0x0001000011197824 */ /* 0x000fe200078e00ff */
[----:B------:R-:W-:-:S02]  /*1710*/  PRMT R22, R16, 0x7632, R22 ;  /* 0x0000763210167816 */ /* 0x000fc40000000016 */
[----:B------:R-:W-:Y:S01]  /*1720*/  SHF.L.U32 R61, R61, 0x10, RZ ;  /* 0x000000103d3d7819 */ /* 0x000fe200000006ff */
[----:B------:R-:W-:Y:S01]  /*1730*/  FADD.FTZ R62, R25, R62 ;  /* 0x0000003e193e7221 */ /* 0x000fe20000010000 */
[----:B------:R-:W-:Y:S02]  /*1740*/  PRMT R25, R17, 0x7632, R25 ;  /* 0x0000763211197816 */ /* 0x000fe40000000019 */
[----:B------:R-:W-:Y:S02]  /*1750*/  SHF.L.U32 R22, R22, 0x10, RZ ;  /* 0x0000001016167819 */ /* 0x000fe400000006ff */
[----:B------:R-:W-:Y:S01]  /*1760*/  SHF.L.U32 R48, R12, 0x10, RZ ;  /* 0x000000100c307819 */ /* 0x000fe200000006ff */
[----:B------:R-:W-:Y:S01]  /*1770*/  IMAD.U32 R25, R25, 0x10000, RZ ;  /* 0x0001000019197824 */ /* 0x000fe200078e00ff */
[C---:B------:R-:W-:Y:S01]  /*1780*/  PRMT R20, R26.reuse, 0x7632, R20 ;  /* 0x000076321a147816 */ /* 0x040fe20000000014 */
[----:B------:R-:W-:Y:S01]  /*1790*/  FADD.FTZ R61, R61, R22 ;  /* 0x000000163d3d7221 */ /* 0x000fe20000010000 */
[----:B------:R-:W-:Y:S01]  /*17a0*/  SHF.L.U32 R26, R26, 0x10, RZ ;  /* 0x000000101a1a7819 */ /* 0x000fe200000006ff */
[----:B------:R-:W-:Y:S01]  /*17b0*/  FADD.FTZ R48, R48, R23 ;  /* 0x0000001730307221 */ /* 0x000fe20000010000 */
[----:B------:R-:W-:Y:S01]  /*17c0*/  SHF.L.U32 R31, R18, 0x10, RZ ;  /* 0x00000010121f7819 */ /* 0x000fe200000006ff */
[----:B------:R-:W-:Y:S01]  /*17d0*/  IMAD.U32 R20, R20, 0x10000, RZ ;  /* 0x0001000014147824 */ /* 0x000fe200078e00ff */
[----:B------:R-:W-:Y:S01]  /*17e0*/  SHF.L.U32 R24, R24, 0x10, RZ ;  /* 0x0000001018187819 */ /* 0x000fe200000006ff */
[----:B------:R-:W-:Y:S01]  /*17f0*/  FADD.FTZ R61, R54, R61 ;  /* 0x0000003d363d7221 */ /* 0x000fe20000010000 */
[----:B------:R-:W-:Y:S01]  /*1800*/  PRMT R21, R27, 0x7632, R21 ;  /* 0x000076321b157816 */ /* 0x000fe20000000015 */
[----:B------:R-:W-:Y:S01]  /*1810*/  FADD.FTZ R26, R31, R26 ;  /* 0x0000001a1f1a7221 */ /* 0x000fe20000010000 */
[----:B------:R-:W-:Y:S01]  /*1820*/  SHF.L.U32 R27, R27, 0x10, RZ ;  /* 0x000000101b1b7819 */ /* 0x000fe200000006ff */
[----:B------:R-:W-:Y:S01]  /*1830*/  FADD.FTZ R24, R24, R25 ;  /* 0x0000001918187221 */ /* 0x000fe20000010000 */
[----:B------:R-:W-:-:S02]  /*1840*/  SHF.L.U32 R23, R14, 0x10, RZ ;  /* 0x000000100e177819 */ /* 0x000fc400000006ff */
[----:B------:R-:W-:Y:S01]  /*1850*/  PRMT R22, R19, 0x7632, R22 ;  /* 0x0000763213167816 */ /* 0x000fe20000000016 */
[----:B------:R-:W-:Y:S01]  /*1860*/  FADD.FTZ R27, R30, R27 ;  /* 0x0000001b1e1b7221 */ /* 0x000fe20000010000 */
[----:B------:R-:W-:Y:S01]  /*1870*/  PRMT R25, R18, 0x7632, R25 ;  /* 0x0000763212197816 */ /* 0x000fe20000000019 */
[----:B------:R-:W-:Y:S01]  /*1880*/  FADD.FTZ R26, R23, R26 ;  /* 0x0000001a171a7221 */ /* 0x000fe20000010000 */
[----:B------:R-:W-:Y:S02]  /*1890*/  SHF.L.U32 R21, R21, 0x10, RZ ;  /* 0x0000001015157819 */ /* 0x000fe400000006ff */
[----:B------:R-:W-:Y:S02]  /*18a0*/  SHF.L.U32 R30, R22, 0x10, RZ ;  /* 0x00000010161e7819 */ /* 0x000fe400000006ff */
[----:B------:R-:W-:Y:S02]  /*18b0*/  SHF.L.U32 R25, R25, 0x10, RZ ;  /* 0x0000001019197819 */ /* 0x000fe400000006ff */
[----:B------:R-:W-:Y:S01]  /*18c0*/  PRMT R23, R15, 0x7632, R23 ;  /* 0x000076320f177816 */ /* 0x000fe20000000017 */
[----:B------:R-:W-:Y:S01]  /*18d0*/  FADD.FTZ R21, R21, R30 ;  /* 0x0000001e15157221 */ /* 0x000fe20000010000 */
        /* <DEDUP_REMOVED lines=9> */
[----:B------:R-:W-:Y:S01]  /*1970*/  FADD.FTZ R27, R25, R27 ;  /* 0x0000001b191b7221 */ /* 0x000fe20000010000 */
[----:B------:R-:W-:Y:S01]  /*1980*/  FADD.FTZ R30, R20, R23 ;  /* 0x00000017141e7221 */ /* 0x000fe20000010000 */
[----:B------:R-:W-:Y:S01]  /*1990*/  F2FP.BF16.F32.PACK_AB R20, R61, R48 ;  /* 0x000000303d14723e */ /* 0x000fe200000010ff */
[----:B------:R-:W-:Y:S02]  /*19a0*/  FADD.FTZ R63, R49, R24 ;  /* 0x00000018313f7221 */ /* 0x000fe40000010000 */
[----:B------:R-:W-:Y:S02]  /*19b0*/  F2FP.BF16.F32.PACK_AB R23, R31, R27 ;  /* 0x0000001b1f17723e */ /* 0x000fe400000010ff */
[----:B------:R-:W-:-:S02]  /*19c0*/  F2FP.BF16.F32.PACK_AB R22, R30, R26 ;  /* 0x0000001a1e16723e */ /* 0x000fc400000010ff */
[----:B------:R-:W-:-:S07]  /*19d0*/  F2FP.BF16.F32.PACK_AB R21, R63, R62 ;  /* 0x0000003e3f15723e */ /* 0x000fce00000010ff */
.L_x_105:
        /* <DEDUP_REMOVED lines=22> */
[----:B------:R-:W0:Y:S02]  /*1b40*/  SHFL.BFLY PT, R24, R55, 0x1, 0x1f ;  /* 0x0c201f0037187f89 */ /* 0x000e2400000e0000 */
[----:B0-----:R-:W-:-:S05]  /*1b50*/  FADD.FTZ R55, R55, R24 ;  /* 0x0000001837377221 */ /* 0x001fca0000010000 */
[----:B------:R-:W0:Y:S02]  /*1b60*/  SHFL.BFLY PT, R54, R55, 0x2, 0x1f ;  /* 0x0c401f0037367f89 */ /* 0x000e2400000e0000 */
[----:B0-----:R-:W-:-:S05]  /*1b70*/  FADD.FTZ R69, R55, R54 ;  /* 0x0000003637457221 */ /* 0x001fca0000010000 */
[----:B------:R-:W0:Y:S02]  /*1b80*/  SHFL.BFLY PT, R54, R69, 0x4, 0x1f ;  /* 0x0c801f0045367f89 */ /* 0x000e2400000e0000 */
[----:B0-----:R-:W-:-:S05]  /*1b90*/  FADD.FTZ R54, R69, R54 ;  /* 0x0000003645367221 */ /* 0x001fca0000010000 */
[----:B------:R-:W0:Y:S02]  /*1ba0*/  SHFL.BFLY PT, R69, R54, 0x8, 0x1f ;  /* 0x0d001f0036457f89 */ /* 0x000e2400000e0000 */
[----:B0-----:R-:W-:Y:S02]  /*1bb0*/  FADD.FTZ R54, R54, R69 ;  /* 0x0000004536367221 */ /* 0x001fe40000010000 */
[----:B------:R-:W0:Y:S03]  /*1bc0*/  LDC R69, c[0x0][0x400] ;  /* 0x00010000ff457b82 */ /* 0x000e260000000800 */
[----:B------:R-:W1:Y:S02]  /*1bd0*/  SHFL.BFLY PT, R24, R54, 0x10, 0x1f ;  /* 0x0e001f0036187f89 */ /* 0x000e6400000e0000 */
[----:B-1----:R-:W-:-:S04]  /*1be0*/  FADD.FTZ R24, R54, R24 ;  /* 0x0000001836187221 */ /* 0x002fc80000010000 */
[----:B0-----:R-:W-:-:S04]  /*1bf0*/  FMUL.FTZ R54, R24, R69 ;  /* 0x0000004518367220 */ /* 0x001fc80000410000 */
[C---:B------:R-:W-:Y:S01]  /*1c00*/  FADD.FTZ R24, -R54.reuse, R28 ;  /* 0x0000001c36187221 */ /* 0x040fe20000010100 */
[C---:B------:R-:W-:Y:S01]  /*1c10*/  FADD.FTZ R25, -R54.reuse, R47 ;  /* 0x0000002f36197221 */ /* 0x040fe20000010100 */
[----:B------:R-:W-:Y:S02]  /*1c20*/  FADD.FTZ R55, -R54, R31 ;  /* 0x0000001f36377221 */ /* 0x000fe40000010100 */
        /* <DEDUP_REMOVED lines=38> */
.L_x_120:
[----:B------:R-:W-:Y:S01]  /*1e90*/  FMUL.FTZ R24, R54, R54 ;  /* 0x0000003636187220 */ /* 0x000fe20000410000 */
[----:B-1----:R-:W-:Y:S01]  /*1ea0*/  FADD.FTZ R25, R55, R25 ;  /* 0x0000001937197221 */ /* 0x002fe20000010000 */
[----:B------:R1:W-:Y:S03]  /*1eb0*/  STL.64 [R1], R12 ;  /* 0x0000000c01007387 */ /* 0x0003e60000100a00 */
[----:B------:R-:W-:Y:S01]  /*1ec0*/  FSEL R24, R24, RZ, P3 ;  /* 0x000000ff18187208 */ /* 0x000fe20001800000 */
[----:B------:R-:W-:Y:S01]  /*1ed0*/  FFMA.FTZ R69, R25, R69, UR8 ;  /* 0x0000000819457e23 */ /* 0x000fe20008010045 */
[----:B------:R-:W-:-:S03]  /*1ee0*/  FSEL R25, R54, RZ, !P3 ;  /* 0x000000ff36197208 */ /* 0x000fc60005800000 */
[----:B0-----:R-:W-:Y:S02]  /*1ef0*/  FADD.FTZ R55, R69, R24 ;  /* 0x0000001845377221 */ /* 0x001fe40000010000 */
[C---:B------:R-:W-:Y:S01]  /*1f00*/  FADD.FTZ R24, -R25.reuse, R47 ;  /* 0x0000002f19187221 */ /* 0x040fe20000010100 */
[C---:B------:R-:W-:Y:S01]  /*1f10*/  FADD.FTZ R41, -R25.reuse, R41 ;  /* 0x0000002919297221 */ /* 0x040fe20000010100 */
[----:B-1----:R-:W0:Y:S01]  /*1f20*/  LDC.64 R12, c[0x0][0x428] ;  /* 0x00010a00ff0c7b82 */ /* 0x002e220000000a00 */
[C---:B------:R-:W-:Y:S01]  /*1f30*/  FADD.FTZ R43, -R25.reuse, R43 ;  /* 0x0000002b192b7221 */ /* 0x040fe20000010100 */
[----:B------:R-:W1:Y:S01]  /*1f40*/  MUFU.RSQ R55, R55 ;  /* 0x0000003700377308 */ /* 0x000e620000001400 */
[C---:B------:R-:W-:Y:S01]  /*1f50*/  FADD.FTZ R47, -R25.reuse, R29 ;  /* 0x0000001d192f7221 */ /* 0x040fe20000010100 */
        /* <DEDUP_REMOVED lines=11> */
[----:B------:R-:W-:Y:S01]  /*2010*/  FADD.FTZ R31, -R25, R31 ;  /* 0x0000001f191f7221 */ /* 0x000fe20000010100 */
[C---:B-1----:R-:W-:Y:S01]  /*2020*/  FMUL.FTZ R26, R55.reuse, R41 ;  /* 0x00000029371a7220 */ /* 0x042fe20000410000 */
[C---:B------:R-:W-:Y:S01]  /*2030*/  FMUL.FTZ R27, R55.reuse, R43 ;  /* 0x0000002b371b7220 */ /* 0x040fe20000410000 */
[C---:B------:R-:W-:Y:S01]  /*2040*/  FMUL.FTZ R45, R55.reuse, R45 ;  /* 0x0000002d372d7220 */ /* 0x040fe20000410000 */
[----:B------:R-:W-:Y:S01]  /*2050*/  FMUL.FTZ R25, R55, R47 ;  /* 0x0000002f37197220 */ /* 0x000fe20000410000 */
[----:B0-----:R-:W-:-:S04]  /*2060*/  IMAD.WIDE.U32 R40, R40, 0x10, R12 ;  /* 0x0000001028287825 */ /* 0x001fc800078e000c */
[C---:B------:R-:W-:Y:S01]  /*2070*/  FMUL.FTZ R69, R55.reuse, R46 ;  /* 0x0000002e37457220 */ /* 0x040fe20000410000 */
[----:B------:R-:W-:Y:S01]  /*2080*/  FMUL.FTZ R47, R55, R49 ;  /* 0x00000031372f7220 */ /* 0x000fe20000410000 */
[----:B------:R-:W-:Y:S01]  /*2090*/  FFMA.FTZ R46, R45, R53, R52 ;  /* 0x000000352d2e7223 */ /* 0x000fe20000010034 */
[----:B------:R-:W-:-:S04]  /*20a0*/  IMAD.WIDE.U32 R42, R42, 0x10, R12 ;  /* 0x000000102a2a7825 */ /* 0x000fc800078e000c */
[----:B------:R-:W-:Y:S01]  /*20b0*/  FFMA.FTZ R25, R25, R64, R60 ;  /* 0x0000004019197223 */ /* 0x000fe2000001003c */
[----:B------:R0:W5:Y:S01]  /*20c0*/  LDL.LU.64 R12, [R1] ;  /* 0x00000000010c7983 */ /* 0x0001620000300a00 */
[----:B------:R-:W-:Y:S01]  /*20d0*/  FFMA.FTZ R45, R69, R59, R58 ;  /* 0x0000003b452d7223 */ /* 0x000fe2000001003a */
[----:B------:R-:W-:Y:S01]  /*20e0*/  FFMA.FTZ R26, R26, R57, R56 ;  /* 0x000000391a1a7223 */ /* 0x000fe20000010038 */
[----:B------:R-:W-:Y:S01]  /*20f0*/  FFMA.FTZ R27, R27, R11, R6 ;  /* 0x0000000b1b1b7223 */ /* 0x000fe20000010006 */
[----:B------:R-:W-:Y:S01]  /*2100*/  FFMA.FTZ R47, R47, R51, R50 ;  /* 0x000000332f2f7223 */ /* 0x000fe20000010032 */
[----:B------:R-:W-:Y:S01]  /*2110*/  FMUL.FTZ R44, R55, R44 ;  /* 0x0000002c372c7220 */ /* 0x000fe20000410000 */
[----:B------:R-:W-:Y:S01]  /*2120*/  F2FP.BF16.F32.PACK_AB R25, R45, R25 ;  /* 0x000000192d19723e */ /* 0x000fe200000010ff */
[C---:B------:R-:W-:Y:S01]  /*2130*/  FMUL.FTZ R30, R55.reuse, R30 ;  /* 0x0000001e371e7220 */ /* 0x040fe20000410000 */
[----:B------:R-:W-:Y:S01]  /*2140*/  F2FP.BF16.F32.PACK_AB R26, R46, R26 ;  /* 0x0000001a2e1a723e */ /* 0x000fe200000010ff */
[----:B------:R-:W-:Y:S01]  /*2150*/  FMUL.FTZ R45, R55, R48 ;  /* 0x00000030372d7220 */ /* 0x000fe20000410000 */
[----:B------:R-:W-:Y:S01]  /*2160*/  F2FP.BF16.F32.PACK_AB R27, R47, R27 ;  /* 0x0000001b2f1b723e */ /* 0x000fe200000010ff */
[----:B------:R-:W-:Y:S01]  /*2170*/  FMUL.FTZ R31, R55, R31 ;  /* 0x0000001f371f7220 */ /* 0x000fe20000410000 */
[----:B------:R-:W1:Y:S01]  /*2180*/  @!P2 LDC.64 R46, c[0x0][0x3c0] ;  /* 0x0000f000ff2eab82 */ /* 0x000e620000000a00 */
[----:B------:R-:W-:Y:S01]  /*2190*/  FFMA.FTZ R44, R44, R8, R3 ;  /* 0x000000082c2c7223 */ /* 0x000fe20000010003 */
[----:B------:R-:W-:Y:S01]  /*21a0*/  FFMA.FTZ R45, R45, R7, R2 ;  /* 0x000000072d2d7223 */ /* 0x000fe20000010002 */
[----:B------:R-:W-:Y:S01]  /*21b0*/  FFMA.FTZ R31, R31, R33, R32 ;  /* 0x000000211f1f7223 */ /* 0x000fe20000010020 */
[----:B------:R-:W-:-:S04]  /*21c0*/  FFMA.FTZ R30, R30, R35, R34 ;  /* 0x000000231e1e7223 */ /* 0x000fc80000010022 */
[----:B------:R-:W2:Y:S01]  /*21d0*/  @!P2 LDC.64 R48, c[0x0][0x3c8] ;  /* 0x0000f200ff30ab82 */ /* 0x000ea20000000a00 */
[C---:B------:R-:W-:Y:S01]  /*21e0*/  FMUL.FTZ R28, R55.reuse, R28 ;  /* 0x0000001c371c7220 */ /* 0x040fe20000410000 */
[----:B------:R-:W-:Y:S01]  /*21f0*/  FMUL.FTZ R24, R55, R24 ;  /* 0x0000001837187220 */ /* 0x000fe20000410000 */
[----:B------:R-:W-:Y:S02]  /*2200*/  F2FP.BF16.F32.PACK_AB R31, R31, R45 ;  /* 0x0000002d1f1f723e */ /* 0x000fe400000010ff */
[----:B------:R-:W-:Y:S01]  /*2210*/  F2FP.BF16.F32.PACK_AB R30, R30, R44 ;  /* 0x0000002c1e1e723e */ /* 0x000fe200000010ff */
[----:B------:R-:W-:Y:S01]  /*2220*/  FFMA.FTZ R28, R28, R68, R67 ;  /* 0x000000441c1c7223 */ /* 0x000fe20000010043 */
[----:B------:R-:W-:Y:S01]  /*2230*/  FFMA.FTZ R24, R24, R66, R65 ;  /* 0x0000004218187223 */ /* 0x000fe20000010041 */
[----:B------:R-:W3:Y:S01]  /*2240*/  LDC.64 R44, c[0x0][0x380] ;  /* 0x0000e000ff2c7b82 */ /* 0x000ee20000000a00 */
[----:B------:R-:W-:-:S03]  /*2250*/  FMUL.FTZ R61, R55, R61 ;  /* 0x0000003d373d7220 */ /* 0x000fc60000410000 */
[----:B------:R-:W-:Y:S01]  /*2260*/  F2FP.BF16.F32.PACK_AB R24, R24, R28 ;  /* 0x0000001c1818723e */ /* 0x000fe200000010ff */
[C---:B------:R-:W-:Y:S01]  /*2270*/  FMUL.FTZ R28, R55.reuse, R29 ;  /* 0x0000001d371c7220 */ /* 0x040fe20000410000 */
[C---:B------:R-:W-:Y:S01]  /*2280*/  FMUL.FTZ R29, R55.reuse, R62 ;  /* 0x0000003e371d7220 */ /* 0x040fe20000410000 */
[----:B------:R-:W-:Y:S01]  /*2290*/  FMUL.FTZ R62, R55, R63 ;  /* 0x0000003f373e7220 */ /* 0x000fe20000410000 */
[----:B------:R-:W-:Y:S01]  /*22a0*/  FFMA.FTZ R61, R61, R39, R38 ;  /* 0x000000273d3d7223 */ /* 0x000fe20000010026 */
[----:B------:R-:W-:Y:S01]  /*22b0*/  FFMA.FTZ R28, R28, R10, R5 ;  /* 0x0000000a1c1c7223 */ /* 0x000fe20000010005 */
[----:B------:R-:W-:Y:S01]  /*22c0*/  FFMA.FTZ R29, R29, R9, R4 ;  /* 0x000000091d1d7223 */ /* 0x000fe20000010004 */
[----:B------:R-:W-:Y:S01]  /*22d0*/  FFMA.FTZ R62, R62, R37, R36 ;  /* 0x000000253e3e7223 */ /* 0x000fe20000010024 */
[----:B-1----:R-:W-:Y:S02]  /*22e0*/  @!P2 IMAD.WIDE R46, R0, 0x4, R46 ;  /* 0x00000004002ea825 */ /* 0x002fe400078e022e */
[----:B------:R-:W-:-:S02]  /*22f0*/  F2FP.BF16.F32.PACK_AB R28, R61, R28 ;  /* 0x0000001c3d1c723e */ /* 0x000fc400000010ff */
[----:B--2---:R-:W-:Y:S01]  /*2300*/  @!P2 IMAD.WIDE R48, R0, 0x4, R48 ;  /* 0x000000040030a825 */ /* 0x004fe200078e0230 */
[----:B------:R-:W-:Y:S01]  /*2310*/  F2FP.BF16.F32.PACK_AB R29, R62, R29 ;  /* 0x0000001d3e1d723e */ /* 0x000fe200000010ff */
[----:B------:R0:W-:Y:S04]  /*2320*/  @!P2 STG.E desc[UR6][R46.64], R54 ;  /* 0x000000362e00a986 */ /* 0x0001e8000c101906 */
[----:B------:R0:W-:Y:S01]  /*2330*/  @!P2 STG.E desc[UR6][R48.64], R55 ;  /* 0x000000373000a986 */ /* 0x0001e2000c101906 */
[----:B---3--:R-:W-:-:S03]  /*2340*/  LEA R0, R44, R0, 0x2 ;  /* 0x000000002c007211 */ /* 0x008fc600078e10ff */
[----:B------:R0:W-:Y:S04]  /*2350*/  STG.E.128 desc[UR6][R40.64], R24 ;  /* 0x0000001828007986 */ /* 0x0001e8000c101d06 */
[----:B------:R0:W-:Y:S01]  /*2360*/  STG.E.128 desc[UR6][R42.64], R28 ;  /* 0x0000001c2a007986 */ /* 0x0001e2000c101d06 */
[----:B------:R-:W-:-:S13]  /*2370*/  ISETP.GE.AND P2, PT, R0, R45, PT ;  /* 0x0000002d0000720c */ /* 0x000fda0003f46270 */
[----:B------:R-:W-:Y:S05]  /*2380*/  @!P2 BRA `(.L_x_108) ;  /* 0xffffffe00090a947 */ /* 0x000fea000383ffff */
[----:B------:R-:W-:Y:S05]  /*2390*/  EXIT ;  /* 0x000000000000794d */ /* 0x000fea0003800000 */
.L_x_107:
[----:B------:R-:W-:Y:S01]  /*23a0*/  HFMA2 R49, -RZ, RZ, 0, 5.9604644775390625e-08 ;  /* 0x00000001ff317431 */ /* 0x000fe200000001ff */
[----:B------:R-:W-:Y:S01]  /*23b0*/  BSSY B0, `(.L_x_109) ;  /* 0x0000006000007945 */ /* 0x000fe20003800000 */
[----:B------:R-:W-:Y:S01]  /*23c0*/  MOV R25, 0x1f ;  /* 0x0000001f00197802 */ /* 0x000fe20000000f00 */
[----:B------:R-:W-:-:S07]  /*23d0*/  IMAD.MOV.U32 R24, RZ, RZ, -0x1 ;  /* 0xffffffffff187424 */ /* 0x000fce00078e00ff */
[----:B------:R-:W-:Y:S05]  /*23e0*/  WARPSYNC.COLLECTIVE R24, `(.L_x_110) ;  /* 0x0000000018087348 */ /* 0x000fea0003c00000 */
[----:B------:R0:W1:Y:S02]  /*23f0*/  SHFL.BFLY P4, R24, R55, R49, R25 ;  /* 0x0c00003137187389 */ /* 0x0000640000080019 */
[----:B01----:R-:W-:Y:S05]  /*2400*/  ENDCOLLECTIVE ;  /* 0x000000000000791b */ /* 0x003fea0003800000 */
.L_x_110:
[----:B------:R-:W-:Y:S05]  /*2410*/  BSYNC B0 ;  /* 0x0000000000007941 */ /* 0x000fea0003800000 */
.L_x_109:
[----:B------:R-:W-:Y:S01]  /*2420*/  FADD.FTZ R55, R55, R24 ;  /* 0x0000001837377221 */ /* 0x000fe20000010000 */
[----:B------:R-:W-:Y:S01]  /*2430*/  MOV R24, 0xffffffff ;  /* 0xffffffff00187802 */ /* 0x000fe20000000f00 */
[----:B------:R-:W-:Y:S01]  /*2440*/  HFMA2 R49, -RZ, RZ, 0, 1.1920928955078125e-07 ;  /* 0x00000002ff317431 */ /* 0x000fe200000001ff */
[----:B------:R-:W-:-:S07]  /*2450*/  MOV R25, 0x1f ;  /* 0x0000001f00197802 */ /* 0x000fce0000000f00 */
[----:B------:R-:W-:Y:S05]  /*2460*/  WARPSYNC.COLLECTIVE R24, `(.L_x_111) ;  /* 0x0000000018087348 */ /* 0x000fea0003c00000 */
[----:B------:R0:W1:Y:S02]  /*2470*/  SHFL.BFLY P4, R24, R55, R49, R25 ;  /* 0x0c00003137187389 */ /* 0x0000640000080019 */
[----:B01----:R-:W-:Y:S05]  /*2480*/  ENDCOLLECTIVE ;  /* 0x000000000000791b */ /* 0x003fea0003800000 */
.L_x_111:
[----:B------:R-:W-:Y:S02]  /*2490*/  HFMA2 R49, -RZ, RZ, 0, 2.384185791015625e-07 ;  /* 0x00000004ff317431 */ /* 0x000fe400000001ff */
[----:B------:R-:W-:Y:S01]  /*24a0*/  IMAD.MOV.U32 R54, RZ, RZ, R24 ;  /* 0x000000ffff367224 */ /* 0x000fe200078e0018 */
[----:B------:R-:W-:-:S03]  /*24b0*/  MOV R24, 0xffffffff ;  /* 0xffffffff00187802 */ /* 0x000fc60000000f00 */
[----:B------:R-:W-:-:S05]  /*24c0*/  FADD.FTZ R69, R55, R54 ;  /* 0x0000003637457221 */ /* 0x000fca0000010000 */
[----:B------:R-:W-:-:S07]  /*24d0*/  MOV R55, R69 ;  /* 0x0000004500377202 */ /* 0x000fce0000000f00 */
[----:B------:R-:W-:Y:S05]  /*24e0*/  WARPSYNC.COLLECTIVE R24, `(.L_x_112) ;  /* 0x0000000018087348 */ /* 0x000fea0003c00000 */
[----:B------:R0:W1:Y:S02]  /*24f0*/  SHFL.BFLY P4, R24, R55, R49, R25 ;  /* 0x0c00003137187389 */ /* 0x0000640000080019 */
[----:B01----:R-:W-:Y:S05]  /*2500*/  ENDCOLLECTIVE ;  /* 0x000000000000791b */ /* 0x003fea0003800000 */
.L_x_112:
[----:B------:R-:W-:Y:S02]  /*2510*/  HFMA2 R49, -RZ, RZ, 0, 4.76837158203125e-07 ;  /* 0x00000008ff317431 */ /* 0x000fe400000001ff */
[----:B------:R-:W-:Y:S01]  /*2520*/  IMAD.MOV.U32 R54, RZ, RZ, R24 ;  /* 0x000000ffff367224 */ /* 0x000fe200078e0018 */
[----:B------:R-:W-:-:S03]  /*2530*/  MOV R24, 0xffffffff ;  /* 0xffffffff00187802 */ /* 0x000fc60000000f00 */
[----:B------:R-:W-:-:S05]  /*2540*/  FADD.FTZ R54, R69, R54 ;  /* 0x0000003645367221 */ /* 0x000fca0000010000 */
[----:B------:R-:W-:-:S07]  /*2550*/  MOV R55, R54 ;  /* 0x0000003600377202 */ /* 0x000fce0000000f00 */
[----:B------:R-:W-:Y:S05]  /*2560*/  WARPSYNC.COLLECTIVE R24, `(.L_x_113) ;  /* 0x0000000018087348 */ /* 0x000fea0003c00000 */
[----:B------:R0:W1:Y:S02]  /*2570*/  SHFL.BFLY P4, R24, R55, R49, R25 ;  /* 0x0c00003137187389 */ /* 0x0000640000080019 */
[----:B01----:R-:W-:Y:S05]  /*2580*/  ENDCOLLECTIVE ;  /* 0x000000000000791b */ /* 0x003fea0003800000 */
.L_x_113:
[----:B------:R-:W-:Y:S02]  /*2590*/  HFMA2 R49, -RZ, RZ, 0, 9.5367431640625e-07 ;  /* 0x00000010ff317431 */ /* 0x000fe400000001ff */
[----:B------:R-:W-:Y:S01]  /*25a0*/  IMAD.MOV.U32 R69, RZ, RZ, R24 ;  /* 0x000000ffff457224 */ /* 0x000fe200078e0018 */
[----:B------:R-:W-:-:S03]  /*25b0*/  MOV R24, 0xffffffff ;  /* 0xffffffff00187802 */ /* 0x000fc60000000f00 */
[----:B------:R-:W-:Y:S02]  /*25c0*/  FADD.FTZ R54, R54, R69 ;  /* 0x0000004536367221 */ /* 0x000fe40000010000 */
[----:B------:R-:W0:Y:S03]  /*25d0*/  LDC R69, c[0x0][0x400] ;  /* 0x00010000ff457b82 */ /* 0x000e260000000800 */
[----:B------:R-:W-:-:S07]  /*25e0*/  MOV R55, R54 ;  /* 0x0000003600377202 */ /* 0x000fce0000000f00 */
[----:B0-----:R-:W-:Y:S05]  /*25f0*/  WARPSYNC.COLLECTIVE R24, `(.L_x_114) ;  /* 0x0000000018087348 */ /* 0x001fea0003c00000 */
[----:B------:R1:W2:Y:S02]  /*2600*/  SHFL.BFLY P4, R24, R55, R49, R25 ;  /* 0x0c00003137187389 */ /* 0x0002a40000080019 */
[----:B012---:R-:W-:Y:S05]  /*2610*/  ENDCOLLECTIVE ;  /* 0x000000000000791b */ /* 0x007fea0003800000 */
.L_x_114:
[----:B------:R-:W-:Y:S02]  /*2620*/  IMAD.MOV.U32 R49, RZ, RZ, 0x1 ;  /* 0x00000001ff317424 */ /* 0x000fe400078e00ff */
[----:B------:R-:W-:-:S04]  /*2630*/  FADD.FTZ R54, R54, R24 ;  /* 0x0000001836367221 */ /* 0x000fc80000010000 */
[----:B------:R-:W-:-:S04]  /*2640*/  FMUL.FTZ R54, R54, R69 ;  /* 0x0000004536367220 */ /* 0x000fc80000410000 */
        /* <DEDUP_REMOVED lines=31> */
[----:B------:R-:W-:-:S03]  /*2840*/  HFMA2 R25, -RZ, RZ, 0, 1.847743988037109375e-06 ;  /* 0x0000001fff197431 */ /* 0x000fc600000001ff */
[----:B------:R-:W-:Y:S01]  /*2850*/  FFMA.FTZ R55, R55, R55, R24 ;  /* 0x0000003737377223 */ /* 0x000fe20000010018 */
[----:B------:R-:W-:-:S07]  /*2860*/  MOV R24, 0xffffffff ;  /* 0xffffffff00187802 */ /* 0x000fce0000000f00 */
[----:B------:R-:W-:Y:S05]  /*2870*/  WARPSYNC.COLLECTIVE R24, `(.L_x_115) ;  /* 0x0000000018087348 */ /* 0x000fea0003c00000 */
[----:B------:R0:W1:Y:S02]  /*2880*/  SHFL.BFLY P4, R24, R55, R49, R25 ;  /* 0x0c00003137187389 */ /* 0x0000640000080019 */
[----:B01----:R-:W-:Y:S05]  /*2890*/  ENDCOLLECTIVE ;  /* 0x000000000000791b */ /* 0x003fea0003800000 */
.L_x_115:
[----:B------:R-:W-:Y:S02]  /*28a0*/  HFMA2 R49, -RZ, RZ, 0, 1.1920928955078125e-07 ;  /* 0x00000002ff317431 */ /* 0x000fe400000001ff */
[----:B------:R-:W-:Y:S01]  /*28b0*/  FADD.FTZ R55, R55, R24 ;  /* 0x0000001837377221 */ /* 0x000fe20000010000 */
[----:B------:R-:W-:-:S07]  /*28c0*/  IMAD.MOV.U32 R24, RZ, RZ, -0x1 ;  /* 0xffffffffff187424 */ /* 0x000fce00078e00ff */
[----:B------:R-:W-:Y:S05]  /*28d0*/  WARPSYNC.COLLECTIVE R24, `(.L_x_116) ;  /* 0x0000000018087348 */ /* 0x000fea0003c00000 */
[----:B------:R0:W1:Y:S02]  /*28e0*/  SHFL.BFLY P4, R24, R55, R49, R25 ;  /* 0x0c00003137187389 */ /* 0x0000640000080019 */
[----:B01----:R-:W-:Y:S05]  /*28f0*/  ENDCOLLECTIVE ;  /* 0x000000000000791b */ /* 0x003fea0003800000 */
.L_x_116:
[----:B------:R-:W-:Y:S01]  /*2900*/  MOV R49, 0x4 ;  /* 0x0000000400317802 */ /* 0x000fe20000000f00 */
[----:B------:R-:W-:Y:S01]  /*2910*/  FADD.FTZ R55, R55, R24 ;  /* 0x0000001837377221 */ /* 0x000fe20000010000 */
[----:B------:R-:W-:-:S07]  /*2920*/  MOV R24, 0xffffffff ;  /* 0xffffffff00187802 */ /* 0x000fce0000000f00 */
[----:B------:R-:W-:Y:S05]  /*2930*/  WARPSYNC.COLLECTIVE R24, `(.L_x_117) ;  /* 0x0000000018087348 */ /* 0x000fea0003c00000 */
[----:B------:R0:W1:Y:S02]  /*2940*/  SHFL.BFLY P4, R24, R55, R49, R25 ;  /* 0x0c00003137187389 */ /* 0x0000640000080019 */
[----:B01----:R-:W-:Y:S05]  /*2950*/  ENDCOLLECTIVE ;  /* 0x000000000000791b */ /* 0x003fea0003800000 */
.L_x_117:
[----:B------:R-:W-:Y:S02]  /*2960*/  HFMA2 R49, -RZ, RZ, 0, 4.76837158203125e-07 ;  /* 0x00000008ff317431 */ /* 0x000fe400000001ff */
[----:B------:R-:W-:Y:S01]  /*2970*/  FADD.FTZ R55, R55, R24 ;  /* 0x0000001837377221 */ /* 0x000fe20000010000 */
[----:B------:R-:W-:-:S07]  /*2980*/  IMAD.MOV.U32 R24, RZ, RZ, -0x1 ;  /* 0xffffffffff187424 */ /* 0x000fce00078e00ff */
[----:B------:R-:W-:Y:S05]  /*2990*/  WARPSYNC.COLLECTIVE R24, `(.L_x_118) ;  /* 0x0000000018087348 */ /* 0x000fea0003c00000 */
[----:B------:R0:W1:Y:S02]  /*29a0*/  SHFL.BFLY P4, R24, R55, R49, R25 ;  /* 0x0c00003137187389 */ /* 0x0000640000080019 */
[----:B01----:R-:W-:Y:S05]  /*29b0*/  ENDCOLLECTIVE ;  /* 0x000000000000791b */ /* 0x003fea0003800000 */
.L_x_118:
[----:B------:R-:W-:Y:S01]  /*29c0*/  MOV R49, 0x10 ;  /* 0x0000001000317802 */ /* 0x000fe20000000f00 */
[----:B------:R-:W-:Y:S01]  /*29d0*/  FADD.FTZ R55, R55, R24 ;  /* 0x0000001837377221 */ /* 0x000fe20000010000 */
[----:B------:R-:W-:-:S07]  /*29e0*/  MOV R24, 0xffffffff ;  /* 0xffffffff00187802 */ /* 0x000fce0000000f00 */
[----:B------:R-:W-:Y:S05]  /*29f0*/  WARPSYNC.COLLECTIVE R24, `(.L_x_119) ;  /* 0x0000000018087348 */ /* 0x000fea0003c00000 */
[----:B------:R0:W1:Y:S02]  /*2a00*/  SHFL.BFLY P4, R24, R55, R49, R25 ;  /* 0x0c00003137187389 */ /* 0x0000640000080019 */
[----:B01----:R-:W-:Y:S05]  /*2a10*/  ENDCOLLECTIVE ;  /* 0x000000000000791b */ /* 0x003fea0003800000 */
.L_x_119:
[----:B------:R-:W-:Y:S01]  /*2a20*/  MOV R25, R24 ;  /* 0x0000001800197202 */ /* 0x000fe20000000f00 */
[----:B------:R-:W-:Y:S06]  /*2a30*/  BRA `(.L_x_120) ;  /* 0xfffffff400147947 */ /* 0x000fec000383ffff */
.L_x_121:
        /* <DEDUP_REMOVED lines=12> */
.L_x_12100:


//--------------------- .text._ZN10layer_norm31ln_parallel_residual_fwd_kernelINS_13Kernel_traitsI13__nv_bfloat16S2_S2_S2_fjLj512ELj1ELj4ELj1ELj16ENS_18Kernel_traits_baseILj512ES2_S2_S2_S2_fjLj128EEEEELb1ELb0ELb0EEEvNS_9FwdParamsE --------------------------
	.section	.text._ZN10layer_norm31ln_parallel_residual_fwd_kernelINS_13Kernel_traitsI13__nv_bfloat16S2_S2_S2_fjLj512ELj1ELj4ELj1ELj16ENS_18Kernel_traits_baseILj512ES2_S2_S2_S2_fjLj128EEEEELb1ELb0ELb0EEEvNS_9FwdParamsE,"ax",@progbits
	.align	128
        .global         _ZN10layer_norm31ln_parallel_residual_fwd_kernelINS_13Kernel_traitsI13__nv_bfloat16S2_S2_S2_fjLj512ELj1ELj4ELj1ELj16ENS_18Kernel_traits_baseILj512ES2_S2_S2_S2_fjLj128EEEEELb1ELb0ELb0EEEvNS_9FwdParamsE
        .type           _ZN10layer_norm31ln_parallel_residual_fwd_kernelINS_13Kernel_traitsI13__nv_bfloat16S2_S2_S2_fjLj512ELj1ELj4ELj1ELj16ENS_18Kernel_traits_baseILj512ES2_S2_S2_S2_fjLj128EEEEELb1ELb0ELb0EEEvNS_9FwdParamsE,@function
        .size           _ZN10layer_norm31ln_parallel_residual_fwd_kernelINS_13Kernel_traitsI13__nv_bfloat16S2_S2_S2_fjLj512ELj1ELj4ELj1ELj16ENS_18Kernel_traits_baseILj512ES2_S2_S2_S2_fjLj128EEEEELb1ELb0ELb0EEEvNS_9FwdParamsE,(.L_x_12101 - _ZN10layer_norm31ln_parallel_residual_fwd_kernelINS_13Kernel_traitsI13__nv_bfloat16S2_S2_S2_fjLj512ELj1ELj4ELj1ELj16ENS_18Kernel_traits_baseILj512ES2_S2_S2_S2_fjLj128EEEEELb1ELb0ELb0EEEvNS_9FwdParamsE)
        .other          _ZN10layer_norm31ln_parallel_residual_fwd_kernelINS_13Kernel_traitsI13__nv_bfloat16S2_S2_S2_fjLj512ELj1ELj4ELj1ELj16ENS_18Kernel_traits_baseILj512ES2_S2_S2_S2_fjLj128EEEEELb1ELb0ELb0EEEvNS_9FwdParamsE,@"STO_CUDA_ENTRY STV_DEFAULT"
_ZN10layer_norm31ln_parallel_residual_fwd_kernelINS_13Kernel_traitsI13__nv_bfloat16S2_S2_S2_fjLj512ELj1ELj4ELj1ELj16ENS_18Kernel_traits_baseILj512ES2_S2_S2_S2_fjLj128EEEEELb1ELb0ELb0EEEvNS_9FwdParamsE:
.text._ZN10layer_norm31ln_parallel_residual_fwd_kernelINS_13Kernel_traitsI13__nv_bfloat16S2_S2_S2_fjLj512ELj1ELj4ELj1ELj16ENS_18Kernel_traits_baseILj512ES2_S2_S2_S2_fjLj128EEEEELb1ELb0ELb0EEEvNS_9FwdParamsE:
[----:B------:R-:W-:Y:S01]  /*0000*/  LDC R1, c[0x0][0x37c] ;  /* 0x0000df00ff017b82 */ /* 0x000fe20000000800 */
[----:B------:R-:W0:Y:S07]  /*0010*/  LDCU.U8 UR4, c[0x0][0x464] ;  /* 0x00008c80ff0477ac */ /* 0x000e2e0008000000 */
[----:B------:R-:W1:Y:S01]  /*0020*/  LDC R132, c[0x0][0x458] ;  /* 0x00011600ff847b82 */ /* 0x000e620000000800 */
[----:B------:R-:W2:Y:S01]  /*0030*/  LDCU.64 UR6, c[0x0][0x450] ;  /* 0x00008a00ff0677ac */ /* 0x000ea20008000a00 */
[----:B------:R-:W3:Y:S06]  /*0040*/  LDCU.64 UR8, c[0x0][0x358] ;  /* 0x00006b00ff0877ac */ /* 0x000eec0008000a00 */
[----:B------:R-:W1:Y:S01]  /*0050*/  LDC R133, c[0x0][0x45c] ;  /* 0x00011700ff857b82 */ /* 0x000e620000000800 */
[----:B------:R-:W4:Y:S01]  /*0060*/  S2R R6, SR_TID.X ;  /* 0x0000000000067919 */ /* 0x000f220000002100 */
[----:B------:R-:W5:Y:S06]  /*0070*/  LDCU.64 UR10, c[0x0][0x438] ;  /* 0x00008700ff0a77ac */ /* 0x000f6c0008000a00 */
[----:B------:R-:W4:Y:S01]  /*0080*/  LDC R11, c[0x0][0x388] ;  /* 0x0000e200ff0b7b82 */ /* 0x000f220000000800 */
[----:B0-----:R-:W-:Y:S01]  /*0090*/  ISETP.NE.AND P0, PT, RZ, UR4, PT ;  /* 0x00000004ff007c0c */ /* 0x001fe2000bf05270 */
[----:B--2---:R-:W-:-:S02]  /*00a0*/  IMAD.U32 R2, RZ, RZ, UR6 ;  /* 0x00000006ff027e24 */ /* 0x004fc4000f8e00ff */
[----:B------:R-:W-:-:S10]  /*00b0*/  IMAD.U32 R3, RZ, RZ, UR7 ;  /* 0x00000007ff037e24 */ /* 0x000fd4000f8e00ff */
[----:B---3--:R-:W2:Y:S01]  /*00c0*/  @P0 LDG.E.64 R2, desc[UR8][R2.64] ;  /* 0x0000000802020981 */ /* 0x008ea2000c1e1b00 */
[----:B------:R-:W0:Y:S03]  /*00d0*/  @P0 LDC R9, c[0x0][0x460] ;  /* 0x00011800ff090b82 */ /* 0x000e260000000800 */
[----:B-1----:R-:W0:Y:S01]  /*00e0*/  @P0 LDG.E.64 R4, desc[UR8][R132.64] ;  /* 0x0000000884040981 */ /* 0x002e22000c1e1b00 */
[----:B-----5:R-:W-:Y:S01]  /*00f0*/  UISETP.NE.U32.AND UP0, UPT, UR10, URZ, UPT ;  /* 0x000000ff0a00728c */ /* 0x020fe2000bf05070 */
[----:B------:R-:W-:Y:S03]  /*0100*/  BSSY.RECONVERGENT B0, `(.L_x_122) ;  /* 0x00000a8000007945 */ /* 0x000fe60003800200 */
[----:B------:R-:W1:Y:S01]  /*0110*/  S2UR UR5, SR_CTAID.X ;  /* 0x00000000000579c3 */ /* 0x000e620000002500 */
[----:B----4-:R-:W-:Y:S01]  /*0120*/  SHF.R.S32.HI R0, RZ, 0x1f, R11 ;  /* 0x0000001fff007819 */ /* 0x010fe2000001140b */
[----:B------:R-:W-:-:S03]  /*0130*/  UISETP.NE.AND.EX UP0, UPT, UR11, URZ, UPT, UP0 ;  /* 0x000000ff0b00728c */ /* 0x000fc6000bf05300 */
[----:B------:R-:W-:-:S03]  /*0140*/  LEA.HI R0, R0, R11, RZ, 0x3 ;  /* 0x0000000b00007211 */ /* 0x000fc600078f18ff */
[----:B------:R-:W3:Y:S01]  /*0150*/  LDC R7, c[0x0][0x360] ;  /* 0x0000d800ff077b82 */ /* 0x000ee20000000800 */
[----:B-1----:R-:W-:Y:S01]  /*0160*/  USHF.L.U32 UR4, UR5, 0x2, URZ ;  /* 0x0000000205047899 */ /* 0x002fe200080006ff */
[----:B--2---:R-:W-:Y:S02]  /*0170*/  @P0 R2UR UR6, R2 ;  /* 0x00000000020602ca */ /* 0x004fe400000e0000 */
[----:B------:R-:W-:Y:S02]  /*0180*/  @P0 R2UR UR7, R3 ;  /* 0x00000000030702ca */ /* 0x000fe400000e0000 */
[----:B0-----:R-:W-:Y:S02]  /*0190*/  @P0 IADD3 R132, P1, PT, R4, R9, RZ ;  /* 0x0000000904840210 */ /* 0x001fe40007f3e0ff */
[C---:B------:R-:W-:Y:S02]  /*01a0*/  LOP3.LUT R3, R6.reuse, 0x1f, RZ, 0xc, !PT ;  /* 0x0000001f06037812 */ /* 0x040fe400078e0cff */
[----:B------:R-:W-:Y:S01]  /*01b0*/  LOP3.LUT R4, R6, 0x1f, RZ, 0xc0, !PT ;  /* 0x0000001f06047812 */ /* 0x000fe200078ec0ff */
[----:B------:R-:W-:Y:S01]  /*01c0*/  @P0 IMAD.X R133, RZ, RZ, R5, P1 ;  /* 0x000000ffff850224 */ /* 0x000fe200008e0605 */
[----:B------:R-:W-:Y:S01]  /*01d0*/  LEA.HI.SX32 R2, R0, R3, 0x1d ;  /* 0x0000000300027211 */ /* 0x000fe200078feaff */
[--C-:B---3--:R-:W-:Y:S01]  /*01e0*/  IMAD R3, R7, UR5, R6.reuse ;  /* 0x0000000507037c24 */ /* 0x108fe2000f8e0206 */
[----:B------:R-:W-:Y:S01]  /*01f0*/  SHF.R.U32.HI R0, RZ, 0x5, R6 ;  /* 0x00000005ff007819 */ /* 0x000fe20000011606 */
[----:B------:R-:W-:Y:S01]  /*0200*/  UIADD3 UR14, UPT, UPT, UR6, -0x61c88647, URZ ;  /* 0x9e3779b9060e7890 */ /* 0x000fe2000fffe0ff */
[--C-:B------:R-:W-:Y:S01]  /*0210*/  SHF.R.U64 R5, R132, 0x2, R133.reuse ;  /* 0x0000000284057819 */ /* 0x100fe20000001285 */
[----:B------:R-:W-:Y:S01]  /*0220*/  UIADD3 UR15, UPT, UPT, UR7, -0x4498517b, URZ ;  /* 0xbb67ae85070f7890 */ /* 0x000fe2000fffe0ff */
[----:B------:R-:W-:Y:S01]  /*0230*/  LOP3.LUT R0, R0, UR4, RZ, 0xfc, !PT ;  /* 0x0000000400007c12 */ /* 0x000fe2000f8efcff */
[----:B------:R-:W-:Y:S01]  /*0240*/  UIADD3 UR16, UPT, UPT, UR6, 0x3c6ef372, URZ ;  /* 0x3c6ef37206107890 */ /* 0x000fe2000fffe0ff */
[----:B------:R-:W-:Y:S01]  /*0250*/  SHF.R.U32.HI R6, RZ, 0x2, R133 ;  /* 0x00000002ff067819 */ /* 0x000fe20000011685 */
[----:B------:R-:W-:-:S02]  /*0260*/  UIADD3 UR17, UPT, UPT, UR7, 0x76cf5d0a, URZ ;  /* 0x76cf5d0a07117890 */ /* 0x000fc4000fffe0ff */
[----:B------:R-:W-:Y:S02]  /*0270*/  UIADD3 UR18, UPT, UPT, UR6, -0x255992d5, URZ ;  /* 0xdaa66d2b06127890 */ /* 0x000fe4000fffe0ff */
[----:B------:R-:W-:Y:S02]  /*0280*/  UIADD3 UR19, UPT, UPT, UR7, 0x32370b8f, URZ ;  /* 0x32370b8f07137890 */ /* 0x000fe4000fffe0ff */
[----:B------:R-:W-:Y:S02]  /*0290*/  UIADD3 UR20, UPT, UPT, UR6, 0x78dde6e4, URZ ;  /* 0x78dde6e406147890 */ /* 0x000fe4000fffe0ff */
[----:B------:R-:W-:Y:S02]  /*02a0*/  UIADD3 UR21, UPT, UPT, UR7, -0x126145ec, URZ ;  /* 0xed9eba1407157890 */ /* 0x000fe4000fffe0ff */
[----:B------:R-:W-:Y:S02]  /*02b0*/  UIADD3 UR22, UPT, UPT, UR6, 0x1715609d, URZ ;  /* 0x1715609d06167890 */ /* 0x000fe4000fffe0ff */
[----:B------:R-:W-:-:S02]  /*02c0*/  UIADD3 UR23, UPT, UPT, UR7, -0x56f99767, URZ ;  /* 0xa906689907177890 */ /* 0x000fc4000fffe0ff */
[----:B------:R-:W-:Y:S02]  /*02d0*/  UIADD3 UR24, UPT, UPT, UR6, -0x4ab325aa, URZ ;  /* 0xb54cda5606187890 */ /* 0x000fe4000fffe0ff */
[----:B------:R-:W-:Y:S02]  /*02e0*/  UIADD3 UR25, UPT, UPT, UR7, 0x646e171e, URZ ;  /* 0x646e171e07197890 */ /* 0x000fe4000fffe0ff */
[----:B------:R-:W-:Y:S02]  /*02f0*/  UIADD3 UR26, UPT, UPT, UR6, 0x5384540f, URZ ;  /* 0x5384540f061a7890 */ /* 0x000fe4000fffe0ff */
[----:B------:R-:W-:Y:S02]  /*0300*/  UIADD3 UR27, UPT, UPT, UR7, 0x1fd5c5a3, URZ ;  /* 0x1fd5c5a3071b7890 */ /* 0x000fe4000fffe0ff */
[----:B------:R-:W-:Y:S02]  /*0310*/  UIADD3 UR28, UPT, UPT, UR6, -0xe443238, URZ ;  /* 0xf1bbcdc8061c7890 */ /* 0x000fe4000fffe0ff */
[----:B------:R-:W-:-:S02]  /*0320*/  UIADD3 UR29, UPT, UPT, UR7, -0x24c28bd8, URZ ;  /* 0xdb3d7428071d7890 */ /* 0x000fc4000fffe0ff */
[----:B------:R-:W-:Y:S02]  /*0330*/  UIADD3 UR30, UPT, UPT, UR6, -0x700cb87f, URZ ;  /* 0x8ff34781061e7890 */ /* 0x000fe4000fffe0ff */
[----:B------:R-:W-:Y:S01]  /*0340*/  UIADD3 UR31, UPT, UPT, UR7, -0x695add53, URZ ;  /* 0x96a522ad071f7890 */ /* 0x000fe2000fffe0ff */
[----:B------:R-:W-:Y:S11]  /*0350*/  BRA.U UP0, `(.L_x_123) ;  /* 0x0000000500087547 */ /* 0x000ff6000b800000 */
        /* <DEDUP_REMOVED lines=17> */
[----:B------:R-:W-:Y:S01]  /*0470*/  @P1 LOP3.LUT R7, R4, 0x20, RZ, 0xfc, !PT ;  /* 0x0000002004071812 */ /* 0x000fe200078efcff */
[----:B------:R-:W-:-:S02]  /*0480*/  @P1 IMAD.MOV.U32 R43, RZ, RZ, RZ ;  /* 0x000000ffff2b1224 */ /* 0x000fc400078e00ff */
[----:B0-----:R-:W-:Y:S05]  /*0490*/  @!P0 BRA `(.L_x_125) ;  /* 0x0000000400b88947 */ /* 0x001fea0003800000 */
        /* <DEDUP_REMOVED lines=15> */
.L_x_124:
        /* <DEDUP_REMOVED lines=14> */
[----:B------:R-:W-:Y:S01]  /*0670*/  @P1 LOP3.LUT R7, R4, 0x20, RZ, 0xfc, !PT ;  /* 0x0000002004071812 */ /* 0x000fe200078efcff */
[----:B------:R-:W-:-:S06]  /*0680*/  @P1 IMAD.MOV.U32 R43, RZ, RZ, RZ ;  /* 0x000000ffff2b1224 */ /* 0x000fcc00078e00ff */
        /* <DEDUP_REMOVED lines=15> */
.L_x_123:
        /* <DEDUP_REMOVED lines=22> */
.L_x_128:
[----:B------:R-:W-:Y:S05]  /*08e0*/  BSYNC.RECONVERGENT B1 ;  /* 0x0000000000017941 */ /* 0x000fea0003800200 */
.L_x_127:
        /* <DEDUP_REMOVED lines=14> */
.L_x_126:
        /* <DEDUP_REMOVED lines=22> */
[----:B------:R-:W-:Y:S01]  /*0b30*/  IMAD.MOV.U32 R46, RZ, RZ, RZ ;  /* 0x000000ffff2e7224 */ /* 0x000fe200078e00ff */
[----:B------:R-:W-:Y:S01]  /*0b40*/  CS2R R44, SRZ ;  /* 0x00000000002c7805 */ /* 0x000fe2000001ff00 */
[----:B------:R-:W-:Y:S01]  /*0b50*/  @P1 IMAD.MOV.U32 R47, RZ, RZ, RZ ;  /* 0x000000ffff2f1224 */ /* 0x000fe200078e00ff */
[----:B------:R-:W-:Y:S02]  /*0b60*/  @P0 CS2R R62, SRZ ;  /* 0x00000000003e0805 */ /* 0x000fe4000001ff00 */
[----:B------:R-:W-:-:S07]  /*0b70*/  @P0 CS2R R60, SRZ ;  /* 0x00000000003c0805 */ /* 0x000fce000001ff00 */
.L_x_125:
[----:B------:R-:W-:Y:S05]  /*0b80*/  BSYNC.RECONVERGENT B0 ;  /* 0x0000000000007941 */ /* 0x000fea0003800200 */
.L_x_122:
[----:B------:R-:W1:Y:S02]  /*0b90*/  LDCU UR4, c[0x0][0x384] ;  /* 0x00007080ff0477ac */ /* 0x000e640008000800 */
[----:B-1----:R-:W-:-:S13]  /*0ba0*/  ISETP.GE.AND P0, PT, R0, UR4, PT ;  /* 0x0000000400007c0c */ /* 0x002fda000bf06270 */
[----:B------:R-:W-:Y:S05]  /*0bb0*/  @P0 EXIT ;  /* 0x000000000000094d */ /* 0x000fea0003800000 */
[----:B------:R-:W-:Y:S01]  /*0bc0*/  IMAD.HI.U32 R7, R3, -0x326172a9, RZ ;  /* 0xcd9e8d5703077827 */ /* 0x000fe200078e00ff */
[----:B------:R-:W1:Y:S03]  /*0bd0*/  LDCU.U8 UR4, c[0x0][0x410] ;  /* 0x00008200ff0477ac */ /* 0x000e660008000000 */
[----:B------:R-:W-:Y:S01]  /*0be0*/  HFMA2 R87, -RZ, RZ, 0, 0 ;  /* 0x00000000ff577431 */ /* 0x000fe200000001ff */
[----:B------:R-:W-:Y:S01]  /*0bf0*/  BSSY B0, `(.L_x_129) ;  /* 0x0001144000007945 */ /* 0x000fe20003800000 */
[----:B0---4-:R-:W-:Y:S01]  /*0c00*/  IMAD.HI.U32 R8, R5, -0x2daee0ad, RZ ;  /* 0xd2511f5305087827 */ /* 0x011fe200078e00ff */
[----:B------:R-:W-:Y:S01]  /*0c10*/  LOP3.LUT R7, R6, UR6, R7, 0x96, !PT ;  /* 0x0000000606077c12 */ /* 0x000fe2000f8e9607 */
[----:B------:R-:W0:Y:S01]  /*0c20*/  LDCU UR32, c[0x0][0x388] ;  /* 0x00007100ff2077ac */ /* 0x000e220008000800 */
[----:B------:R-:W-:Y:S01]  /*0c30*/  LOP3.LUT R132, R132, 0x3, RZ, 0xc0, !PT ;  /* 0x0000000384847812 */ /* 0x000fe200078ec0ff */
[----:B------:R-:W-:Y:S01]  /*0c40*/  IMAD R10, R3, -0x326172a9, RZ ;  /* 0xcd9e8d57030a7824 */ /* 0x000fe200078e02ff */
[----:B------:R-:W-:Y:S01]  /*0c50*/  LOP3.LUT R8, R8, UR7, RZ, 0x3c, !PT ;  /* 0x0000000708087c12 */ /* 0x000fe2000f8e3cff */
[----:B------:R-:W-:Y:S01]  /*0c60*/  IMAD R12, R5, -0x2daee0ad, RZ ;  /* 0xd2511f53050c7824 */ /* 0x000fe200078e02ff */
[----:B-----5:R-:W-:Y:S01]  /*0c70*/  PRMT R15, R61, 0x7632, R15 ;  /* 0x000076323d0f7816 */ /* 0x020fe2000000000f */
[----:B------:R-:W-:Y:S01]  /*0c80*/  IMAD.HI.U32 R11, R7, -0x2daee0ad, RZ ;  /* 0xd2511f53070b7827 */ /* 0x000fe200078e00ff */
[----:B------:R-:W-:Y:S01]  /*0c90*/  PRMT R16, R53, 0x7632, R16 ;  /* 0x0000763235107816 */ /* 0x000fe20000000010 */
[----:B------:R-:W2:Y:S01]  /*0ca0*/  LDCU UR5, c[0x0][0x448] ;  /* 0x00008900ff0577ac */ /* 0x000ea20008000800 */
[----:B------:R-:W-:Y:S01]  /*0cb0*/  PRMT R17, R57, 0x7632, R17 ;  /* 0x0000763239117816 */ /* 0x000fe20000000011 */
[----:B------:R-:W-:Y:S01]  /*0cc0*/  IMAD.HI.U32 R9, R8, -0x326172a9, RZ ;  /* 0xcd9e8d5708097827 */ /* 0x000fe200078e00ff */
[----:B------:R-:W-:Y:S01]  /*0cd0*/  LOP3.LUT R11, R12, UR15, R11, 0x96, !PT ;  /* 0x0000000f0c0b7c12 */ /* 0x000fe2000f8e960b */
[----:B------:R-:W3:Y:S01]  /*0ce0*/  LDCU.64 UR10, c[0x0][0x398] ;  /* 0x00007300ff0a77ac */ /* 0x000ee20008000a00 */
[----:B------:R-:W-:Y:S01]  /*0cf0*/  PRMT R18, R49, 0x7632, R18 ;  /* 0x0000763231127816 */ /* 0x000fe20000000012 */
[----:B------:R-:W-:Y:S01]  /*0d00*/  IMAD R13, R7, -0x2daee0ad, RZ ;  /* 0xd2511f53070d7824 */ /* 0x000fe200078e02ff */
[----:B------:R-:W-:Y:S01]  /*0d10*/  LOP3.LUT R9, R10, UR14, R9, 0x96, !PT ;  /* 0x0000000e0a097c12 */ /* 0x000fe2000f8e9609 */
[----:B------:R-:W-:Y:S01]  /*0d20*/  IMAD R8, R8, -0x326172a9, RZ ;  /* 0xcd9e8d5708087824 */ /* 0x000fe200078e02ff */
[----:B------:R-:W-:Y:S01]  /*0d30*/  PRMT R19, R60, 0x7632, R19 ;  /* 0x000076323c137816 */ /* 0x000fe20000000013 */
[----:B------:R-:W-:Y:S01]  /*0d40*/  IMAD.HI.U32 R7, R11, -0x326172a9, RZ ;  /* 0xcd9e8d570b077827 */ /* 0x000fe200078e00ff */
[----:B------:R-:W-:Y:S01]  /*0d50*/  PRMT R20, R52, 0x7632, R20 ;  /* 0x0000763234147816 */ /* 0x000fe20000000014 */
[----:B------:R-:W4:Y:S01]  /*0d60*/  LDCU.64 UR12, c[0x0][0x3a0] ;  /* 0x00007400ff0c77ac */ /* 0x000f220008000a00 */
[----:B------:R-:W-:Y:S01]  /*0d70*/  PRMT R21, R56, 0x7632, R21 ;  /* 0x0000763238157816 */ /* 0x000fe20000000015 */
[C---:B------:R-:W-:Y:S01]  /*0d80*/  IMAD.HI.U32 R10, R9.reuse, -0x2daee0ad, RZ ;  /* 0xd2511f53090a7827 */ /* 0x040fe200078e00ff */
[----:B------:R-:W-:Y:S01]  /*0d90*/  LOP3.LUT R7, R8, UR16, R7, 0x96, !PT ;  /* 0x0000001008077c12 */ /* 0x000fe2000f8e9607 */
[----:B-1----:R-:W-:Y:S01]  /*0da0*/  UISETP.NE.AND UP1, UPT, UR4, URZ, UPT ;  /* 0x000000ff0400728c */ /* 0x002fe2000bf25270 */
[----:B------:R-:W-:Y:S01]  /*0db0*/  PRMT R22, R48, 0x7632, R22 ;  /* 0x0000763230167816 */ /* 0x000fe20000000016 */
[----:B------:R-:W-:Y:S01]  /*0dc0*/  IMAD R12, R9, -0x2daee0ad, RZ ;  /* 0xd2511f53090c7824 */ /* 0x000fe200078e02ff */
[----:B------:R-:W-:Y:S01]  /*0dd0*/  LOP3.LUT R10, R13, UR17, R10, 0x96, !PT ;  /* 0x000000110d0a7c12 */ /* 0x000fe2000f8e960a */
[----:B------:R-:W-:Y:S01]  /*0de0*/  IMAD R11, R11, -0x326172a9, RZ ;  /* 0xcd9e8d570b0b7824 */ /* 0x000fe200078e02ff */
[----:B------:R-:W-:Y:S01]  /*0df0*/  PRMT R23, R47, 0x7632, R23 ;  /* 0x000076322f177816 */ /* 0x000fe20000000017 */
[----:B------:R-:W-:Y:S01]  /*0e00*/  IMAD.HI.U32 R9, R7, -0x2daee0ad, RZ ;  /* 0xd2511f5307097827 */ /* 0x000fe200078e00ff */
[----:B------:R-:W-:-:S02]  /*0e10*/  PRMT R24, R39, 0x7632, R24 ;  /* 0x0000763227187816 */ /* 0x000fc40000000018 */
[----:B------:R-:W-:Y:S01]  /*0e20*/  PRMT R25, R43, 0x7632, R25 ;  /* 0x000076322b197816 */ /* 0x000fe20000000019 */
[----:B------:R-:W-:Y:S01]  /*0e30*/  IMAD.HI.U32 R8, R10, -0x326172a9, RZ ;  /* 0xcd9e8d570a087827 */ /* 0x000fe200078e00ff */
[----:B------:R-:W-:Y:S02]  /*0e40*/  LOP3.LUT R9, R12, UR19, R9, 0x96, !PT ;  /* 0x000000130c097c12 */ /* 0x000fe4000f8e9609 */
        /* <DEDUP_REMOVED lines=33> */
[----:B------:R-:W-:Y:S02]  /*1060*/  IMAD R13, R8, -0x2daee0ad, RZ ;  /* 0xd2511f53080d7824 */ /* 0x000fe400078e02ff */
[----:B------:R-:W-:-:S04]  /*1070*/  IMAD.HI.U32 R10, R7, -0x2daee0ad, RZ ;  /* 0xd2511f53070a7827 */ /* 0x000fc800078e00ff */
[----:B------:R-:W-:Y:S01]  /*1080*/  IMAD.HI.U32 R8, R9, -0x326172a9, RZ ;  /* 0xcd9e8d5709087827 */ /* 0x000fe200078e00ff */
[----:B------:R-:W-:Y:S02]  /*1090*/  LOP3.LUT R10, R13, UR27, R10, 0x96, !PT ;  /* 0x0000001b0d0a7c12 */ /* 0x000fe4000f8e960a */
[----:B------:R-:W-:Y:S01]  /*10a0*/  PRMT R13, R58, 0x7632, R13 ;  /* 0x000076323a0d7816 */ /* 0x000fe2000000000d */
[----:B------:R-:W-:Y:S01]  /*10b0*/  IMAD R12, R9, -0x326172a9, RZ ;  /* 0xcd9e8d57090c7824 */ /* 0x000fe200078e02ff */
[----:B------:R-:W-:Y:S01]  /*10c0*/  LOP3.LUT R8, R11, UR26, R8, 0x96, !PT ;  /* 0x0000001a0b087c12 */ /* 0x000fe2000f8e9608 */
[----:B------:R-:W-:Y:S01]  /*10d0*/  IMAD R14, R7, -0x2daee0ad, RZ ;  /* 0xd2511f53070e7824 */ /* 0x000fe200078e02ff */
[----:B------:R-:W-:Y:S01]  /*10e0*/  PRMT R11, R62, 0x7632, R11 ;  /* 0x000076323e0b7816 */ /* 0x000fe2000000000b */
[----:B------:R-:W-:-:S04]  /*10f0*/  IMAD.HI.U32 R7, R10, -0x326172a9, RZ ;  /* 0xcd9e8d570a077827 */ /* 0x000fc800078e00ff */
[----:B------:R-:W-:Y:S01]  /*1100*/  IMAD.HI.U32 R9, R8, -0x2daee0ad, RZ ;  /* 0xd2511f5308097827 */ /* 0x000fe200078e00ff */
[----:B------:R-:W-:Y:S02]  /*1110*/  LOP3.LUT R122, R12, UR28, R7, 0x96, !PT ;  /* 0x0000001c0c7a7c12 */ /* 0x000fe4000f8e9607 */
[----:B------:R-:W-:Y:S01]  /*1120*/  PRMT R12, R54, 0x7632, R12 ;  /* 0x00007632360c7816 */ /* 0x000fe2000000000c */
[----:B------:R-:W-:Y:S01]  /*1130*/  IMAD R7, R10, -0x326172a9, RZ ;  /* 0xcd9e8d570a077824 */ /* 0x000fe200078e02ff */
[--C-:B------:R-:W-:Y:S01]  /*1140*/  LOP3.LUT R130, R14, UR29, R9.reuse, 0x96, !PT ;  /* 0x0000001d0e827c12 */ /* 0x100fe2000f8e9609 */
[----:B------:R-:W-:Y:S01]  /*1150*/  IMAD R8, R8, -0x2daee0ad, RZ ;  /* 0xd2511f5308087824 */ /* 0x000fe200078e02ff */
[----:B------:R-:W-:Y:S01]  /*1160*/  PRMT R9, R59, 0x7632, R9 ;  /* 0x000076323b097816 */ /* 0x000fe20000000009 */
[----:B------:R-:W-:Y:S01]  /*1170*/  IMAD.HI.U32 R131, R122, -0x2daee0ad, RZ ;  /* 0xd2511f537a837827 */ /* 0x000fe200078e00ff */
[----:B------:R-:W-:Y:S02]  /*1180*/  PRMT R10, R51, 0x7632, R10 ;  /* 0x00007632330a7816 */ /* 0x000fe4000000000a */
[----:B------:R-:W-:Y:S01]  /*1190*/  PRMT R14, R50, 0x7632, R14 ;  /* 0x00007632320e7816 */ /* 0x000fe2000000000e */
[----:B------:R-:W-:Y:S01]  /*11a0*/  IMAD.HI.U32 R128, R130, -0x326172a9, RZ ;  /* 0xcd9e8d5782807827 */ /* 0x000fe200078e00ff */
[----:B------:R-:W-:-:S02]  /*11b0*/  LOP3.LUT R131, R8, UR31, R131, 0x96, !PT ;  /* 0x0000001f08837c12 */ /* 0x000fc4000f8e9683 */
[----:B------:R-:W-:Y:S01]  /*11c0*/  PRMT R8, R55, 0x7632, R8 ;  /* 0x0000763237087816 */ /* 0x000fe20000000008 */
[----:B------:R-:W-:Y:S01]  /*11d0*/  IMAD R122, R122, -0x2daee0ad, RZ ;  /* 0xd2511f537a7a7824 */ /* 0x000fe200078e02ff */
[----:B------:R-:W-:Y:S01]  /*11e0*/  LOP3.LUT R128, R7, UR30, R128, 0x96, !PT ;  /* 0x0000001e07807c12 */ /* 0x000fe2000f8e9680 */
[----:B------:R-:W-:Y:S01]  /*11f0*/  IMAD R130, R130, -0x326172a9, RZ ;  /* 0xcd9e8d5782827824 */ /* 0x000fe200078e02ff */
[----:B0-234-:R-:W-:-:S07]  /*1200*/  PRMT R7, R63, 0x7632, R7 ;  /* 0x000076323f077816 */ /* 0x01dfce0000000007 */
.L_x_384:
[----:B------:R-:W-:Y:S01]  /*1210*/  IMAD R72, R0, UR32, RZ ;  /* 0x0000002000487c24 */ /* 0x000fe2000f8e02ff */
[----:B------:R-:W-:Y:S04]  /*1220*/  BSSY.RECONVERGENT B1, `(.L_x_130) ;  /* 0x00007ee000017945 */ /* 0x000fe80003800200 */
[----:B------:R-:W-:-:S04]  /*1230*/  SHF.R.S32.HI R73, RZ, 0x1f, R72 ;  /* 0x0000001fff497819 */ /* 0x000fc80000011448 */
[----:B------:R-:W-:-:S04]  /*1240*/  LEA.HI R73, R73, R72, RZ, 0x3 ;  /* 0x0000004849497211 */ /* 0x000fc800078f18ff */
[----:B------:R-:W-:-:S05]  /*1250*/  LEA.HI.SX32 R111, R73, R4, 0x1d ;  /* 0x00000004496f7211 */ /* 0x000fca00078feaff */
[----:B------:R-:W-:Y:S01]  /*1260*/  IMAD.MOV.U32 R112, RZ, RZ, R111 ;  /* 0x000000ffff707224 */ /* 0x000fe200078e006f */
[----:B------:R-:W-:Y:S06]  /*1270*/  @!P1 BRA `(.L_x_131) ;  /* 0x0000007c00a09947 */ /* 0x000fec0003800000 */
[----:B------:R-:W-:Y:S01]  /*1280*/  ISETP.NE.U32.AND P0, PT, RZ, UR10, PT ;  /* 0x0000000aff007c0c */ /* 0x000fe2000bf05070 */
[----:B------:R-:W0:Y:S01]  /*1290*/  LDC.64 R72, c[0x0][0x390] ;  /* 0x0000e400ff487b82 */ /* 0x000e220000000a00 */
        /* <DEDUP_REMOVED lines=14> */
[----:B------:R-:W-:Y:S01]  /*1380*/  ISETP.NE.AND P2, PT, R132, 0x1, PT ;  /* 0x000000018400780c */ /* 0x000fe20003f45270 */
[----:B------:R-:W-:Y:S01]  /*1390*/  BSSY.RECONVERGENT B2, `(.L_x_133) ;  /* 0x0000046000027945 */ /* 0x000fe20003800200 */
[----:B------:R-:W-:Y:S01]  /*13a0*/  IMAD.MOV.U32 R78, RZ, RZ, 0x2 ;  /* 0x00000002ff4e7424 */ /* 0x000fe200078e00ff */
[----:B------:R-:W-:Y:S01]  /*13b0*/  MOV R112, R122 ;  /* 0x0000007a00707202 */ /* 0x000fe20000000f00 */
[----:B------:R-:W-:-:S09]  /*13c0*/  IMAD.MOV.U32 R76, RZ, RZ, R130 ;  /* 0x000000ffff4c7224 */ /* 0x000fd200078e0082 */
[----:B------:R-:W-:Y:S05]  /*13d0*/  @!P2 BRA `(.L_x_134) ;  /* 0x000000040004a947 */ /* 0x000fea0003800000 */
[----:B------:R-:W-:-:S13]  /*13e0*/  ISETP.NE.AND P2, PT, R132, 0x3, PT ;  /* 0x000000038400780c */ /* 0x000fda0003f45270 */
[----:B------:R-:W-:Y:S05]  /*13f0*/  @!P2 BRA `(.L_x_135) ;  /* 0x000000000020a947 */ /* 0x000fea0003800000 */
[----:B------:R-:W-:-:S13]  /*1400*/  ISETP.NE.AND P2, PT, R132, 0x2, PT ;  /* 0x000000028400780c */ /* 0x000fda0003f45270 */
[----:B------:R-:W-:Y:S01]  /*1410*/  @!P2 IMAD.MOV.U32 R78, RZ, RZ, 0x3 ;  /* 0x00000003ff4ea424 */ /* 0x000fe200078e00ff */
[----:B------:R-:W-:Y:S01]  /*1420*/  @P2 IADD3 R78, PT, PT, R132, 0x1, RZ ;  /* 0x00000001844e2810 */ /* 0x000fe20007ffe0ff */
[--C-:B------:R-:W-:Y:S02]  /*1430*/  @!P2 IMAD.MOV.U32 R112, RZ, RZ, R122.reuse ;  /* 0x000000ffff70a224 */ /* 0x100fe400078e007a */
[----:B------:R-:W-:Y:S02]  /*1440*/  @!P2 IMAD.MOV.U32 R76, RZ, RZ, R131 ;  /* 0x000000ffff4ca224 */ /* 0x000fe400078e0083 */
[----:B------:R-:W-:Y:S02]  /*1450*/  @P2 IMAD.MOV.U32 R112, RZ, RZ, R122 ;  /* 0x000000ffff702224 */ /* 0x000fe400078e007a */
[----:B------:R-:W-:Y:S01]  /*1460*/  @P2 IMAD.MOV.U32 R76, RZ, RZ, R128 ;  /* 0x000000ffff4c2224 */ /* 0x000fe200078e0080 */
[----:B------:R-:W-:Y:S06]  /*1470*/  BRA `(.L_x_134) ;  /* 0x0000000000dc7947 */ /* 0x000fec0003800000 */
.L_x_135:
[----:B------:R-:W-:Y:S01]  /*1480*/  VIADD R5, R5, 0x1 ;  /* 0x0000000105057836 */ /* 0x000fe20000000000 */
[----:B------:R-:W-:Y:S03]  /*1490*/  BSSY.RECONVERGENT B3, `(.L_x_136) ;  /* 0x000000c000037945 */ /* 0x000fe60003800200 */
[C---:B------:R-:W-:Y:S01]  /*14a0*/  IMAD.WIDE.U32 R102, R5.reuse, -0x2daee0ad, RZ ;  /* 0xd2511f5305667825 */ /* 0x040fe200078e00ff */
[----:B------:R-:W-:-:S13]  /*14b0*/  ISETP.NE.AND P2, PT, R5, RZ, PT ;  /* 0x000000ff0500720c */ /* 0x000fda0003f45270 */
[----:B------:R-:W-:Y:S05]  /*14c0*/  @P2 BRA `(.L_x_137) ;  /* 0x0000000000202947 */ /* 0x000fea0003800000 */
[----:B------:R-:W-:-:S04]  /*14d0*/  IADD3 R6, PT, PT, R6, 0x1, RZ ;  /* 0x0000000106067810 */ /* 0x000fc80007ffe0ff */
[----:B------:R-:W-:-:S13]  /*14e0*/  ISETP.NE.AND P2, PT, R6, RZ, PT ;  /* 0x000000ff0600720c */ /* 0x000fda0003f45270 */
[----:B------:R-:W-:Y:S01]  /*14f0*/  @!P2 VIADD R3, R3, 0x1 ;  /* 0x000000010303a836 */ /* 0x000fe20000000000 */
[----:B------:R-:W-:Y:S01]  /*1500*/  @!P2 MOV R6, RZ ;  /* 0x000000ff0006a202 */ /* 0x000fe20000000f00 */
[----:B------:R-:W-:-:S03]  /*1510*/  @!P2 VIADD R76, R87, 0x1 ;  /* 0x00000001574ca836 */ /* 0x000fc60000000000 */
[----:B------:R-:W-:-:S13]  /*1520*/  ISETP.NE.AND P3, PT, R3, RZ, !P2 ;  /* 0x000000ff0300720c */ /* 0x000fda0005765270 */
[----:B------:R-:W-:-:S04]  /*1530*/  @P3 IMAD.MOV R76, RZ, RZ, R87 ;  /* 0x000000ffff4c3224 */ /* 0x000fc800078e0257 */
[----:B------:R-:W-:-:S07]  /*1540*/  @!P2 IMAD.MOV.U32 R87, RZ, RZ, R76 ;  /* 0x000000ffff57a224 */ /* 0x000fce00078e004c */
.L_x_137:
[----:B------:R-:W-:Y:S05]  /*1550*/  BSYNC.RECONVERGENT B3 ;  /* 0x0000000000037941 */ /* 0x000fea0003800200 */
.L_x_136:
[----:B------:R-:W-:Y:S01]  /*1560*/  IMAD.WIDE.U32 R76, R3, -0x326172a9, RZ ;  /* 0xcd9e8d57034c7825 */ /* 0x000fe200078e00ff */
[----:B------:R-:W-:-:S04]  /*1570*/  LOP3.LUT R78, R87, UR7, R103, 0x96, !PT ;  /* 0x00000007574e7c12 */ /* 0x000fc8000f8e9667 */
[----:B------:R-:W-:Y:S01]  /*1580*/  LOP3.LUT R98, R6, UR6, R77, 0x96, !PT ;  /* 0x0000000606627c12 */ /* 0x000fe2000f8e964d */
[----:B------:R-:W-:-:S04]  /*1590*/  IMAD.WIDE.U32 R78, R78, -0x326172a9, RZ ;  /* 0xcd9e8d574e4e7825 */ /* 0x000fc800078e00ff */
        /* <DEDUP_REMOVED lines=33> */
[----:B------:R-:W-:-:S03]  /*17b0*/  LOP3.LUT R128, R128, UR30, R131, 0x96, !PT ;  /* 0x0000001e80807c12 */ /* 0x000fc6000f8e9683 */
[----:B------:R-:W-:Y:S01]  /*17c0*/  IMAD.MOV.U32 R78, RZ, RZ, RZ ;  /* 0x000000ffff4e7224 */ /* 0x000fe200078e00ff */
[----:B------:R-:W-:Y:S01]  /*17d0*/  LOP3.LUT R131, R76, UR31, R113, 0x96, !PT ;  /* 0x0000001f4c837c12 */ /* 0x000fe2000f8e9671 */
[----:B------:R-:W-:-:S07]  /*17e0*/  IMAD.MOV.U32 R76, RZ, RZ, R122 ;  /* 0x000000ffff4c7224 */ /* 0x000fce00078e007a */
.L_x_134:
[----:B------:R-:W-:Y:S05]  /*17f0*/  BSYNC.RECONVERGENT B2 ;  /* 0x0000000000027941 */ /* 0x000fea0003800200 */
.L_x_133:
[----:B------:R-:W0:Y:S01]  /*1800*/  LDC R123, c[0x0][0x408] ;  /* 0x00010200ff7b7b82 */ /* 0x000e220000000800 */
[----:B------:R-:W-:Y:S01]  /*1810*/  I2FP.F32.U32 R77, R76 ;  /* 0x0000004c004d7245 */ /* 0x000fe20000201000 */
[----:B------:R-:W-:Y:S02]  /*1820*/  HFMA2 R110, -RZ, RZ, 0.1171875, 0 ;  /* 0x2f800000ff6e7431 */ /* 0x000fe400000001ff */
[----:B-----5:R-:W-:Y:S01]  /*1830*/  IMAD.U32 R76, R72, 0x10000, RZ ;  /* 0x00010000484c7824 */ /* 0x020fe200078e00ff */
[----:B------:R-:W-:Y:S01]  /*1840*/  ISETP.NE.AND P3, PT, R78, 0x1, PT ;  /* 0x000000014e00780c */ /* 0x000fe20003f65270 */
[----:B------:R-:W-:Y:S01]  /*1850*/  BSSY.RECONVERGENT B2, `(.L_x_138) ;  /* 0x000004f000027945 */ /* 0x000fe20003800200 */
[----:B------:R-:W-:Y:S01]  /*1860*/  PRMT R72, R72, 0x7632, R72 ;  /* 0x0000763248487816 */ /* 0x000fe20000000048 */
[----:B------:R-:W-:Y:S01]  /*1870*/  FFMA.FTZ R77, R77, R110, 1.1641532182693481445e-10 ;  /* 0x2f0000004d4d7423 */ /* 0x000fe2000001006e */
[----:B------:R-:W1:Y:S01]  /*1880*/  LDC R122, c[0x0][0x404] ;  /* 0x00010100ff7a7b82 */ /* 0x000e620000000800 */
[----:B------:R-:W-:-:S02]  /*1890*/  IMAD.MOV.U32 R79, RZ, RZ, 0x2 ;  /* 0x00000002ff4f7424 */ /* 0x000fc400078e00ff */
[----:B0-----:R-:W-:Y:S01]  /*18a0*/  FMUL.FTZ R76, R76, R123 ;  /* 0x0000007b4c4c7220 */ /* 0x001fe20000410000 */
[----:B-1----:R-:W-:Y:S01]  /*18b0*/  FSETP.GTU.FTZ.AND P2, PT, R77, R122, PT ;  /* 0x0000007a4d00720b */ /* 0x002fe20003f5c000 */
[----:B------:R-:W-:-:S03]  /*18c0*/  @P1 IMAD.U32 R77, R68, 0x10000, RZ ;  /* 0x00010000444d1824 */ /* 0x000fc600078e00ff */
[----:B------:R-:W-:Y:S02]  /*18d0*/  FSEL R88, R76, RZ, !P2 ;  /* 0x000000ff4c587208 */ /* 0x000fe40005000000 */
[----:B------:R-:W-:-:S03]  /*18e0*/  PLOP3.LUT P2, PT, P2, PT, PT, 0x8, 0x80 ;  /* 0x000000000080781c */ /* 0x000fc6000174e170 */
[----:B------:R-:W-:Y:S01]  /*18f0*/  @P1 FADD.FTZ R88, R77, R88 ;  /* 0x000000584d581221 */ /* 0x000fe20000010000 */
[----:B------:R-:W-:Y:S02]  /*1900*/  P2R R114, PR, RZ, 0x4 ;  /* 0x00000004ff727803 */ /* 0x000fe40000000000 */
[----:B------:R-:W-:Y:S02]  /*1910*/  MOV R77, R130 ;  /* 0x00000082004d7202 */ /* 0x000fe40000000f00 */
[----:B------:R-:W-:Y:S01]  /*1920*/  F2FP.BF16.F32.PACK_AB R117, RZ, R88 ;  /* 0x00000058ff75723e */ /* 0x000fe200000010ff */
[----:B------:R-:W-:Y:S06]  /*1930*/  @!P3 BRA `(.L_x_139) ;  /* 0x000000040000b947 */ /* 0x000fec0003800000 */
[----:B------:R-:W-:-:S13]  /*1940*/  ISETP.NE.AND P2, PT, R78, 0x3, PT ;  /* 0x000000034e00780c */ /* 0x000fda0003f45270 */
[----:B------:R-:W-:Y:S05]  /*1950*/  @!P2 BRA `(.L_x_140) ;  /* 0x000000000018a947 */ /* 0x000fea0003800000 */
[----:B------:R-:W-:-:S13]  /*1960*/  ISETP.NE.AND P2, PT, R78, 0x2, PT ;  /* 0x000000024e00780c */ /* 0x000fda0003f45270 */
[----:B------:R-:W-:Y:S02]  /*1970*/  @!P2 IMAD.MOV.U32 R79, RZ, RZ, 0x3 ;  /* 0x00000003ff4fa424 */ /* 0x000fe400078e00ff */
[----:B------:R-:W-:Y:S01]  /*1980*/  @!P2 IMAD.MOV.U32 R77, RZ, RZ, R131 ;  /* 0x000000ffff4da224 */ /* 0x000fe200078e0083 */
[----:B------:R-:W-:Y:S01]  /*1990*/  @P2 MOV R77, R128 ;  /* 0x00000080004d2202 */ /* 0x000fe20000000f00 */
[----:B------:R-:W-:Y:S01]  /*19a0*/  @P2 VIADD R79, R78, 0x1 ;  /* 0x000000014e4f2836 */ /* 0x000fe20000000000 */
[----:B------:R-:W-:Y:S06]  /*19b0*/  BRA `(.L_x_139) ;  /* 0x0000000000e07947 */ /* 0x000fec0003800000 */
.L_x_140:
[----:B------:R-:W-:Y:S01]  /*19c0*/  VIADD R5, R5, 0x1 ;  /* 0x0000000105057836 */ /* 0x000fe20000000000 */
[----:B------:R-:W-:Y:S03]  /*19d0*/  BSSY.RECONVERGENT B3, `(.L_x_141) ;  /* 0x000000c000037945 */ /* 0x000fe60003800200 */
[C---:B------:R-:W-:Y:S01]  /*19e0*/  IMAD.WIDE.U32 R102, R5.reuse, -0x2daee0ad, RZ ;  /* 0xd2511f5305667825 */ /* 0x040fe200078e00ff */
[----:B------:R-:W-:-:S13]  /*19f0*/  ISETP.NE.AND P2, PT, R5, RZ, PT ;  /* 0x000000ff0500720c */ /* 0x000fda0003f45270 */
[----:B------:R-:W-:Y:S05]  /*1a00*/  @P2 BRA `(.L_x_142) ;  /* 0x0000000000202947 */ /* 0x000fea0003800000 */
[----:B------:R-:W-:-:S05]  /*1a10*/  VIADD R6, R6, 0x1 ;  /* 0x0000000106067836 */ /* 0x000fca0000000000 */
[----:B------:R-:W-:-:S13]  /*1a20*/  ISETP.NE.AND P2, PT, R6, RZ, PT ;  /* 0x000000ff0600720c */ /* 0x000fda0003f45270 */
[----:B------:R-:W-:Y:S01]  /*1a30*/  @!P2 VIADD R3, R3, 0x1 ;  /* 0x000000010303a836 */ /* 0x000fe20000000000 */
[----:B------:R-:W-:Y:S01]  /*1a40*/  @!P2 IADD3 R76, PT, PT, R87, 0x1, RZ ;  /* 0x00000001574ca810 */ /* 0x000fe20007ffe0ff */
[----:B------:R-:W-:-:S03]  /*1a50*/  @!P2 IMAD.MOV.U32 R6, RZ, RZ, RZ ;  /* 0x000000ffff06a224 */ /* 0x000fc600078e00ff */
[----:B------:R-:W-:-:S13]  /*1a60*/  ISETP.NE.AND P3, PT, R3, RZ, !P2 ;  /* 0x000000ff0300720c */ /* 0x000fda0005765270 */
[----:B------:R-:W-:-:S04]  /*1a70*/  @P3 IMAD.MOV R76, RZ, RZ, R87 ;  /* 0x000000ffff4c3224 */ /* 0x000fc800078e0257 */
[----:B------:R-:W-:-:S07]  /*1a80*/  @!P2 IMAD.MOV.U32 R87, RZ, RZ, R76 ;  /* 0x000000ffff57a224 */ /* 0x000fce00078e004c */
.L_x_142:
[----:B------:R-:W-:Y:S05]  /*1a90*/  BSYNC.RECONVERGENT B3 ;  /* 0x0000000000037941 */ /* 0x000fea0003800200 */
.L_x_141:
        /* <DEDUP_REMOVED lines=36> */
[----:B------:R-:W-:-:S04]  /*1ce0*/  IMAD.WIDE.U32 R130, R130, -0x326172a9, RZ ;  /* 0xcd9e8d5782827825 */ /* 0x000fc800078e00ff */
[----:B------:R-:W-:Y:S01]  /*1cf0*/  IMAD.WIDE.U32 R76, R76, -0x2daee0ad, RZ ;  /* 0xd2511f534c4c7825 */ /* 0x000fe200078e00ff */
[----:B------:R-:W-:-:S04]  /*1d00*/  LOP3.LUT R128, R128, UR30, R131, 0x96, !PT ;  /* 0x0000001e80807c12 */ /* 0x000fc8000f8e9683 */
[----:B------:R-:W-:Y:S02]  /*1d10*/  LOP3.LUT R131, R78, UR31, R77, 0x96, !PT ;  /* 0x0000001f4e837c12 */ /* 0x000fe4000f8e964d */
[----:B------:R-:W-:Y:S01]  /*1d20*/  MOV R77, R112 ;  /* 0x00000070004d7202 */ /* 0x000fe20000000f00 */
[----:B------:R-:W-:-:S07]  /*1d30*/  IMAD.MOV.U32 R112, RZ, RZ, R76 ;  /* 0x000000ffff707224 */ /* 0x000fce00078e004c */
.L_x_139:
[----:B------:R-:W-:Y:S05]  /*1d40*/  BSYNC.RECONVERGENT B2 ;  /* 0x0000000000027941 */ /* 0x000fea0003800200 */
.L_x_138:
[----:B------:R-:W-:Y:S01]  /*1d50*/  I2FP.F32.U32 R77, R77 ;  /* 0x0000004d004d7245 */ /* 0x000fe20000201000 */
[----:B------:R-:W-:Y:S01]  /*1d60*/  IMAD.U32 R72, R72, 0x10000, RZ ;  /* 0x0001000048487824 */ /* 0x000fe200078e00ff */
[----:B------:R-:W-:Y:S01]  /*1d70*/  ISETP.NE.AND P3, PT, R79, 0x1, PT ;  /* 0x000000014f00780c */ /* 0x000fe20003f65270 */
[----:B------:R-:W-:Y:S01]  /*1d80*/  BSSY.RECONVERGENT B2, `(.L_x_143) ;  /* 0x000004e000027945 */ /* 0x000fe20003800200 */
[----:B------:R-:W-:Y:S01]  /*1d90*/  @P1 PRMT R76, R68, 0x7632, R76 ;  /* 0x00007632444c1816 */ /* 0x000fe2000000004c */
[----:B------:R-:W-:Y:S01]  /*1da0*/  FFMA.FTZ R77, R77, R110, 1.1641532182693481445e-10 ;  /* 0x2f0000004d4d7423 */ /* 0x000fe2000001006e */
[----:B------:R-:W-:Y:S01]  /*1db0*/  FMUL.FTZ R72, R72, R123 ;  /* 0x0000007b48487220 */ /* 0x000fe20000410000 */
[----:B------:R-:W-:-:S03]  /*1dc0*/  IMAD.MOV.U32 R78, RZ, RZ, 0x2 ;  /* 0x00000002ff4e7424 */ /* 0x000fc600078e00ff */
[----:B------:R-:W-:Y:S02]  /*1dd0*/  FSETP.GTU.FTZ.AND P2, PT, R77, R122, PT ;  /* 0x0000007a4d00720b */ /* 0x000fe40003f5c000 */
[----:B------:R-:W-:Y:S02]  /*1de0*/  @P1 SHF.L.U32 R77, R76, 0x10, RZ ;  /* 0x000000104c4d1819 */ /* 0x000fe400000006ff */
[----:B------:R-:W-:Y:S01]  /*1df0*/  FSEL R98, R72, RZ, !P2 ;  /* 0x000000ff48627208 */ /* 0x000fe20005000000 */
[----:B------:R-:W-:Y:S01]  /*1e00*/  IMAD.MOV.U32 R72, RZ, RZ, R130 ;  /* 0x000000ffff487224 */ /* 0x000fe200078e0082 */
[----:B------:R-:W-:-:S03]  /*1e10*/  PLOP3.LUT P2, PT, P2, PT, PT, 0x8, 0x80 ;  /* 0x000000000080781c */ /* 0x000fc6000174e170 */
[----:B------:R-:W-:Y:S01]  /*1e20*/  @P1 FADD.FTZ R98, R77, R98 ;  /* 0x000000624d621221 */ /* 0x000fe20000010000 */
[----:B------:R-:W-:-:S04]  /*1e30*/  P2R R113, PR, RZ, 0x4 ;  /* 0x00000004ff717803 */ /* 0x000fc80000000000 */
[----:B------:R-:W-:Y:S01]  /*1e40*/  F2FP.BF16.F32.PACK_AB R118, RZ, R98 ;  /* 0x00000062ff76723e */ /* 0x000fe200000010ff */
[----:B------:R-:W-:Y:S06]  /*1e50*/  @!P3 BRA `(.L_x_144) ;  /* 0x000000040000b947 */ /* 0x000fec0003800000 */
[----:B------:R-:W-:-:S13]  /*1e60*/  ISETP.NE.AND P2, PT, R79, 0x3, PT ;  /* 0x000000034f00780c */ /* 0x000fda0003f45270 */
[----:B------:R-:W-:Y:S05]  /*1e70*/  @!P2 BRA `(.L_x_145) ;  /* 0x000000000018a947 */ /* 0x000fea0003800000 */
[----:B------:R-:W-:-:S13]  /*1e80*/  ISETP.NE.AND P2, PT, R79, 0x2, PT ;  /* 0x000000024f00780c */ /* 0x000fda0003f45270 */
[----:B------:R-:W-:Y:S01]  /*1e90*/  @!P2 IMAD.MOV.U32 R78, RZ, RZ, 0x3 ;  /* 0x00000003ff4ea424 */ /* 0x000fe200078e00ff */
[----:B------:R-:W-:Y:S01]  /*1ea0*/  @!P2 MOV R72, R131 ;  /* 0x000000830048a202 */ /* 0x000fe20000000f00 */
[----:B------:R-:W-:Y:S02]  /*1eb0*/  @P2 VIADD R78, R79, 0x1 ;  /* 0x000000014f4e2836 */ /* 0x000fe40000000000 */
[----:B------:R-:W-:Y:S01]  /*1ec0*/  @P2 IMAD.MOV.U32 R72, RZ, RZ, R128 ;  /* 0x000000ffff482224 */ /* 0x000fe200078e0080 */
[----:B------:R-:W-:Y:S06]  /*1ed0*/  BRA `(.L_x_144) ;  /* 0x0000000000e07947 */ /* 0x000fec0003800000 */
.L_x_145:
        /* <DEDUP_REMOVED lines=13> */
.L_x_147:
[----:B------:R-:W-:Y:S05]  /*1fb0*/  BSYNC.RECONVERGENT B3 ;  /* 0x0000000000037941 */ /* 0x000fea0003800200 */
.L_x_146:
[----:B------:R-:W-:Y:S01]  /*1fc0*/  IMAD.WIDE.U32 R78, R3, -0x326172a9, RZ ;  /* 0xcd9e8d57034e7825 */ /* 0x000fe200078e00ff */
[----:B------:R-:W-:-:S03]  /*1fd0*/  LOP3.LUT R76, R87, UR7, R107, 0x96, !PT ;  /* 0x00000007574c7c12 */ /* 0x000fc6000f8e966b */
[----:B------:R-:W-:Y:S01]  /*1fe0*/  IMAD.MOV.U32 R72, RZ, RZ, R112 ;  /* 0x000000ffff487224 */ /* 0x000fe200078e0070 */
        /* <DEDUP_REMOVED lines=36> */
[----:B------:R-:W-:Y:S01]  /*2230*/  IMAD.MOV.U32 R112, RZ, RZ, R76 ;  /* 0x000000ffff707224 */ /* 0x000fe200078e004c */
[----:B------:R-:W-:Y:S01]  /*2240*/  LOP3.LUT R131, R78, UR31, R77, 0x96, !PT ;  /* 0x0000001f4e837c12 */ /* 0x000fe2000f8e964d */
[----:B------:R-:W-:-:S07]  /*2250*/  HFMA2 R78, -RZ, RZ, 0, 0 ;  /* 0x00000000ff4e7431 */ /* 0x000fce00000001ff */
.L_x_144:
[----:B------:R-:W-:Y:S05]  /*2260*/  BSYNC.RECONVERGENT B2 ;  /* 0x0000000000027941 */ /* 0x000fea0003800200 */
.L_x_143:
[----:B------:R-:W-:Y:S01]  /*2270*/  I2FP.F32.U32 R77, R72 ;  /* 0x00000048004d7245 */ /* 0x000fe20000201000 */
[----:B------:R-:W-:Y:S01]  /*2280*/  IMAD.U32 R72, R73, 0x10000, RZ ;  /* 0x0001000049487824 */ /* 0x000fe200078e00ff */
[----:B------:R-:W-:Y:S01]  /*2290*/  ISETP.NE.AND P3, PT, R78, 0x1, PT ;  /* 0x000000014e00780c */ /* 0x000fe20003f65270 */
[----:B------:R-:W-:Y:S01]  /*22a0*/  @P1 IMAD.U32 R76, R69, 0x10000, RZ ;  /* 0x00010000454c1824 */ /* 0x000fe200078e00ff */
[----:B------:R-:W-:Y:S01]  /*22b0*/  BSSY.RECONVERGENT B2, `(.L_x_148) ;  /* 0x000004d000027945 */ /* 0x000fe20003800200 */
[----:B------:R-:W-:Y:S01]  /*22c0*/  FFMA.FTZ R77, R77, R110, 1.1641532182693481445e-10 ;  /* 0x2f0000004d4d7423 */ /* 0x000fe2000001006e */
[----:B------:R-:W-:Y:S01]  /*22d0*/  FMUL.FTZ R72, R72, R123 ;  /* 0x0000007b48487220 */ /* 0x000fe20000410000 */
[----:B------:R-:W-:Y:S02]  /*22e0*/  PRMT R106, R73, 0x7632, R106 ;  /* 0x00007632496a7816 */ /* 0x000fe4000000006a */
[----:B------:R-:W-:Y:S02]  /*22f0*/  MOV R73, R130 ;  /* 0x0000008200497202 */ /* 0x000fe40000000f00 */
[----:B------:R-:W-:-:S04]  /*2300*/  FSETP.GTU.FTZ.AND P2, PT, R77, R122, PT ;  /* 0x0000007a4d00720b */ /* 0x000fc80003f5c000 */
[----:B------:R-:W-:Y:S02]  /*2310*/  FSEL R99, R72, RZ, !P2 ;  /* 0x000000ff48637208 */ /* 0x000fe40005000000 */
[----:B------:R-:W-:-:S03]  /*2320*/  PLOP3.LUT P2, PT, P2, PT, PT, 0x8, 0x80 ;  /* 0x000000000080781c */ /* 0x000fc6000174e170 */
[----:B------:R-:W-:Y:S01]  /*2330*/  @P1 FADD.FTZ R99, R76, R99 ;  /* 0x000000634c631221 */ /* 0x000fe20000010000 */
[----:B------:R-:W-:Y:S01]  /*2340*/  P2R R115, PR, RZ, 0x4 ;  /* 0x00000004ff737803 */ /* 0x000fe20000000000 */
[----:B------:R-:W-:-:S03]  /*2350*/  IMAD.MOV.U32 R76, RZ, RZ, 0x2 ;  /* 0x00000002ff4c7424 */ /* 0x000fc600078e00ff */
        /* <DEDUP_REMOVED lines=10> */
.L_x_150:
        /* <DEDUP_REMOVED lines=13> */
.L_x_152:
[----:B------:R-:W-:Y:S05]  /*24d0*/  BSYNC.RECONVERGENT B3 ;  /* 0x0000000000037941 */ /* 0x000fea0003800200 */
.L_x_151:
        /* <DEDUP_REMOVED lines=39> */
[----:B------:R-:W-:Y:S01]  /*2750*/  IMAD.MOV.U32 R76, RZ, RZ, RZ ;  /* 0x000000ffff4c7224 */ /* 0x000fe200078e00ff */
[----:B------:R-:W-:Y:S01]  /*2760*/  MOV R73, R112 ;  /* 0x0000007000497202 */ /* 0x000fe20000000f00 */
[----:B------:R-:W-:-:S07]  /*2770*/  IMAD.MOV.U32 R112, RZ, RZ, R72 ;  /* 0x000000ffff707224 */ /* 0x000fce00078e0048 */
.L_x_149:
[----:B------:R-:W-:Y:S05]  /*2780*/  BSYNC.RECONVERGENT B2 ;  /* 0x0000000000027941 */ /* 0x000fea0003800200 */
.L_x_148:
[----:B------:R-:W-:Y:S01]  /*2790*/  I2FP.F32.U32 R73, R73 ;  /* 0x0000004900497245 */ /* 0x000fe20000201000 */
[----:B------:R-:W-:Y:S01]  /*27a0*/  IMAD.U32 R106, R106, 0x10000, RZ ;  /* 0x000100006a6a7824 */ /* 0x000fe200078e00ff */
[----:B------:R-:W-:Y:S01]  /*27b0*/  ISETP.NE.AND P2, PT, R76, 0x1, PT ;  /* 0x000000014c00780c */ /* 0x000fe20003f45270 */
[----:B------:R-:W-:Y:S01]  /*27c0*/  BSSY.RECONVERGENT B2, `(.L_x_153) ;  /* 0x000004e000027945 */ /* 0x000fe20003800200 */
[----:B------:R-:W-:Y:S01]  /*27d0*/  @P1 PRMT R72, R69, 0x7632, R72 ;  /* 0x0000763245481816 */ /* 0x000fe20000000048 */
[----:B------:R-:W-:Y:S01]  /*27e0*/  FFMA.FTZ R73, R73, R110, 1.1641532182693481445e-10 ;  /* 0x2f00000049497423 */ /* 0x000fe2000001006e */
[----:B------:R-:W-:Y:S01]  /*27f0*/  FMUL.FTZ R106, R106, R123 ;  /* 0x0000007b6a6a7220 */ /* 0x000fe20000410000 */
[----:B------:R-:W-:Y:S01]  /*2800*/  IMAD.MOV.U32 R77, RZ, RZ, 0x2 ;  /* 0x00000002ff4d7424 */ /* 0x000fe200078e00ff */
[----:B------:R-:W-:Y:S02]  /*2810*/  @P1 SHF.L.U32 R72, R72, 0x10, RZ ;  /* 0x0000001048481819 */ /* 0x000fe400000006ff */
[----:B------:R-:W-:Y:S01]  /*2820*/  FSETP.GTU.FTZ.AND P3, PT, R73, R122, PT ;  /* 0x0000007a4900720b */ /* 0x000fe20003f7c000 */
[----:B------:R-:W-:-:S03]  /*2830*/  IMAD.MOV.U32 R73, RZ, RZ, R130 ;  /* 0x000000ffff497224 */ /* 0x000fc600078e0082 */
[----:B------:R-:W-:Y:S02]  /*2840*/  FSEL R103, R106, RZ, !P3 ;  /* 0x000000ff6a677208 */ /* 0x000fe40005800000 */
        /* <DEDUP_REMOVED lines=13> */
.L_x_155:
[----:B------:R-:W-:Y:S01]  /*2920*/  VIADD R5, R5, 0x1 ;  /* 0x0000000105057836 */ /* 0x000fe20000000000 */
[----:B------:R-:W-:Y:S03]  /*2930*/  BSSY.RECONVERGENT B3, `(.L_x_156) ;  /* 0x000000c000037945 */ /* 0x000fe60003800200 */
[C---:B------:R-:W-:Y:S01]  /*2940*/  IMAD.WIDE.U32 R106, R5.reuse, -0x2daee0ad, RZ ;  /* 0xd2511f53056a7825 */ /* 0x040fe200078e00ff */
[----:B------:R-:W-:-:S13]  /*2950*/  ISETP.NE.AND P2, PT, R5, RZ, PT ;  /* 0x000000ff0500720c */ /* 0x000fda0003f45270 */
[----:B------:R-:W-:Y:S05]  /*2960*/  @P2 BRA `(.L_x_157) ;  /* 0x0000000000202947 */ /* 0x000fea0003800000 */
[----:B------:R-:W-:-:S04]  /*2970*/  IADD3 R6, PT, PT, R6, 0x1, RZ ;  /* 0x0000000106067810 */ /* 0x000fc80007ffe0ff */
[----:B------:R-:W-:-:S13]  /*2980*/  ISETP.NE.AND P2, PT, R6, RZ, PT ;  /* 0x000000ff0600720c */ /* 0x000fda0003f45270 */
[----:B------:R-:W-:Y:S02]  /*2990*/  @!P2 VIADD R3, R3, 0x1 ;  /* 0x000000010303a836 */ /* 0x000fe40000000000 */
[----:B------:R-:W-:Y:S02]  /*29a0*/  @!P2 VIADD R72, R87, 0x1 ;  /* 0x000000015748a836 */ /* 0x000fe40000000000 */
[----:B------:R-:W-:Y:S01]  /*29b0*/  @!P2 IMAD.MOV.U32 R6, RZ, RZ, RZ ;  /* 0x000000ffff06a224 */ /* 0x000fe200078e00ff */
[----:B------:R-:W-:-:S13]  /*29c0*/  ISETP.NE.AND P3, PT, R3, RZ, !P2 ;  /* 0x000000ff0300720c */ /* 0x000fda0005765270 */
[----:B------:R-:W-:-:S05]  /*29d0*/  @P3 IMAD.MOV R72, RZ, RZ, R87 ;  /* 0x000000ffff483224 */ /* 0x000fca00078e0257 */
[----:B------:R-:W-:-:S07]  /*29e0*/  @!P2 MOV R87, R72 ;  /* 0x000000480057a202 */ /* 0x000fce0000000f00 */
.L_x_157:
[----:B------:R-:W-:Y:S05]  /*29f0*/  BSYNC.RECONVERGENT B3 ;  /* 0x0000000000037941 */ /* 0x000fea0003800200 */
.L_x_156:
        /* <DEDUP_REMOVED lines=34> */
[----:B------:R-:W-:Y:S01]  /*2c20*/  HFMA2 R77, -RZ, RZ, 0, 0 ;  /* 0x00000000ff4d7431 */ /* 0x000fe200000001ff */
[----:B------:R-:W-:Y:S01]  /*2c30*/  LOP3.LUT R72, R72, UR28, R129, 0x96, !PT ;  /* 0x0000001c48487c12 */ /* 0x000fe2000f8e9681 */
[----:B------:R-:W-:-:S04]  /*2c40*/  IMAD.WIDE.U32 R130, R130, -0x326172a9, RZ ;  /* 0xcd9e8d5782827825 */ /* 0x000fc800078e00ff */
[----:B------:R-:W-:Y:S01]  /*2c50*/  IMAD.WIDE.U32 R72, R72, -0x2daee0ad, RZ ;  /* 0xd2511f5348487825 */ /* 0x000fe200078e00ff */
[----:B------:R-:W-:-:S04]  /*2c60*/  LOP3.LUT R128, R128, UR30, R131, 0x96, !PT ;  /* 0x0000001e80807c12 */ /* 0x000fc8000f8e9683 */
[----:B------:R-:W-:Y:S01]  /*2c70*/  LOP3.LUT R131, R76, UR31, R73, 0x96, !PT ;  /* 0x0000001f4c837c12 */ /* 0x000fe2000f8e9649 */
[----:B------:R-:W-:Y:S02]  /*2c80*/  IMAD.MOV.U32 R73, RZ, RZ, R112 ;  /* 0x000000ffff497224 */ /* 0x000fe400078e0070 */
[----:B------:R-:W-:-:S07]  /*2c90*/  IMAD.MOV.U32 R112, RZ, RZ, R72 ;  /* 0x000000ffff707224 */ /* 0x000fce00078e0048 */
.L_x_154:
[----:B------:R-:W-:Y:S05]  /*2ca0*/  BSYNC.RECONVERGENT B2 ;  /* 0x0000000000027941 */ /* 0x000fea0003800200 */
.L_x_153:
[----:B------:R-:W-:Y:S01]  /*2cb0*/  I2FP.F32.U32 R73, R73 ;  /* 0x0000004900497245 */ /* 0x000fe20000201000 */
[C---:B------:R-:W-:Y:S01]  /*2cc0*/  IMAD.U32 R72, R74.reuse, 0x10000, RZ ;  /* 0x000100004a487824 */ /* 0x040fe200078e00ff */
[----:B------:R-:W-:Y:S01]  /*2cd0*/  ISETP.NE.AND P3, PT, R77, 0x1, PT ;  /* 0x000000014d00780c */ /* 0x000fe20003f65270 */
[----:B------:R-:W-:Y:S01]  /*2ce0*/  BSSY.RECONVERGENT B2, `(.L_x_158) ;  /* 0x000004d000027945 */ /* 0x000fe20003800200 */
[----:B------:R-:W-:Y:S01]  /*2cf0*/  PRMT R74, R74, 0x7632, R74 ;  /* 0x000076324a4a7816 */ /* 0x000fe2000000004a */
[----:B------:R-:W-:Y:S01]  /*2d00*/  FFMA.FTZ R73, R73, R110, 1.1641532182693481445e-10 ;  /* 0x2f00000049497423 */ /* 0x000fe2000001006e */
[----:B------:R-:W-:Y:S01]  /*2d10*/  FMUL.FTZ R72, R72, R123 ;  /* 0x0000007b48487220 */ /* 0x000fe20000410000 */
[----:B------:R-:W-:-:S03]  /*2d20*/  IMAD.MOV.U32 R76, RZ, RZ, 0x2 ;  /* 0x00000002ff4c7424 */ /* 0x000fc600078e00ff */
[----:B------:R-:W-:Y:S01]  /*2d30*/  FSETP.GTU.FTZ.AND P2, PT, R73, R122, PT ;  /* 0x0000007a4900720b */ /* 0x000fe20003f5c000 */
[----:B------:R-:W-:-:S03]  /*2d40*/  @P1 IMAD.U32 R73, R70, 0x10000, RZ ;  /* 0x0001000046491824 */ /* 0x000fc600078e00ff */
[----:B------:R-:W-:Y:S02]  /*2d50*/  FSEL R102, R72, RZ, !P2 ;  /* 0x000000ff48667208 */ /* 0x000fe40005000000 */
[----:B------:R-:W-:-:S03]  /*2d60*/  PLOP3.LUT P2, PT, P2, PT, PT, 0x8, 0x80 ;  /* 0x000000000080781c */ /* 0x000fc6000174e170 */
[----:B------:R-:W-:Y:S01]  /*2d70*/  @P1 FADD.FTZ R102, R73, R102 ;  /* 0x0000006649661221 */ /* 0x000fe20000010000 */
[----:B------:R-:W-:-:S04]  /*2d80*/  MOV R73, R130 ;  /* 0x0000008200497202 */ /* 0x000fc80000000f00 */
        /* <DEDUP_REMOVED lines=10> */
.L_x_160:
        /* <DEDUP_REMOVED lines=13> */
.L_x_162:
[----:B------:R-:W-:Y:S05]  /*2f00*/  BSYNC.RECONVERGENT B3 ;  /* 0x0000000000037941 */ /* 0x000fea0003800200 */
.L_x_161:
        /* <DEDUP_REMOVED lines=42> */
.L_x_159:
[----:B------:R-:W-:Y:S05]  /*31b0*/  BSYNC.RECONVERGENT B2 ;  /* 0x0000000000027941 */ /* 0x000fea0003800200 */
.L_x_158:
[----:B------:R-:W-:Y:S01]  /*31c0*/  I2FP.F32.U32 R73, R73 ;  /* 0x0000004900497245 */ /* 0x000fe20000201000 */
[----:B------:R-:W-:Y:S01]  /*31d0*/  IMAD.U32 R74, R74, 0x10000, RZ ;  /* 0x000100004a4a7824 */ /* 0x000fe200078e00ff */
[----:B------:R-:W-:Y:S01]  /*31e0*/  ISETP.NE.AND P4, PT, R76, 0x1, PT ;  /* 0x000000014c00780c */ /* 0x000fe20003f85270 */
[----:B------:R-:W-:Y:S01]  /*31f0*/  BSSY.RECONVERGENT B2, `(.L_x_163) ;  /* 0x000004d000027945 */ /* 0x000fe20003800200 */
[----:B------:R-:W-:Y:S01]  /*3200*/  @P1 PRMT R72, R70, 0x7632, R72 ;  /* 0x0000763246481816 */ /* 0x000fe20000000048 */
[----:B------:R-:W-:Y:S01]  /*3210*/  FFMA.FTZ R73, R73, R110, 1.1641532182693481445e-10 ;  /* 0x2f00000049497423 */ /* 0x000fe2000001006e */
[----:B------:R-:W-:Y:S02]  /*3220*/  FMUL.FTZ R74, R74, R123 ;  /* 0x0000007b4a4a7220 */ /* 0x000fe40000410000 */
[----:B------:R-:W-:Y:S02]  /*3230*/  @P1 SHF.L.U32 R77, R72, 0x10, RZ ;  /* 0x00000010484d1819 */ /* 0x000fe400000006ff */
[----:B------:R-:W-:Y:S01]  /*3240*/  FSETP.GTU.FTZ.AND P3, PT, R73, R122, PT ;  /* 0x0000007a4900720b */ /* 0x000fe20003f7c000 */
[----:B------:R-:W-:-:S03]  /*3250*/  IMAD.MOV.U32 R73, RZ, RZ, R130 ;  /* 0x000000ffff497224 */ /* 0x000fc600078e0082 */
[----:B------:R-:W-:Y:S02]  /*3260*/  FSEL R106, R74, RZ, !P3 ;  /* 0x000000ff4a6a7208 */ /* 0x000fe40005800000 */
[----:B------:R-:W-:-:S03]  /*3270*/  PLOP3.LUT P3, PT, P3, PT, PT, 0x8, 0x80 ;  /* 0x000000000080781c */ /* 0x000fc60001f6e170 */
[----:B------:R-:W-:Y:S01]  /*3280*/  @P1 FADD.FTZ R106, R77, R106 ;  /* 0x0000006a4d6a1221 */ /* 0x000fe20000010000 */
[----:B------:R-:W-:-:S04]  /*3290*/  IMAD.MOV.U32 R77, RZ, RZ, 0x2 ;  /* 0x00000002ff4d7424 */ /* 0x000fc800078e00ff */
        /* <DEDUP_REMOVED lines=10> */
.L_x_165:
        /* <DEDUP_REMOVED lines=13> */
.L_x_167:
[----:B------:R-:W-:Y:S05]  /*3410*/  BSYNC.RECONVERGENT B3 ;  /* 0x0000000000037941 */ /* 0x000fea0003800200 */
.L_x_166:
        /* <DEDUP_REMOVED lines=42> */
.L_x_164:
[----:B------:R-:W-:Y:S05]  /*36c0*/  BSYNC.RECONVERGENT B2 ;  /* 0x0000000000027941 */ /* 0x000fea0003800200 */
.L_x_163:
[----:B------:R-:W-:Y:S01]  /*36d0*/  I2FP.F32.U32 R73, R73 ;  /* 0x0000004900497245 */ /* 0x000fe20000201000 */
[----:B------:R-:W-:Y:S01]  /*36e0*/  IMAD.U32 R72, R75, 0x10000, RZ ;  /* 0x000100004b487824 */ /* 0x000fe200078e00ff */
[----:B------:R-:W-:Y:S01]  /*36f0*/  ISETP.NE.AND P5, PT, R77, 0x1, PT ;  /* 0x000000014d00780c */ /* 0x000fe20003fa5270 */
[----:B------:R-:W-:Y:S01]  /*3700*/  @P1 IMAD.U32 R74, R71, 0x10000, RZ ;  /* 0x00010000474a1824 */ /* 0x000fe200078e00ff */
[----:B------:R-:W-:Y:S01]  /*3710*/  BSSY.RECONVERGENT B2, `(.L_x_168) ;  /* 0x000004c000027945 */ /* 0x000fe20003800200 */
[----:B------:R-:W-:Y:S01]  /*3720*/  FFMA.FTZ R73, R73, R110, 1.1641532182693481445e-10 ;  /* 0x2f00000049497423 */ /* 0x000fe2000001006e */
[----:B------:R-:W-:Y:S01]  /*3730*/  FMUL.FTZ R72, R72, R123 ;  /* 0x0000007b48487220 */ /* 0x000fe20000410000 */
[----:B------:R-:W-:Y:S01]  /*3740*/  PRMT R127, R75, 0x7632, R127 ;  /* 0x000076324b7f7816 */ /* 0x000fe2000000007f */
[----:B------:R-:W-:Y:S02]  /*3750*/  IMAD.MOV.U32 R132, RZ, RZ, 0x2 ;  /* 0x00000002ff847424 */ /* 0x000fe400078e00ff */
[----:B------:R-:W-:-:S02]  /*3760*/  FSETP.GTU.FTZ.AND P4, PT, R73, R122, PT ;  /* 0x0000007a4900720b */ /* 0x000fc40003f9c000 */
[----:B------:R-:W-:Y:S02]  /*3770*/  MOV R73, R130 ;  /* 0x0000008200497202 */ /* 0x000fe40000000f00 */
[----:B------:R-:W-:Y:S02]  /*3780*/  FSEL R107, R72, RZ, !P4 ;  /* 0x000000ff486b7208 */ /* 0x000fe40006000000 */
[----:B------:R-:W-:-:S03]  /*3790*/  PLOP3.LUT P4, PT, P4, PT, PT, 0x8, 0x80 ;  /* 0x000000000080781c */ /* 0x000fc6000278e170 */
[----:B------:R-:W-:-:S05]  /*37a0*/  @P1 FADD.FTZ R107, R74, R107 ;  /* 0x0000006b4a6b1221 */ /* 0x000fca0000010000 */
        /* <DEDUP_REMOVED lines=10> */
.L_x_170:
        /* <DEDUP_REMOVED lines=13> */
.L_x_172:
[----:B------:R-:W-:Y:S05]  /*3920*/  BSYNC.RECONVERGENT B3 ;  /* 0x0000000000037941 */ /* 0x000fea0003800200 */
.L_x_171:
[----:B------:R-:W-:Y:S01]  /*3930*/  IMAD.WIDE.U32 R74, R3, -0x326172a9, RZ ;  /* 0xcd9e8d57034a7825 */ /* 0x000fe200078e00ff */
[----:B------:R-:W-:-:S03]  /*3940*/  LOP3.LUT R72, R87, UR7, R79, 0x96, !PT ;  /* 0x0000000757487c12 */ /* 0x000fc6000f8e964f */
[----:B------:R-:W-:Y:S01]  /*3950*/  IMAD.MOV.U32 R132, RZ, RZ, RZ ;  /* 0x000000ffff847224 */ /* 0x000fe200078e00ff */
        /* <DEDUP_REMOVED lines=36> */
[----:B------:R-:W-:Y:S02]  /*3ba0*/  LOP3.LUT R131, R74, UR31, R73, 0x96, !PT ;  /* 0x0000001f4a837c12 */ /* 0x000fe4000f8e9649 */
[----:B------:R-:W-:Y:S01]  /*3bb0*/  MOV R73, R112 ;  /* 0x0000007000497202 */ /* 0x000fe20000000f00 */
[----:B------:R-:W-:-:S07]  /*3bc0*/  IMAD.MOV.U32 R112, RZ, RZ, R72 ;  /* 0x000000ffff707224 */ /* 0x000fce00078e0048 */
.L_x_169:
[----:B------:R-:W-:Y:S05]  /*3bd0*/  BSYNC.RECONVERGENT B2 ;  /* 0x0000000000027941 */ /* 0x000fea0003800200 */
.L_x_168:
[----:B------:R-:W-:Y:S01]  /*3be0*/  I2FP.F32.U32 R73, R73 ;  /* 0x0000004900497245 */ /* 0x000fe20000201000 */
[----:B------:R-:W-:Y:S01]  /*3bf0*/  IMAD.U32 R72, R127, 0x10000, RZ ;  /* 0x000100007f487824 */ /* 0x000fe200078e00ff */
[----:B------:R-:W-:-:S03]  /*3c00*/  @P1 PRMT R74, R71, 0x7632, R74 ;  /* 0x00007632474a1816 */ /* 0x000fc6000000004a */
[----:B------:R-:W-:Y:S01]  /*3c10*/  FFMA.FTZ R73, R73, R110, 1.1641532182693481445e-10 ;  /* 0x2f00000049497423 */ /* 0x000fe2000001006e */
[----:B------:R-:W-:Y:S01]  /*3c20*/  FMUL.FTZ R72, R72, R123 ;  /* 0x0000007b48487220 */ /* 0x000fe20000410000 */
[----:B------:R-:W-:Y:S02]  /*3c30*/  @P1 SHF.L.U32 R75, R74, 0x10, RZ ;  /* 0x000000104a4b1819 */ /* 0x000fe400000006ff */
[----:B------:R-:W-:Y:S02]  /*3c40*/  PRMT R74, R125, 0x5410, R126 ;  /* 0x000054107d4a7816 */ /* 0x000fe4000000007e */
[----:B------:R-:W-:Y:S02]  /*3c50*/  FSETP.GTU.FTZ.AND P5, PT, R73, R122, PT ;  /* 0x0000007a4900720b */ /* 0x000fe40003fbc000 */
[----:B------:R-:W-:Y:S02]  /*3c60*/  PRMT R73, R119, 0x5410, R120 ;  /* 0x0000541077497816 */ /* 0x000fe40000000078 */
[----:B------:R-:W-:-:S02]  /*3c70*/  FSEL R110, R72, RZ, !P5 ;  /* 0x000000ff486e7208 */ /* 0x000fc40006800000 */
[----:B------:R-:W-:Y:S02]  /*3c80*/  PLOP3.LUT P5, PT, P5, PT, PT, 0x8, 0x80 ;  /* 0x000000000080781c */ /* 0x000fe40002fae170 */
[----:B------:R-:W-:Y:S01]  /*3c90*/  PRMT R72, R117, 0x5410, R118 ;  /* 0x0000541075487816 */ /* 0x000fe20000000076 */
[----:B------:R-:W-:-:S05]  /*3ca0*/  @P1 FADD.FTZ R110, R75, R110 ;  /* 0x0000006e4b6e1221 */ /* 0x000fca0000010000 */
[----:B------:R-:W-:-:S04]  /*3cb0*/  F2FP.BF16.F32.PACK_AB R75, RZ, R110 ;  /* 0x0000006eff4b723e */ /* 0x000fc800000010ff */
[----:B------:R-:W-:Y:S01]  /*3cc0*/  PRMT R75, R124, 0x5410, R75 ;  /* 0x000054107c4b7816 */ /* 0x000fe2000000004b */
[----:B------:R-:W-:Y:S06]  /*3cd0*/  BRA `(.L_x_173) ;  /* 0x0000005000547947 */ /* 0x000fec0003800000 */
.L_x_132:
[----:B------:R-:W-:Y:S01]  /*3ce0*/  ISETP.NE.AND P2, PT, R132, 0x1, PT ;  /* 0x000000018400780c */ /* 0x000fe20003f45270 */
[----:B------:R-:W-:Y:S01]  /*3cf0*/  BSSY.RECONVERGENT B2, `(.L_x_174) ;  /* 0x0000046000027945 */ /* 0x000fe20003800200 */
[----:B------:R-:W-:Y:S02]  /*3d00*/  IMAD.MOV.U32 R78, RZ, RZ, 0x2 ;  /* 0x00000002ff4e7424 */ /* 0x000fe400078e00ff */
[----:B------:R-:W-:Y:S02]  /*3d10*/  IMAD.MOV.U32 R76, RZ, RZ, R130 ;  /* 0x000000ffff4c7224 */ /* 0x000fe400078e0082 */
[----:B------:R-:W-:-:S07]  /*3d20*/  IMAD.MOV.U32 R112, RZ, RZ, R122 ;  /* 0x000000ffff707224 */ /* 0x000fce00078e007a */
[----:B------:R-:W-:Y:S05]  /*3d30*/  @!P2 BRA `(.L_x_175) ;  /* 0x000000040004a947 */ /* 0x000fea0003800000 */
[----:B------:R-:W-:-:S13]  /*3d40*/  ISETP.NE.AND P2, PT, R132, 0x3, PT ;  /* 0x000000038400780c */ /* 0x000fda0003f45270 */
[----:B------:R-:W-:Y:S05]  /*3d50*/  @!P2 BRA `(.L_x_176) ;  /* 0x000000000020a947 */ /* 0x000fea0003800000 */
[----:B------:R-:W-:-:S13]  /*3d60*/  ISETP.NE.AND P2, PT, R132, 0x2, PT ;  /* 0x000000028400780c */ /* 0x000fda0003f45270 */
[----:B------:R-:W-:Y:S01]  /*3d70*/  @!P2 MOV R78, 0x3 ;  /* 0x00000003004ea802 */ /* 0x000fe20000000f00 */
[----:B------:R-:W-:Y:S01]  /*3d80*/  @!P2 IMAD.MOV.U32 R112, RZ, RZ, R122 ;  /* 0x000000ffff70a224 */ /* 0x000fe200078e007a */
[----:B------:R-:W-:Y:S01]  /*3d90*/  @P2 MOV R112, R122 ;  /* 0x0000007a00702202 */ /* 0x000fe20000000f00 */
[----:B------:R-:W-:Y:S02]  /*3da0*/  @!P2 IMAD.MOV.U32 R76, RZ, RZ, R131 ;  /* 0x000000ffff4ca224 */ /* 0x000fe400078e0083 */
[----:B------:R-:W-:Y:S02]  /*3db0*/  @P2 VIADD R78, R132, 0x1 ;  /* 0x00000001844e2836 */ /* 0x000fe40000000000 */
[----:B------:R-:W-:Y:S01]  /*3dc0*/  @P2 IMAD.MOV.U32 R76, RZ, RZ, R128 ;  /* 0x000000ffff4c2224 */ /* 0x000fe200078e0080 */
[----:B------:R-:W-:Y:S06]  /*3dd0*/  BRA `(.L_x_175) ;  /* 0x0000000000dc7947 */ /* 0x000fec0003800000 */
.L_x_176:
[----:B------:R-:W-:Y:S01]  /*3de0*/  VIADD R5, R5, 0x1 ;  /* 0x0000000105057836 */ /* 0x000fe20000000000 */
[----:B------:R-:W-:Y:S03]  /*3df0*/  BSSY.RECONVERGENT B3, `(.L_x_177) ;  /* 0x000000c000037945 */ /* 0x000fe60003800200 */
[C---:B------:R-:W-:Y:S01]  /*3e00*/  IMAD.WIDE.U32 R76, R5.reuse, -0x2daee0ad, RZ ;  /* 0xd2511f53054c7825 */ /* 0x040fe200078e00ff */
[----:B------:R-:W-:-:S13]  /*3e10*/  ISETP.NE.AND P2, PT, R5, RZ, PT ;  /* 0x000000ff0500720c */ /* 0x000fda0003f45270 */
[----:B------:R-:W-:Y:S05]  /*3e20*/  @P2 BRA `(.L_x_178) ;  /* 0x0000000000202947 */ /* 0x000fea0003800000 */
[----:B------:R-:W-:-:S05]  /*3e30*/  VIADD R6, R6, 0x1 ;  /* 0x0000000106067836 */ /* 0x000fca0000000000 */
[----:B------:R-:W-:-:S13]  /*3e40*/  ISETP.NE.AND P2, PT, R6, RZ, PT ;  /* 0x000000ff0600720c */ /* 0x000fda0003f45270 */
[----:B------:R-:W-:Y:S01]  /*3e50*/  @!P2 IADD3 R3, PT, PT, R3, 0x1, RZ ;  /* 0x000000010303a810 */ /* 0x000fe20007ffe0ff */
[----:B------:R-:W-:Y:S02]  /*3e60*/  @!P2 VIADD R78, R87, 0x1 ;  /* 0x00000001574ea836 */ /* 0x000fe40000000000 */
[----:B------:R-:W-:Y:S01]  /*3e70*/  @!P2 IMAD.MOV.U32 R6, RZ, RZ, RZ ;  /* 0x000000ffff06a224 */ /* 0x000fe200078e00ff */
[----:B------:R-:W-:-:S13]  /*3e80*/  ISETP.NE.AND P3, PT, R3, RZ, !P2 ;  /* 0x000000ff0300720c */ /* 0x000fda0005765270 */
[----:B------:R-:W-:-:S05]  /*3e90*/  @P3 IMAD.MOV R78, RZ, RZ, R87 ;  /* 0x000000ffff4e3224 */ /* 0x000fca00078e0257 */
[----:B------:R-:W-:-:S07]  /*3ea0*/  @!P2 MOV R87, R78 ;  /* 0x0000004e0057a202 */ /* 0x000fce0000000f00 */
.L_x_178:
[----:B------:R-:W-:Y:S05]  /*3eb0*/  BSYNC.RECONVERGENT B3 ;  /* 0x0000000000037941 */ /* 0x000fea0003800200 */
.L_x_177:
        /* <DEDUP_REMOVED lines=40> */
[----:B------:R-:W-:-:S07]  /*4140*/  IMAD.MOV.U32 R76, RZ, RZ, R122 ;  /* 0x000000ffff4c7224 */ /* 0x000fce00078e007a */
.L_x_175:
[----:B------:R-:W-:Y:S05]  /*4150*/  BSYNC.RECONVERGENT B2 ;  /* 0x0000000000027941 */ /* 0x000fea0003800200 */
.L_x_174:
[----:B------:R-:W0:Y:S01]  /*4160*/  LDC R96, c[0x0][0x404] ;  /* 0x00010100ff607b82 */ /* 0x000e220000000800 */
[----:B------:R-:W-:Y:S01]  /*4170*/  I2FP.F32.U32 R76, R76 ;  /* 0x0000004c004c7245 */ /* 0x000fe20000201000 */
[----:B------:R-:W-:Y:S01]  /*4180*/  IMAD.MOV.U32 R123, RZ, RZ, 0x2f800000 ;  /* 0x2f800000ff7b7424 */ /* 0x000fe200078e00ff */
[----:B------:R-:W-:Y:S01]  /*4190*/  ISETP.NE.AND P3, PT, R78, 0x1, PT ;  /* 0x000000014e00780c */ /* 0x000fe20003f65270 */
[----:B------:R-:W-:Y:S01]  /*41a0*/  BSSY.RECONVERGENT B2, `(.L_x_179) ;  /* 0x000004d000027945 */ /* 0x000fe20003800200 */
[----:B-----5:R-:W-:Y:S01]  /*41b0*/  SHF.L.U32 R79, R72, 0x10, RZ ;  /* 0x00000010484f7819 */ /* 0x020fe200000006ff */
[----:B------:R-:W-:Y:S01]  /*41c0*/  FFMA.FTZ R77, R76, R123, 1.1641532182693481445e-10 ;  /* 0x2f0000004c4d7423 */ /* 0x000fe2000001007b */
[----:B------:R-:W-:Y:S01]  /*41d0*/  PRMT R72, R72, 0x7632, R72 ;  /* 0x0000763248487816 */ /* 0x000fe20000000048 */
[----:B------:R-:W1:Y:S01]  /*41e0*/  LDC R110, c[0x0][0x408] ;  /* 0x00010200ff6e7b82 */ /* 0x000e620000000800 */
[----:B------:R-:W-:Y:S02]  /*41f0*/  IMAD.MOV.U32 R90, RZ, RZ, 0x2 ;  /* 0x00000002ff5a7424 */ /* 0x000fe400078e00ff */
[----:B------:R-:W-:Y:S01]  /*4200*/  IMAD.MOV.U32 R76, RZ, RZ, R130 ;  /* 0x000000ffff4c7224 */ /* 0x000fe200078e0082 */
[----:B0-----:R-:W-:-:S04]  /*4210*/  FSETP.GTU.FTZ.AND P2, PT, R77, R96, PT ;  /* 0x000000604d00720b */ /* 0x001fc80003f5c000 */
[----:B------:R-:W-:Y:S01]  /*4220*/  PLOP3.LUT P4, PT, P2, PT, PT, 0x8, 0x80 ;  /* 0x000000000080781c */ /* 0x000fe2000178e170 */
[----:B-1----:R-:W-:-:S03]  /*4230*/  FMUL.FTZ R79, R79, R110 ;  /* 0x0000006e4f4f7220 */ /* 0x002fc60000410000 */
[----:B------:R-:W-:Y:S02]  /*4240*/  P2R R114, PR, RZ, 0x10 ;  /* 0x00000010ff727803 */ /* 0x000fe40000000000 */
[----:B------:R-:W-:Y:S01]  /*4250*/  FSEL R94, R79, RZ, !P2 ;  /* 0x000000ff4f5e7208 */ /* 0x000fe20005000000 */
        /* <DEDUP_REMOVED lines=9> */
.L_x_181:
        /* <DEDUP_REMOVED lines=13> */
.L_x_183:
[----:B------:R-:W-:Y:S05]  /*43c0*/  BSYNC.RECONVERGENT B3 ;  /* 0x0000000000037941 */ /* 0x000fea0003800200 */
.L_x_182:
        /* <DEDUP_REMOVED lines=40> */
[----:B------:R-:W-:Y:S02]  /*4650*/  IMAD.MOV.U32 R76, RZ, RZ, R112 ;  /* 0x000000ffff4c7224 */ /* 0x000fe400078e0070 */
[----:B------:R-:W-:-:S07]  /*4660*/  IMAD.MOV.U32 R112, RZ, RZ, R78 ;  /* 0x000000ffff707224 */ /* 0x000fce00078e004e */
.L_x_180:
[----:B------:R-:W-:Y:S05]  /*4670*/  BSYNC.RECONVERGENT B2 ;  /* 0x0000000000027941 */ /* 0x000fea0003800200 */
.L_x_179:
[----:B------:R-:W-:Y:S01]  /*4680*/  I2FP.F32.U32 R76, R76 ;  /* 0x0000004c004c7245 */ /* 0x000fe20000201000 */
[----:B------:R-:W-:Y:S01]  /*4690*/  IMAD.U32 R79, R64, 0x10000, RZ ;  /* 0x00010000404f7824 */ /* 0x000fe200078e00ff */
[----:B------:R-:W-:Y:S01]  /*46a0*/  ISETP.NE.AND P3, PT, R90, 0x1, PT ;  /* 0x000000015a00780c */ /* 0x000fe20003f65270 */
[----:B------:R-:W-:Y:S01]  /*46b0*/  BSSY.RECONVERGENT B2, `(.L_x_184) ;  /* 0x000004e000027945 */ /* 0x000fe20003800200 */
[----:B------:R-:W-:Y:S01]  /*46c0*/  MOV R78, 0x2 ;  /* 0x00000002004e7802 */ /* 0x000fe20000000f00 */
[----:B------:R-:W-:Y:S01]  /*46d0*/  FFMA.FTZ R77, R76, R123, 1.1641532182693481445e-10 ;  /* 0x2f0000004c4d7423 */ /* 0x000fe2000001007b */
[----:B------:R-:W-:-:S04]  /*46e0*/  FMUL.FTZ R79, R79, R110 ;  /* 0x0000006e4f4f7220 */ /* 0x000fc80000410000 */
[----:B------:R-:W-:Y:S01]  /*46f0*/  FSETP.GTU.FTZ.AND P2, PT, R77, R96, PT ;  /* 0x000000604d00720b */ /* 0x000fe20003f5c000 */
[----:B------:R-:W-:-:S03]  /*4700*/  @P1 IMAD.U32 R77, R68, 0x10000, RZ ;  /* 0x00010000444d1824 */ /* 0x000fc600078e00ff */
[----:B------:R-:W-:Y:S02]  /*4710*/  FSEL R79, R79, RZ, !P2 ;  /* 0x000000ff4f4f7208 */ /* 0x000fe40005000000 */
[----:B------:R-:W-:-:S03]  /*4720*/  SEL R89, RZ, 0x1, P2 ;  /* 0x00000001ff597807 */ /* 0x000fc60001000000 */
[----:B------:R-:W-:-:S04]  /*4730*/  FADD.FTZ R94, R94, R79 ;  /* 0x0000004f5e5e7221 */ /* 0x000fc80000010000 */
[--C-:B------:R-:W-:Y:S01]  /*4740*/  @P1 FADD.FTZ R88, R77, R94.reuse ;  /* 0x0000005e4d581221 */ /* 0x100fe20000010000 */
[----:B------:R-:W-:Y:S02]  /*4750*/  @!P1 IMAD.MOV.U32 R88, RZ, RZ, R94 ;  /* 0x000000ffff589224 */ /* 0x000fe400078e005e */
[----:B------:R-:W-:-:S03]  /*4760*/  IMAD.MOV.U32 R77, RZ, RZ, R130 ;  /* 0x000000ffff4d7224 */ /* 0x000fc600078e0082 */
[----:B------:R-:W-:Y:S01]  /*4770*/  F2FP.BF16.F32.PACK_AB R117, RZ, R88 ;  /* 0x00000058ff75723e */ /* 0x000fe200000010ff */
[----:B------:R-:W-:Y:S06]  /*4780*/  @!P3 BRA `(.L_x_185) ;  /* 0x000000040000b947 */ /* 0x000fec0003800000 */
[----:B------:R-:W-:-:S13]  /*4790*/  ISETP.NE.AND P2, PT, R90, 0x3, PT ;  /* 0x000000035a00780c */ /* 0x000fda0003f45270 */
[----:B------:R-:W-:Y:S05]  /*47a0*/  @!P2 BRA `(.L_x_186) ;  /* 0x000000000018a947 */ /* 0x000fea0003800000 */
[----:B------:R-:W-:-:S13]  /*47b0*/  ISETP.NE.AND P2, PT, R90, 0x2, PT ;  /* 0x000000025a00780c */ /* 0x000fda0003f45270 */
[----:B------:R-:W-:Y:S01]  /*47c0*/  @!P2 IMAD.MOV.U32 R78, RZ, RZ, 0x3 ;  /* 0x00000003ff4ea424 */ /* 0x000fe200078e00ff */
[----:B------:R-:W-:Y:S01]  /*47d0*/  @P2 IADD3 R78, PT, PT, R90, 0x1, RZ ;  /* 0x000000015a4e2810 */ /* 0x000fe20007ffe0ff */
[----:B------:R-:W-:Y:S02]  /*47e0*/  @!P2 IMAD.MOV.U32 R77, RZ, RZ, R131 ;  /* 0x000000ffff4da224 */ /* 0x000fe400078e0083 */
[----:B------:R-:W-:Y:S01]  /*47f0*/  @P2 IMAD.MOV.U32 R77, RZ, RZ, R128 ;  /* 0x000000ffff4d2224 */ /* 0x000fe200078e0080 */
[----:B------:R-:W-:Y:S06]  /*4800*/  BRA `(.L_x_185) ;  /* 0x0000000000e07947 */ /* 0x000fec0003800000 */
.L_x_186:
        /* <DEDUP_REMOVED lines=13> */
.L_x_188:
[----:B------:R-:W-:Y:S05]  /*48e0*/  BSYNC.RECONVERGENT B3 ;  /* 0x0000000000037941 */ /* 0x000fea0003800200 */
.L_x_187:
        /* <DEDUP_REMOVED lines=40> */
[----:B------:R-:W-:Y:S02]  /*4b70*/  IMAD.MOV.U32 R112, RZ, RZ, R76 ;  /* 0x000000ffff707224 */ /* 0x000fe400078e004c */
[----:B------:R-:W-:-:S07]  /*4b80*/  IMAD.MOV.U32 R78, RZ, RZ, RZ ;  /* 0x000000ffff4e7224 */ /* 0x000fce00078e00ff */
.L_x_185:
[----:B------:R-:W-:Y:S05]  /*4b90*/  BSYNC.RECONVERGENT B2 ;  /* 0x0000000000027941 */ /* 0x000fea0003800200 */
.L_x_184:
[----:B------:R-:W-:Y:S01]  /*4ba0*/  I2FP.F32.U32 R76, R77 ;  /* 0x0000004d004c7245 */ /* 0x000fe20000201000 */
[----:B------:R-:W-:Y:S01]  /*4bb0*/  BSSY.RECONVERGENT B2, `(.L_x_189) ;  /* 0x000004c000027945 */ /* 0x000fe20003800200 */
[----:B------:R-:W-:Y:S01]  /*4bc0*/  ISETP.NE.AND P3, PT, R78, 0x1, PT ;  /* 0x000000014e00780c */ /* 0x000fe20003f65270 */
[----:B------:R-:W-:Y:S01]  /*4bd0*/  IMAD.MOV.U32 R91, RZ, RZ, 0x2 ;  /* 0x00000002ff5b7424 */ /* 0x000fe200078e00ff */
[----:B------:R-:W-:Y:S01]  /*4be0*/  SHF.L.U32 R79, R72, 0x10, RZ ;  /* 0x00000010484f7819 */ /* 0x000fe200000006ff */
[----:B------:R-:W-:-:S04]  /*4bf0*/  FFMA.FTZ R77, R76, R123, 1.1641532182693481445e-10 ;  /* 0x2f0000004c4d7423 */ /* 0x000fc8000001007b */
[----:B------:R-:W-:Y:S01]  /*4c00*/  FMUL.FTZ R72, R79, R110 ;  /* 0x0000006e4f487220 */ /* 0x000fe20000410000 */
[----:B------:R-:W-:Y:S01]  /*4c10*/  FSETP.GTU.FTZ.AND P2, PT, R77, R96, PT ;  /* 0x000000604d00720b */ /* 0x000fe20003f5c000 */
[----:B------:R-:W-:-:S03]  /*4c20*/  IMAD.MOV.U32 R77, RZ, RZ, R130 ;  /* 0x000000ffff4d7224 */ /* 0x000fc600078e0082 */
[----:B------:R-:W-:Y:S02]  /*4c30*/  PLOP3.LUT P4, PT, P2, PT, PT, 0x8, 0x80 ;  /* 0x000000000080781c */ /* 0x000fe4000178e170 */
[----:B------:R-:W-:Y:S02]  /*4c40*/  FSEL R72, R72, RZ, !P2 ;  /* 0x000000ff48487208 */ /* 0x000fe40005000000 */
[----:B------:R-:W-:Y:S01]  /*4c50*/  P2R R113, PR, RZ, 0x10 ;  /* 0x00000010ff717803 */ /* 0x000fe20000000000 */
[----:B------:R-:W-:Y:S08]  /*4c60*/  @!P3 BRA `(.L_x_190) ;  /* 0x000000040000b947 */ /* 0x000ff00003800000 */
        /* <DEDUP_REMOVED lines=8> */
.L_x_191:
        /* <DEDUP_REMOVED lines=13> */
.L_x_193:
[----:B------:R-:W-:Y:S05]  /*4dc0*/  BSYNC.RECONVERGENT B3 ;  /* 0x0000000000037941 */ /* 0x000fea0003800200 */
.L_x_192:
        /* <DEDUP_REMOVED lines=32> */
[----:B------:R-:W-:Y:S02]  /*4fd0*/  HFMA2 R91, -RZ, RZ, 0, 0 ;  /* 0x00000000ff5b7431 */ /* 0x000fe400000001ff */
        /* <DEDUP_REMOVED lines=9> */
.L_x_190:
[----:B------:R-:W-:Y:S05]  /*5070*/  BSYNC.RECONVERGENT B2 ;  /* 0x0000000000027941 */ /* 0x000fea0003800200 */
.L_x_189:
[----:B------:R-:W-:Y:S01]  /*5080*/  I2FP.F32.U32 R76, R77 ;  /* 0x0000004d004c7245 */ /* 0x000fe20000201000 */
[----:B------:R-:W-:Y:S01]  /*5090*/  BSSY.RECONVERGENT B2, `(.L_x_194) ;  /* 0x0000052000027945 */ /* 0x000fe20003800200 */
[----:B------:R-:W-:Y:S02]  /*50a0*/  PRMT R77, R64, 0x7632, R77 ;  /* 0x00007632404d7816 */ /* 0x000fe4000000004d */
[----:B------:R-:W-:-:S03]  /*50b0*/  ISETP.NE.AND P3, PT, R91, 0x1, PT ;  /* 0x000000015b00780c */ /* 0x000fc60003f65270 */
[----:B------:R-:W-:Y:S02]  /*50c0*/  IMAD.U32 R79, R77, 0x10000, RZ ;  /* 0x000100004d4f7824 */ /* 0x000fe400078e00ff */
[----:B------:R-:W-:Y:S01]  /*50d0*/  FFMA.FTZ R77, R76, R123, 1.1641532182693481445e-10 ;  /* 0x2f0000004c4d7423 */ /* 0x000fe2000001007b */
[----:B------:R-:W-:Y:S01]  /*50e0*/  @P1 PRMT R76, R68, 0x7632, R76 ;  /* 0x00007632444c1816 */ /* 0x000fe2000000004c */
[----:B------:R-:W-:-:S03]  /*50f0*/  FMUL.FTZ R79, R79, R110 ;  /* 0x0000006e4f4f7220 */ /* 0x000fc60000410000 */
[----:B------:R-:W-:Y:S01]  /*5100*/  FSETP.GTU.FTZ.AND P2, PT, R77, R96, PT ;  /* 0x000000604d00720b */ /* 0x000fe20003f5c000 */
[----:B------:R-:W-:Y:S01]  /*5110*/  @P1 IMAD.U32 R77, R76, 0x10000, RZ ;  /* 0x000100004c4d1824 */ /* 0x000fe200078e00ff */
[----:B------:R-:W-:Y:S02]  /*5120*/  MOV R76, 0x2 ;  /* 0x00000002004c7802 */ /* 0x000fe40000000f00 */
[----:B------:R-:W-:Y:S02]  /*5130*/  FSEL R79, R79, RZ, !P2 ;  /* 0x000000ff4f4f7208 */ /* 0x000fe40005000000 */
[----:B------:R-:W-:-:S03]  /*5140*/  SEL R90, RZ, 0x1, P2 ;  /* 0x00000001ff5a7807 */ /* 0x000fc60001000000 */
[----:B------:R-:W-:-:S04]  /*5150*/  FADD.FTZ R72, R72, R79 ;  /* 0x0000004f48487221 */ /* 0x000fc80000010000 */
[----:B------:R-:W-:Y:S01]  /*5160*/  @P1 FADD.FTZ R98, R72, R77 ;  /* 0x0000004d48621221 */ /* 0x000fe20000010000 */
        /* <DEDUP_REMOVED lines=12> */
.L_x_196:
        /* <DEDUP_REMOVED lines=13> */
.L_x_198:
[----:B------:R-:W-:Y:S05]  /*5300*/  BSYNC.RECONVERGENT B3 ;  /* 0x0000000000037941 */ /* 0x000fea0003800200 */
.L_x_197:
        /* <DEDUP_REMOVED lines=41> */
[----:B------:R-:W-:-:S07]  /*55a0*/  IMAD.MOV.U32 R76, RZ, RZ, RZ ;  /* 0x000000ffff4c7224 */ /* 0x000fce00078e00ff */
.L_x_195:
[----:B------:R-:W-:Y:S05]  /*55b0*/  BSYNC.RECONVERGENT B2 ;  /* 0x0000000000027941 */ /* 0x000fea0003800200 */
.L_x_194:
[----:B------:R-:W-:Y:S01]  /*55c0*/  I2FP.F32.U32 R72, R72 ;  /* 0x0000004800487245 */ /* 0x000fe20000201000 */
[----:B------:R-:W-:Y:S01]  /*55d0*/  BSSY.RECONVERGENT B2, `(.L_x_199) ;  /* 0x000004d000027945 */ /* 0x000fe20003800200 */
[----:B------:R-:W-:Y:S01]  /*55e0*/  ISETP.NE.AND P3, PT, R76, 0x1, PT ;  /* 0x000000014c00780c */ /* 0x000fe20003f65270 */
[----:B------:R-:W-:Y:S01]  /*55f0*/  IMAD.MOV.U32 R78, RZ, RZ, 0x2 ;  /* 0x00000002ff4e7424 */ /* 0x000fe200078e00ff */
[C---:B------:R-:W-:Y:S01]  /*5600*/  SHF.L.U32 R79, R73.reuse, 0x10, RZ ;  /* 0x00000010494f7819 */ /* 0x040fe200000006ff */
[----:B------:R-:W-:Y:S01]  /*5610*/  FFMA.FTZ R77, R72, R123, 1.1641532182693481445e-10 ;  /* 0x2f000000484d7423 */ /* 0x000fe2000001007b */
[----:B------:R-:W-:Y:S01]  /*5620*/  PRMT R94, R73, 0x7632, R94 ;  /* 0x00007632495e7816 */ /* 0x000fe2000000005e */
[----:B------:R-:W-:Y:S02]  /*5630*/  IMAD.MOV.U32 R73, RZ, RZ, R130 ;  /* 0x000000ffff497224 */ /* 0x000fe400078e0082 */
[----:B------:R-:W-:Y:S01]  /*5640*/  FMUL.FTZ R79, R79, R110 ;  /* 0x0000006e4f4f7220 */ /* 0x000fe20000410000 */
[----:B------:R-:W-:-:S04]  /*5650*/  FSETP.GTU.FTZ.AND P2, PT, R77, R96, PT ;  /* 0x000000604d00720b */ /* 0x000fc80003f5c000 */
        /* <DEDUP_REMOVED lines=12> */
.L_x_201:
        /* <DEDUP_REMOVED lines=13> */
.L_x_203:
[----:B------:R-:W-:Y:S05]  /*57f0*/  BSYNC.RECONVERGENT B3 ;  /* 0x0000000000037941 */ /* 0x000fea0003800200 */
.L_x_202:
        /* <DEDUP_REMOVED lines=42> */
.L_x_200:
[----:B------:R-:W-:Y:S05]  /*5aa0*/  BSYNC.RECONVERGENT B2 ;  /* 0x0000000000027941 */ /* 0x000fea0003800200 */
.L_x_199:
[----:B------:R-:W-:Y:S01]  /*5ab0*/  I2FP.F32.U32 R72, R73 ;  /* 0x0000004900487245 */ /* 0x000fe20000201000 */
[----:B------:R-:W-:Y:S01]  /*5ac0*/  IMAD.U32 R77, R65, 0x10000, RZ ;  /* 0x00010000414d7824 */ /* 0x000fe200078e00ff */
[----:B------:R-:W-:Y:S01]  /*5ad0*/  ISETP.NE.AND P3, PT, R78, 0x1, PT ;  /* 0x000000014e00780c */ /* 0x000fe20003f65270 */
[----:B------:R-:W-:Y:S01]  /*5ae0*/  @P1 IMAD.U32 R76, R69, 0x10000, RZ ;  /* 0x00010000454c1824 */ /* 0x000fe200078e00ff */
[----:B------:R-:W-:Y:S01]  /*5af0*/  BSSY.RECONVERGENT B2, `(.L_x_204) ;  /* 0x000004d000027945 */ /* 0x000fe20003800200 */
[----:B------:R-:W-:Y:S01]  /*5b00*/  FFMA.FTZ R73, R72, R123, 1.1641532182693481445e-10 ;  /* 0x2f00000048497423 */ /* 0x000fe2000001007b */
[----:B------:R-:W-:-:S04]  /*5b10*/  FMUL.FTZ R77, R77, R110 ;  /* 0x0000006e4d4d7220 */ /* 0x000fc80000410000 */
[----:B------:R-:W-:Y:S01]  /*5b20*/  FSETP.GTU.FTZ.AND P2, PT, R73, R96, PT ;  /* 0x000000604900720b */ /* 0x000fe20003f5c000 */
[----:B------:R-:W-:-:S03]  /*5b30*/  IMAD.MOV.U32 R73, RZ, RZ, R130 ;  /* 0x000000ffff497224 */ /* 0x000fc600078e0082 */
[----:B------:R-:W-:-:S05]  /*5b40*/  FSEL R72, R77, RZ, !P2 ;  /* 0x000000ff4d487208 */ /* 0x000fca0005000000 */
[----:B------:R-:W-:-:S04]  /*5b50*/  FADD.FTZ R91, R91, R72 ;  /* 0x000000485b5b7221 */ /* 0x000fc80000010000 */
[--C-:B------:R-:W-:Y:S01]  /*5b60*/  @P1 FADD.FTZ R99, R76, R91.reuse ;  /* 0x0000005b4c631221 */ /* 0x100fe20000010000 */
[----:B------:R-:W-:Y:S01]  /*5b70*/  @!P1 IMAD.MOV.U32 R99, RZ, RZ, R91 ;  /* 0x000000ffff639224 */ /* 0x000fe200078e005b */
[----:B------:R-:W-:Y:S02]  /*5b80*/  SEL R91, RZ, 0x1, P2 ;  /* 0x00000001ff5b7807 */ /* 0x000fe40001000000 */
[----:B------:R-:W-:Y:S02]  /*5b90*/  MOV R76, 0x2 ;  /* 0x00000002004c7802 */ /* 0x000fe40000000f00 */
        /* <DEDUP_REMOVED lines=10> */
.L_x_206:
        /* <DEDUP_REMOVED lines=13> */
.L_x_208:
[----:B------:R-:W-:Y:S05]  /*5d10*/  BSYNC.RECONVERGENT B3 ;  /* 0x0000000000037941 */ /* 0x000fea0003800200 */
.L_x_207:
        /* <DEDUP_REMOVED lines=42> */
.L_x_205:
[----:B------:R-:W-:Y:S05]  /*5fc0*/  BSYNC.RECONVERGENT B2 ;  /* 0x0000000000027941 */ /* 0x000fea0003800200 */
.L_x_204:
[----:B------:R-:W-:Y:S01]  /*5fd0*/  I2FP.F32.U32 R72, R73 ;  /* 0x0000004900487245 */ /* 0x000fe20000201000 */
[----:B------:R-:W-:Y:S01]  /*5fe0*/  BSSY.RECONVERGENT B2, `(.L_x_209) ;  /* 0x000004c000027945 */ /* 0x000fe20003800200 */
[----:B------:R-:W-:Y:S01]  /*5ff0*/  SHF.L.U32 R77, R94, 0x10, RZ ;  /* 0x000000105e4d7819 */ /* 0x000fe200000006ff */
[----:B------:R-:W-:Y:S01]  /*6000*/  IMAD.MOV.U32 R78, RZ, RZ, 0x2 ;  /* 0x00000002ff4e7424 */ /* 0x000fe200078e00ff */
[----:B------:R-:W-:Y:S01]  /*6010*/  ISETP.NE.AND P2, PT, R76, 0x1, PT ;  /* 0x000000014c00780c */ /* 0x000fe20003f45270 */
[----:B------:R-:W-:Y:S02]  /*6020*/  FFMA.FTZ R73, R72, R123, 1.1641532182693481445e-10 ;  /* 0x2f00000048497423 */ /* 0x000fe4000001007b */
[----:B------:R-:W-:-:S03]  /*6030*/  FMUL.FTZ R77, R77, R110 ;  /* 0x0000006e4d4d7220 */ /* 0x000fc60000410000 */
[----:B------:R-:W-:Y:S01]  /*6040*/  FSETP.GTU.FTZ.AND P3, PT, R73, R96, PT ;  /* 0x000000604900720b */ /* 0x000fe20003f7c000 */
[----:B------:R-:W-:-:S03]  /*6050*/  IMAD.MOV.U32 R73, RZ, RZ, R130 ;  /* 0x000000ffff497224 */ /* 0x000fc600078e0082 */
[----:B------:R-:W-:Y:S02]  /*6060*/  FSEL R94, R77, RZ, !P3 ;  /* 0x000000ff4d5e7208 */ /* 0x000fe40005800000 */
[----:B------:R-:W-:-:S04]  /*6070*/  PLOP3.LUT P3, PT, P3, PT, PT, 0x8, 0x80 ;  /* 0x000000000080781c */ /* 0x000fc80001f6e170 */
        /* <DEDUP_REMOVED lines=10> */
.L_x_211:
        /* <DEDUP_REMOVED lines=11> */
[----:B------:R-:W-:-:S05]  /*61d0*/  @P3 IADD3 R72, PT, PT, R87, RZ, RZ ;  /* 0x000000ff57483210 */ /* 0x000fca0007ffe0ff */
[----:B------:R-:W-:-:S07]  /*61e0*/  @!P2 IMAD.MOV.U32 R87, RZ, RZ, R72 ;  /* 0x000000ffff57a224 */ /* 0x000fce00078e0048 */
.L_x_213:
[----:B------:R-:W-:Y:S05]  /*61f0*/  BSYNC.RECONVERGENT B3 ;  /* 0x0000000000037941 */ /* 0x000fea0003800200 */
.L_x_212:
        /* <DEDUP_REMOVED lines=42> */
.L_x_210:
[----:B------:R-:W-:Y:S05]  /*64a0*/  BSYNC.RECONVERGENT B2 ;  /* 0x0000000000027941 */ /* 0x000fea0003800200 */
.L_x_209:
[----:B------:R-:W-:Y:S01]  /*64b0*/  I2FP.F32.U32 R72, R73 ;  /* 0x0000004900487245 */ /* 0x000fe20000201000 */
[----:B------:R-:W-:Y:S01]  /*64c0*/  BSSY.RECONVERGENT B2, `(.L_x_214) ;  /* 0x0000052000027945 */ /* 0x000fe20003800200 */
[----:B------:R-:W-:Y:S01]  /*64d0*/  PRMT R73, R65, 0x7632, R73 ;  /* 0x0000763241497816 */ /* 0x000fe20000000049 */
[----:B------:R-:W-:-:S03]  /*64e0*/  HFMA2 R76, -RZ, RZ, 0, 1.1920928955078125e-07 ;  /* 0x00000002ff4c7431 */ /* 0x000fc600000001ff */
[----:B------:R-:W-:Y:S01]  /*64f0*/  SHF.L.U32 R77, R73, 0x10, RZ ;  /* 0x00000010494d7819 */ /* 0x000fe200000006ff */
[----:B------:R-:W-:Y:S01]  /*6500*/  FFMA.FTZ R73, R72, R123, 1.1641532182693481445e-10 ;  /* 0x2f00000048497423 */ /* 0x000fe2000001007b */
[----:B------:R-:W-:-:S03]  /*6510*/  @P1 PRMT R72, R69, 0x7632, R72 ;  /* 0x0000763245481816 */ /* 0x000fc60000000048 */
[----:B------:R-:W-:Y:S01]  /*6520*/  FMUL.FTZ R77, R77, R110 ;  /* 0x0000006e4d4d7220 */ /* 0x000fe20000410000 */
[----:B------:R-:W-:Y:S01]  /*6530*/  FSETP.GTU.FTZ.AND P2, PT, R73, R96, PT ;  /* 0x000000604900720b */ /* 0x000fe20003f5c000 */
[----:B------:R-:W-:Y:S02]  /*6540*/  @P1 IMAD.U32 R103, R72, 0x10000, RZ ;  /* 0x0001000048671824 */ /* 0x000fe400078e00ff */
[----:B------:R-:W-:Y:S01]  /*6550*/  IMAD.MOV.U32 R73, RZ, RZ, R130 ;  /* 0x000000ffff497224 */ /* 0x000fe200078e0082 */
[----:B------:R-:W-:Y:S02]  /*6560*/  FSEL R77, R77, RZ, !P2 ;  /* 0x000000ff4d4d7208 */ /* 0x000fe40005000000 */
[----:B------:R-:W-:Y:S02]  /*6570*/  SEL R92, RZ, 0x1, P2 ;  /* 0x00000001ff5c7807 */ /* 0x000fe40001000000 */
[----:B------:R-:W-:Y:S01]  /*6580*/  ISETP.NE.AND P2, PT, R78, 0x1, PT ;  /* 0x000000014e00780c */ /* 0x000fe20003f45270 */
[----:B------:R-:W-:-:S04]  /*6590*/  FADD.FTZ R94, R94, R77 ;  /* 0x0000004d5e5e7221 */ /* 0x000fc80000010000 */
[----:B------:R-:W-:Y:S01]  /*65a0*/  @P1 FADD.FTZ R103, R94, R103 ;  /* 0x000000675e671221 */ /* 0x000fe20000010000 */
[----:B------:R-:W-:-:S05]  /*65b0*/  @!P1 IMAD.MOV.U32 R103, RZ, RZ, R94 ;  /* 0x000000ffff679224 */ /* 0x000fca00078e005e */
[----:B------:R-:W-:Y:S02]  /*65c0*/  F2FP.BF16.F32.PACK_AB R119, RZ, R103 ;  /* 0x00000067ff77723e */ /* 0x000fe400000010ff */
[----:B------:R-:W-:Y:S05]  /*65d0*/  @!P2 BRA `(.L_x_215) ;  /* 0x000000040000a947 */ /* 0x000fea0003800000 */
        /* <DEDUP_REMOVED lines=8> */
.L_x_216:
[----:B------:R-:W-:Y:S01]  /*6660*/  IADD3 R5, PT, PT, R5, 0x1, RZ ;  /* 0x0000000105057810 */ /* 0x000fe20007ffe0ff */
[----:B------:R-:W-:Y:S03]  /*6670*/  BSSY.RECONVERGENT B3, `(.L_x_217) ;  /* 0x000000c000037945 */ /* 0x000fe60003800200 */
[C---:B------:R-:W-:Y:S01]  /*6680*/  ISETP.NE.AND P2, PT, R5.reuse, RZ, PT ;  /* 0x000000ff0500720c */ /* 0x040fe20003f45270 */
[----:B------:R-:W-:-:S12]  /*6690*/  IMAD.WIDE.U32 R94, R5, -0x2daee0ad, RZ ;  /* 0xd2511f53055e7825 */ /* 0x000fd800078e00ff */
[----:B------:R-:W-:Y:S05]  /*66a0*/  @P2 BRA `(.L_x_218) ;  /* 0x0000000000202947 */ /* 0x000fea0003800000 */
[----:B------:R-:W-:-:S05]  /*66b0*/  VIADD R6, R6, 0x1 ;  /* 0x0000000106067836 */ /* 0x000fca0000000000 */
[----:B------:R-:W-:-:S13]  /*66c0*/  ISETP.NE.AND P2, PT, R6, RZ, PT ;  /* 0x000000ff0600720c */ /* 0x000fda0003f45270 */
[----:B------:R-:W-:Y:S01]  /*66d0*/  @!P2 VIADD R3, R3, 0x1 ;  /* 0x000000010303a836 */ /* 0x000fe20000000000 */
[----:B------:R-:W-:Y:S02]  /*66e0*/  @!P2 IADD3 R72, PT, PT, R87, 0x1, RZ ;  /* 0x000000015748a810 */ /* 0x000fe40007ffe0ff */
[----:B------:R-:W-:Y:S02]  /*66f0*/  @!P2 MOV R6, RZ ;  /* 0x000000ff0006a202 */ /* 0x000fe40000000f00 */
[----:B------:R-:W-:-:S13]  /*6700*/  ISETP.NE.AND P3, PT, R3, RZ, !P2 ;  /* 0x000000ff0300720c */ /* 0x000fda0005765270 */
[----:B------:R-:W-:-:S04]  /*6710*/  @P3 IMAD.MOV R72, RZ, RZ, R87 ;  /* 0x000000ffff483224 */ /* 0x000fc800078e0257 */
[----:B------:R-:W-:-:S07]  /*6720*/  @!P2 IMAD.MOV.U32 R87, RZ, RZ, R72 ;  /* 0x000000ffff57a224 */ /* 0x000fce00078e0048 */
.L_x_218:
[----:B------:R-:W-:Y:S05]  /*6730*/  BSYNC.RECONVERGENT B3 ;  /* 0x0000000000037941 */ /* 0x000fea0003800200 */
.L_x_217:
        /* <DEDUP_REMOVED lines=39> */
[----:B------:R-:W-:Y:S02]  /*69b0*/  HFMA2 R76, -RZ, RZ, 0, 0 ;  /* 0x00000000ff4c7431 */ /* 0x000fe400000001ff */
[----:B------:R-:W-:Y:S02]  /*69c0*/  IMAD.MOV.U32 R73, RZ, RZ, R112 ;  /* 0x000000ffff497224 */ /* 0x000fe400078e0070 */
[----:B------:R-:W-:-:S07]  /*69d0*/  IMAD.MOV.U32 R112, RZ, RZ, R72 ;  /* 0x000000ffff707224 */ /* 0x000fce00078e0048 */
.L_x_215:
[----:B------:R-:W-:Y:S05]  /*69e0*/  BSYNC.RECONVERGENT B2 ;  /* 0x0000000000027941 */ /* 0x000fea0003800200 */
.L_x_214:
[----:B------:R-:W-:Y:S01]  /*69f0*/  I2FP.F32.U32 R72, R73 ;  /* 0x0000004900487245 */ /* 0x000fe20000201000 */
[----:B------:R-:W-:Y:S01]  /*6a00*/  IMAD.U32 R77, R74, 0x10000, RZ ;  /* 0x000100004a4d7824 */ /* 0x000fe200078e00ff */
[----:B------:R-:W-:Y:S01]  /*6a10*/  ISETP.NE.AND P3, PT, R76, 0x1, PT ;  /* 0x000000014c00780c */ /* 0x000fe20003f65270 */
[----:B------:R-:W-:Y:S01]  /*6a20*/  BSSY.RECONVERGENT B2, `(.L_x_219) ;  /* 0x000004a000027945 */ /* 0x000fe20003800200 */
[----:B------:R-:W-:Y:S01]  /*6a30*/  PRMT R74, R74, 0x7632, R74 ;  /* 0x000076324a4a7816 */ /* 0x000fe2000000004a */
[----:B------:R-:W-:Y:S01]  /*6a40*/  FFMA.FTZ R73, R72, R123, 1.1641532182693481445e-10 ;  /* 0x2f00000048497423 */ /* 0x000fe2000001007b */
[----:B------:R-:W-:Y:S01]  /*6a50*/  FMUL.FTZ R77, R77, R110 ;  /* 0x0000006e4d4d7220 */ /* 0x000fe20000410000 */
[----:B------:R-:W-:-:S03]  /*6a60*/  IMAD.MOV.U32 R78, RZ, RZ, 0x2 ;  /* 0x00000002ff4e7424 */ /* 0x000fc600078e00ff */
[----:B------:R-:W-:Y:S02]  /*6a70*/  FSETP.GTU.FTZ.AND P2, PT, R73, R96, PT ;  /* 0x000000604900720b */ /* 0x000fe40003f5c000 */
[----:B------:R-:W-:Y:S02]  /*6a80*/  MOV R73, R130 ;  /* 0x0000008200497202 */ /* 0x000fe40000000f00 */
[----:B------:R-:W-:Y:S02]  /*6a90*/  FSEL R93, R77, RZ, !P2 ;  /* 0x000000ff4d5d7208 */ /* 0x000fe40005000000 */
[----:B------:R-:W-:Y:S01]  /*6aa0*/  PLOP3.LUT P2, PT, P2, PT, PT, 0x8, 0x80 ;  /* 0x000000000080781c */ /* 0x000fe2000174e170 */
[----:B------:R-:W-:-:S12]  /*6ab0*/  @!P3 BRA `(.L_x_220) ;  /* 0x000000040000b947 */ /* 0x000fd80003800000 */
        /* <DEDUP_REMOVED lines=8> */
.L_x_221:
        /* <DEDUP_REMOVED lines=13> */
.L_x_223:
[----:B------:R-:W-:Y:S05]  /*6c10*/  BSYNC.RECONVERGENT B3 ;  /* 0x0000000000037941 */ /* 0x000fea0003800200 */
.L_x_222:
        /* <DEDUP_REMOVED lines=42> */
.L_x_220:
[----:B------:R-:W-:Y:S05]  /*6ec0*/  BSYNC.RECONVERGENT B2 ;  /* 0x0000000000027941 */ /* 0x000fea0003800200 */
.L_x_219:
[----:B------:R-:W-:Y:S01]  /*6ed0*/  I2FP.F32.U32 R72, R73 ;  /* 0x0000004900487245 */ /* 0x000fe20000201000 */
[----:B------:R-:W-:Y:S01]  /*6ee0*/  @P1 IMAD.U32 R102, R70, 0x10000, RZ ;  /* 0x0001000046661824 */ /* 0x000fe200078e00ff */
[----:B------:R-:W-:Y:S01]  /*6ef0*/  SHF.L.U32 R77, R66, 0x10, RZ ;  /* 0x00000010424d7819 */ /* 0x000fe200000006ff */
[----:B------:R-:W-:Y:S01]  /*6f00*/  BSSY.RECONVERGENT B2, `(.L_x_224) ;  /* 0x000004f000027945 */ /* 0x000fe20003800200 */
[----:B------:R-:W-:Y:S02]  /*6f10*/  HFMA2 R79, -RZ, RZ, 0, 1.1920928955078125e-07 ;  /* 0x00000002ff4f7431 */ /* 0x000fe400000001ff */
[----:B------:R-:W-:Y:S01]  /*6f20*/  FFMA.FTZ R73, R72, R123, 1.1641532182693481445e-10 ;  /* 0x2f00000048497423 */ /* 0x000fe2000001007b */
[----:B------:R-:W-:-:S04]  /*6f30*/  FMUL.FTZ R77, R77, R110 ;  /* 0x0000006e4d4d7220 */ /* 0x000fc80000410000 */
[----:B------:R-:W-:Y:S01]  /*6f40*/  FSETP.GTU.FTZ.AND P3, PT, R73, R96, PT ;  /* 0x000000604900720b */ /* 0x000fe20003f7c000 */
[----:B------:R-:W-:-:S03]  /*6f50*/  IMAD.MOV.U32 R73, RZ, RZ, R130 ;  /* 0x000000ffff497224 */ /* 0x000fc600078e0082 */
[----:B------:R-:W-:Y:S02]  /*6f60*/  FSEL R76, R77, RZ, !P3 ;  /* 0x000000ff4d4c7208 */ /* 0x000fe40005800000 */
[----:B------:R-:W-:Y:S02]  /*6f70*/  SEL R72, RZ, 0x1, P3 ;  /* 0x00000001ff487807 */ /* 0x000fe40001800000 */
[----:B------:R-:W-:Y:S01]  /*6f80*/  ISETP.NE.AND P3, PT, R78, 0x1, PT ;  /* 0x000000014e00780c */ /* 0x000fe20003f65270 */
[----:B------:R-:W-:-:S04]  /*6f90*/  FADD.FTZ R93, R93, R76 ;  /* 0x0000004c5d5d7221 */ /* 0x000fc80000010000 */
[--C-:B------:R-:W-:Y:S01]  /*6fa0*/  @P1 FADD.FTZ R102, R102, R93.reuse ;  /* 0x0000005d66661221 */ /* 0x100fe20000010000 */
[--C-:B------:R-:W-:Y:S01]  /*6fb0*/  @!P1 IMAD.MOV.U32 R102, RZ, RZ, R93.reuse ;  /* 0x000000ffff669224 */ /* 0x100fe200078e005d */
[----:B------:R-:W-:-:S04]  /*6fc0*/  PRMT R93, R72, 0x7610, R93 ;  /* 0x00007610485d7816 */ /* 0x000fc8000000005d */
        /* <DEDUP_REMOVED lines=10> */
.L_x_226:
        /* <DEDUP_REMOVED lines=8> */
[----:B------:R-:W-:Y:S01]  /*70f0*/  @!P3 IADD3 R72, PT, PT, R87, 0x1, RZ ;  /* 0x000000015748b810 */ /* 0x000fe20007ffe0ff */
[----:B------:R-:W-:-:S03]  /*7100*/  @!P3 IMAD.MOV.U32 R6, RZ, RZ, RZ ;  /* 0x000000ffff06b224 */ /* 0x000fc600078e00ff */
[----:B------:R-:W-:-:S13]  /*7110*/  ISETP.NE.AND P4, PT, R3, RZ, !P3 ;  /* 0x000000ff0300720c */ /* 0x000fda0005f85270 */
[----:B------:R-:W-:-:S05]  /*7120*/  @P4 IMAD.MOV R72, RZ, RZ, R87 ;  /* 0x000000ffff484224 */ /* 0x000fca00078e0257 */
[----:B------:R-:W-:-:S07]  /*7130*/  @!P3 MOV R87, R72 ;  /* 0x000000480057b202 */ /* 0x000fce0000000f00 */
.L_x_228:
[----:B------:R-:W-:Y:S05]  /*7140*/  BSYNC.RECONVERGENT B3 ;  /* 0x0000000000037941 */ /* 0x000fea0003800200 */
.L_x_227:
        /* <DEDUP_REMOVED lines=42> */
.L_x_225:
[----:B------:R-:W-:Y:S05]  /*73f0*/  BSYNC.RECONVERGENT B2 ;  /* 0x0000000000027941 */ /* 0x000fea0003800200 */
.L_x_224:
[----:B------:R-:W-:Y:S01]  /*7400*/  I2FP.F32.U32 R72, R73 ;  /* 0x0000004900487245 */ /* 0x000fe20000201000 */
[----:B------:R-:W-:Y:S01]  /*7410*/  IMAD.U32 R77, R74, 0x10000, RZ ;  /* 0x000100004a4d7824 */ /* 0x000fe200078e00ff */
[----:B------:R-:W-:Y:S01]  /*7420*/  ISETP.NE.AND P4, PT, R79, 0x1, PT ;  /* 0x000000014f00780c */ /* 0x000fe20003f85270 */
[----:B------:R-:W-:Y:S01]  /*7430*/  BSSY.RECONVERGENT B2, `(.L_x_229) ;  /* 0x0000049000027945 */ /* 0x000fe20003800200 */
[----:B------:R-:W-:Y:S02]  /*7440*/  IMAD.MOV.U32 R78, RZ, RZ, 0x2 ;  /* 0x00000002ff4e7424 */ /* 0x000fe400078e00ff */
[----:B------:R-:W-:Y:S01]  /*7450*/  FFMA.FTZ R73, R72, R123, 1.1641532182693481445e-10 ;  /* 0x2f00000048497423 */ /* 0x000fe2000001007b */
[----:B------:R-:W-:Y:S01]  /*7460*/  FMUL.FTZ R74, R77, R110 ;  /* 0x0000006e4d4a7220 */ /* 0x000fe20000410000 */
[----:B------:R-:W-:-:S03]  /*7470*/  MOV R76, R130 ;  /* 0x00000082004c7202 */ /* 0x000fc60000000f00 */
[----:B------:R-:W-:-:S04]  /*7480*/  FSETP.GTU.FTZ.AND P3, PT, R73, R96, PT ;  /* 0x000000604900720b */ /* 0x000fc80003f7c000 */
        /* <DEDUP_REMOVED lines=11> */
.L_x_231:
        /* <DEDUP_REMOVED lines=13> */
.L_x_233:
[----:B------:R-:W-:Y:S05]  /*7610*/  BSYNC.RECONVERGENT B3 ;  /* 0x0000000000037941 */ /* 0x000fea0003800200 */
.L_x_232:
        /* <DEDUP_REMOVED lines=42> */
.L_x_230:
[----:B------:R-:W-:Y:S05]  /*78c0*/  BSYNC.RECONVERGENT B2 ;  /* 0x0000000000027941 */ /* 0x000fea0003800200 */
.L_x_229:
        /* <DEDUP_REMOVED lines=9> */
[----:B------:R-:W-:-:S03]  /*7960*/  @P1 IMAD.U32 R73, R72, 0x10000, RZ ;  /* 0x0001000048491824 */ /* 0x000fc600078e00ff */
[----:B------:R-:W-:Y:S02]  /*7970*/  FSEL R77, R77, RZ, !P4 ;  /* 0x000000ff4d4d7208 */ /* 0x000fe40006000000 */
[----:B------:R-:W-:Y:S02]  /*7980*/  SEL R94, RZ, 0x1, P4 ;  /* 0x00000001ff5e7807 */ /* 0x000fe40002000000 */
[----:B------:R-:W-:Y:S01]  /*7990*/  ISETP.NE.AND P4, PT, R78, 0x1, PT ;  /* 0x000000014e00780c */ /* 0x000fe20003f85270 */
[----:B------:R-:W-:-:S04]  /*79a0*/  FADD.FTZ R74, R74, R77 ;  /* 0x0000004d4a4a7221 */ /* 0x000fc80000010000 */
[----:B------:R-:W-:Y:S01]  /*79b0*/  @P1 FADD.FTZ R106, R74, R73 ;  /* 0x000000494a6a1221 */ /* 0x000fe20000010000 */
[----:B------:R-:W-:Y:S02]  /*79c0*/  @!P1 IMAD.MOV.U32 R106, RZ, RZ, R74 ;  /* 0x000000ffff6a9224 */ /* 0x000fe400078e004a */
[----:B------:R-:W-:-:S03]  /*79d0*/  IMAD.MOV.U32 R73, RZ, RZ, R130 ;  /* 0x000000ffff497224 */ /* 0x000fc600078e0082 */
        /* <DEDUP_REMOVED lines=10> */
.L_x_236:
        /* <DEDUP_REMOVED lines=13> */
.L_x_238:
[----:B------:R-:W-:Y:S05]  /*7b50*/  BSYNC.RECONVERGENT B3 ;  /* 0x0000000000037941 */ /* 0x000fea0003800200 */
.L_x_237:
        /* <DEDUP_REMOVED lines=42> */
.L_x_235:
[----:B------:R-:W-:Y:S05]  /*7e00*/  BSYNC.RECONVERGENT B2 ;  /* 0x0000000000027941 */ /* 0x000fea0003800200 */
.L_x_234:
[----:B------:R-:W-:Y:S01]  /*7e10*/  I2FP.F32.U32 R72, R73 ;  /* 0x0000004900487245 */ /* 0x000fe20000201000 */
[C---:B------:R-:W-:Y:S01]  /*7e20*/  IMAD.U32 R77, R75.reuse, 0x10000, RZ ;  /* 0x000100004b4d7824 */ /* 0x040fe200078e00ff */
[----:B------:R-:W-:Y:S01]  /*7e30*/  ISETP.NE.AND P5, PT, R76, 0x1, PT ;  /* 0x000000014c00780c */ /* 0x000fe20003fa5270 */
[----:B------:R-:W-:Y:S01]  /*7e40*/  BSSY.RECONVERGENT B2, `(.L_x_239) ;  /* 0x000004a000027945 */ /* 0x000fe20003800200 */
[----:B------:R-:W-:Y:S01]  /*7e50*/  PRMT R126, R75, 0x7632, R126 ;  /* 0x000076324b7e7816 */ /* 0x000fe2000000007e */
[----:B------:R-:W-:Y:S01]  /*7e60*/  FFMA.FTZ R73, R72, R123, 1.1641532182693481445e-10 ;  /* 0x2f00000048497423 */ /* 0x000fe2000001007b */
[----:B------:R-:W-:Y:S01]  /*7e70*/  FMUL.FTZ R77, R77, R110 ;  /* 0x0000006e4d4d7220 */ /* 0x000fe20000410000 */
[----:B------:R-:W-:Y:S01]  /*7e80*/  IMAD.MOV.U32 R78, RZ, RZ, 0x2 ;  /* 0x00000002ff4e7424 */ /* 0x000fe200078e00ff */
[----:B------:R-:W-:Y:S02]  /*7e90*/  MOV R74, R130 ;  /* 0x00000082004a7202 */ /* 0x000fe40000000f00 */
        /* <DEDUP_REMOVED lines=12> */
.L_x_241:
        /* <DEDUP_REMOVED lines=13> */
.L_x_243:
[----:B------:R-:W-:Y:S05]  /*8030*/  BSYNC.RECONVERGENT B3 ;  /* 0x0000000000037941 */ /* 0x000fea0003800200 */
.L_x_242:
        /* <DEDUP_REMOVED lines=42> */
.L_x_240:
[----:B------:R-:W-:Y:S05]  /*82e0*/  BSYNC.RECONVERGENT B2 ;  /* 0x0000000000027941 */ /* 0x000fea0003800200 */
.L_x_239:
[----:B------:R-:W-:Y:S01]  /*82f0*/  I2FP.F32.U32 R72, R74 ;  /* 0x0000004a00487245 */ /* 0x000fe20000201000 */
[----:B------:R-:W-:Y:S01]  /*8300*/  @P1 IMAD.U32 R76, R71, 0x10000, RZ ;  /* 0x00010000474c1824 */ /* 0x000fe200078e00ff */
[----:B------:R-:W-:Y:S01]  /*8310*/  SHF.L.U32 R75, R67, 0x10, RZ ;  /* 0x00000010434b7819 */ /* 0x000fe200000006ff */
[----:B------:R-:W-:Y:S02]  /*8320*/  BSSY.RECONVERGENT B2, `(.L_x_244) ;  /* 0x000004f000027945 */ /* 0x000fe40003800200 */
[----:B------:R-:W-:Y:S02]  /*8330*/  FFMA.FTZ R73, R72, R123, 1.1641532182693481445e-10 ;  /* 0x2f00000048497423 */ /* 0x000fe4000001007b */
[----:B------:R-:W-:-:S03]  /*8340*/  FMUL.FTZ R75, R75, R110 ;  /* 0x0000006e4b4b7220 */ /* 0x000fc60000410000 */
[----:B------:R-:W-:Y:S01]  /*8350*/  FSETP.GTU.FTZ.AND P5, PT, R73, R96, PT ;  /* 0x000000604900720b */ /* 0x000fe20003fbc000 */
[----:B------:R-:W-:-:S03]  /*8360*/  IMAD.MOV.U32 R73, RZ, RZ, R130 ;  /* 0x000000ffff497224 */ /* 0x000fc600078e0082 */
[----:B------:R-:W-:Y:S02]  /*8370*/  FSEL R74, R75, RZ, !P5 ;  /* 0x000000ff4b4a7208 */ /* 0x000fe40006800000 */
[----:B------:R-:W-:Y:S02]  /*8380*/  SEL R72, RZ, 0x1, P5 ;  /* 0x00000001ff487807 */ /* 0x000fe40002800000 */
[----:B------:R-:W-:Y:S01]  /*8390*/  ISETP.NE.AND P5, PT, R78, 0x1, PT ;  /* 0x000000014e00780c */ /* 0x000fe20003fa5270 */
[----:B------:R-:W-:-:S04]  /*83a0*/  FADD.FTZ R95, R95, R74 ;  /* 0x0000004a5f5f7221 */ /* 0x000fc80000010000 */
[--C-:B------:R-:W-:Y:S01]  /*83b0*/  @P1 FADD.FTZ R107, R76, R95.reuse ;  /* 0x0000005f4c6b1221 */ /* 0x100fe20000010000 */
[--C-:B------:R-:W-:Y:S02]  /*83c0*/  @!P1 IMAD.MOV.U32 R107, RZ, RZ, R95.reuse ;  /* 0x000000ffff6b9224 */ /* 0x100fe400078e005f */
[----:B------:R-:W-:Y:S01]  /*83d0*/  HFMA2 R76, -RZ, RZ, 0, 1.1920928955078125e-07 ;  /* 0x00000002ff4c7431 */ /* 0x000fe200000001ff */
[----:B------:R-:W-:Y:S02]  /*83e0*/  PRMT R95, R72, 0x7610, R95 ;  /* 0x00007610485f7816 */ /* 0x000fe4000000005f */
        /* <DEDUP_REMOVED lines=10> */
.L_x_246:
        /* <DEDUP_REMOVED lines=13> */
.L_x_248:
[----:B------:R-:W-:Y:S05]  /*8560*/  BSYNC.RECONVERGENT B3 ;  /* 0x0000000000037941 */ /* 0x000fea0003800200 */
.L_x_247:
        /* <DEDUP_REMOVED lines=42> */
.L_x_245:
[----:B------:R-:W-:Y:S05]  /*8810*/  BSYNC.RECONVERGENT B2 ;  /* 0x0000000000027941 */ /* 0x000fea0003800200 */
.L_x_244:
        /* <DEDUP_REMOVED lines=20> */
.L_x_251:
[----:B------:R-:W-:Y:S01]  /*8960*/  VIADD R5, R5, 0x1 ;  /* 0x0000000105057836 */ /* 0x000fe20000000000 */
[----:B------:R-:W-:Y:S03]  /*8970*/  BSSY.RECONVERGENT B3, `(.L_x_252) ;  /* 0x000000e000037945 */ /* 0x000fe60003800200 */
[C---:B------:R-:W-:Y:S01]  /*8980*/  IMAD.WIDE.U32 R78, R5.reuse, -0x2daee0ad, RZ ;  /* 0xd2511f53054e7825 */ /* 0x040fe200078e00ff */
[----:B------:R-:W-:-:S13]  /*8990*/  ISETP.NE.AND P6, PT, R5, RZ, PT ;  /* 0x000000ff0500720c */ /* 0x000fda0003fc5270 */
[----:B------:R-:W-:Y:S05]  /*89a0*/  @P6 BRA `(.L_x_253) ;  /* 0x0000000000286947 */ /* 0x000fea0003800000 */
[----:B------:R-:W-:Y:S02]  /*89b0*/  IADD3 R6, PT, PT, R6, 0x1, RZ ;  /* 0x0000000106067810 */ /* 0x000fe40007ffe0ff */
[----:B------:R-:W-:Y:S02]  /*89c0*/  P2R R72, PR, RZ, 0x1 ;  /* 0x00000001ff487803 */ /* 0x000fe40000000000 */
[----:B------:R-:W-:-:S13]  /*89d0*/  ISETP.NE.AND P6, PT, R6, RZ, PT ;  /* 0x000000ff0600720c */ /* 0x000fda0003fc5270 */
[----:B------:R-:W-:Y:S02]  /*89e0*/  @!P6 VIADD R3, R3, 0x1 ;  /* 0x000000010303e836 */ /* 0x000fe40000000000 */
[----:B------:R-:W-:Y:S02]  /*89f0*/  @!P6 VIADD R73, R87, 0x1 ;  /* 0x000000015749e836 */ /* 0x000fe40000000000 */
[----:B------:R-:W-:Y:S01]  /*8a00*/  @!P6 IMAD.MOV.U32 R6, RZ, RZ, RZ ;  /* 0x000000ffff06e224 */ /* 0x000fe200078e00ff */
[----:B------:R-:W-:-:S13]  /*8a10*/  ISETP.NE.AND P0, PT, R3, RZ, !P6 ;  /* 0x000000ff0300720c */ /* 0x000fda0007705270 */
[----:B------:R-:W-:Y:S02]  /*8a20*/  @P0 IADD3 R73, PT, PT, R87, RZ, RZ ;  /* 0x000000ff57490210 */ /* 0x000fe40007ffe0ff */
[----:B------:R-:W-:-:S03]  /*8a30*/  ISETP.NE.AND P0, PT, R72, RZ, PT ;  /* 0x000000ff4800720c */ /* 0x000fc60003f05270 */
[----:B------:R-:W-:-:S10]  /*8a40*/  @!P6 IMAD.MOV.U32 R87, RZ, RZ, R73 ;  /* 0x000000ffff57e224 */ /* 0x000fd400078e0049 */
.L_x_253:
[----:B------:R-:W-:Y:S05]  /*8a50*/  BSYNC.RECONVERGENT B3 ;  /* 0x0000000000037941 */ /* 0x000fea0003800200 */
.L_x_252:
        /* <DEDUP_REMOVED lines=42> */
.L_x_250:
[----:B------:R-:W-:Y:S05]  /*8d00*/  BSYNC.RECONVERGENT B2 ;  /* 0x0000000000027941 */ /* 0x000fea0003800200 */
.L_x_249:
[----:B------:R-:W-:Y:S02]  /*8d10*/  I2FP.F32.U32 R72, R74 ;  /* 0x0000004a00487245 */ /* 0x000fe40000201000 */
[----:B------:R-:W-:Y:S02]  /*8d20*/  PRMT R73, R67, 0x7632, R73 ;  /* 0x0000763243497816 */ /* 0x000fe40000000049 */
[----:B------:R-:W-:Y:S01]  /*8d30*/  PRMT R74, R124, 0x5410, R125 ;  /* 0x000054107c4a7816 */ /* 0x000fe2000000007d */
[----:B------:R-:W-:Y:S01]  /*8d40*/  FFMA.FTZ R123, R72, R123, 1.1641532182693481445e-10 ;  /* 0x2f000000487b7423 */ /* 0x000fe2000001007b */
[----:B------:R-:W-:Y:S02]  /*8d50*/  SHF.L.U32 R73, R73, 0x10, RZ ;  /* 0x0000001049497819 */ /* 0x000fe400000006ff */
[----:B------:R-:W-:Y:S02]  /*8d60*/  @P1 PRMT R72, R71, 0x7632, R72 ;  /* 0x0000763247481816 */ /* 0x000fe40000000048 */
[----:B------:R-:W-:Y:S01]  /*8d70*/  FSETP.GTU.FTZ.AND P6, PT, R123, R96, PT ;  /* 0x000000607b00720b */ /* 0x000fe20003fdc000 */
[----:B------:R-:W-:-:S03]  /*8d80*/  FMUL.FTZ R73, R73, R110 ;  /* 0x0000006e49497220 */ /* 0x000fc60000410000 */
[----:B------:R-:W-:Y:S02]  /*8d90*/  SEL R96, RZ, 0x1, P6 ;  /* 0x00000001ff607807 */ /* 0x000fe40003000000 */
[----:B------:R-:W-:Y:S01]  /*8da0*/  FSEL R75, R73, RZ, !P6 ;  /* 0x000000ff494b7208 */ /* 0x000fe20007000000 */
[----:B------:R-:W-:Y:S01]  /*8db0*/  @P1 IMAD.U32 R73, R72, 0x10000, RZ ;  /* 0x0001000048491824 */ /* 0x000fe200078e00ff */
[----:B------:R-:W-:-:S03]  /*8dc0*/  PRMT R72, R117, 0x5410, R118 ;  /* 0x0000541075487816 */ /* 0x000fc60000000076 */
[----:B------:R-:W-:-:S04]  /*8dd0*/  FADD.FTZ R126, R126, R75 ;  /* 0x0000004b7e7e7221 */ /* 0x000fc80000010000 */
[----:B------:R-:W-:Y:S01]  /*8de0*/  @P1 FADD.FTZ R110, R126, R73 ;  /* 0x000000497e6e1221 */ /* 0x000fe20000010000 */
[----:B------:R-:W-:Y:S01]  /*8df0*/  @!P1 IMAD.MOV.U32 R110, RZ, RZ, R126 ;  /* 0x000000ffff6e9224 */ /* 0x000fe200078e007e */
[----:B------:R-:W-:-:S04]  /*8e00*/  PRMT R73, R120, 0x5410, R119 ;  /* 0x0000541078497816 */ /* 0x000fc80000000077 */
[----:B------:R-:W-:-:S04]  /*8e10*/  F2FP.BF16.F32.PACK_AB R75, RZ, R110 ;  /* 0x0000006eff4b723e */ /* 0x000fc800000010ff */
[----:B------:R-:W-:-:S07]  /*8e20*/  PRMT R75, R122, 0x5410, R75 ;  /* 0x000054107a4b7816 */ /* 0x000fce000000004b */
.L_x_173:
[----:B------:R-:W0:Y:S01]  /*8e30*/  LDC.64 R78, c[0x0][0x3a8] ;  /* 0x0000ea00ff4e7b82 */ /* 0x000e220000000a00 */
[----:B------:R-:W-:Y:S02]  /*8e40*/  SEL R119, RZ, 0x1000000, !P5 ;  /* 0x01000000ff777807 */ /* 0x000fe40006800000 */
[----:B------:R-:W-:Y:S02]  /*8e50*/  SEL R118, RZ, 0x10000, !P4 ;  /* 0x00010000ff767807 */ /* 0x000fe40006000000 */
[----:B------:R-:W-:Y:S02]  /*8e60*/  ISETP.NE.AND P6, PT, R113, RZ, PT ;  /* 0x000000ff7100720c */ /* 0x000fe40003fc5270 */
[----:B------:R-:W-:Y:S01]  /*8e70*/  ISETP.NE.AND P5, PT, R115, RZ, PT ;  /* 0x000000ff7300720c */ /* 0x000fe20003fa5270 */
[----:B------:R-:W1:Y:S01]  /*8e80*/  LDC.64 R76, c[0x0][0x3b0] ;  /* 0x0000ec00ff4c7b82 */ /* 0x000e620000000a00 */
[----:B------:R-:W-:Y:S02]  /*8e90*/  ISETP.NE.AND P4, PT, R116, RZ, PT ;  /* 0x000000ff7400720c */ /* 0x000fe40003f85270 */
[----:B------:R-:W-:-:S02]  /*8ea0*/  ISETP.NE.AND P1, PT, R114, RZ, PT ;  /* 0x000000ff7200720c */ /* 0x000fc40003f25270 */
[----:B------:R-:W-:Y:S02]  /*8eb0*/  SEL R115, RZ, 0x1000000, !P4 ;  /* 0x01000000ff737807 */ /* 0x000fe40006000000 */
[----:B------:R-:W-:Y:S02]  /*8ec0*/  SEL R114, RZ, 0x10000, !P5 ;  /* 0x00010000ff727807 */ /* 0x000fe40006800000 */
[----:B------:R-:W-:Y:S02]  /*8ed0*/  SEL R113, RZ, 0x100, !P6 ;  /* 0x00000100ff717807 */ /* 0x000fe40007000000 */
[----:B------:R-:W-:Y:S02]  /*8ee0*/  SEL R117, RZ, 0x100, !P3 ;  /* 0x00000100ff757807 */ /* 0x000fe40005800000 */
[----:B------:R-:W-:Y:S02]  /*8ef0*/  LOP3.LUT R113, R113, R115, R114, 0xfe, !PT ;  /* 0x0000007371717212 */ /* 0x000fe400078efe72 */
[----:B------:R-:W-:Y:S01]  /*8f00*/  LOP3.LUT R117, R117, R119, R118, 0xfe, !PT ;  /* 0x0000007775757212 */ /* 0x000fe200078efe76 */
[----:B0-----:R-:W-:Y:S01]  /*8f10*/  IMAD.WIDE.U32 R78, R111, 0x10, R78 ;  /* 0x000000106f4e7825 */ /* 0x001fe200078e004e */
[----:B------:R-:W-:-:S02]  /*8f20*/  SEL R116, RZ, 0x1, !P2 ;  /* 0x00000001ff747807 */ /* 0x000fc40005000000 */
[----:B------:R-:W-:Y:S02]  /*8f30*/  SEL R114, RZ, 0x1, !P1 ;  /* 0x00000001ff727807 */ /* 0x000fe40004800000 */
[----:B------:R-:W-:Y:S01]  /*8f40*/  LOP3.LUT R115, R117, R116, RZ, 0xfc, !PT ;  /* 0x0000007475737212 */ /* 0x000fe200078efcff */
[----:B------:R0:W-:Y:S01]  /*8f50*/  STG.E.128 desc[UR8][R78.64], R72 ;  /* 0x000000484e007986 */ /* 0x0001e2000c101d08 */
[----:B------:R-:W-:Y:S01]  /*8f60*/  LOP3.LUT R114, R113, R114, RZ, 0xfc, !PT ;  /* 0x0000007271727212 */ /* 0x000fe200078efcff */
[----:B-1----:R-:W-:-:S05]  /*8f70*/  IMAD.WIDE.U32 R76, R111, 0x8, R76 ;  /* 0x000000086f4c7825 */ /* 0x002fca00078e004c */
[----:B------:R0:W-:Y:S01]  /*8f80*/  STG.E.64 desc[UR8][R76.64], R114 ;  /* 0x000000724c007986 */ /* 0x0001e2000c101b08 */
[----:B------:R-:W-:Y:S05]  /*8f90*/  @!P0 BRA `(.L_x_254) ;  /* 0x0000000000508947 */ /* 0x000fea0003800000 */
[----:B0-----:R-:W-:Y:S01]  /*8fa0*/  SHF.L.U32 R75, R95, 0x10, RZ ;  /* 0x000000105f4b7819 */ /* 0x001fe200000006ff */
[----:B------:R-:W0:Y:S01]  /*8fb0*/  LDC.64 R72, c[0x0][0x3b8] ;  /* 0x0000ee00ff487b82 */ /* 0x000e220000000a00 */
[----:B------:R-:W-:Y:S02]  /*8fc0*/  LOP3.LUT R74, R96, 0xffff, RZ, 0xc0, !PT ;  /* 0x0000ffff604a7812 */ /* 0x000fe400078ec0ff */
[----:B------:R-:W-:Y:S02]  /*8fd0*/  LOP3.LUT R77, R75, 0xff0000, RZ, 0xc0, !PT ;  /* 0x00ff00004b4d7812 */ /* 0x000fe400078ec0ff */
[----:B------:R-:W-:Y:S02]  /*8fe0*/  PRMT R75, R94, 0x7104, RZ ;  /* 0x000071045e4b7816 */ /* 0x000fe400000000ff */
[----:B------:R-:W-:Y:S02]  /*8ff0*/  PRMT R114, R77, 0x4210, R74 ;  /* 0x000042104d727816 */ /* 0x000fe4000000004a */
[----:B------:R-:W-:-:S02]  /*9000*/  LOP3.LUT R78, R92, 0xff, RZ, 0xc0, !PT ;  /* 0x000000ff5c4e7812 */ /* 0x000fc400078ec0ff */
[----:B------:R-:W-:Y:S02]  /*9010*/  LOP3.LUT R76, R91, 0xff, RZ, 0xc0, !PT ;  /* 0x000000ff5b4c7812 */ /* 0x000fe400078ec0ff */
[----:B------:R-:W-:Y:S01]  /*9020*/  LOP3.LUT R74, R90, 0xff, RZ, 0xc0, !PT ;  /* 0x000000ff5a4a7812 */ /* 0x000fe200078ec0ff */
[----:B------:R-:W-:Y:S01]  /*9030*/  IMAD.WIDE.U32 R78, R78, 0x1000000, RZ ;  /* 0x010000004e4e7825 */ /* 0x000fe200078e00ff */
[----:B------:R-:W-:-:S03]  /*9040*/  LOP3.LUT R114, R114, 0xff00, R75, 0xf8, !PT ;  /* 0x0000ff0072727812 */ /* 0x000fc600078ef84b */
[----:B------:R-:W-:Y:S01]  /*9050*/  IMAD.WIDE.U32 R76, R76, 0x10000, RZ ;  /* 0x000100004c4c7825 */ /* 0x000fe200078e00ff */
[----:B------:R-:W-:-:S03]  /*9060*/  LOP3.LUT R113, R114, 0xff, R93, 0xf8, !PT ;  /* 0x000000ff72717812 */ /* 0x000fc600078ef85d */
[----:B------:R-:W-:Y:S01]  /*9070*/  IMAD.WIDE.U32 R74, R74, 0x100, RZ ;  /* 0x000001004a4a7825 */ /* 0x000fe200078e00ff */
[----:B------:R-:W-:-:S03]  /*9080*/  LOP3.LUT R77, R77, R113, R79, 0xfe, !PT ;  /* 0x000000714d4d7212 */ /* 0x000fc600078efe4f */
[----:B0-----:R-:W-:Y:S01]  /*9090*/  IMAD.WIDE.U32 R72, R111, 0x8, R72 ;  /* 0x000000086f487825 */ /* 0x001fe200078e0048 */
[----:B------:R-:W-:Y:S02]  /*90a0*/  LOP3.LUT R74, R74, R78, R76, 0xfe, !PT ;  /* 0x0000004e4a4a7212 */ /* 0x000fe400078efe4c */
[----:B------:R-:W-:Y:S02]  /*90b0*/  LOP3.LUT R75, R77, R75, RZ, 0xfc, !PT ;  /* 0x0000004b4d4b7212 */ /* 0x000fe400078efcff */
[----:B------:R-:W-:-:S05]  /*90c0*/  LOP3.LUT R74, R74, 0xff, R89, 0xf8, !PT ;  /* 0x000000ff4a4a7812 */ /* 0x000fca00078ef859 */
[----:B------:R1:W-:Y:S02]  /*90d0*/  STG.E.64 desc[UR8][R72.64], R74 ;  /* 0x0000004a48007986 */ /* 0x0003e4000c101b08 */
.L_x_254:
[----:B------:R-:W-:Y:S02]  /*90e0*/  IMAD.MOV.U32 R122, RZ, RZ, R112 ;  /* 0x000000ffff7a7224 */ /* 0x000fe400078e0070 */
[----:B------:R-:W-:-:S07]  /*90f0*/  VIADD R112, R111, 0x20 ;  /* 0x000000206f707836 */ /* 0x000fce0000000000 */
.L_x_131:
[----:B------:R-:W-:Y:S05]  /*9100*/  BSYNC.RECONVERGENT B1 ;  /* 0x0000000000017941 */ /* 0x000fea0003800200 */
.L_x_130:
[----:B------:R-:W-:Y:S01]  /*9110*/  ISETP.GE.U32.AND P0, PT, R2, 0x40, PT ;  /* 0x000000400200780c */ /* 0x000fe20003f06070 */
[----:B------:R-:W-:-:S12]  /*9120*/  BSSY.RECONVERGENT B1, `(.L_x_255) ;  /* 0x00007ee000017945 */ /* 0x000fd80003800200 */
[----:B------:R-:W-:Y:S05]  /*9130*/  @!P0 BRA `(.L_x_256) ;  /* 0x0000007c00b08947 */ /* 0x000fea0003800000 */
[----:B------:R-:W-:Y:S01]  /*9140*/  ISETP.NE.U32.AND P1, PT, RZ, UR10, PT ;  /* 0x0000000aff007c0c */ /* 0x000fe2000bf25070 */
[----:B01----:R-:W0:Y:S01]  /*9150*/  LDC.64 R72, c[0x0][0x390] ;  /* 0x0000e400ff487b82 */ /* 0x003e220000000a00 */
        /* <DEDUP_REMOVED lines=11> */
[----:B------:R-:W-:Y:S05]  /*9210*/  @!P1 BRA `(.L_x_257) ;  /* 0x0000005000649947 */ /* 0x000fea0003800000 */
[----:B------:R-:W-:Y:S01]  /*9220*/  ISETP.NE.AND P3, PT, R132, 0x1, PT ;  /* 0x000000018400780c */ /* 0x000fe20003f65270 */
[----:B------:R-:W-:Y:S01]  /*9230*/  BSSY.RECONVERGENT B2, `(.L_x_258) ;  /* 0x0000046000027945 */ /* 0x000fe20003800200 */
[----:B0-----:R-:W-:Y:S02]  /*9240*/  HFMA2 R78, -RZ, RZ, 0, 1.1920928955078125e-07 ;  /* 0x00000002ff4e7431 */ /* 0x001fe400000001ff */
[----:B------:R-:W-:Y:S02]  /*9250*/  IMAD.MOV.U32 R76, RZ, RZ, R130 ;  /* 0x000000ffff4c7224 */ /* 0x000fe400078e0082 */
[----:B------:R-:W-:-:S07]  /*9260*/  IMAD.MOV.U32 R96, RZ, RZ, R122 ;  /* 0x000000ffff607224 */ /* 0x000fce00078e007a */
[----:B------:R-:W-:Y:S05]  /*9270*/  @!P3 BRA `(.L_x_259) ;  /* 0x000000040004b947 */ /* 0x000fea0003800000 */
[----:B------:R-:W-:-:S13]  /*9280*/  ISETP.NE.AND P3, PT, R132, 0x3, PT ;  /* 0x000000038400780c */ /* 0x000fda0003f65270 */
[----:B------:R-:W-:Y:S05]  /*9290*/  @!P3 BRA `(.L_x_260) ;  /* 0x000000000020b947 */ /* 0x000fea0003800000 */
[----:B------:R-:W-:-:S13]  /*92a0*/  ISETP.NE.AND P3, PT, R132, 0x2, PT ;  /* 0x000000028400780c */ /* 0x000fda0003f65270 */
[----:B------:R-:W-:Y:S01]  /*92b0*/  @!P3 MOV R78, 0x3 ;  /* 0x00000003004eb802 */ /* 0x000fe20000000f00 */
[--C-:B------:R-:W-:Y:S01]  /*92c0*/  @!P3 IMAD.MOV.U32 R96, RZ, RZ, R122.reuse ;  /* 0x000000ffff60b224 */ /* 0x100fe200078e007a */
[----:B------:R-:W-:Y:S01]  /*92d0*/  @P3 IADD3 R78, PT, PT, R132, 0x1, RZ ;  /* 0x00000001844e3810 */ /* 0x000fe20007ffe0ff */
[----:B------:R-:W-:Y:S02]  /*92e0*/  @!P3 IMAD.MOV.U32 R76, RZ, RZ, R131 ;  /* 0x000000ffff4cb224 */ /* 0x000fe400078e0083 */
[----:B------:R-:W-:Y:S02]  /*92f0*/  @P3 IMAD.MOV.U32 R96, RZ, RZ, R122 ;  /* 0x000000ffff603224 */ /* 0x000fe400078e007a */
[----:B------:R-:W-:Y:S01]  /*9300*/  @P3 IMAD.MOV.U32 R76, RZ, RZ, R128 ;  /* 0x000000ffff4c3224 */ /* 0x000fe200078e0080 */
[----:B------:R-:W-:Y:S06]  /*9310*/  BRA `(.L_x_259) ;  /* 0x0000000000dc7947 */ /* 0x000fec0003800000 */
.L_x_260:
        /* <DEDUP_REMOVED lines=13> */
.L_x_262:
[----:B------:R-:W-:Y:S05]  /*93f0*/  BSYNC.RECONVERGENT B3 ;  /* 0x0000000000037941 */ /* 0x000fea0003800200 */
.L_x_261:
        /* <DEDUP_REMOVED lines=41> */
.L_x_259:
[----:B------:R-:W-:Y:S05]  /*9690*/  BSYNC.RECONVERGENT B2 ;  /* 0x0000000000027941 */ /* 0x000fea0003800200 */
.L_x_258:
[----:B------:R-:W0:Y:S01]  /*96a0*/  LDC R122, c[0x0][0x404] ;  /* 0x00010100ff7a7b82 */ /* 0x000e220000000800 */
[----:B------:R-:W-:Y:S01]  /*96b0*/  I2FP.F32.U32 R77, R76 ;  /* 0x0000004c004d7245 */ /* 0x000fe20000201000 */
[----:B------:R-:W-:Y:S01]  /*96c0*/  HFMA2 R120, -RZ, RZ, 0.1171875, 0 ;  /* 0x2f800000ff787431 */ /* 0x000fe200000001ff */
[----:B------:R-:W-:Y:S01]  /*96d0*/  ISETP.NE.AND P4, PT, R78, 0x1, PT ;  /* 0x000000014e00780c */ /* 0x000fe20003f85270 */
[C---:B-----5:R-:W-:Y:S01]  /*96e0*/  IMAD.U32 R76, R72.reuse, 0x10000, RZ ;  /* 0x00010000484c7824 */ /* 0x060fe200078e00ff */
[----:B------:R-:W-:Y:S01]  /*96f0*/  BSSY.RECONVERGENT B2, `(.L_x_263) ;  /* 0x000004c000027945 */ /* 0x000fe20003800200 */
[----:B------:R-:W-:Y:S01]  /*9700*/  PRMT R72, R72, 0x7632, R72 ;  /* 0x0000763248487816 */ /* 0x000fe20000000048 */
[----:B------:R-:W-:Y:S01]  /*9710*/  FFMA.FTZ R77, R77, R120, 1.1641532182693481445e-10 ;  /* 0x2f0000004d4d7423 */ /* 0x000fe20000010078 */
[----:B------:R-:W1:Y:S01]  /*9720*/  LDC R121, c[0x0][0x408] ;  /* 0x00010200ff797b82 */ /* 0x000e620000000800 */
[----:B------:R-:W-:-:S03]  /*9730*/  IMAD.MOV.U32 R79, RZ, RZ, 0x2 ;  /* 0x00000002ff4f7424 */ /* 0x000fc600078e00ff */
[----:B0-----:R-:W-:Y:S02]  /*9740*/  FSETP.GTU.FTZ.AND P3, PT, R77, R122, PT ;  /* 0x0000007a4d00720b */ /* 0x001fe40003f7c000 */
[----:B------:R-:W-:Y:S02]  /*9750*/  MOV R77, R130 ;  /* 0x00000082004d7202 */ /* 0x000fe40000000f00 */
        /* <DEDUP_REMOVED lines=13> */
.L_x_265:
        /* <DEDUP_REMOVED lines=13> */
.L_x_267:
[----:B------:R-:W-:Y:S05]  /*9900*/  BSYNC.RECONVERGENT B3 ;  /* 0x0000000000037941 */ /* 0x000fea0003800200 */
.L_x_266:
        /* <DEDUP_REMOVED lines=33> */
[----:B------:R-:W-:Y:S02]  /*9b20*/  LOP3.LUT R130, R94, UR29, R77, 0x96, !PT ;  /* 0x0000001d5e827c12 */ /* 0x000fe4000f8e964d */
[----:B------:R-:W-:Y:S02]  /*9b30*/  MOV R77, R96 ;  /* 0x00000060004d7202 */ /* 0x000fe40000000f00 */
[----:B------:R-:W-:Y:S01]  /*9b40*/  LOP3.LUT R78, R78, UR28, R129, 0x96, !PT ;  /* 0x0000001c4e4e7c12 */ /* 0x000fe2000f8e9681 */
[----:B------:R-:W-:-:S04]  /*9b50*/  IMAD.WIDE.U32 R130, R130, -0x326172a9, RZ ;  /* 0xcd9e8d5782827825 */ /* 0x000fc800078e00ff */
[----:B------:R-:W-:Y:S01]  /*9b60*/  IMAD.WIDE.U32 R78, R78, -0x2daee0ad, RZ ;  /* 0xd2511f534e4e7825 */ /* 0x000fe200078e00ff */
[----:B------:R-:W-:-:S03]  /*9b70*/  LOP3.LUT R128, R128, UR30, R131, 0x96, !PT ;  /* 0x0000001e80807c12 */ /* 0x000fc6000f8e9683 */
[----:B------:R-:W-:Y:S01]  /*9b80*/  IMAD.MOV.U32 R96, RZ, RZ, R78 ;  /* 0x000000ffff607224 */ /* 0x000fe200078e004e */
[----:B------:R-:W-:Y:S01]  /*9b90*/  LOP3.LUT R131, R76, UR31, R79, 0x96, !PT ;  /* 0x0000001f4c837c12 */ /* 0x000fe2000f8e964f */
[----:B------:R-:W-:-:S07]  /*9ba0*/  IMAD.MOV.U32 R79, RZ, RZ, RZ ;  /* 0x000000ffff4f7224 */ /* 0x000fce00078e00ff */
.L_x_264:
[----:B------:R-:W-:Y:S05]  /*9bb0*/  BSYNC.RECONVERGENT B2 ;  /* 0x0000000000027941 */ /* 0x000fea0003800200 */
.L_x_263:
[----:B------:R-:W-:Y:S01]  /*9bc0*/  I2FP.F32.U32 R77, R77 ;  /* 0x0000004d004d7245 */ /* 0x000fe20000201000 */
[----:B------:R-:W-:Y:S01]  /*9bd0*/  @P2 IMAD.U32 R78, R68, 0x10000, RZ ;  /* 0x00010000444e2824 */ /* 0x000fe200078e00ff */
[----:B------:R-:W-:Y:S01]  /*9be0*/  SHF.L.U32 R76, R64, 0x10, RZ ;  /* 0x00000010404c7819 */ /* 0x000fe200000006ff */
[----:B------:R-:W-:Y:S01]  /*9bf0*/  BSSY.RECONVERGENT B2, `(.L_x_268) ;  /* 0x000004e000027945 */ /* 0x000fe20003800200 */
[----:B------:R-:W-:Y:S01]  /*9c00*/  ISETP.NE.AND P4, PT, R79, 0x1, PT ;  /* 0x000000014f00780c */ /* 0x000fe20003f85270 */
[----:B------:R-:W-:Y:S02]  /*9c10*/  FFMA.FTZ R77, R77, R120, 1.1641532182693481445e-10 ;  /* 0x2f0000004d4d7423 */ /* 0x000fe40000010078 */
[----:B------:R-:W-:-:S03]  /*9c20*/  FMUL.FTZ R76, R76, R121 ;  /* 0x000000794c4c7220 */ /* 0x000fc60000410000 */
[----:B------:R-:W-:Y:S01]  /*9c30*/  FSETP.GTU.FTZ.AND P3, PT, R77, R122, PT ;  /* 0x0000007a4d00720b */ /* 0x000fe20003f7c000 */
[----:B------:R-:W-:-:S03]  /*9c40*/  IMAD.MOV.U32 R77, RZ, RZ, R130 ;  /* 0x000000ffff4d7224 */ /* 0x000fc600078e0082 */
[----:B------:R-:W-:-:S05]  /*9c50*/  FSEL R76, R76, RZ, !P3 ;  /* 0x000000ff4c4c7208 */ /* 0x000fca0005800000 */
[----:B------:R-:W-:Y:S01]  /*9c60*/  FADD.FTZ R89, R89, R76 ;  /* 0x0000004c59597221 */ /* 0x000fe20000010000 */
[----:B------:R-:W-:-:S03]  /*9c70*/  HFMA2 R76, -RZ, RZ, 0, 1.1920928955078125e-07 ;  /* 0x00000002ff4c7431 */ /* 0x000fc600000001ff */
[--C-:B------:R-:W-:Y:S01]  /*9c80*/  @P2 FADD.FTZ R97, R78, R89.reuse ;  /* 0x000000594e612221 */ /* 0x100fe20000010000 */
[----:B------:R-:W-:Y:S01]  /*9c90*/  @!P2 IMAD.MOV.U32 R97, RZ, RZ, R89 ;  /* 0x000000ffff61a224 */ /* 0x000fe200078e0059 */
[----:B------:R-:W-:-:S04]  /*9ca0*/  SEL R89, RZ, 0x1, P3 ;  /* 0x00000001ff597807 */ /* 0x000fc80001800000 */
        /* <DEDUP_REMOVED lines=10> */
.L_x_270:
        /* <DEDUP_REMOVED lines=13> */
.L_x_272:
[----:B------:R-:W-:Y:S05]  /*9e20*/  BSYNC.RECONVERGENT B3 ;  /* 0x0000000000037941 */ /* 0x000fea0003800200 */
.L_x_271:
        /* <DEDUP_REMOVED lines=41> */
[----:B------:R-:W-:-:S07]  /*a0c0*/  HFMA2 R76, -RZ, RZ, 0, 0 ;  /* 0x00000000ff4c7431 */ /* 0x000fce00000001ff */
.L_x_269:
[----:B------:R-:W-:Y:S05]  /*a0d0*/  BSYNC.RECONVERGENT B2 ;  /* 0x0000000000027941 */ /* 0x000fea0003800200 */
.L_x_268:
[----:B------:R-:W-:Y:S01]  /*a0e0*/  I2FP.F32.U32 R77, R77 ;  /* 0x0000004d004d7245 */ /* 0x000fe20000201000 */
[----:B------:R-:W-:Y:S01]  /*a0f0*/  IMAD.U32 R72, R72, 0x10000, RZ ;  /* 0x0001000048487824 */ /* 0x000fe200078e00ff */
[----:B------:R-:W-:Y:S01]  /*a100*/  ISETP.NE.AND P4, PT, R76, 0x1, PT ;  /* 0x000000014c00780c */ /* 0x000fe20003f85270 */
[----:B------:R-:W-:Y:S01]  /*a110*/  BSSY.RECONVERGENT B2, `(.L_x_273) ;  /* 0x000004a000027945 */ /* 0x000fe20003800200 */
[----:B------:R-:W-:Y:S02]  /*a120*/  IMAD.MOV.U32 R78, RZ, RZ, 0x2 ;  /* 0x00000002ff4e7424 */ /* 0x000fe400078e00ff */
[----:B------:R-:W-:Y:S01]  /*a130*/  FFMA.FTZ R77, R77, R120, 1.1641532182693481445e-10 ;  /* 0x2f0000004d4d7423 */ /* 0x000fe20000010078 */
[----:B------:R-:W-:-:S04]  /*a140*/  FMUL.FTZ R72, R72, R121 ;  /* 0x0000007948487220 */ /* 0x000fc80000410000 */
[----:B------:R-:W-:Y:S02]  /*a150*/  FSETP.GTU.FTZ.AND P3, PT, R77, R122, PT ;  /* 0x0000007a4d00720b */ /* 0x000fe40003f7c000 */
[----:B------:R-:W-:Y:S02]  /*a160*/  MOV R77, R130 ;  /* 0x00000082004d7202 */ /* 0x000fe40000000f00 */
        /* <DEDUP_REMOVED lines=12> */
.L_x_275:
        /* <DEDUP_REMOVED lines=13> */
.L_x_277:
[----:B------:R-:W-:Y:S05]  /*a300*/  BSYNC.RECONVERGENT B3 ;  /* 0x0000000000037941 */ /* 0x000fea0003800200 */
.L_x_276:
        /* <DEDUP_REMOVED lines=42> */
.L_x_274:
[----:B------:R-:W-:Y:S05]  /*a5b0*/  BSYNC.RECONVERGENT B2 ;  /* 0x0000000000027941 */ /* 0x000fea0003800200 */
.L_x_273:
[----:B------:R-:W-:Y:S01]  /*a5c0*/  I2FP.F32.U32 R77, R77 ;  /* 0x0000004d004d7245 */ /* 0x000fe20000201000 */
[----:B------:R-:W-:Y:S01]  /*a5d0*/  BSSY.RECONVERGENT B2, `(.L_x_278) ;  /* 0x0000052000027945 */ /* 0x000fe20003800200 */
[----:B------:R-:W-:Y:S02]  /*a5e0*/  PRMT R76, R64, 0x7632, R76 ;  /* 0x00007632404c7816 */ /* 0x000fe4000000004c */
[----:B------:R-:W-:Y:S01]  /*a5f0*/  ISETP.NE.AND P4, PT, R78, 0x1, PT ;  /* 0x000000014e00780c */ /* 0x000fe20003f85270 */
[----:B------:R-:W-:Y:S01]  /*a600*/  FFMA.FTZ R77, R77, R120, 1.1641532182693481445e-10 ;  /* 0x2f0000004d4d7423 */ /* 0x000fe20000010078 */
[----:B------:R-:W-:-:S04]  /*a610*/  SHF.L.U32 R76, R76, 0x10, RZ ;  /* 0x000000104c4c7819 */ /* 0x000fc800000006ff */
[----:B------:R-:W-:Y:S01]  /*a620*/  FSETP.GTU.FTZ.AND P3, PT, R77, R122, PT ;  /* 0x0000007a4d00720b */ /* 0x000fe20003f7c000 */
[----:B------:R-:W-:Y:S01]  /*a630*/  FMUL.FTZ R76, R76, R121 ;  /* 0x000000794c4c7220 */ /* 0x000fe20000410000 */
[----:B------:R-:W-:Y:S02]  /*a640*/  @P2 PRMT R77, R68, 0x7632, R77 ;  /* 0x00007632444d2816 */ /* 0x000fe4000000004d */
[----:B------:R-:W-:Y:S02]  /*a650*/  SEL R90, RZ, 0x1, P3 ;  /* 0x00000001ff5a7807 */ /* 0x000fe40001800000 */
[----:B------:R-:W-:Y:S01]  /*a660*/  FSEL R79, R76, RZ, !P3 ;  /* 0x000000ff4c4f7208 */ /* 0x000fe20005800000 */
[----:B------:R-:W-:Y:S02]  /*a670*/  @P2 IMAD.U32 R77, R77, 0x10000, RZ ;  /* 0x000100004d4d2824 */ /* 0x000fe400078e00ff */
[----:B------:R-:W-:Y:S02]  /*a680*/  HFMA2 R76, -RZ, RZ, 0, 1.1920928955078125e-07 ;  /* 0x00000002ff4c7431 */ /* 0x000fe400000001ff */
        /* <DEDUP_REMOVED lines=14> */
.L_x_280:
        /* <DEDUP_REMOVED lines=13> */
.L_x_282:
[----:B------:R-:W-:Y:S05]  /*a840*/  BSYNC.RECONVERGENT B3 ;  /* 0x0000000000037941 */ /* 0x000fea0003800200 */
.L_x_281:
        /* <DEDUP_REMOVED lines=39> */
[----:B------:R-:W-:Y:S02]  /*aac0*/  IMAD.MOV.U32 R96, RZ, RZ, R76 ;  /* 0x000000ffff607224 */ /* 0x000fe400078e004c */
[----:B------:R-:W-:Y:S01]  /*aad0*/  HFMA2 R76, -RZ, RZ, 0, 0 ;  /* 0x00000000ff4c7431 */ /* 0x000fe200000001ff */
[----:B------:R-:W-:-:S07]  /*aae0*/  LOP3.LUT R131, R78, UR31, R77, 0x96, !PT ;  /* 0x0000001f4e837c12 */ /* 0x000fce000f8e964d */
.L_x_279:
[----:B------:R-:W-:Y:S05]  /*aaf0*/  BSYNC.RECONVERGENT B2 ;  /* 0x0000000000027941 */ /* 0x000fea0003800200 */
.L_x_278:
[----:B------:R-:W-:Y:S01]  /*ab00*/  I2FP.F32.U32 R77, R72 ;  /* 0x00000048004d7245 */ /* 0x000fe20000201000 */
[C---:B------:R-:W-:Y:S01]  /*ab10*/  IMAD.U32 R72, R73.reuse, 0x10000, RZ ;  /* 0x0001000049487824 */ /* 0x040fe200078e00ff */
[----:B------:R-:W-:Y:S01]  /*ab20*/  ISETP.NE.AND P3, PT, R76, 0x1, PT ;  /* 0x000000014c00780c */ /* 0x000fe20003f65270 */
[----:B------:R-:W-:Y:S01]  /*ab30*/  BSSY.RECONVERGENT B2, `(.L_x_283) ;  /* 0x000004b000027945 */ /* 0x000fe20003800200 */
[----:B------:R-:W-:Y:S01]  /*ab40*/  PRMT R94, R73, 0x7632, R94 ;  /* 0x00007632495e7816 */ /* 0x000fe2000000005e */
[----:B------:R-:W-:Y:S01]  /*ab50*/  FFMA.FTZ R77, R77, R120, 1.1641532182693481445e-10 ;  /* 0x2f0000004d4d7423 */ /* 0x000fe20000010078 */
[----:B------:R-:W-:Y:S01]  /*ab60*/  FMUL.FTZ R72, R72, R121 ;  /* 0x0000007948487220 */ /* 0x000fe20000410000 */
[----:B------:R-:W-:-:S03]  /*ab70*/  MOV R73, R130 ;  /* 0x0000008200497202 */ /* 0x000fc60000000f00 */
[----:B------:R-:W-:Y:S01]  /*ab80*/  FSETP.GTU.FTZ.AND P4, PT, R77, R122, PT ;  /* 0x0000007a4d00720b */ /* 0x000fe20003f9c000 */
[----:B------:R-:W-:-:S03]  /*ab90*/  IMAD.MOV.U32 R77, RZ, RZ, 0x2 ;  /* 0x00000002ff4d7424 */ /* 0x000fc600078e00ff */
        /* <DEDUP_REMOVED lines=12> */
.L_x_285:
        /* <DEDUP_REMOVED lines=13> */
.L_x_287:
[----:B------:R-:W-:Y:S05]  /*ad30*/  BSYNC.RECONVERGENT B3 ;  /* 0x0000000000037941 */ /* 0x000fea0003800200 */
.L_x_286:
        /* <DEDUP_REMOVED lines=42> */
.L_x_284:
[----:B------:R-:W-:Y:S05]  /*afe0*/  BSYNC.RECONVERGENT B2 ;  /* 0x0000000000027941 */ /* 0x000fea0003800200 */
.L_x_283:
        /* <DEDUP_REMOVED lines=8> */
[----:B------:R-:W-:-:S05]  /*b070*/  FSEL R72, R72, RZ, !P3 ;  /* 0x000000ff48487208 */ /* 0x000fca0005800000 */
[----:B------:R-:W-:Y:S01]  /*b080*/  FADD.FTZ R72, R91, R72 ;  /* 0x000000485b487221 */ /* 0x000fe20000010000 */
[----:B------:R-:W-:Y:S02]  /*b090*/  SEL R91, RZ, 0x1, P3 ;  /* 0x00000001ff5b7807 */ /* 0x000fe40001800000 */
[----:B------:R-:W-:Y:S01]  /*b0a0*/  ISETP.NE.AND P3, PT, R77, 0x1, PT ;  /* 0x000000014d00780c */ /* 0x000fe20003f65270 */
[--C-:B------:R-:W-:Y:S01]  /*b0b0*/  @P2 FADD.FTZ R101, R101, R72.reuse ;  /* 0x0000004865652221 */ /* 0x100fe20000010000 */
[----:B------:R-:W-:Y:S02]  /*b0c0*/  @!P2 IMAD.MOV.U32 R101, RZ, RZ, R72 ;  /* 0x000000ffff65a224 */ /* 0x000fe400078e0048 */
[----:B------:R-:W-:-:S03]  /*b0d0*/  HFMA2 R72, -RZ, RZ, 0, 1.1920928955078125e-07 ;  /* 0x00000002ff487431 */ /* 0x000fc600000001ff */
[----:B------:R-:W-:-:S06]  /*b0e0*/  F2FP.BF16.F32.PACK_AB R125, RZ, R101 ;  /* 0x00000065ff7d723e */ /* 0x000fcc00000010ff */
        /* <DEDUP_REMOVED lines=9> */
.L_x_290:
        /* <DEDUP_REMOVED lines=13> */
.L_x_292:
[----:B------:R-:W-:Y:S05]  /*b250*/  BSYNC.RECONVERGENT B3 ;  /* 0x0000000000037941 */ /* 0x000fea0003800200 */
.L_x_291:
        /* <DEDUP_REMOVED lines=42> */
.L_x_289:
[----:B------:R-:W-:Y:S05]  /*b500*/  BSYNC.RECONVERGENT B2 ;  /* 0x0000000000027941 */ /* 0x000fea0003800200 */
.L_x_288:
[----:B------:R-:W-:Y:S01]  /*b510*/  I2FP.F32.U32 R73, R73 ;  /* 0x0000004900497245 */ /* 0x000fe20000201000 */
[----:B------:R-:W-:Y:S01]  /*b520*/  IMAD.U32 R94, R94, 0x10000, RZ ;  /* 0x000100005e5e7824 */ /* 0x000fe200078e00ff */
[----:B------:R-:W-:Y:S01]  /*b530*/  BSSY.RECONVERGENT B2, `(.L_x_293) ;  /* 0x000004b000027945 */ /* 0x000fe20003800200 */
[----:B------:R-:W-:Y:S02]  /*b540*/  IMAD.MOV.U32 R76, RZ, RZ, 0x2 ;  /* 0x00000002ff4c7424 */ /* 0x000fe400078e00ff */
[----:B------:R-:W-:Y:S01]  /*b550*/  FFMA.FTZ R73, R73, R120, 1.1641532182693481445e-10 ;  /* 0x2f00000049497423 */ /* 0x000fe20000010078 */
[----:B------:R-:W-:-:S04]  /*b560*/  FMUL.FTZ R94, R94, R121 ;  /* 0x000000795e5e7220 */ /* 0x000fc80000410000 */
[----:B------:R-:W-:Y:S02]  /*b570*/  FSETP.GTU.FTZ.AND P3, PT, R73, R122, PT ;  /* 0x0000007a4900720b */ /* 0x000fe40003f7c000 */
[----:B------:R-:W-:Y:S02]  /*b580*/  MOV R73, R130 ;  /* 0x0000008200497202 */ /* 0x000fe40000000f00 */
[----:B------:R-:W-:Y:S02]  /*b590*/  FSEL R94, R94, RZ, !P3 ;  /* 0x000000ff5e5e7208 */ /* 0x000fe40005800000 */
[----:B------:R-:W-:Y:S02]  /*b5a0*/  PLOP3.LUT P4, PT, P3, PT, PT, 0x8, 0x80 ;  /* 0x000000000080781c */ /* 0x000fe40001f8e170 */
[----:B------:R-:W-:Y:S02]  /*b5b0*/  ISETP.NE.AND P3, PT, R72, 0x1, PT ;  /* 0x000000014800780c */ /* 0x000fe40003f65270 */
[----:B------:R-:W-:-:S11]  /*b5c0*/  P2R R116, PR, RZ, 0x10 ;  /* 0x00000010ff747803 */ /* 0x000fd60000000000 */
[----:B------:R-:W-:Y:S05]  /*b5d0*/  @!P3 BRA `(.L_x_294) ;  /* 0x000000040000b947 */ /* 0x000fea0003800000 */
        /* <DEDUP_REMOVED lines=8> */
.L_x_295:
        /* <DEDUP_REMOVED lines=13> */
.L_x_297:
[----:B------:R-:W-:Y:S05]  /*b730*/  BSYNC.RECONVERGENT B3 ;  /* 0x0000000000037941 */ /* 0x000fea0003800200 */
.L_x_296:
        /* <DEDUP_REMOVED lines=42> */
.L_x_294:
[----:B------:R-:W-:Y:S05]  /*b9e0*/  BSYNC.RECONVERGENT B2 ;  /* 0x0000000000027941 */ /* 0x000fea0003800200 */
.L_x_293:
[----:B------:R-:W-:Y:S01]  /*b9f0*/  I2FP.F32.U32 R73, R73 ;  /* 0x0000004900497245 */ /* 0x000fe20000201000 */
[----:B------:R-:W-:Y:S01]  /*ba00*/  BSSY.RECONVERGENT B2, `(.L_x_298) ;  /* 0x0000052000027945 */ /* 0x000fe20003800200 */
[----:B------:R-:W-:-:S03]  /*ba10*/  PRMT R72, R65, 0x7632, R72 ;  /* 0x0000763241487816 */ /* 0x000fc60000000048 */
[----:B------:R-:W-:Y:S01]  /*ba20*/  FFMA.FTZ R73, R73, R120, 1.1641532182693481445e-10 ;  /* 0x2f00000049497423 */ /* 0x000fe20000010078 */
[----:B------:R-:W-:-:S04]  /*ba30*/  SHF.L.U32 R72, R72, 0x10, RZ ;  /* 0x0000001048487819 */ /* 0x000fc800000006ff */
[----:B------:R-:W-:Y:S01]  /*ba40*/  FSETP.GTU.FTZ.AND P3, PT, R73, R122, PT ;  /* 0x0000007a4900720b */ /* 0x000fe20003f7c000 */
[----:B------:R-:W-:-:S03]  /*ba50*/  FMUL.FTZ R72, R72, R121 ;  /* 0x0000007948487220 */ /* 0x000fc60000410000 */
[----:B------:R-:W-:Y:S02]  /*ba60*/  SEL R92, RZ, 0x1, P3 ;  /* 0x00000001ff5c7807 */ /* 0x000fe40001800000 */
[----:B------:R-:W-:Y:S02]  /*ba70*/  FSEL R77, R72, RZ, !P3 ;  /* 0x000000ff484d7208 */ /* 0x000fe40005800000 */
[----:B------:R-:W-:Y:S02]  /*ba80*/  @P2 PRMT R72, R69, 0x7632, R72 ;  /* 0x0000763245482816 */ /* 0x000fe40000000048 */
[----:B------:R-:W-:Y:S01]  /*ba90*/  ISETP.NE.AND P3, PT, R76, 0x1, PT ;  /* 0x000000014c00780c */ /* 0x000fe20003f65270 */
[----:B------:R-:W-:Y:S01]  /*baa0*/  FADD.FTZ R94, R94, R77 ;  /* 0x0000004d5e5e7221 */ /* 0x000fe20000010000 */
[----:B------:R-:W-:Y:S02]  /*bab0*/  HFMA2 R77, -RZ, RZ, 0, 1.1920928955078125e-07 ;  /* 0x00000002ff4d7431 */ /* 0x000fe400000001ff */
[----:B------:R-:W-:-:S04]  /*bac0*/  @P2 IMAD.U32 R73, R72, 0x10000, RZ ;  /* 0x0001000048492824 */ /* 0x000fc800078e00ff */
        /* <DEDUP_REMOVED lines=13> */
.L_x_300:
        /* <DEDUP_REMOVED lines=13> */
.L_x_302:
[----:B------:R-:W-:Y:S05]  /*bc70*/  BSYNC.RECONVERGENT B3 ;  /* 0x0000000000037941 */ /* 0x000fea0003800200 */
.L_x_301:
        /* <DEDUP_REMOVED lines=42> */
.L_x_299:
[----:B------:R-:W-:Y:S05]  /*bf20*/  BSYNC.RECONVERGENT B2 ;  /* 0x0000000000027941 */ /* 0x000fea0003800200 */
.L_x_298:
[----:B------:R-:W-:Y:S01]  /*bf30*/  I2FP.F32.U32 R73, R73 ;  /* 0x0000004900497245 */ /* 0x000fe20000201000 */
[C---:B------:R-:W-:Y:S01]  /*bf40*/  IMAD.U32 R72, R74.reuse, 0x10000, RZ ;  /* 0x000100004a487824 */ /* 0x040fe200078e00ff */
[----:B------:R-:W-:Y:S01]  /*bf50*/  BSSY.RECONVERGENT B2, `(.L_x_303) ;  /* 0x000004c000027945 */ /* 0x000fe20003800200 */
[----:B------:R-:W-:Y:S01]  /*bf60*/  PRMT R74, R74, 0x7632, R74 ;  /* 0x000076324a4a7816 */ /* 0x000fe2000000004a */
[----:B------:R-:W-:Y:S02]  /*bf70*/  IMAD.MOV.U32 R79, RZ, RZ, 0x2 ;  /* 0x00000002ff4f7424 */ /* 0x000fe400078e00ff */
[----:B------:R-:W-:Y:S01]  /*bf80*/  FFMA.FTZ R73, R73, R120, 1.1641532182693481445e-10 ;  /* 0x2f00000049497423 */ /* 0x000fe20000010078 */
[----:B------:R-:W-:Y:S01]  /*bf90*/  FMUL.FTZ R72, R72, R121 ;  /* 0x0000007948487220 */ /* 0x000fe20000410000 */
[----:B------:R-:W-:-:S03]  /*bfa0*/  MOV R76, R130 ;  /* 0x00000082004c7202 */ /* 0x000fc60000000f00 */
[----:B------:R-:W-:-:S04]  /*bfb0*/  FSETP.GTU.FTZ.AND P3, PT, R73, R122, PT ;  /* 0x0000007a4900720b */ /* 0x000fc80003f7c000 */
        /* <DEDUP_REMOVED lines=13> */
.L_x_305:
        /* <DEDUP_REMOVED lines=13> */
.L_x_307:
[----:B------:R-:W-:Y:S05]  /*c160*/  BSYNC.RECONVERGENT B3 ;  /* 0x0000000000037941 */ /* 0x000fea0003800200 */
.L_x_306:
        /* <DEDUP_REMOVED lines=42> */
.L_x_304:
[----:B------:R-:W-:Y:S05]  /*c410*/  BSYNC.RECONVERGENT B2 ;  /* 0x0000000000027941 */ /* 0x000fea0003800200 */
.L_x_303:
        /* <DEDUP_REMOVED lines=26> */
.L_x_310:
        /* <DEDUP_REMOVED lines=13> */
.L_x_312:
[----:B------:R-:W-:Y:S05]  /*c690*/  BSYNC.RECONVERGENT B3 ;  /* 0x0000000000037941 */ /* 0x000fea0003800200 */
.L_x_311:
        /* <DEDUP_REMOVED lines=42> */
.L_x_309:
[----:B------:R-:W-:Y:S05]  /*c940*/  BSYNC.RECONVERGENT B2 ;  /* 0x0000000000027941 */ /* 0x000fea0003800200 */
.L_x_308:
        /* <DEDUP_REMOVED lines=20> */
.L_x_315:
        /* <DEDUP_REMOVED lines=13> */
.L_x_317:
[----:B------:R-:W-:Y:S05]  /*cb60*/  BSYNC.RECONVERGENT B3 ;  /* 0x0000000000037941 */ /* 0x000fea0003800200 */
.L_x_316:
        /* <DEDUP_REMOVED lines=42> */
.L_x_314:
[----:B------:R-:W-:Y:S05]  /*ce10*/  BSYNC.RECONVERGENT B2 ;  /* 0x0000000000027941 */ /* 0x000fea0003800200 */
.L_x_313:
[----:B------:R-:W-:Y:S01]  /*ce20*/  I2FP.F32.U32 R73, R76 ;  /* 0x0000004c00497245 */ /* 0x000fe20000201000 */
[----:B------:R-:W-:Y:S01]  /*ce30*/  BSSY.RECONVERGENT B2, `(.L_x_318) ;  /* 0x0000052000027945 */ /* 0x000fe20003800200 */
[----:B------:R-:W-:Y:S01]  /*ce40*/  PRMT R72, R66, 0x7632, R72 ;  /* 0x0000763242487816 */ /* 0x000fe20000000048 */
[----:B------:R-:W-:Y:S02]  /*ce50*/  HFMA2 R76, -RZ, RZ, 0, 1.1920928955078125e-07 ;  /* 0x00000002ff4c7431 */ /* 0x000fe400000001ff */
        /* <DEDUP_REMOVED lines=8> */
[----:B------:R-:W-:Y:S02]  /*cee0*/  FADD.FTZ R74, R74, R77 ;  /* 0x0000004d4a4a7221 */ /* 0x000fe40000010000 */
        /* <DEDUP_REMOVED lines=14> */
.L_x_320:
        /* <DEDUP_REMOVED lines=13> */
.L_x_322:
[----:B------:R-:W-:Y:S05]  /*d0a0*/  BSYNC.RECONVERGENT B3 ;  /* 0x0000000000037941 */ /* 0x000fea0003800200 */
.L_x_321:
        /* <DEDUP_REMOVED lines=42> */
.L_x_319:
[----:B------:R-:W-:Y:S05]  /*d350*/  BSYNC.RECONVERGENT B2 ;  /* 0x0000000000027941 */ /* 0x000fea0003800200 */
.L_x_318:
        /* <DEDUP_REMOVED lines=21> */
.L_x_325:
        /* <DEDUP_REMOVED lines=13> */
.L_x_327:
[----:B------:R-:W-:Y:S05]  /*d580*/  BSYNC.RECONVERGENT B3 ;  /* 0x0000000000037941 */ /* 0x000fea0003800200 */
.L_x_326:
        /* <DEDUP_REMOVED lines=42> */
.L_x_324:
[----:B------:R-:W-:Y:S05]  /*d830*/  BSYNC.RECONVERGENT B2 ;  /* 0x0000000000027941 */ /* 0x000fea0003800200 */
.L_x_323:
        /* <DEDUP_REMOVED lines=26> */
.L_x_330:
        /* <DEDUP_REMOVED lines=13> */
.L_x_332:
[----:B------:R-:W-:Y:S05]  /*dab0*/  BSYNC.RECONVERGENT B3 ;  /* 0x0000000000037941 */ /* 0x000fea0003800200 */
.L_x_331:
        /* <DEDUP_REMOVED lines=42> */
.L_x_329:
[----:B------:R-:W-:Y:S05]  /*dd60*/  BSYNC.RECONVERGENT B2 ;  /* 0x0000000000027941 */ /* 0x000fea0003800200 */
.L_x_328:
        /* <DEDUP_REMOVED lines=20> */
.L_x_335:
        /* <DEDUP_REMOVED lines=15> */
.L_x_337:
[----:B------:R-:W-:Y:S05]  /*dfa0*/  BSYNC.RECONVERGENT B3 ;  /* 0x0000000000037941 */ /* 0x000fea0003800200 */
.L_x_336:
        /* <DEDUP_REMOVED lines=42> */
.L_x_334:
[----:B------:R-:W-:Y:S05]  /*e250*/  BSYNC.RECONVERGENT B2 ;  /* 0x0000000000027941 */ /* 0x000fea0003800200 */
.L_x_333:
[----:B------:R-:W-:Y:S02]  /*e260*/  I2FP.F32.U32 R73, R74 ;  /* 0x0000004a00497245 */ /* 0x000fe40000201000 */
[----:B------:R-:W-:Y:S02]  /*e270*/  PRMT R72, R67, 0x7632, R72 ;  /* 0x0000763243487816 */ /* 0x000fe40000000048 */
[----:B------:R-:W-:Y:S01]  /*e280*/  @P2 PRMT R74, R71, 0x7632, R74 ;  /* 0x00007632474a2816 */ /* 0x000fe2000000004a */
[----:B------:R-:W-:Y:S01]  /*e290*/  FFMA.FTZ R73, R73, R120, 1.1641532182693481445e-10 ;  /* 0x2f00000049497423 */ /* 0x000fe20000010078 */
[----:B------:R-:W-:-:S03]  /*e2a0*/  SHF.L.U32 R72, R72, 0x10, RZ ;  /* 0x0000001048487819 */ /* 0x000fc600000006ff */
[----:B------:R-:W-:Y:S01]  /*e2b0*/  @P2 IMAD.U32 R74, R74, 0x10000, RZ ;  /* 0x000100004a4a2824 */ /* 0x000fe200078e00ff */
[----:B------:R-:W-:Y:S01]  /*e2c0*/  FSETP.GTU.FTZ.AND P6, PT, R73, R122, PT ;  /* 0x0000007a4900720b */ /* 0x000fe20003fdc000 */
[----:B------:R-:W-:Y:S01]  /*e2d0*/  FMUL.FTZ R72, R72, R121 ;  /* 0x0000007948487220 */ /* 0x000fe20000410000 */
[----:B------:R-:W-:Y:S02]  /*e2e0*/  MOV R122, R96 ;  /* 0x00000060007a7202 */ /* 0x000fe40000000f00 */
[----:B------:R-:W-:Y:S02]  /*e2f0*/  PRMT R73, R125, 0x5410, R124 ;  /* 0x000054107d497816 */ /* 0x000fe4000000007c */
[----:B------:R-:W-:-:S05]  /*e300*/  FSEL R72, R72, RZ, !P6 ;  /* 0x000000ff48487208 */ /* 0x000fca0007000000 */
[----:B------:R-:W-:Y:S01]  /*e310*/  FADD.FTZ R133, R133, R72 ;  /* 0x0000004885857221 */ /* 0x000fe20000010000 */
[----:B------:R-:W-:-:S03]  /*e320*/  SEL R72, RZ, 0x1, P6 ;  /* 0x00000001ff487807 */ /* 0x000fc60003000000 */
[----:B------:R-:W-:Y:S01]  /*e330*/  @P2 FADD.FTZ R121, R133, R74 ;  /* 0x0000004a85792221 */ /* 0x000fe20000010000 */
[----:B------:R-:W-:Y:S01]  /*e340*/  @!P2 IMAD.MOV.U32 R121, RZ, RZ, R133 ;  /* 0x000000ffff79a224 */ /* 0x000fe200078e0085 */
[----:B------:R-:W-:Y:S02]  /*e350*/  PRMT R96, R72, 0x7610, R96 ;  /* 0x0000761048607816 */ /* 0x000fe40000000060 */
[----:B------:R-:W-:Y:S02]  /*e360*/  PRMT R74, R126, 0x5410, R127 ;  /* 0x000054107e4a7816 */ /* 0x000fe4000000007f */
[----:B------:R-:W-:Y:S02]  /*e370*/  F2FP.BF16.F32.PACK_AB R75, RZ, R121 ;  /* 0x00000079ff4b723e */ /* 0x000fe400000010ff */
[----:B------:R-:W-:Y:S02]  /*e380*/  PRMT R72, R118, 0x5410, R117 ;  /* 0x0000541076487816 */ /* 0x000fe40000000075 */
[----:B------:R-:W-:Y:S01]  /*e390*/  PRMT R75, R123, 0x5410, R75 ;  /* 0x000054107b4b7816 */ /* 0x000fe2000000004b */
[----:B------:R-:W-:Y:S06]  /*e3a0*/  BRA `(.L_x_338) ;  /* 0x0000002800647947 */ /* 0x000fec0003800000 */
.L_x_257:
[----:B------:R-:W-:Y:S01]  /*e3b0*/  ISETP.NE.AND P3, PT, R132, 0x1, PT ;  /* 0x000000018400780c */ /* 0x000fe20003f65270 */
[----:B------:R-:W-:Y:S01]  /*e3c0*/  BSSY.RECONVERGENT B2, `(.L_x_339) ;  /* 0x0000046000027945 */ /* 0x000fe20003800200 */
[----:B0-----:R-:W-:Y:S01]  /*e3d0*/  IMAD.MOV.U32 R79, RZ, RZ, 0x2 ;  /* 0x00000002ff4f7424 */ /* 0x001fe200078e00ff */
[----:B------:R-:W-:Y:S01]  /*e3e0*/  MOV R124, R122 ;  /* 0x0000007a007c7202 */ /* 0x000fe20000000f00 */
[----:B------:R-:W-:-:S09]  /*e3f0*/  IMAD.MOV.U32 R76, RZ, RZ, R130 ;  /* 0x000000ffff4c7224 */ /* 0x000fd200078e0082 */
[----:B------:R-:W-:Y:S05]  /*e400*/  @!P3 BRA `(.L_x_340) ;  /* 0x000000040004b947 */ /* 0x000fea0003800000 */
[----:B------:R-:W-:-:S13]  /*e410*/  ISETP.NE.AND P3, PT, R132, 0x3, PT ;  /* 0x000000038400780c */ /* 0x000fda0003f65270 */
[----:B------:R-:W-:Y:S05]  /*e420*/  @!P3 BRA `(.L_x_341) ;  /* 0x000000000020b947 */ /* 0x000fea0003800000 */
[----:B------:R-:W-:-:S13]  /*e430*/  ISETP.NE.AND P3, PT, R132, 0x2, PT ;  /* 0x000000028400780c */ /* 0x000fda0003f65270 */
[----:B------:R-:W-:Y:S01]  /*e440*/  @!P3 IMAD.MOV.U32 R79, RZ, RZ, 0x3 ;  /* 0x00000003ff4fb424 */ /* 0x000fe200078e00ff */
[----:B------:R-:W-:Y:S01]  /*e450*/  @!P3 MOV R76, R131 ;  /* 0x00000083004cb202 */ /* 0x000fe20000000f00 */
[--C-:B------:R-:W-:Y:S01]  /*e460*/  @!P3 IMAD.MOV.U32 R124, RZ, RZ, R122.reuse ;  /* 0x000000ffff7cb224 */ /* 0x100fe200078e007a */
[----:B------:R-:W-:Y:S01]  /*e470*/  @P3 MOV R76, R128 ;  /* 0x00000080004c3202 */ /* 0x000fe20000000f00 */
[----:B------:R-:W-:Y:S02]  /*e480*/  @P3 VIADD R79, R132, 0x1 ;  /* 0x00000001844f3836 */ /* 0x000fe40000000000 */
[----:B------:R-:W-:Y:S01]  /*e490*/  @P3 IMAD.MOV.U32 R124, RZ, RZ, R122 ;  /* 0x000000ffff7c3224 */ /* 0x000fe200078e007a */
[----:B------:R-:W-:Y:S06]  /*e4a0*/  BRA `(.L_x_340) ;  /* 0x0000000000dc7947 */ /* 0x000fec0003800000 */
.L_x_341:
        /* <DEDUP_REMOVED lines=8> */
[----:B------:R-:W-:Y:S01]  /*e530*/  @!P3 VIADD R76, R87, 0x1 ;  /* 0x00000001574cb836 */ /* 0x000fe20000000000 */
[----:B------:R-:W-:Y:S02]  /*e540*/  @!P3 MOV R6, RZ ;  /* 0x000000ff0006b202 */ /* 0x000fe40000000f00 */
[----:B------:R-:W-:-:S13]  /*e550*/  ISETP.NE.AND P4, PT, R3, RZ, !P3 ;  /* 0x000000ff0300720c */ /* 0x000fda0005f85270 */
[----:B------:R-:W-:-:S04]  /*e560*/  @P4 IMAD.MOV R76, RZ, RZ, R87 ;  /* 0x000000ffff4c4224 */ /* 0x000fc800078e0257 */
[----:B------:R-:W-:-:S07]  /*e570*/  @!P3 IMAD.MOV.U32 R87, RZ, RZ, R76 ;  /* 0x000000ffff57b224 */ /* 0x000fce00078e004c */
.L_x_343:
[----:B------:R-:W-:Y:S05]  /*e580*/  BSYNC.RECONVERGENT B3 ;  /* 0x0000000000037941 */ /* 0x000fea0003800200 */
.L_x_342:
        /* <DEDUP_REMOVED lines=41> */
.L_x_340:
[----:B------:R-:W-:Y:S05]  /*e820*/  BSYNC.RECONVERGENT B2 ;  /* 0x0000000000027941 */ /* 0x000fea0003800200 */
.L_x_339:
[----:B------:R-:W0:Y:S01]  /*e830*/  LDC R123, c[0x0][0x408] ;  /* 0x00010200ff7b7b82 */ /* 0x000e220000000800 */
[----:B------:R-:W-:Y:S01]  /*e840*/  I2FP.F32.U32 R76, R76 ;  /* 0x0000004c004c7245 */ /* 0x000fe20000201000 */
[----:B------:R-:W-:Y:S01]  /*e850*/  IMAD.MOV.U32 R121, RZ, RZ, 0x2f800000 ;  /* 0x2f800000ff797424 */ /* 0x000fe200078e00ff */
[----:B------:R-:W-:Y:S01]  /*e860*/  ISETP.NE.AND P4, PT, R79, 0x1, PT ;  /* 0x000000014f00780c */ /* 0x000fe20003f85270 */
[----:B-----5:R-:W-:Y:S01]  /*e870*/  IMAD.U32 R78, R72, 0x10000, RZ ;  /* 0x00010000484e7824 */ /* 0x020fe200078e00ff */
[----:B------:R-:W-:Y:S01]  /*e880*/  BSSY.RECONVERGENT B2, `(.L_x_344) ;  /* 0x000004f000027945 */ /* 0x000fe20003800200 */
[----:B------:R-:W-:Y:S01]  /*e890*/  FFMA.FTZ R77, R76, R121, 1.1641532182693481445e-10 ;  /* 0x2f0000004c4d7423 */ /* 0x000fe20000010079 */
[----:B------:R-:W-:Y:S01]  /*e8a0*/  @P2 SHF.L.U32 R76, R68, 0x10, RZ ;  /* 0x00000010444c2819 */ /* 0x000fe200000006ff */
[----:B------:R-:W1:Y:S01]  /*e8b0*/  LDC R122, c[0x0][0x404] ;  /* 0x00010100ff7a7b82 */ /* 0x000e620000000800 */
[----:B------:R-:W-:Y:S01]  /*e8c0*/  PRMT R72, R72, 0x7632, R72 ;  /* 0x0000763248487816 */ /* 0x000fe20000000048 */
[----:B0-----:R-:W-:Y:S01]  /*e8d0*/  FMUL.FTZ R78, R78, R123 ;  /* 0x0000007b4e4e7220 */ /* 0x001fe20000410000 */
[----:B-1----:R-:W-:Y:S01]  /*e8e0*/  FSETP.GTU.FTZ.AND P3, PT, R77, R122, PT ;  /* 0x0000007a4d00720b */ /* 0x002fe20003f7c000 */
[----:B------:R-:W-:-:S03]  /*e8f0*/  IMAD.MOV.U32 R77, RZ, RZ, R130 ;  /* 0x000000ffff4d7224 */ /* 0x000fc600078e0082 */
[----:B------:R-:W-:Y:S01]  /*e900*/  FSEL R97, R78, RZ, !P3 ;  /* 0x000000ff4e617208 */ /* 0x000fe20005800000 */
[----:B------:R-:W-:Y:S01]  /*e910*/  IMAD.MOV.U32 R78, RZ, RZ, 0x2 ;  /* 0x00000002ff4e7424 */ /* 0x000fe200078e00ff */
        /* <DEDUP_REMOVED lines=8> */
[----:B------:R-:W-:Y:S01]  /*e9a0*/  @!P3 MOV R78, 0x3 ;  /* 0x00000003004eb802 */ /* 0x000fe20000000f00 */
[----:B------:R-:W-:Y:S01]  /*e9b0*/  @!P3 IMAD.MOV.U32 R77, RZ, RZ, R131 ;  /* 0x000000ffff4db224 */ /* 0x000fe200078e0083 */
[----:B------:R-:W-:Y:S01]  /*e9c0*/  @P3 MOV R77, R128 ;  /* 0x00000080004d3202 */ /* 0x000fe20000000f00 */
[----:B------:R-:W-:Y:S01]  /*e9d0*/  @P3 VIADD R78, R79, 0x1 ;  /* 0x000000014f4e3836 */ /* 0x000fe20000000000 */
[----:B------:R-:W-:Y:S06]  /*e9e0*/  BRA `(.L_x_345) ;  /* 0x0000000000e07947 */ /* 0x000fec0003800000 */
.L_x_346:
        /* <DEDUP_REMOVED lines=13> */
.L_x_348:
[----:B------:R-:W-:Y:S05]  /*eac0*/  BSYNC.RECONVERGENT B3 ;  /* 0x0000000000037941 */ /* 0x000fea0003800200 */
.L_x_347:
        /* <DEDUP_REMOVED lines=39> */
[----:B------:R-:W-:Y:S01]  /*ed40*/  IMAD.MOV.U32 R77, RZ, RZ, R124 ;  /* 0x000000ffff4d7224 */ /* 0x000fe200078e007c */
[----:B------:R-:W-:Y:S01]  /*ed50*/  MOV R124, R76 ;  /* 0x0000004c007c7202 */ /* 0x000fe20000000f00 */
[----:B------:R-:W-:-:S07]  /*ed60*/  IMAD.MOV.U32 R78, RZ, RZ, RZ ;  /* 0x000000ffff4e7224 */ /* 0x000fce00078e00ff */
.L_x_345:
[----:B------:R-:W-:Y:S05]  /*ed70*/  BSYNC.RECONVERGENT B2 ;  /* 0x0000000000027941 */ /* 0x000fea0003800200 */
.L_x_344:
[----:B------:R-:W-:Y:S01]  /*ed80*/  I2FP.F32.U32 R76, R77 ;  /* 0x0000004d004c7245 */ /* 0x000fe20000201000 */
[----:B------:R-:W-:Y:S01]  /*ed90*/  IMAD.U32 R72, R72, 0x10000, RZ ;  /* 0x0001000048487824 */ /* 0x000fe200078e00ff */
[----:B------:R-:W-:Y:S01]  /*eda0*/  ISETP.NE.AND P4, PT, R78, 0x1, PT ;  /* 0x000000014e00780c */ /* 0x000fe20003f85270 */
[----:B------:R-:W-:Y:S01]  /*edb0*/  BSSY.RECONVERGENT B2, `(.L_x_349) ;  /* 0x000004e000027945 */ /* 0x000fe20003800200 */
[----:B------:R-:W-:Y:S02]  /*edc0*/  IMAD.MOV.U32 R79, RZ, RZ, 0x2 ;  /* 0x00000002ff4f7424 */ /* 0x000fe400078e00ff */
[----:B------:R-:W-:Y:S01]  /*edd0*/  FFMA.FTZ R77, R76, R121, 1.1641532182693481445e-10 ;  /* 0x2f0000004c4d7423 */ /* 0x000fe20000010079 */
[----:B------:R-:W-:Y:S01]  /*ede0*/  FMUL.FTZ R72, R72, R123 ;  /* 0x0000007b48487220 */ /* 0x000fe20000410000 */
[----:B------:R-:W-:-:S03]  /*edf0*/  @P2 PRMT R76, R68, 0x7632, R76 ;  /* 0x00007632444c2816 */ /* 0x000fc6000000004c */
        /* <DEDUP_REMOVED lines=17> */
.L_x_351:
        /* <DEDUP_REMOVED lines=13> */
.L_x_353:
[----:B------:R-:W-:Y:S05]  /*efe0*/  BSYNC.RECONVERGENT B3 ;  /* 0x0000000000037941 */ /* 0x000fea0003800200 */
.L_x_352:
        /* <DEDUP_REMOVED lines=41> */
[----:B------:R-:W-:-:S07]  /*f280*/  MOV R124, R76 ;  /* 0x0000004c007c7202 */ /* 0x000fce0000000f00 */
.L_x_350:
[----:B------:R-:W-:Y:S05]  /*f290*/  BSYNC.RECONVERGENT B2 ;  /* 0x0000000000027941 */ /* 0x000fea0003800200 */
.L_x_349:
[----:B------:R-:W-:Y:S01]  /*f2a0*/  I2FP.F32.U32 R72, R72 ;  /* 0x0000004800487245 */ /* 0x000fe20000201000 */
[----:B------:R-:W-:Y:S01]  /*f2b0*/  IMAD.U32 R76, R73, 0x10000, RZ ;  /* 0x00010000494c7824 */ /* 0x000fe200078e00ff */
[----:B------:R-:W-:Y:S01]  /*f2c0*/  ISETP.NE.AND P3, PT, R79, 0x1, PT ;  /* 0x000000014f00780c */ /* 0x000fe20003f65270 */
[----:B------:R-:W-:Y:S01]  /*f2d0*/  BSSY.RECONVERGENT B2, `(.L_x_354) ;  /* 0x000004e000027945 */ /* 0x000fe20003800200 */
[----:B------:R-:W-:Y:S01]  /*f2e0*/  PRMT R108, R73, 0x7632, R108 ;  /* 0x00007632496c7816 */ /* 0x000fe2000000006c */
[----:B------:R-:W-:Y:S01]  /*f2f0*/  FFMA.FTZ R77, R72, R121, 1.1641532182693481445e-10 ;  /* 0x2f000000484d7423 */ /* 0x000fe20000010079 */
[----:B------:R-:W-:Y:S01]  /*f300*/  FMUL.FTZ R76, R76, R123 ;  /* 0x0000007b4c4c7220 */ /* 0x000fe20000410000 */
[----:B------:R-:W-:Y:S01]  /*f310*/  @P2 SHF.L.U32 R72, R69, 0x10, RZ ;  /* 0x0000001045482819 */ /* 0x000fe200000006ff */
[----:B------:R-:W-:Y:S02]  /*f320*/  IMAD.MOV.U32 R73, RZ, RZ, R130 ;  /* 0x000000ffff497224 */ /* 0x000fe400078e0082 */
[----:B------:R-:W-:-:S04]  /*f330*/  FSETP.GTU.FTZ.AND P4, PT, R77, R122, PT ;  /* 0x0000007a4d00720b */ /* 0x000fc80003f9c000 */
        /* <DEDUP_REMOVED lines=15> */
.L_x_356:
        /* <DEDUP_REMOVED lines=13> */
.L_x_358:
[----:B------:R-:W-:Y:S05]  /*f500*/  BSYNC.RECONVERGENT B3 ;  /* 0x0000000000037941 */ /* 0x000fea0003800200 */
.L_x_357:
        /* <DEDUP_REMOVED lines=42> */
.L_x_355:
[----:B------:R-:W-:Y:S05]  /*f7b0*/  BSYNC.RECONVERGENT B2 ;  /* 0x0000000000027941 */ /* 0x000fea0003800200 */
.L_x_354:
[----:B------:R-:W-:Y:S01]  /*f7c0*/  I2FP.F32.U32 R72, R73 ;  /* 0x0000004900487245 */ /* 0x000fe20000201000 */
[----:B------:R-:W-:Y:S01]  /*f7d0*/  IMAD.U32 R108, R108, 0x10000, RZ ;  /* 0x000100006c6c7824 */ /* 0x000fe200078e00ff */
[----:B------:R-:W-:Y:S01]  /*f7e0*/  BSSY.RECONVERGENT B2, `(.L_x_359) ;  /* 0x000004f000027945 */ /* 0x000fe20003800200 */
[----:B------:R-:W-:Y:S02]  /*f7f0*/  IMAD.MOV.U32 R77, RZ, RZ, 0x2 ;  /* 0x00000002ff4d7424 */ /* 0x000fe400078e00ff */
[----:B------:R-:W-:Y:S01]  /*f800*/  FFMA.FTZ R73, R72, R121, 1.1641532182693481445e-10 ;  /* 0x2f00000048497423 */ /* 0x000fe20000010079 */
[----:B------:R-:W-:Y:S01]  /*f810*/  FMUL.FTZ R108, R108, R123 ;  /* 0x0000007b6c6c7220 */ /* 0x000fe20000410000 */
[----:B------:R-:W-:-:S03]  /*f820*/  @P2 PRMT R72, R69, 0x7632, R72 ;  /* 0x0000763245482816 */ /* 0x000fc60000000048 */
[----:B------:R-:W-:Y:S02]  /*f830*/  FSETP.GTU.FTZ.AND P3, PT, R73, R122, PT ;  /* 0x0000007a4900720b */ /* 0x000fe40003f7c000 */
[----:B------:R-:W-:Y:S02]  /*f840*/  @P2 SHF.L.U32 R73, R72, 0x10, RZ ;  /* 0x0000001048492819 */ /* 0x000fe400000006ff */
[----:B------:R-:W-:Y:S02]  /*f850*/  FSEL R104, R108, RZ, !P3 ;  /* 0x000000ff6c687208 */ /* 0x000fe40005800000 */
[----:B------:R-:W-:Y:S02]  /*f860*/  PLOP3.LUT P4, PT, P3, PT, PT, 0x8, 0x80 ;  /* 0x000000000080781c */ /* 0x000fe40001f8e170 */
[----:B------:R-:W-:Y:S01]  /*f870*/  ISETP.NE.AND P3, PT, R76, 0x1, PT ;  /* 0x000000014c00780c */ /* 0x000fe20003f65270 */
[----:B------:R-:W-:Y:S01]  /*f880*/  @P2 FADD.FTZ R104, R73, R104 ;  /* 0x0000006849682221 */ /* 0x000fe20000010000 */
[----:B------:R-:W-:Y:S01]  /*f890*/  IMAD.MOV.U32 R73, RZ, RZ, R130 ;  /* 0x000000ffff497224 */ /* 0x000fe200078e0082 */
[----:B------:R-:W-:-:S03]  /*f8a0*/  P2R R116, PR, RZ, 0x10 ;  /* 0x00000010ff747803 */ /* 0x000fc60000000000 */
[----:B------:R-:W-:-:S07]  /*f8b0*/  F2FP.BF16.F32.PACK_AB R125, RZ, R104 ;  /* 0x00000068ff7d723e */ /* 0x000fce00000010ff */
[----:B------:R-:W-:Y:S05]  /*f8c0*/  @!P3 BRA `(.L_x_360) ;  /* 0x000000040000b947 */ /* 0x000fea0003800000 */
        /* <DEDUP_REMOVED lines=8> */
.L_x_361:
        /* <DEDUP_REMOVED lines=13> */
.L_x_363:
[----:B------:R-:W-:Y:S05]  /*fa20*/  BSYNC.RECONVERGENT B3 ;  /* 0x0000000000037941 */ /* 0x000fea0003800200 */
.L_x_362:
        /* <DEDUP_REMOVED lines=40> */
[----:B------:R-:W-:Y:S01]  /*fcb0*/  IMAD.MOV.U32 R73, RZ, RZ, R124 ;  /* 0x000000ffff497224 */ /* 0x000fe200078e007c */
[----:B------:R-:W-:-:S07]  /*fcc0*/  MOV R124, R72 ;  /* 0x00000048007c7202 */ /* 0x000fce0000000f00 */
.L_x_360:
[----:B------:R-:W-:Y:S05]  /*fcd0*/  BSYNC.RECONVERGENT B2 ;  /* 0x0000000000027941 */ /* 0x000fea0003800200 */
.L_x_359:
[----:B------:R-:W-:Y:S01]  /*fce0*/  I2FP.F32.U32 R72, R73 ;  /* 0x0000004900487245 */ /* 0x000fe20000201000 */
[C---:B------:R-:W-:Y:S01]  /*fcf0*/  IMAD.U32 R76, R74.reuse, 0x10000, RZ ;  /* 0x000100004a4c7824 */ /* 0x040fe200078e00ff */
[----:B------:R-:W-:Y:S01]  /*fd00*/  BSSY.RECONVERGENT B2, `(.L_x_364) ;  /* 0x000004f000027945 */ /* 0x000fe20003800200 */
[----:B------:R-:W-:Y:S01]  /*fd10*/  PRMT R74, R74, 0x7632, R74 ;  /* 0x000076324a4a7816 */ /* 0x000fe2000000004a */
[----:B------:R-:W-:Y:S02]  /*fd20*/  IMAD.MOV.U32 R78, RZ, RZ, 0x2 ;  /* 0x00000002ff4e7424 */ /* 0x000fe400078e00ff */
[----:B------:R-:W-:Y:S01]  /*fd30*/  FFMA.FTZ R73, R72, R121, 1.1641532182693481445e-10 ;  /* 0x2f00000048497423 */ /* 0x000fe20000010079 */
[----:B------:R-:W-:Y:S01]  /*fd40*/  FMUL.FTZ R76, R76, R123 ;  /* 0x0000007b4c4c7220 */ /* 0x000fe20000410000 */
[----:B------:R-:W-:-:S03]  /*fd50*/  @P2 SHF.L.U32 R72, R70, 0x10, RZ ;  /* 0x0000001046482819 */ /* 0x000fc600000006ff */
[----:B------:R-:W-:Y:S01]  /*fd60*/  FSETP.GTU.FTZ.AND P3, PT, R73, R122, PT ;  /* 0x0000007a4900720b */ /* 0x000fe20003f7c000 */
[----:B------:R-:W-:-:S03]  /*fd70*/  IMAD.MOV.U32 R73, RZ, RZ, R130 ;  /* 0x000000ffff497224 */ /* 0x000fc600078e0082 */
[----:B------:R-:W-:Y:S02]  /*fd80*/  FSEL R105, R76, RZ, !P3 ;  /* 0x000000ff4c697208 */ /* 0x000fe40005800000 */
[----:B------:R-:W-:Y:S02]  /*fd90*/  PLOP3.LUT P4, PT, P3, PT, PT, 0x8, 0x80 ;  /* 0x000000000080781c */ /* 0x000fe40001f8e170 */
[----:B------:R-:W-:Y:S01]  /*fda0*/  ISETP.NE.AND P3, PT, R77, 0x1, PT ;  /* 0x000000014d00780c */ /* 0x000fe20003f65270 */
[----:B------:R-:W-:Y:S01]  /*fdb0*/  @P2 FADD.FTZ R105, R72, R105 ;  /* 0x0000006948692221 */ /* 0x000fe20000010000 */
[----:B------:R-:W-:-:S04]  /*fdc0*/  P2R R119, PR, RZ, 0x10 ;  /* 0x00000010ff777803 */ /* 0x000fc80000000000 */
        /* <DEDUP_REMOVED lines=10> */
.L_x_366:
        /* <DEDUP_REMOVED lines=13> */
.L_x_368:
[----:B------:R-:W-:Y:S05]  /*ff40*/  BSYNC.RECONVERGENT B3 ;  /* 0x0000000000037941 */ /* 0x000fea0003800200 */
.L_x_367:
        /* <DEDUP_REMOVED lines=42> */
.L_x_365:
[----:B------:R-:W-:Y:S05]  /*101f0*/  BSYNC.RECONVERGENT B2 ;  /* 0x0000000000027941 */ /* 0x000fea0003800200 */
.L_x_364:
[----:B------:R-:W-:Y:S01]  /*10200*/  I2FP.F32.U32 R72, R73 ;  /* 0x0000004900487245 */ /* 0x000fe20000201000 */
[----:B------:R-:W-:Y:S01]  /*10210*/  IMAD.U32 R74, R74, 0x10000, RZ ;  /* 0x000100004a4a7824 */ /* 0x000fe200078e00ff */
[----:B------:R-:W-:Y:S01]  /*10220*/  ISETP.NE.AND P4, PT, R78, 0x1, PT ;  /* 0x000000014e00780c */ /* 0x000fe20003f85270 */
[----:B------:R-:W-:Y:S01]  /*10230*/  BSSY.RECONVERGENT B2, `(.L_x_369) ;  /* 0x000004e000027945 */ /* 0x000fe20003800200 */
[----:B------:R-:W-:Y:S01]  /*10240*/  @P2 PRMT R76, R70, 0x7632, R76 ;  /* 0x00007632464c2816 */ /* 0x000fe2000000004c */
[----:B------:R-:W-:Y:S01]  /*10250*/  FFMA.FTZ R73, R72, R121, 1.1641532182693481445e-10 ;  /* 0x2f00000048497423 */ /* 0x000fe20000010079 */
[----:B------:R-:W-:Y:S01]  /*10260*/  FMUL.FTZ R74, R74, R123 ;  /* 0x0000007b4a4a7220 */ /* 0x000fe20000410000 */
[----:B------:R-:W-:Y:S01]  /*10270*/  IMAD.MOV.U32 R72, RZ, RZ, R130 ;  /* 0x000000ffff487224 */ /* 0x000fe200078e0082 */
[----:B------:R-:W-:Y:S01]  /*10280*/  @P2 SHF.L.U32 R77, R76, 0x10, RZ ;  /* 0x000000104c4d2819 */ /* 0x000fe200000006ff */
[----:B------:R-:W-:Y:S01]  /*10290*/  IMAD.MOV.U32 R76, RZ, RZ, 0x2 ;  /* 0x00000002ff4c7424 */ /* 0x000fe200078e00ff */
[----:B------:R-:W-:-:S04]  /*102a0*/  FSETP.GTU.FTZ.AND P3, PT, R73, R122, PT ;  /* 0x0000007a4900720b */ /* 0x000fc80003f7c000 */
        /* <DEDUP_REMOVED lines=13> */
.L_x_371:
        /* <DEDUP_REMOVED lines=13> */
.L_x_373:
[----:B------:R-:W-:Y:S05]  /*10450*/  BSYNC.RECONVERGENT B3 ;  /* 0x0000000000037941 */ /* 0x000fea0003800200 */
.L_x_372:
        /* <DEDUP_REMOVED lines=39> */
[----:B------:R-:W-:Y:S01]  /*106d0*/  MOV R72, R124 ;  /* 0x0000007c00487202 */ /* 0x000fe20000000f00 */
[----:B------:R-:W-:Y:S01]  /*106e0*/  IMAD.MOV.U32 R124, RZ, RZ, R76 ;  /* 0x000000ffff7c7224 */ /* 0x000fe200078e004c */
[----:B------:R-:W-:Y:S01]  /*106f0*/  LOP3.LUT R131, R78, UR31, R77, 0x96, !PT ;  /* 0x0000001f4e837c12 */ /* 0x000fe2000f8e964d */
[----:B------:R-:W-:-:S07]  /*10700*/  IMAD.MOV.U32 R76, RZ, RZ, RZ ;  /* 0x000000ffff4c7224 */ /* 0x000fce00078e00ff */
.L_x_370:
[----:B------:R-:W-:Y:S05]  /*10710*/  BSYNC.RECONVERGENT B2 ;  /* 0x0000000000027941 */ /* 0x000fea0003800200 */
.L_x_369:
[----:B------:R-:W-:Y:S01]  /*10720*/  I2FP.F32.U32 R72, R72 ;  /* 0x0000004800487245 */ /* 0x000fe20000201000 */
[----:B------:R-:W-:Y:S01]  /*10730*/  BSSY.RECONVERGENT B2, `(.L_x_374) ;  /* 0x0000050000027945 */ /* 0x000fe20003800200 */
[----:B------:R-:W-:Y:S01]  /*10740*/  SHF.L.U32 R74, R75, 0x10, RZ ;  /* 0x000000104b4a7819 */ /* 0x000fe200000006ff */
[----:B------:R-:W-:Y:S01]  /*10750*/  IMAD.MOV.U32 R132, RZ, RZ, 0x2 ;  /* 0x00000002ff847424 */ /* 0x000fe200078e00ff */
[----:B------:R-:W-:Y:S01]  /*10760*/  ISETP.NE.AND P5, PT, R76, 0x1, PT ;  /* 0x000000014c00780c */ /* 0x000fe20003fa5270 */
[----:B------:R-:W-:Y:S01]  /*10770*/  FFMA.FTZ R73, R72, R121, 1.1641532182693481445e-10 ;  /* 0x2f00000048497423 */ /* 0x000fe20000010079 */
[----:B------:R-:W-:Y:S02]  /*10780*/  @P2 IMAD.U32 R72, R71, 0x10000, RZ ;  /* 0x0001000047482824 */ /* 0x000fe400078e00ff */
[----:B------:R-:W-:Y:S01]  /*10790*/  FMUL.FTZ R74, R74, R123 ;  /* 0x0000007b4a4a7220 */ /* 0x000fe20000410000 */
[----:B------:R-:W-:Y:S02]  /*107a0*/  PRMT R133, R75, 0x7632, R133 ;  /* 0x000076324b857816 */ /* 0x000fe40000000085 */
[----:B------:R-:W-:-:S04]  /*107b0*/  FSETP.GTU.FTZ.AND P4, PT, R73, R122, PT ;  /* 0x0000007a4900720b */ /* 0x000fc80003f9c000 */
        /* <DEDUP_REMOVED lines=14> */
.L_x_376:
        /* <DEDUP_REMOVED lines=13> */
.L_x_378:
[----:B------:R-:W-:Y:S05]  /*10970*/  BSYNC.RECONVERGENT B3 ;  /* 0x0000000000037941 */ /* 0x000fea0003800200 */
.L_x_377:
        /* <DEDUP_REMOVED lines=38> */
[----:B------:R-:W-:Y:S02]  /*10be0*/  MOV R130, R72 ;  /* 0x0000004800827202 */ /* 0x000fe40000000f00 */
[----:B------:R-:W-:Y:S01]  /*10bf0*/  LOP3.LUT R128, R78, UR30, R73, 0x96, !PT ;  /* 0x0000001e4e807c12 */ /* 0x000fe2000f8e9649 */
[----:B------:R-:W-:Y:S01]  /*10c00*/  IMAD.MOV.U32 R72, RZ, RZ, R124 ;  /* 0x000000ffff487224 */ /* 0x000fe200078e007c */
[----:B------:R-:W-:Y:S01]  /*10c10*/  LOP3.LUT R131, R76, UR31, R75, 0x96, !PT ;  /* 0x0000001f4c837c12 */ /* 0x000fe2000f8e964b */
[----:B------:R-:W-:-:S07]  /*10c20*/  IMAD.MOV.U32 R124, RZ, RZ, R74 ;  /* 0x000000ffff7c7224 */ /* 0x000fce00078e004a */
.L_x_375:
[----:B------:R-:W-:Y:S05]  /*10c30*/  BSYNC.RECONVERGENT B2 ;  /* 0x0000000000027941 */ /* 0x000fea0003800200 */
.L_x_374:
[----:B------:R-:W-:Y:S01]  /*10c40*/  I2FP.F32.U32 R72, R72 ;  /* 0x0000004800487245 */ /* 0x000fe20000201000 */
[----:B------:R-:W-:Y:S01]  /*10c50*/  IMAD.U32 R74, R133, 0x10000, RZ ;  /* 0x00010000854a7824 */ /* 0x000fe200078e00ff */
[----:B------:R-:W-:-:S03]  /*10c60*/  @P2 PRMT R73, R71, 0x7632, R73 ;  /* 0x0000763247492816 */ /* 0x000fc60000000049 */
[----:B------:R-:W-:Y:S01]  /*10c70*/  FFMA.FTZ R121, R72, R121, 1.1641532182693481445e-10 ;  /* 0x2f00000048797423 */ /* 0x000fe20000010079 */
[----:B------:R-:W-:Y:S01]  /*10c80*/  FMUL.FTZ R74, R74, R123 ;  /* 0x0000007b4a4a7220 */ /* 0x000fe20000410000 */
[----:B------:R-:W-:Y:S01]  /*10c90*/  @P2 IMAD.U32 R72, R73, 0x10000, RZ ;  /* 0x0001000049482824 */ /* 0x000fe200078e00ff */
[----:B------:R-:W-:Y:S02]  /*10ca0*/  PRMT R73, R120, 0x5410, R125 ;  /* 0x0000541078497816 */ /* 0x000fe4000000007d */
[----:B------:R-:W-:Y:S02]  /*10cb0*/  FSETP.GTU.FTZ.AND P5, PT, R121, R122, PT ;  /* 0x0000007a7900720b */ /* 0x000fe40003fbc000 */
[----:B------:R-:W-:Y:S02]  /*10cc0*/  MOV R122, R124 ;  /* 0x0000007c007a7202 */ /* 0x000fe40000000f00 */
[----:B------:R-:W-:Y:S02]  /*10cd0*/  FSEL R121, R74, RZ, !P5 ;  /* 0x000000ff4a797208 */ /* 0x000fe40006800000 */
[----:B------:R-:W-:-:S02]  /*10ce0*/  PLOP3.LUT P5, PT, P5, PT, PT, 0x8, 0x80 ;  /* 0x000000000080781c */ /* 0x000fc40002fae170 */
[----:B------:R-:W-:Y:S01]  /*10cf0*/  PRMT R74, R126, 0x5410, R127 ;  /* 0x000054107e4a7816 */ /* 0x000fe2000000007f */
[----:B------:R-:W-:Y:S01]  /*10d00*/  @P2 FADD.FTZ R121, R72, R121 ;  /* 0x0000007948792221 */ /* 0x000fe20000010000 */
[----:B------:R-:W-:-:S04]  /*10d10*/  PRMT R72, R117, 0x5410, R118 ;  /* 0x0000541075487816 */ /* 0x000fc80000000076 */
[----:B------:R-:W-:-:S04]  /*10d20*/  F2FP.BF16.F32.PACK_AB R75, RZ, R121 ;  /* 0x00000079ff4b723e */ /* 0x000fc800000010ff */
[----:B------:R-:W-:-:S07]  /*10d30*/  PRMT R75, R129, 0x5410, R75 ;  /* 0x00005410814b7816 */ /* 0x000fce000000004b */
.L_x_338:
[----:B------:R-:W0:Y:S01]  /*10d40*/  LDC.64 R78, c[0x0][0x3a8] ;  /* 0x0000ea00ff4e7b82 */ /* 0x000e220000000a00 */
[----:B------:R-:W-:Y:S02]  /*10d50*/  ISETP.NE.AND P6, PT, R119, RZ, PT ;  /* 0x000000ff7700720c */ /* 0x000fe40003fc5270 */
[----:B------:R-:W-:Y:S02]  /*10d60*/  SEL R119, RZ, 0x1000000, !P5 ;  /* 0x01000000ff777807 */ /* 0x000fe40006800000 */
[----:B------:R-:W-:Y:S02]  /*10d70*/  SEL R118, RZ, 0x10000, !P4 ;  /* 0x00010000ff767807 */ /* 0x000fe40006000000 */
[----:B------:R-:W-:Y:S01]  /*10d80*/  SEL R117, RZ, 0x100, !P3 ;  /* 0x00000100ff757807 */ /* 0x000fe20005800000 */
[----:B------:R-:W1:Y:S01]  /*10d90*/  LDC.64 R76, c[0x0][0x3b0] ;  /* 0x0000ec00ff4c7b82 */ /* 0x000e620000000a00 */
[----:B------:R-:W-:Y:S02]  /*10da0*/  ISETP.NE.AND P5, PT, R114, RZ, PT ;  /* 0x000000ff7200720c */ /* 0x000fe40003fa5270 */
[----:B------:R-:W-:-:S02]  /*10db0*/  ISETP.NE.AND P4, PT, R115, RZ, PT ;  /* 0x000000ff7300720c */ /* 0x000fc40003f85270 */
[----:B------:R-:W-:Y:S02]  /*10dc0*/  ISETP.NE.AND P3, PT, R116, RZ, PT ;  /* 0x000000ff7400720c */ /* 0x000fe40003f65270 */
[----:B------:R-:W-:Y:S02]  /*10dd0*/  ISETP.NE.AND P2, PT, R113, RZ, PT ;  /* 0x000000ff7100720c */ /* 0x000fe40003f45270 */
[----:B------:R-:W-:Y:S02]  /*10de0*/  SEL R115, RZ, 0x1000000, !P3 ;  /* 0x01000000ff737807 */ /* 0x000fe40005800000 */
[----:B------:R-:W-:Y:S02]  /*10df0*/  SEL R114, RZ, 0x10000, !P4 ;  /* 0x00010000ff727807 */ /* 0x000fe40006000000 */
[----:B------:R-:W-:Y:S02]  /*10e00*/  SEL R113, RZ, 0x100, !P5 ;  /* 0x00000100ff717807 */ /* 0x000fe40006800000 */
[----:B------:R-:W-:Y:S01]  /*10e10*/  LOP3.LUT R117, R117, R119, R118, 0xfe, !PT ;  /* 0x0000007775757212 */ /* 0x000fe200078efe76 */
[----:B0-----:R-:W-:Y:S01]  /*10e20*/  IMAD.WIDE.U32 R78, R112, 0x10, R78 ;  /* 0x00000010704e7825 */ /* 0x001fe200078e004e */
[----:B------:R-:W-:-:S02]  /*10e30*/  LOP3.LUT R113, R113, R115, R114, 0xfe, !PT ;  /* 0x0000007371717212 */ /* 0x000fc400078efe72 */
[----:B------:R-:W-:Y:S02]  /*10e40*/  SEL R116, RZ, 0x1, !P6 ;  /* 0x00000001ff747807 */ /* 0x000fe40007000000 */
[----:B------:R-:W-:Y:S01]  /*10e50*/  SEL R114, RZ, 0x1, !P2 ;  /* 0x00000001ff727807 */ /* 0x000fe20005000000 */
[----:B------:R2:W-:Y:S01]  /*10e60*/  STG.E.128 desc[UR8][R78.64], R72 ;  /* 0x000000484e007986 */ /* 0x0005e2000c101d08 */
[----:B------:R-:W-:Y:S01]  /*10e70*/  LOP3.LUT R115, R117, R116, RZ, 0xfc, !PT ;  /* 0x0000007475737212 */ /* 0x000fe200078efcff */
[----:B-1----:R-:W-:Y:S01]  /*10e80*/  IMAD.WIDE.U32 R76, R112, 0x8, R76 ;  /* 0x00000008704c7825 */ /* 0x002fe200078e004c */
[----:B------:R-:W-:-:S05]  /*10e90*/  LOP3.LUT R114, R113, R114, RZ, 0xfc, !PT ;  /* 0x0000007271727212 */ /* 0x000fca00078efcff */
[----:B------:R2:W-:Y:S01]  /*10ea0*/  STG.E.64 desc[UR8][R76.64], R114 ;  /* 0x000000724c007986 */ /* 0x0005e2000c101b08 */
[----:B------:R-:W-:Y:S05]  /*10eb0*/  @!P1 BRA `(.L_x_256) ;  /* 0x0000000000509947 */ /* 0x000fea0003800000 */
[----:B--2---:R-:W-:Y:S01]  /*10ec0*/  IMAD.U32 R75, R95, 0x10000, RZ ;  /* 0x000100005f4b7824 */ /* 0x004fe200078e00ff */
[----:B------:R-:W0:Y:S01]  /*10ed0*/  LDC.64 R72, c[0x0][0x3b8] ;  /* 0x0000ee00ff487b82 */ /* 0x000e220000000a00 */
[----:B------:R-:W-:Y:S02]  /*10ee0*/  LOP3.LUT R74, R96, 0xffff, RZ, 0xc0, !PT ;  /* 0x0000ffff604a7812 */ /* 0x000fe400078ec0ff */
[----:B------:R-:W-:Y:S02]  /*10ef0*/  PRMT R77, R94, 0x7104, RZ ;  /* 0x000071045e4d7816 */ /* 0x000fe400000000ff */
[----:B------:R-:W-:Y:S02]  /*10f00*/  LOP3.LUT R75, R75, 0xff0000, RZ, 0xc0, !PT ;  /* 0x00ff00004b4b7812 */ /* 0x000fe400078ec0ff */
[----:B------:R-:W-:Y:S02]  /*10f10*/  LOP3.LUT R78, R92, 0xff, RZ, 0xc0, !PT ;  /* 0x000000ff5c4e7812 */ /* 0x000fe400078ec0ff */
[----:B------:R-:W-:-:S02]  /*10f20*/  PRMT R74, R75, 0x4210, R74 ;  /* 0x000042104b4a7816 */ /* 0x000fc4000000004a */
[----:B------:R-:W-:Y:S01]  /*10f30*/  LOP3.LUT R76, R91, 0xff, RZ, 0xc0, !PT ;  /* 0x000000ff5b4c7812 */ /* 0x000fe200078ec0ff */
[----:B------:R-:W-:Y:S01]  /*10f40*/  IMAD.WIDE.U32 R78, R78, 0x1000000, RZ ;  /* 0x010000004e4e7825 */ /* 0x000fe200078e00ff */
[----:B------:R-:W-:Y:S02]  /*10f50*/  LOP3.LUT R75, R90, 0xff, RZ, 0xc0, !PT ;  /* 0x000000ff5a4b7812 */ /* 0x000fe400078ec0ff */
[----:B------:R-:W-:Y:S01]  /*10f60*/  LOP3.LUT R114, R74, 0xff00, R77, 0xf8, !PT ;  /* 0x0000ff004a727812 */ /* 0x000fe200078ef84d */
[----:B------:R-:W-:-:S03]  /*10f70*/  IMAD.WIDE.U32 R76, R76, 0x10000, RZ ;  /* 0x000100004c4c7825 */ /* 0x000fc600078e00ff */
[----:B------:R-:W-:Y:S01]  /*10f80*/  LOP3.LUT R113, R114, 0xff, R93, 0xf8, !PT ;  /* 0x000000ff72717812 */ /* 0x000fe200078ef85d */
[----:B------:R-:W-:-:S03]  /*10f90*/  IMAD.WIDE.U32 R74, R75, 0x100, RZ ;  /* 0x000001004b4a7825 */ /* 0x000fc600078e00ff */
[----:B------:R-:W-:Y:S01]  /*10fa0*/  LOP3.LUT R113, R77, R113, R79, 0xfe, !PT ;  /* 0x000000714d717212 */ /* 0x000fe200078efe4f */
[----:B0-----:R-:W-:Y:S01]  /*10fb0*/  IMAD.WIDE.U32 R72, R112, 0x8, R72 ;  /* 0x0000000870487825 */ /* 0x001fe200078e0048 */
[----:B------:R-:W-:Y:S02]  /*10fc0*/  LOP3.LUT R74, R74, R78, R76, 0xfe, !PT ;  /* 0x0000004e4a4a7212 */ /* 0x000fe400078efe4c */
[----:B------:R-:W-:Y:S02]  /*10fd0*/  LOP3.LUT R75, R113, R75, RZ, 0xfc, !PT ;  /* 0x0000004b714b7212 */ /* 0x000fe400078efcff */
[----:B------:R-:W-:-:S05]  /*10fe0*/  LOP3.LUT R74, R74, 0xff, R89, 0xf8, !PT ;  /* 0x000000ff4a4a7812 */ /* 0x000fca00078ef859 */
[----:B------:R3:W-:Y:S02]  /*10ff0*/  STG.E.64 desc[UR8][R72.64], R74 ;  /* 0x0000004a48007986 */ /* 0x0007e4000c101b08 */
.L_x_256:
[----:B------:R-:W-:Y:S05]  /*11000*/  BSYNC.RECONVERGENT B1 ;  /* 0x0000000000017941 */ /* 0x000fea0003800200 */
.L_x_255:
[----:B0123--:R-:W-:Y:S01]  /*11010*/  FADD.FTZ R73, RZ, R88 ;  /* 0x00000058ff497221 */ /* 0x00ffe20000010000 */
        /* <DEDUP_REMOVED lines=33> */
[--C-:B------:R-:W-:Y:S01]  /*11230*/  FADD.FTZ R72, R88, -R77.reuse ;  /* 0x8000004d58487221 */ /* 0x100fe20000010000 */
[--C-:B------:R-:W-:Y:S01]  /*11240*/  FADD.FTZ R73, R98, -R77.reuse ;  /* 0x8000004d62497221 */ /* 0x100fe20000010000 */
[--C-:B------:R-:W-:Y:S01]  /*11250*/  FADD.FTZ R79, R99, -R77.reuse ;  /* 0x8000004d634f7221 */ /* 0x100fe20000010000 */
[--C-:B------:R-:W-:Y:S01]  /*11260*/  FADD.FTZ R75, R102, -R77.reuse ;  /* 0x8000004d664b7221 */ /* 0x100fe20000010000 */
[----:B------:R-:W-:Y:S01]  /*11270*/  FFMA.FTZ R72, R72, R72, RZ ;  /* 0x0000004848487223 */ /* 0x000fe200000100ff */
[--C-:B------:R-:W-:Y:S01]  /*11280*/  FADD.FTZ R74, R100, -R77.reuse ;  /* 0x8000004d644a7221 */ /* 0x100fe20000010000 */
[--C-:B------:R-:W-:Y:S02]  /*11290*/  FADD.FTZ R78, R101, -R77.reuse ;  /* 0x8000004d654e7221 */ /* 0x100fe40000010000 */
[----:B------:R-:W-:Y:S01]  /*112a0*/  FFMA.FTZ R72, R73, R73, R72 ;  /* 0x0000004949487223 */ /* 0x000fe20000010048 */
[----:B------:R-:W-:-:S03]  /*112b0*/  FADD.FTZ R73, R103, -R77 ;  /* 0x8000004d67497221 */ /* 0x000fc60000010000 */
[----:B------:R-:W-:-:S04]  /*112c0*/  FFMA.FTZ R72, R79, R79, R72 ;  /* 0x0000004f4f487223 */ /* 0x000fc80000010048 */
        /* <DEDUP_REMOVED lines=32> */
.L_x_396:
[----:B-1----:R-:W-:Y:S01]  /*114d0*/  FADD.FTZ R113, R78, R79 ;  /* 0x0000004f4e717221 */ /* 0x002fe20000010000 */
[----:B0-----:R-:W-:Y:S01]  /*114e0*/  FMUL.FTZ R78, R77, R77 ;  /* 0x0000004d4d4e7220 */ /* 0x001fe20000410000 */
[----:B------:R-:W-:Y:S01]  /*114f0*/  PLOP3.LUT P2, PT, PT, PT, UP1, 0x40, 0x4 ;  /* 0x000000000004781c */ /* 0x000fe20003f4e818 */
[----:B------:R-:W0:Y:S01]  /*11500*/  @!P3 LDC.64 R74, c[0x0][0x3c0] ;  /* 0x0000f000ff4abb82 */ /* 0x000e220000000a00 */
[----:B------:R-:W-:Y:S01]  /*11510*/  FFMA.FTZ R76, R113, R76, UR5 ;  /* 0x00000005714c7e23 */ /* 0x000fe2000801004c */
[----:B------:R-:W-:Y:S01]  /*11520*/  BSSY.RECONVERGENT B1, `(.L_x_380) ;  /* 0x000005b000017945 */ /* 0x000fe20003800200 */
[----:B------:R-:W-:Y:S02]  /*11530*/  FSEL R79, R78, RZ, !P2 ;  /* 0x000000ff4e4f7208 */ /* 0x000fe40005000000 */
[----:B------:R-:W-:-:S03]  /*11540*/  PLOP3.LUT P2, PT, PT, PT, UP1, 0x40, 0x4 ;  /* 0x000000000004781c */ /* 0x000fc60003f4e818 */
[----:B------:R-:W1:Y:S01]  /*11550*/  @!P3 LDC.64 R72, c[0x0][0x3c8] ;  /* 0x0000f200ff48bb82 */ /* 0x000e620000000a00 */
[----:B------:R-:W-:Y:S01]  /*11560*/  FADD.FTZ R76, R76, R79 ;  /* 0x0000004f4c4c7221 */ /* 0x000fe20000010000 */
[----:B------:R-:W-:-:S03]  /*11570*/  FSEL R116, R77, RZ, P2 ;  /* 0x000000ff4d747208 */ /* 0x000fc60001000000 */
[----:B------:R-:W2:Y:S01]  /*11580*/  MUFU.RSQ R117, R76 ;  /* 0x0000004c00757308 */ /* 0x000ea20000001400 */
[----:B0-----:R-:W-:-:S05]  /*11590*/  @!P3 IMAD.WIDE R74, R0, 0x4, R74 ;  /* 0x00000004004ab825 */ /* 0x001fca00078e024a */
[----:B------:R0:W-:Y:S01]  /*115a0*/  @!P3 STG.E desc[UR8][R74.64], R77 ;  /* 0x0000004d4a00b986 */ /* 0x0001e2000c101908 */
[----:B-1----:R-:W-:-:S05]  /*115b0*/  @!P3 IMAD.WIDE R72, R0, 0x4, R72 ;  /* 0x000000040048b825 */ /* 0x002fca00078e0248 */
[----:B--2---:R0:W-:Y:S01]  /*115c0*/  @!P3 STG.E desc[UR8][R72.64], R117 ;  /* 0x000000754800b986 */ /* 0x0041e2000c101908 */
[----:B------:R-:W-:Y:S05]  /*115d0*/  @!P1 BRA `(.L_x_381) ;  /* 0x00000004003c9947 */ /* 0x000fea0003800000 */
[--C-:B0-----:R-:W-:Y:S01]  /*115e0*/  FADD.FTZ R72, R107, -R116.reuse ;  /* 0x800000746b487221 */ /* 0x101fe20000010000 */
[----:B------:R-:W-:Y:S01]  /*115f0*/  SHF.L.U32 R76, R43, 0x10, RZ ;  /* 0x000000102b4c7819 */ /* 0x000fe200000006ff */
[----:B------:R-:W-:Y:S02]  /*11600*/  IMAD.U32 R74, R35, 0x10000, RZ ;  /* 0x00010000234a7824 */ /* 0x000fe400078e00ff */
[----:B------:R-:W-:Y:S01]  /*11610*/  FADD.FTZ R112, R110, -R116 ;  /* 0x800000746e707221 */ /* 0x000fe20000010000 */
[----:B------:R-:W-:Y:S01]  /*11620*/  FMUL.FTZ R79, R117, R72 ;  /* 0x00000048754f7220 */ /* 0x000fe20000410000 */
[----:B------:R-:W-:Y:S01]  /*11630*/  SHF.L.U32 R75, R26, 0x10, RZ ;  /* 0x000000101a4b7819 */ /* 0x000fe200000006ff */
[----:B------:R-:W-:Y:S02]  /*11640*/  IMAD.U32 R78, R39, 0x10000, RZ ;  /* 0x00010000274e7824 */ /* 0x000fe400078e00ff */
[----:B------:R-:W-:Y:S01]  /*11650*/  FMUL.FTZ R118, R117, R112 ;  /* 0x0000007075767220 */ /* 0x000fe20000410000 */
[----:B------:R-:W-:Y:S01]  /*11660*/  FFMA.FTZ R72, R79, R74, R76 ;  /* 0x0000004a4f487223 */ /* 0x000fe2000001004c */
[----:B------:R-:W-:-:S02]  /*11670*/  IMAD.U32 R73, R47, 0x10000, RZ ;  /* 0x000100002f497824 */ /* 0x000fc400078e00ff */
[--C-:B------:R-:W-:Y:S01]  /*11680*/  FADD.FTZ R76, R106, -R116.reuse ;  /* 0x800000746a4c7221 */ /* 0x100fe20000010000 */
[----:B------:R-:W-:Y:S02]  /*11690*/  IMAD.U32 R77, R25, 0x10000, RZ ;  /* 0x00010000194d7824 */ /* 0x000fe400078e00ff */
[----:B------:R-:W-:Y:S01]  /*116a0*/  FADD.FTZ R74, R102, -R116 ;  /* 0x80000074664a7221 */ /* 0x000fe20000010000 */
[----:B------:R-:W-:Y:S01]  /*116b0*/  SHF.L.U32 R114, R29, 0x10, RZ ;  /* 0x000000101d727819 */ /* 0x000fe200000006ff */
[----:B------:R-:W-:Y:S01]  /*116c0*/  FFMA.FTZ R79, R79, R78, R73 ;  /* 0x0000004e4f4f7223 */ /* 0x000fe20000010049 */
[----:B------:R-:W-:Y:S01]  /*116d0*/  FFMA.FTZ R75, R118, R75, R77 ;  /* 0x0000004b764b7223 */ /* 0x000fe2000001004d */
[----:B------:R-:W-:Y:S01]  /*116e0*/  SHF.L.U32 R113, R38, 0x10, RZ ;  /* 0x0000001026717819 */ /* 0x000fe200000006ff */
[----:B------:R-:W-:Y:S02]  /*116f0*/  IMAD.U32 R112, R30, 0x10000, RZ ;  /* 0x000100001e707824 */ /* 0x000fe400078e00ff */
[----:B------:R-:W-:Y:S01]  /*11700*/  FMUL.FTZ R115, R117, R76 ;  /* 0x0000004c75737220 */ /* 0x000fe20000410000 */
[----:B------:R-:W-:-:S02]  /*11710*/  IMAD.U32 R73, R34, 0x10000, RZ ;  /* 0x0001000022497824 */ /* 0x000fc400078e00ff */
[----:B------:R-:W-:Y:S01]  /*11720*/  FMUL.FTZ R74, R117, R74 ;  /* 0x0000004a754a7220 */ /* 0x000fe20000410000 */
[----:B------:R-:W-:Y:S01]  /*11730*/  IMAD.U32 R77, R42, 0x10000, RZ ;  /* 0x000100002a4d7824 */ /* 0x000fe200078e00ff */
[----:B------:R-:W-:Y:S01]  /*11740*/  SHF.L.U32 R123, R23, 0x10, RZ ;  /* 0x00000010177b7819 */ /* 0x000fe200000006ff */
[----:B------:R-:W-:Y:S02]  /*11750*/  IMAD.U32 R78, R46, 0x10000, RZ ;  /* 0x000100002e4e7824 */ /* 0x000fe400078e00ff */
[----:B------:R-:W-:Y:S01]  /*11760*/  FFMA.FTZ R138, R115, R112, R114 ;  /* 0x00000070738a7223 */ /* 0x000fe20000010072 */
[----:B------:R-:W-:Y:S02]  /*11770*/  IMAD.U32 R119, R24, 0x10000, RZ ;  /* 0x0001000018777824 */ /* 0x000fe400078e00ff */
[C---:B------:R-:W-:Y:S01]  /*11780*/  FFMA.FTZ R135, R74.reuse, R73, R77 ;  /* 0x000000494a877223 */ /* 0x040fe2000001004d */
[----:B------:R-:W-:Y:S01]  /*11790*/  FFMA.FTZ R137, R74, R113, R78 ;  /* 0x000000714a897223 */ /* 0x000fe2000001004e */
[--C-:B------:R-:W-:Y:S01]  /*117a0*/  FADD.FTZ R112, R103, -R116.reuse ;  /* 0x8000007467707221 */ /* 0x100fe20000010000 */
[----:B------:R-:W-:Y:S01]  /*117b0*/  FADD.FTZ R74, R99, -R116 ;  /* 0x80000074634a7221 */ /* 0x000fe20000010000 */
[----:B------:R-:W-:Y:S01]  /*117c0*/  FFMA.FTZ R76, R118, R119, R123 ;  /* 0x00000077764c7223 */ /* 0x000fe2000001007b */
[----:B------:R-:W-:Y:S01]  /*117d0*/  IMAD.U32 R114, R82, 0x10000, RZ ;  /* 0x0001000052727824 */ /* 0x000fe200078e00ff */
[----:B------:R-:W-:Y:S01]  /*117e0*/  SHF.L.U32 R78, R45, 0x10, RZ ;  /* 0x000000102d4e7819 */ /* 0x000fe200000006ff */
[----:B------:R-:W-:-:S02]  /*117f0*/  IMAD.U32 R120, R28, 0x10000, RZ ;  /* 0x000100001c787824 */ /* 0x000fc400078e00ff */
[----:B------:R-:W-:Y:S01]  /*11800*/  FMUL.FTZ R129, R117, R112 ;  /* 0x0000007075817220 */ /* 0x000fe20000410000 */
[----:B------:R-:W-:Y:S02]  /*11810*/  IMAD.U32 R124, R27, 0x10000, RZ ;  /* 0x000100001b7c7824 */ /* 0x000fe400078e00ff */
[----:B------:R-:W-:Y:S01]  /*11820*/  FMUL.FTZ R74, R117, R74 ;  /* 0x0000004a754a7220 */ /* 0x000fe20000410000 */
[----:B------:R-:W-:Y:S01]  /*11830*/  IMAD.U32 R113, R37, 0x10000, RZ ;  /* 0x0001000025717824 */ /* 0x000fe200078e00ff */
[----:B------:R-:W-:Y:S01]  /*11840*/  SHF.L.U32 R73, R33, 0x10, RZ ;  /* 0x0000001021497819 */ /* 0x000fe200000006ff */
[----:B------:R-:W-:Y:S02]  /*11850*/  IMAD.U32 R118, R81, 0x10000, RZ ;  /* 0x0001000051767824 */ /* 0x000fe400078e00ff */
[----:B------:R-:W-:Y:S01]  /*11860*/  FFMA.FTZ R140, R115, R120, R124 ;  /* 0x00000078738c7223 */ /* 0x000fe2000001007c */
[----:B------:R-:W-:Y:S01]  /*11870*/  FFMA.FTZ R126, R74, R113, R78 ;  /* 0x000000714a7e7223 */ /* 0x000fe2000001004e */
[----:B------:R-:W-:-:S02]  /*11880*/  IMAD.U32 R77, R41, 0x10000, RZ ;  /* 0x00010000294d7824 */ /* 0x000fc400078e00ff */
[----:B------:R-:W-:Y:S01]  /*11890*/  FFMA.FTZ R133, R129, R114, R118 ;  /* 0x0000007281857223 */ /* 0x000fe20000010076 */
[----:B------:R-:W0:Y:S01]  /*118a0*/  LDC.64 R112, c[0x0][0x430] ;  /* 0x00010c00ff707b82 */ /* 0x000e220000000a00 */
[--C-:B------:R-:W-:Y:S01]  /*118b0*/  FADD.FTZ R118, R98, -R116.reuse ;  /* 0x8000007462767221 */ /* 0x100fe20000010000 */
[----:B------:R-:W-:Y:S01]  /*118c0*/  FFMA.FTZ R124, R74, R73, R77 ;  /* 0x000000494a7c7223 */ /* 0x000fe2000001004d */
[----:B------:R-:W-:Y:S01]  /*118d0*/  FADD.FTZ R74, R88, -R116 ;  /* 0x80000074584a7221 */ /* 0x000fe20000010000 */
[----:B------:R-:W-:Y:S01]  /*118e0*/  SHF.L.U32 R77, R40, 0x10, RZ ;  /* 0x00000010284d7819 */ /* 0x000fe200000006ff */
[----:B------:R-:W-:Y:S01]  /*118f0*/  IMAD.U32 R119, R36, 0x10000, RZ ;  /* 0x0001000024777824 */ /* 0x000fe200078e00ff */
[----:B------:R-:W-:Y:S01]  /*11900*/  SHF.L.U32 R123, R86, 0x10, RZ ;  /* 0x00000010567b7819 */ /* 0x000fe200000006ff */
[----:B------:R-:W-:Y:S01]  /*11910*/  IMAD.U32 R78, R44, 0x10000, RZ ;  /* 0x000100002c4e7824 */ /* 0x000fe200078e00ff */
[----:B------:R-:W1:Y:S01]  /*11920*/  LDC.64 R114, c[0x0][0x428] ;  /* 0x00010a00ff727b82 */ /* 0x000e620000000a00 */
[----:B------:R-:W-:Y:S01]  /*11930*/  FMUL.FTZ R74, R117, R74 ;  /* 0x0000004a754a7220 */ /* 0x000fe20000410000 */
[----:B------:R-:W-:Y:S01]  /*11940*/  SHF.L.U32 R134, R80, 0x10, RZ ;  /* 0x0000001050867819 */ /* 0x000fe200000006ff */
[----:B------:R-:W-:Y:S01]  /*11950*/  IMAD.U32 R73, R32, 0x10000, RZ ;  /* 0x0001000020497824 */ /* 0x000fe200078e00ff */
[----:B------:R-:W-:Y:S01]  /*11960*/  SHF.L.U32 R120, R83, 0x10, RZ ;  /* 0x0000001053787819 */ /* 0x000fe200000006ff */
[----:B------:R-:W-:-:S02]  /*11970*/  IMAD.U32 R125, R85, 0x10000, RZ ;  /* 0x00010000557d7824 */ /* 0x000fc400078e00ff */
[----:B------:R-:W-:Y:S01]  /*11980*/  FMUL.FTZ R118, R117, R118 ;  /* 0x0000007675767220 */ /* 0x000fe20000410000 */
[----:B------:R-:W-:Y:S02]  /*11990*/  IMAD.U32 R136, R31, 0x10000, RZ ;  /* 0x000100001f887824 */ /* 0x000fe400078e00ff */
[----:B------:R-:W-:Y:S01]  /*119a0*/  FFMA.FTZ R119, R74, R119, R78 ;  /* 0x000000774a777223 */ /* 0x000fe2000001004e */
[----:B------:R-:W-:Y:S02]  /*119b0*/  IMAD.U32 R127, R84, 0x10000, RZ ;  /* 0x00010000547f7824 */ /* 0x000fe400078e00ff */
[----:B------:R-:W-:Y:S01]  /*119c0*/  FFMA.FTZ R77, R74, R73, R77 ;  /* 0x000000494a4d7223 */ /* 0x000fe2000001004d */
[C---:B------:R-:W-:Y:S01]  /*119d0*/  FFMA.FTZ R78, R118.reuse, R123, R125 ;  /* 0x0000007b764e7223 */ /* 0x040fe2000001007d */
[----:B------:R-:W-:Y:S01]  /*119e0*/  FFMA.FTZ R129, R129, R134, R136 ;  /* 0x0000008681817223 */ /* 0x000fe20000010088 */
[----:B------:R-:W-:Y:S01]  /*119f0*/  FFMA.FTZ R120, R118, R127, R120 ;  /* 0x0000007f76787223 */ /* 0x000fe20000010078 */
[----:B------:R-:W-:-:S02]  /*11a00*/  F2FP.BF16.F32.PACK_AB R75, R75, R72 ;  /* 0x000000484b4b723e */ /* 0x000fc400000010ff */
[----:B------:R-:W-:Y:S01]  /*11a10*/  F2FP.BF16.F32.PACK_AB R74, R138, R135 ;  /* 0x000000878a4a723e */ /* 0x000fe200000010ff */
[----:B0-----:R-:W-:Y:S01]  /*11a20*/  IMAD.WIDE.U32 R112, R111, 0x10, R112 ;  /* 0x000000106f707825 */ /* 0x001fe200078e0070 */
[----:B------:R-:W-:Y:S02]  /*11a30*/  F2FP.BF16.F32.PACK_AB R73, R133, R124 ;  /* 0x0000007c8549723e */ /* 0x000fe400000010ff */
[----:B------:R-:W-:Y:S02]  /*11a40*/  F2FP.BF16.F32.PACK_AB R72, R78, R77 ;  /* 0x0000004d4e48723e */ /* 0x000fe400000010ff */
[----:B------:R-:W-:Y:S01]  /*11a50*/  F2FP.BF16.F32.PACK_AB R79, R76, R79 ;  /* 0x0000004f4c4f723e */ /* 0x000fe200000010ff */
[----:B-1----:R-:W-:Y:S01]  /*11a60*/  IMAD.WIDE.U32 R114, R111, 0x10, R114 ;  /* 0x000000106f727825 */ /* 0x002fe200078e0072 */
[----:B------:R-:W-:Y:S02]  /*11a70*/  F2FP.BF16.F32.PACK_AB R78, R140, R137 ;  /* 0x000000898c4e723e */ /* 0x000fe400000010ff */
[----:B------:R-:W-:Y:S01]  /*11a80*/  F2FP.BF16.F32.PACK_AB R77, R129, R126 ;  /* 0x0000007e814d723e */ /* 0x000fe200000010ff */
[----:B------:R-:W-:Y:S01]  /*11a90*/  VIADD R111, R111, 0x20 ;  /* 0x000000206f6f7836 */ /* 0x000fe20000000000 */
[----:B------:R-:W-:Y:S01]  /*11aa0*/  F2FP.BF16.F32.PACK_AB R76, R120, R119 ;  /* 0x00000077784c723e */ /* 0x000fe200000010ff */
[----:B------:R1:W-:Y:S04]  /*11ab0*/  STG.E.128 desc[UR8][R114.64], R72 ;  /* 0x0000004872007986 */ /* 0x0003e8000c101d08 */
[----:B------:R1:W-:Y:S02]  /*11ac0*/  STG.E.128 desc[UR8][R112.64], R76 ;  /* 0x0000004c70007986 */ /* 0x0003e4000c101d08 */
.L_x_381:
[----:B------:R-:W-:Y:S05]  /*11ad0*/  BSYNC.RECONVERGENT B1 ;  /* 0x0000000000017941 */ /* 0x000fea0003800200 */
.L_x_380:
[----:B------:R-:W-:Y:S04]  /*11ae0*/  BSSY.RECONVERGENT B1, `(.L_x_382) ;  /* 0x0000050000017945 */ /* 0x000fe80003800200 */
[----:B------:R-:W-:Y:S05]  /*11af0*/  @!P0 BRA `(.L_x_383) ;  /* 0x0000000400388947 */ /* 0x000fea0003800000 */
[--C-:B01----:R-:W-:Y:S01]  /*11b00*/  FADD.FTZ R72, R97, -R116.reuse ;  /* 0x8000007461487221 */ /* 0x103fe20000010000 */
[----:B------:R-:W-:Y:S01]  /*11b10*/  SHF.L.U32 R79, R56, 0x10, RZ ;  /* 0x00000010384f7819 */ /* 0x000fe200000006ff */
[--C-:B------:R-:W-:Y:S01]  /*11b20*/  FADD.FTZ R74, R100, -R116.reuse ;  /* 0x80000074644a7221 */ /* 0x100fe20000010000 */
[--C-:B------:R-:W-:Y:S01]  /*11b30*/  FADD.FTZ R112, R101, -R116.reuse ;  /* 0x8000007465707221 */ /* 0x100fe20000010000 */
[--C-:B------:R-:W-:Y:S01]  /*11b40*/  FADD.FTZ R118, R104, -R116.reuse ;  /* 0x8000007468767221 */ /* 0x100fe20000010000 */
[--C-:B------:R-:W-:Y:S01]  /*11b50*/  FADD.FTZ R120, R105, -R116.reuse ;  /* 0x8000007469787221 */ /* 0x100fe20000010000 */
[--C-:B------:R-:W-:Y:S01]  /*11b60*/  FADD.FTZ R126, R108, -R116.reuse ;  /* 0x800000746c7e7221 */ /* 0x100fe20000010000 */
[--C-:B------:R-:W-:Y:S01]  /*11b70*/  FADD.FTZ R134, R109, -R116.reuse ;  /* 0x800000746d867221 */ /* 0x100fe20000010000 */
[----:B------:R-:W-:Y:S02]  /*11b80*/  IMAD.U32 R75, R48, 0x10000, RZ ;  /* 0x00010000304b7824 */ /* 0x000fe400078e00ff */
[----:B------:R-:W-:Y:S01]  /*11b90*/  FMUL.FTZ R76, R117, R72 ;  /* 0x00000048754c7220 */ /* 0x000fe20000410000 */
[----:B------:R-:W-:Y:S01]  /*11ba0*/  FADD.FTZ R116, R121, -R116 ;  /* 0x8000007479747221 */ /* 0x000fe20000010000 */
[C---:B------:R-:W-:Y:S01]  /*11bb0*/  FMUL.FTZ R78, R117.reuse, R74 ;  /* 0x0000004a754e7220 */ /* 0x040fe20000410000 */
[C---:B------:R-:W-:Y:S01]  /*11bc0*/  FMUL.FTZ R114, R117.reuse, R112 ;  /* 0x0000007075727220 */ /* 0x040fe20000410000 */
[----:B------:R-:W-:Y:S01]  /*11bd0*/  FFMA.FTZ R72, R76, R75, R79 ;  /* 0x0000004b4c487223 */ /* 0x000fe2000001004f */
[C---:B------:R-:W-:Y:S01]  /*11be0*/  FMUL.FTZ R118, R117.reuse, R118 ;  /* 0x0000007675767220 */ /* 0x040fe20000410000 */
[C---:B------:R-:W-:Y:S01]  /*11bf0*/  FMUL.FTZ R124, R117.reuse, R120 ;  /* 0x00000078757c7220 */ /* 0x040fe20000410000 */
[C---:B------:R-:W-:Y:S01]  /*11c00*/  FMUL.FTZ R77, R117.reuse, R126 ;  /* 0x0000007e754d7220 */ /* 0x040fe20000410000 */
[C---:B------:R-:W-:Y:S01]  /*11c10*/  FMUL.FTZ R73, R117.reuse, R134 ;  /* 0x0000008675497220 */ /* 0x040fe20000410000 */
[----:B------:R-:W-:Y:S01]  /*11c20*/  FMUL.FTZ R74, R117, R116 ;  /* 0x00000074754a7220 */ /* 0x000fe20000410000 */
[----:B------:R-:W-:Y:S01]  /*11c30*/  IMAD.U32 R75, R52, 0x10000, RZ ;  /* 0x00010000344b7824 */ /* 0x000fe200078e00ff */
[----:B------:R-:W-:Y:S01]  /*11c40*/  SHF.L.U32 R113, R22, 0x10, RZ ;  /* 0x0000001016717819 */ /* 0x000fe200000006ff */
[----:B------:R-:W-:Y:S01]  /*11c50*/  IMAD.U32 R79, R60, 0x10000, RZ ;  /* 0x000100003c4f7824 */ /* 0x000fe200078e00ff */
[----:B------:R-:W-:Y:S01]  /*11c60*/  SHF.L.U32 R112, R19, 0x10, RZ ;  /* 0x0000001013707819 */ /* 0x000fe200000006ff */
[----:B------:R-:W-:Y:S01]  /*11c70*/  IMAD.U32 R115, R21, 0x10000, RZ ;  /* 0x0001000015737824 */ /* 0x000fe200078e00ff */
[----:B------:R-:W-:Y:S01]  /*11c80*/  SHF.L.U32 R125, R53, 0x10, RZ ;  /* 0x00000010357d7819 */ /* 0x000fe200000006ff */
[----:B------:R-:W-:-:S02]  /*11c90*/  IMAD.U32 R117, R20, 0x10000, RZ ;  /* 0x0001000014757824 */ /* 0x000fc400078e00ff */
[----:B------:R-:W-:Y:S01]  /*11ca0*/  FFMA.FTZ R76, R76, R75, R79 ;  /* 0x0000004b4c4c7223 */ /* 0x000fe2000001004f */
[----:B------:R-:W-:Y:S02]  /*11cb0*/  IMAD.U32 R119, R49, 0x10000, RZ ;  /* 0x0001000031777824 */ /* 0x000fe400078e00ff */
[C---:B------:R-:W-:Y:S01]  /*11cc0*/  FFMA.FTZ R75, R78.reuse, R113, R115 ;  /* 0x000000714e4b7223 */ /* 0x040fe20000010073 */
[----:B------:R-:W-:Y:S02]  /*11cd0*/  IMAD.U32 R123, R57, 0x10000, RZ ;  /* 0x00010000397b7824 */ /* 0x000fe400078e00ff */
[----:B------:R-:W-:Y:S01]  /*11ce0*/  FFMA.FTZ R117, R78, R117, R112 ;  /* 0x000000754e757223 */ /* 0x000fe20000010070 */
[----:B------:R-:W-:Y:S01]  /*11cf0*/  IMAD.U32 R116, R61, 0x10000, RZ ;  /* 0x000100003d747824 */ /* 0x000fe200078e00ff */
[----:B------:R-:W0:Y:S01]  /*11d00*/  LDC.64 R112, c[0x0][0x428] ;  /* 0x00010a00ff707b82 */ /* 0x000e220000000a00 */
[C---:B------:R-:W-:Y:S01]  /*11d10*/  FFMA.FTZ R119, R114.reuse, R119, R123 ;  /* 0x0000007772777223 */ /* 0x040fe2000001007b */
[----:B------:R-:W-:Y:S01]  /*11d20*/  SHF.L.U32 R123, R17, 0x10, RZ ;  /* 0x00000010117b7819 */ /* 0x000fe200000006ff */
[----:B------:R-:W-:Y:S01]  /*11d30*/  FFMA.FTZ R116, R114, R125, R116 ;  /* 0x0000007d72747223 */ /* 0x000fe20000010074 */
[----:B------:R-:W-:Y:S01]  /*11d40*/  IMAD.U32 R79, R18, 0x10000, RZ ;  /* 0x00010000124f7824 */ /* 0x000fe200078e00ff */
[----:B------:R-:W-:Y:S01]  /*11d50*/  SHF.L.U32 R127, R50, 0x10, RZ ;  /* 0x00000010327f7819 */ /* 0x000fe200000006ff */
[----:B------:R-:W-:Y:S01]  /*11d60*/  IMAD.U32 R125, R16, 0x10000, RZ ;  /* 0x00010000107d7824 */ /* 0x000fe200078e00ff */
[----:B------:R-:W-:Y:S01]  /*11d70*/  SHF.L.U32 R126, R62, 0x10, RZ ;  /* 0x000000103e7e7819 */ /* 0x000fe200000006ff */
[----:B------:R-:W1:Y:S01]  /*11d80*/  LDC.64 R114, c[0x0][0x430] ;  /* 0x00010c00ff727b82 */ /* 0x000e620000000a00 */
[----:B------:R-:W-:-:S02]  /*11d90*/  IMAD.U32 R120, R15, 0x10000, RZ ;  /* 0x000100000f787824 */ /* 0x000fc400078e00ff */
[----:B------:R-:W-:Y:S01]  /*11da0*/  FFMA.FTZ R78, R118, R79, R123 ;  /* 0x0000004f764e7223 */ /* 0x000fe2000001007b */
[----:B------:R-:W-:Y:S01]  /*11db0*/  IMAD.U32 R134, R14, 0x10000, RZ ;  /* 0x000100000e867824 */ /* 0x000fe200078e00ff */
[----:B------:R-:W-:Y:S01]  /*11dc0*/  SHF.L.U32 R123, R10, 0x10, RZ ;  /* 0x000000100a7b7819 */ /* 0x000fe200000006ff */
[----:B------:R-:W-:Y:S02]  /*11dd0*/  IMAD.U32 R136, R13, 0x10000, RZ ;  /* 0x000100000d887824 */ /* 0x000fe400078e00ff */
[----:B------:R-:W-:Y:S01]  /*11de0*/  FFMA.FTZ R125, R118, R125, R120 ;  /* 0x0000007d767d7223 */ /* 0x000fe20000010078 */
[----:B------:R-:W-:Y:S01]  /*11df0*/  IMAD.U32 R129, R58, 0x10000, RZ ;  /* 0x000100003a817824 */ /* 0x000fe200078e00ff */
[----:B------:R-:W-:Y:S01]  /*11e00*/  SHF.L.U32 R118, R12, 0x10, RZ ;  /* 0x000000100c767819 */ /* 0x000fe200000006ff */
[----:B------:R-:W-:Y:S02]  /*11e10*/  IMAD.U32 R133, R54, 0x10000, RZ ;  /* 0x0001000036857824 */ /* 0x000fe400078e00ff */
[----:B------:R-:W-:Y:S01]  /*11e20*/  FFMA.FTZ R134, R77, R134, R136 ;  /* 0x000000864d867223 */ /* 0x000fe20000010088 */
[C---:B------:R-:W-:Y:S01]  /*11e30*/  FFMA.FTZ R127, R124.reuse, R127, R129 ;  /* 0x0000007f7c7f7223 */ /* 0x040fe20000010081 */
[----:B------:R-:W-:Y:S01]  /*11e40*/  SHF.L.U32 R136, R59, 0x10, RZ ;  /* 0x000000103b887819 */ /* 0x000fe200000006ff */
[----:B------:R-:W-:Y:S01]  /*11e50*/  FFMA.FTZ R126, R124, R133, R126 ;  /* 0x000000857c7e7223 */ /* 0x000fe2000001007e */
[----:B------:R-:W-:Y:S01]  /*11e60*/  IMAD.U32 R120, R11, 0x10000, RZ ;  /* 0x000100000b787824 */ /* 0x000fe200078e00ff */
[----:B------:R-:W-:Y:S01]  /*11e70*/  SHF.L.U32 R140, R7, 0x10, RZ ;  /* 0x00000010078c7819 */ /* 0x000fe200000006ff */
[----:B------:R-:W-:Y:S01]  /*11e80*/  IMAD.U32 R124, R51, 0x10000, RZ ;  /* 0x00010000337c7824 */ /* 0x000fe200078e00ff */
[----:B------:R-:W-:Y:S01]  /*11e90*/  F2FP.BF16.F32.PACK_AB R72, R75, R72 ;  /* 0x000000484b48723e */ /* 0x000fe200000010ff */
[----:B------:R-:W-:-:S02]  /*11ea0*/  IMAD.U32 R129, R9, 0x10000, RZ ;  /* 0x0001000009817824 */ /* 0x000fc400078e00ff */
[----:B------:R-:W-:Y:S01]  /*11eb0*/  FFMA.FTZ R77, R77, R118, R120 ;  /* 0x000000764d4d7223 */ /* 0x000fe20000010078 */
[----:B------:R-:W-:Y:S02]  /*11ec0*/  IMAD.U32 R138, R55, 0x10000, RZ ;  /* 0x00010000378a7824 */ /* 0x000fe400078e00ff */
[----:B------:R-:W-:Y:S01]  /*11ed0*/  FFMA.FTZ R124, R73, R124, R136 ;  /* 0x0000007c497c7223 */ /* 0x000fe20000010088 */
[----:B------:R-:W-:Y:S02]  /*11ee0*/  IMAD.U32 R79, R63, 0x10000, RZ ;  /* 0x000100003f4f7824 */ /* 0x000fe400078e00ff */
[----:B------:R-:W-:Y:S01]  /*11ef0*/  FFMA.FTZ R123, R74, R123, R129 ;  /* 0x0000007b4a7b7223 */ /* 0x000fe20000010081 */
[----:B------:R-:W-:Y:S01]  /*11f00*/  IMAD.U32 R133, R8, 0x10000, RZ ;  /* 0x0001000008857824 */ /* 0x000fe200078e00ff */
[----:B------:R-:W-:Y:S01]  /*11f10*/  F2FP.BF16.F32.PACK_AB R76, R117, R76 ;  /* 0x0000004c754c723e */ /* 0x000fe200000010ff */
[----:B------:R-:W-:Y:S01]  /*11f20*/  FFMA.FTZ R79, R73, R138, R79 ;  /* 0x0000008a494f7223 */ /* 0x000fe2000001004f */
[----:B------:R-:W-:Y:S01]  /*11f30*/  F2FP.BF16.F32.PACK_AB R73, R78, R119 ;  /* 0x000000774e49723e */ /* 0x000fe200000010ff */
[----:B------:R-:W-:Y:S01]  /*11f40*/  FFMA.FTZ R140, R74, R133, R140 ;  /* 0x000000854a8c7223 */ /* 0x000fe2000001008c */
[----:B0-----:R-:W-:Y:S01]  /*11f50*/  IMAD.WIDE.U32 R112, R111, 0x10, R112 ;  /* 0x000000106f707825 */ /* 0x001fe200078e0070 */
[----:B------:R-:W-:-:S02]  /*11f60*/  F2FP.BF16.F32.PACK_AB R74, R134, R127 ;  /* 0x0000007f864a723e */ /* 0x000fc400000010ff */
[----:B------:R-:W-:Y:S01]  /*11f70*/  F2FP.BF16.F32.PACK_AB R75, R123, R124 ;  /* 0x0000007c7b4b723e */ /* 0x000fe200000010ff */
[----:B-1----:R-:W-:Y:S01]  /*11f80*/  IMAD.WIDE.U32 R114, R111, 0x10, R114 ;  /* 0x000000106f727825 */ /* 0x002fe200078e0072 */
[----:B------:R-:W-:Y:S02]  /*11f90*/  F2FP.BF16.F32.PACK_AB R78, R77, R126 ;  /* 0x0000007e4d4e723e */ /* 0x000fe400000010ff */
[----:B------:R-:W-:Y:S01]  /*11fa0*/  F2FP.BF16.F32.PACK_AB R79, R140, R79 ;  /* 0x0000004f8c4f723e */ /* 0x000fe200000010ff */
[----:B------:R2:W-:Y:S01]  /*11fb0*/  STG.E.128 desc[UR8][R112.64], R72 ;  /* 0x0000004870007986 */ /* 0x0005e2000c101d08 */
[----:B------:R-:W-:-:S05]  /*11fc0*/  F2FP.BF16.F32.PACK_AB R77, R125, R116 ;  /* 0x000000747d4d723e */ /* 0x000fca00000010ff */
[----:B------:R2:W-:Y:S02]  /*11fd0*/  STG.E.128 desc[UR8][R114.64], R76 ;  /* 0x0000004c72007986 */ /* 0x0005e4000c101d08 */
.L_x_383:
[----:B------:R-:W-:Y:S05]  /*11fe0*/  BSYNC.RECONVERGENT B1 ;  /* 0x0000000000017941 */ /* 0x000fea0003800200 */
.L_x_382:
[----:B012---:R-:W0:Y:S02]  /*11ff0*/  LDC.64 R72, c[0x0][0x380] ;  /* 0x0000e000ff487b82 */ /* 0x007e240000000a00 */
[----:B0-----:R-:W-:-:S05]  /*12000*/  IMAD R0, R72, 0x4, R0 ;  /* 0x0000000448007824 */ /* 0x001fca00078e0200 */
[----:B------:R-:W-:-:S13]  /*12010*/  ISETP.GE.AND P0, PT, R0, R73, PT ;  /* 0x000000490000720c */ /* 0x000fda0003f06270 */
[----:B------:R-:W-:Y:S05]  /*12020*/  @!P0 BRA `(.L_x_384) ;  /* 0xfffffef000788947 */ /* 0x000fea000383ffff */
[----:B------:R-:W-:Y:S05]  /*12030*/  BSYNC B0 ;  /* 0x0000000000007941 */ /* 0x000fea0003800000 */
.L_x_129:
[----:B------:R-:W-:Y:S05]  /*12040*/  EXIT ;  /* 0x000000000000794d */ /* 0x000fea0003800000 */
.L_x_379:
[----:B------:R-:W-:Y:S01]  /*12050*/  HFMA2 R114, -RZ, RZ, 0, 5.9604644775390625e-08 ;  /* 0x00000001ff727431 */ /* 0x000fe200000001ff */
[----:B------:R-:W-:Y:S01]  /*12060*/  BSSY B1, `(.L_x_385) ;  /* 0x0000007000017945 */ /* 0x000fe20003800000 */
[----:B------:R-:W-:Y:S02]  /*12070*/  IMAD.MOV.U32 R113, RZ, RZ, R72 ;  /* 0x000000ffff717224 */ /* 0x000fe400078e0048 */
[----:B------:R-:W-:Y:S02]  /*12080*/  IMAD.MOV.U32 R115, RZ, RZ, 0x1f ;  /* 0x0000001fff737424 */ /* 0x000fe400078e00ff */
[----:B------:R-:W-:-:S07]  /*12090*/  IMAD.MOV.U32 R112, RZ, RZ, -0x1 ;  /* 0xffffffffff707424 */ /* 0x000fce00078e00ff */
[----:B------:R-:W-:Y:S05]  /*120a0*/  WARPSYNC.COLLECTIVE R112, `(.L_x_386) ;  /* 0x0000000070087348 */ /* 0x000fea0003c00000 */
[----:B------:R0:W1:Y:S02]  /*120b0*/  SHFL.BFLY P4, R79, R113, R114, R115 ;  /* 0x0c000072714f7389 */ /* 0x0000640000080073 */
[----:B01----:R-:W-:Y:S05]  /*120c0*/  ENDCOLLECTIVE ;  /* 0x000000000000791b */ /* 0x003fea0003800000 */
.L_x_386:
[----:B------:R-:W-:Y:S05]  /*120d0*/  BSYNC B1 ;  /* 0x0000000000017941 */ /* 0x000fea0003800000 */
.L_x_385:
[----:B------:R-:W-:Y:S01]  /*120e0*/  MOV R73, R79 ;  /* 0x0000004f00497202 */ /* 0x000fe20000000f00 */
[----:B------:R-:W-:Y:S02]  /*120f0*/  IMAD.MOV.U32 R114, RZ, RZ, 0x2 ;  /* 0x00000002ff727424 */ /* 0x000fe400078e00ff */
[----:B------:R-:W-:Y:S02]  /*12100*/  HFMA2 R115, -RZ, RZ, 0, 1.847743988037109375e-06 ;  /* 0x0000001fff737431 */ /* 0x000fe400000001ff */
[----:B------:R-:W-:Y:S02]  /*12110*/  IMAD.MOV.U32 R112, RZ, RZ, -0x1 ;  /* 0xffffffffff707424 */ /* 0x000fe400078e00ff */
[----:B------:R-:W-:-:S04]  /*12120*/  FADD.FTZ R73, R72, R73 ;  /* 0x0000004948497221 */ /* 0x000fc80000010000 */
[----:B------:R-:W-:-:S07]  /*12130*/  IMAD.MOV.U32 R113, RZ, RZ, R73 ;  /* 0x000000ffff717224 */ /* 0x000fce00078e0049 */
[----:B------:R-:W-:Y:S05]  /*12140*/  WARPSYNC.COLLECTIVE R112, `(.L_x_387) ;  /* 0x0000000070087348 */ /* 0x000fea0003c00000 */
[----:B------:R0:W1:Y:S02]  /*12150*/  SHFL.BFLY P4, R79, R113, R114, R115 ;  /* 0x0c000072714f7389 */ /* 0x0000640000080073 */
[----:B01----:R-:W-:Y:S05]  /*12160*/  ENDCOLLECTIVE ;  /* 0x000000000000791b */ /* 0x003fea0003800000 */
.L_x_387:
[----:B------:R-:W-:Y:S02]  /*12170*/  IMAD.MOV.U32 R114, RZ, RZ, 0x4 ;  /* 0x00000004ff727424 */ /* 0x000fe400078e00ff */
[----:B------:R-:W-:-:S04]  /*12180*/  IMAD.MOV.U32 R74, RZ, RZ, R79 ;  /* 0x000000ffff4a7224 */ /* 0x000fc800078e004f */
[----:B------:R-:W-:-:S05]  /*12190*/  FADD.FTZ R74, R73, R74 ;  /* 0x0000004a494a7221 */ /* 0x000fca0000010000 */
[----:B------:R-:W-:-:S07]  /*121a0*/  MOV R113, R74 ;  /* 0x0000004a00717202 */ /* 0x000fce0000000f00 */
[----:B------:R-:W-:Y:S05]  /*121b0*/  WARPSYNC.COLLECTIVE R112, `(.L_x_388) ;  /* 0x0000000070087348 */ /* 0x000fea0003c00000 */
[----:B------:R0:W1:Y:S02]  /*121c0*/  SHFL.BFLY P4, R79, R113, R114, R115 ;  /* 0x0c000072714f7389 */ /* 0x0000640000080073 */
[----:B01----:R-:W-:Y:S05]  /*121d0*/  ENDCOLLECTIVE ;  /* 0x000000000000791b */ /* 0x003fea0003800000 */
.L_x_388:
[----:B------:R-:W-:Y:S02]  /*121e0*/  IMAD.MOV.U32 R114, RZ, RZ, 0x8 ;  /* 0x00000008ff727424 */ /* 0x000fe400078e00ff */
[----:B------:R-:W-:-:S04]  /*121f0*/  IMAD.MOV.U32 R75, RZ, RZ, R79 ;  /* 0x000000ffff4b7224 */ /* 0x000fc800078e004f */
[----:B------:R-:W-:-:S05]  /*12200*/  FADD.FTZ R75, R74, R75 ;  /* 0x0000004b4a4b7221 */ /* 0x000fca0000010000 */
[----:B------:R-:W-:-:S07]  /*12210*/  MOV R113, R75 ;  /* 0x0000004b00717202 */ /* 0x000fce0000000f00 */
[----:B------:R-:W-:Y:S05]  /*12220*/  WARPSYNC.COLLECTIVE R112, `(.L_x_389) ;  /* 0x0000000070087348 */ /* 0x000fea0003c00000 */
[----:B------:R0:W1:Y:S02]  /*12230*/  SHFL.BFLY P4, R79, R113, R114, R115 ;  /* 0x0c000072714f7389 */ /* 0x0000640000080073 */
[----:B01----:R-:W-:Y:S05]  /*12240*/  ENDCOLLECTIVE ;  /* 0x000000000000791b */ /* 0x003fea0003800000 */
.L_x_389:
[----:B------:R-:W-:Y:S02]  /*12250*/  IMAD.MOV.U32 R114, RZ, RZ, 0x10 ;  /* 0x00000010ff727424 */ /* 0x000fe400078e00ff */
[----:B------:R-:W-:-:S04]  /*12260*/  IMAD.MOV.U32 R76, RZ, RZ, R79 ;  /* 0x000000ffff4c7224 */ /* 0x000fc800078e004f */
[----:B------:R-:W-:Y:S02]  /*12270*/  FADD.FTZ R78, R75, R76 ;  /* 0x0000004c4b4e7221 */ /* 0x000fe40000010000 */
[----:B------:R-:W0:Y:S03]  /*12280*/  LDC R76, c[0x0][0x400] ;  /* 0x00010000ff4c7b82 */ /* 0x000e260000000800 */
[----:B------:R-:W-:-:S07]  /*12290*/  MOV R113, R78 ;  /* 0x0000004e00717202 */ /* 0x000fce0000000f00 */
[----:B0-----:R-:W-:Y:S05]  /*122a0*/  WARPSYNC.COLLECTIVE R112, `(.L_x_390) ;  /* 0x0000000070087348 */ /* 0x001fea0003c00000 */
[----:B------:R1:W2:Y:S02]  /*122b0*/  SHFL.BFLY P4, R79, R113, R114, R115 ;  /* 0x0c000072714f7389 */ /* 0x0002a40000080073 */
[----:B012---:R-:W-:Y:S05]  /*122c0*/  ENDCOLLECTIVE ;  /* 0x000000000000791b */ /* 0x007fea0003800000 */
.L_x_390:
[----:B------:R-:W-:Y:S02]  /*122d0*/  IMAD.MOV.U32 R114, RZ, RZ, 0x1 ;  /* 0x00000001ff727424 */ /* 0x000fe400078e00ff */
[----:B------:R-:W-:-:S04]  /*122e0*/  IMAD.MOV.U32 R77, RZ, RZ, R79 ;  /* 0x000000ffff4d7224 */ /* 0x000fc800078e004f */
[----:B------:R-:W-:-:S04]  /*122f0*/  FADD.FTZ R77, R78, R77 ;  /* 0x0000004d4e4d7221 */ /* 0x000fc80000010000 */
[----:B------:R-:W-:-:S04]  /*12300*/  FMUL.FTZ R77, R77, R76 ;  /* 0x0000004c4d4d7220 */ /* 0x000fc80000410000 */
        /* <DEDUP_REMOVED lines=33> */
[----:B------:R-:W-:-:S07]  /*12520*/  MOV R113, R72 ;  /* 0x0000004800717202 */ /* 0x000fce0000000f00 */
[----:B------:R-:W-:Y:S05]  /*12530*/  WARPSYNC.COLLECTIVE R112, `(.L_x_391) ;  /* 0x0000000070087348 */ /* 0x000fea0003c00000 */
[----:B------:R0:W1:Y:S02]  /*12540*/  SHFL.BFLY P4, R79, R113, R114, R115 ;  /* 0x0c000072714f7389 */ /* 0x0000640000080073 */
[----:B01----:R-:W-:Y:S05]  /*12550*/  ENDCOLLECTIVE ;  /* 0x000000000000791b */ /* 0x003fea0003800000 */
.L_x_391:
[----:B------:R-:W-:Y:S02]  /*12560*/  IMAD.MOV.U32 R114, RZ, RZ, 0x2 ;  /* 0x00000002ff727424 */ /* 0x000fe400078e00ff */
[----:B------:R-:W-:-:S04]  /*12570*/  IMAD.MOV.U32 R73, RZ, RZ, R79 ;  /* 0x000000ffff497224 */ /* 0x000fc800078e004f */
[----:B------:R-:W-:-:S05]  /*12580*/  FADD.FTZ R73, R72, R73 ;  /* 0x0000004948497221 */ /* 0x000fca0000010000 */
[----:B------:R-:W-:-:S07]  /*12590*/  MOV R113, R73 ;  /* 0x0000004900717202 */ /* 0x000fce0000000f00 */
[----:B------:R-:W-:Y:S05]  /*125a0*/  WARPSYNC.COLLECTIVE R112, `(.L_x_392) ;  /* 0x0000000070087348 */ /* 0x000fea0003c00000 */
[----:B------:R0:W1:Y:S02]  /*125b0*/  SHFL.BFLY P4, R79, R113, R114, R115 ;  /* 0x0c000072714f7389 */ /* 0x0000640000080073 */
[----:B01----:R-:W-:Y:S05]  /*125c0*/  ENDCOLLECTIVE ;  /* 0x000000000000791b */ /* 0x003fea0003800000 */
.L_x_392:
[----:B------:R-:W-:Y:S02]  /*125d0*/  IMAD.MOV.U32 R114, RZ, RZ, 0x4 ;  /* 0x00000004ff727424 */ /* 0x000fe400078e00ff */
[----:B------:R-:W-:-:S04]  /*125e0*/  IMAD.MOV.U32 R74, RZ, RZ, R79 ;  /* 0x000000ffff4a7224 */ /* 0x000fc800078e004f */
[----:B------:R-:W-:-:S05]  /*125f0*/  FADD.FTZ R74, R73, R74 ;  /* 0x0000004a494a7221 */ /* 0x000fca0000010000 */
[----:B------:R-:W-:-:S07]  /*12600*/  MOV R113, R74 ;  /* 0x0000004a00717202 */ /* 0x000fce0000000f00 */
[----:B------:R-:W-:Y:S05]  /*12610*/  WARPSYNC.COLLECTIVE R112, `(.L_x_393) ;  /* 0x0000000070087348 */ /* 0x000fea0003c00000 */
[----:B------:R0:W1:Y:S02]  /*12620*/  SHFL.BFLY P4, R79, R113, R114, R115 ;  /* 0x0c000072714f7389 */ /* 0x0000640000080073 */
[----:B01----:R-:W-:Y:S05]  /*12630*/  ENDCOLLECTIVE ;  /* 0x000000000000791b */ /* 0x003fea0003800000 */
.L_x_393:
[----:B------:R-:W-:Y:S02]  /*12640*/  IMAD.MOV.U32 R114, RZ, RZ, 0x8 ;  /* 0x00000008ff727424 */ /* 0x000fe400078e00ff */
[----:B------:R-:W-:-:S04]  /*12650*/  IMAD.MOV.U32 R75, RZ, RZ, R79 ;  /* 0x000000ffff4b7224 */ /* 0x000fc800078e004f */
[----:B------:R-:W-:-:S05]  /*12660*/  FADD.FTZ R75, R74, R75 ;  /* 0x0000004b4a4b7221 */ /* 0x000fca0000010000 */
[----:B------:R-:W-:-:S07]  /*12670*/  MOV R113, R75 ;  /* 0x0000004b00717202 */ /* 0x000fce0000000f00 */
[----:B------:R-:W-:Y:S05]  /*12680*/  WARPSYNC.COLLECTIVE R112, `(.L_x_394) ;  /* 0x0000000070087348 */ /* 0x000fea0003c00000 */
[----:B------:R0:W1:Y:S02]  /*12690*/  SHFL.BFLY P4, R79, R113, R114, R115 ;  /* 0x0c000072714f7389 */ /* 0x0000640000080073 */
[----:B01----:R-:W-:Y:S05]  /*126a0*/  ENDCOLLECTIVE ;  /* 0x000000000000791b */ /* 0x003fea0003800000 */
.L_x_394:
[----:B------:R-:W-:Y:S02]  /*126b0*/  IMAD.MOV.U32 R114, RZ, RZ, 0x10 ;  /* 0x00000010ff727424 */ /* 0x000fe400078e00ff */
[----:B------:R-:W-:-:S04]  /*126c0*/  IMAD.MOV.U32 R78, RZ, RZ, R79 ;  /* 0x000000ffff4e7224 */ /* 0x000fc800078e004f */
[----:B------:R-:W-:-:S05]  /*126d0*/  FADD.FTZ R78, R75, R78 ;  /* 0x0000004e4b4e7221 */ /* 0x000fca0000010000 */
[----:B------:R-:W-:-:S07]  /*126e0*/  MOV R113, R78 ;  /* 0x0000004e00717202 */ /* 0x000fce0000000f00 */
[----:B------:R-:W-:Y:S05]  /*126f0*/  WARPSYNC.COLLECTIVE R112, `(.L_x_395) ;  /* 0x0000000070087348 */ /* 0x000fea0003c00000 */
[----:B------:R0:W1:Y:S02]  /*12700*/  SHFL.BFLY P4, R79, R113, R114, R115 ;  /* 0x0c000072714f7389 */ /* 0x0000640000080073 */
[----:B01----:R-:W-:Y:S05]  /*12710*/  ENDCOLLECTIVE ;  /* 0x000000000000791b */ /* 0x003fea0003800000 */
.L_x_395:
[----:B------:R-:W-:Y:S05]  /*12720*/  BRA `(.L_x_396) ;  /* 0xffffffec00687947 */ /* 0x000fea000383ffff */
.L_x_397:
        /* <DEDUP_REMOVED lines=13> */
.L_x_12101:


//--------------------- .text._ZN10layer_norm31ln_parallel_residual_fwd_kernelINS_13Kernel_traitsI13__nv_bfloat16S2_S2_S2_fjLj512ELj1ELj4ELj1ELj16ENS_18Kernel_traits_baseILj512ES2_S2_S2_S2_fjLj128EEEEELb1ELb0ELb1EEEvNS_9FwdParamsE --------------------------
	.section	.text._ZN10layer_norm31ln_parallel_residual_fwd_kernelINS_13Kernel_traitsI13__nv_bfloat16S2_S2_S2_fjLj512ELj1ELj4ELj1ELj16ENS_18Kernel_traits_baseILj512ES2_S2_S2_S2_fjLj128EEEEELb1ELb0ELb1EEEvNS_9FwdParamsE,"ax",@progbits
	.align	128
        .global         _ZN10layer_norm31ln_parallel_residual_fwd_kernelINS_13Kernel_traitsI13__nv_bfloat16S2_S2_S2_fjLj512ELj1ELj4ELj1ELj16ENS_18Kernel_traits_baseILj512ES2_S2_S2_S2_fjLj128EEEEELb1ELb0ELb1EEEvNS_9FwdParamsE
        .type           _ZN10layer_norm31ln_parallel_residual_fwd_kernelINS_13Kernel_traitsI13__nv_bfloat16S2_S2_S2_fjLj512ELj1ELj4ELj1ELj16ENS_18Kernel_traits_baseILj512ES2_S2_S2_S2_fjLj128EEEEELb1ELb0ELb1EEEvNS_9FwdParamsE,@function
        .size           _ZN10layer_norm31ln_parallel_residual_fwd_kernelINS_13Kernel_traitsI13__nv_bfloat16S2_S2_S2_fjLj512ELj1ELj4ELj1ELj16ENS_18Kernel_traits_baseILj512ES2_S2_S2_S2_fjLj128EEEEELb1ELb0ELb1EEEvNS_9FwdParamsE,(.L_x_12102 - _ZN10layer_norm31ln_parallel_residual_fwd_kernelINS_13Kernel_traitsI13__nv_bfloat16S2_S2_S2_fjLj512ELj1ELj4ELj1ELj16ENS_18Kernel_traits_baseILj512ES2_S2_S2_S2_fjLj128EEEEELb1ELb0ELb1EEEvNS_9FwdParamsE)
        .other          _ZN10layer_norm31ln_parallel_residual_fwd_kernelINS_13Kernel_traitsI13__nv_bfloat16S2_S2_S2_fjLj512ELj1ELj4ELj1ELj16ENS_18Kernel_traits_baseILj512ES2_S2_S2_S2_fjLj128EEEEELb1ELb0ELb1EEEvNS_9FwdParamsE,@"STO_CUDA_ENTRY STV_DEFAULT"
_ZN10layer_norm31ln_parallel_residual_fwd_kernelINS_13Kernel_traitsI13__nv_bfloat16S2_S2_S2_fjLj512ELj1ELj4ELj1ELj16ENS_18Kernel_traits_baseILj512ES2_S2_S2_S2_fjLj128EEEEELb1ELb0ELb1EEEvNS_9FwdParamsE:
.text._ZN10layer_norm31ln_parallel_residual_fwd_kernelINS_13Kernel_traitsI13__nv_bfloat16S2_S2_S2_fjLj512ELj1ELj4ELj1ELj16ENS_18Kernel_traits_baseILj512ES2_S2_S2_S2_fjLj128EEEEELb1ELb0ELb1EEEvNS_9FwdParamsE:
[----:B------:R-:W0:Y:S01]  /*0000*/  LDC R1, c[0x0][0x37c] ;  /* 0x0000df00ff017b82 */ /* 0x000e220000000800 */
[----:B------:R-:W1:Y:S01]  /*0010*/  LDCU.U8 UR4, c[0x0][0x464] ;  /* 0x00008c80ff0477ac */ /* 0x000e620008000000 */
[----:B0-----:R-:W-:Y:S01]  /*0020*/  VIADD R1, R1, 0xfffffff8 ;  /* 0xfffffff801017836 */ /* 0x001fe20000000000 */
[----:B------:R-:W0:Y:S01]  /*0030*/  LDCU.64 UR6, c[0x0][0x450] ;  /* 0x00008a00ff0677ac */ /* 0x000e220008000a00 */
[----:B------:R-:W2:Y:S04]  /*0040*/  LDCU.64 UR8, c[0x0][0x358] ;  /* 0x00006b00ff0877ac */ /* 0x000ea80008000a00 */
[----:B------:R-:W3:Y:S01]  /*0050*/  LDC R6, c[0x0][0x458] ;  /* 0x00011600ff067b82 */ /* 0x000ee20000000800 */
[----:B------:R-:W4:Y:S01]  /*0060*/  LDCU.64 UR10, c[0x0][0x438] ;  /* 0x00008700ff0a77ac */ /* 0x000f220008000a00 */
[----:B-1----:R-:W-:-:S06]  /*0070*/  ISETP.NE.AND P0, PT, RZ, UR4, PT ;  /* 0x00000004ff007c0c */ /* 0x002fcc000bf05270 */
[----:B------:R-:W3:Y:S01]  /*0080*/  LDC R7, c[0x0][0x45c] ;  /* 0x00011700ff077b82 */ /* 0x000ee20000000800 */
[----:B0-----:R-:W-:Y:S02]  /*0090*/  IMAD.U32 R2, RZ, RZ, UR6 ;  /* 0x00000006ff027e24 */ /* 0x001fe4000f8e00ff */
[----:B------:R-:W-:-:S06]  /*00a0*/  IMAD.U32 R3, RZ, RZ, UR7 ;  /* 0x00000007ff037e24 */ /* 0x000fcc000f8e00ff */
[----:B--2---:R-:W2:Y:S01]  /*00b0*/  @P0 LDG.E.64 R2, desc[UR8][R2.64] ;  /* 0x0000000802020981 */ /* 0x004ea2000c1e1b00 */
[----:B------:R-:W0:Y:S03]  /*00c0*/  @P0 LDC R9, c[0x0][0x460] ;  /* 0x00011800ff090b82 */ /* 0x000e260000000800 */
[----:B---3--:R-:W0:Y:S05]  /*00d0*/  @P0 LDG.E.64 R4, desc[UR8][R6.64] ;  /* 0x0000000806040981 */ /* 0x008e2a000c1e1b00 */
[----:B------:R-:W1:Y:S01]  /*00e0*/  S2UR UR5, SR_CTAID.X ;  /* 0x00000000000579c3 */ /* 0x000e620000002500 */
[----:B----4-:R-:W-:Y:S01]  /*00f0*/  UISETP.NE.U32.AND UP0, UPT, UR10, URZ, UPT ;  /* 0x000000ff0a00728c */ /* 0x010fe2000bf05070 */
[----:B------:R-:W3:Y:S03]  /*0100*/  S2R R8, SR_TID.X ;  /* 0x0000000000087919 */ /* 0x000ee60000002100 */
[----:B------:R-:W-:-:S02]  /*0110*/  UISETP.NE.AND.EX UP0, UPT, UR11, URZ, UPT, UP0 ;  /* 0x000000ff0b00728c */ /* 0x000fc4000bf05300 */
[----:B-1----:R-:W-:Y:S01]  /*0120*/  USHF.L.U32 UR4, UR5, 0x2, URZ ;  /* 0x0000000205047899 */ /* 0x002fe200080006ff */
[----:B---3--:R-:W-:Y:S02]  /*0130*/  LOP3.LUT R36, R8, 0x1f, RZ, 0xc0, !PT ;  /* 0x0000001f08247812 */ /* 0x008fe400078ec0ff */
[----:B--2---:R-:W-:Y:S02]  /*0140*/  @P0 R2UR UR7, R3 ;  /* 0x00000000030702ca */ /* 0x004fe400000e0000 */
[----:B------:R-:W1:Y:S01]  /*0150*/  LDC R3, c[0x0][0x360] ;  /* 0x0000d800ff037b82 */ /* 0x000e620000000800 */
[----:B------:R-:W-:Y:S02]  /*0160*/  @P0 R2UR UR6, R2 ;  /* 0x00000000020602ca */ /* 0x000fe400000e0000 */
[----:B------:R-:W-:-:S04]  /*0170*/  SHF.R.U32.HI R2, RZ, 0x5, R8 ;  /* 0x00000005ff027819 */ /* 0x000fc80000011608 */
[----:B------:R-:W-:Y:S02]  /*0180*/  LOP3.LUT R2, R2, UR4, RZ, 0xfc, !PT ;  /* 0x0000000402027c12 */ /* 0x000fe4000f8efcff */
[----:B0-----:R-:W-:Y:S02]  /*0190*/  @P0 IADD3 R6, P1, PT, R4, R9, RZ ;  /* 0x0000000904060210 */ /* 0x001fe40007f3e0ff */
[----:B------:R-:W-:Y:S02]  /*01a0*/  UIADD3 UR14, UPT, UPT, UR7, -0x4498517b, URZ ;  /* 0xbb67ae85070e7890 */ /* 0x000fe4000fffe0ff */
[----:B------:R-:W-:Y:S01]  /*01b0*/  UIADD3 UR16, UPT, UPT, UR7, 0x76cf5d0a, URZ ;  /* 0x76cf5d0a07107890 */ /* 0x000fe2000fffe0ff */
[----:B------:R-:W-:Y:S01]  /*01c0*/  @P0 IADD3.X R7, PT, PT, RZ, R5, RZ, P1, !PT ;  /* 0x00000005ff070210 */ /* 0x000fe20000ffe4ff */
[----:B------:R-:W-:Y:S02]  /*01d0*/  UIADD3 UR13, UPT, UPT, UR6, -0x61c88647, URZ ;  /* 0x9e3779b9060d7890 */ /* 0x000fe4000fffe0ff */
[----:B------:R-:W-:Y:S01]  /*01e0*/  UIADD3 UR15, UPT, UPT, UR6, 0x3c6ef372, URZ ;  /* 0x3c6ef372060f7890 */ /* 0x000fe2000fffe0ff */
[----:B------:R-:W-:Y:S01]  /*01f0*/  SHF.R.U32.HI R4, RZ, 0x2, R7 ;  /* 0x00000002ff047819 */ /* 0x000fe20000011607 */
[----:B------:R-:W-:-:S02]  /*0200*/  UIADD3 UR17, UPT, UPT, UR6, -0x255992d5, URZ ;  /* 0xdaa66d2b06117890 */ /* 0x000fc4000fffe0ff */
[----:B------:R-:W-:Y:S02]  /*0210*/  UIADD3 UR18, UPT, UPT, UR7, 0x32370b8f, URZ ;  /* 0x32370b8f07127890 */ /* 0x000fe4000fffe0ff */
[----:B------:R-:W-:Y:S01]  /*0220*/  UIADD3 UR19, UPT, UPT, UR6, 0x78dde6e4, URZ ;  /* 0x78dde6e406137890 */ /* 0x000fe2000fffe0ff */
[----:B-1----:R-:W-:Y:S01]  /*0230*/  IMAD R0, R3, UR5, R8 ;  /* 0x0000000503007c24 */ /* 0x002fe2000f8e0208 */
[----:B------:R-:W-:Y:S01]  /*0240*/  SHF.R.U64 R3, R6, 0x2, R7 ;  /* 0x0000000206037819 */ /* 0x000fe20000001207 */
[----:B------:R-:W-:Y:S02]  /*0250*/  UIADD3 UR20, UPT, UPT, UR7, -0x126145ec, URZ ;  /* 0xed9eba1407147890 */ /* 0x000fe4000fffe0ff */
[----:B------:R-:W-:Y:S02]  /*0260*/  UIADD3 UR21, UPT, UPT, UR6, 0x1715609d, URZ ;  /* 0x1715609d06157890 */ /* 0x000fe4000fffe0ff */
[----:B------:R-:W-:Y:S02]  /*0270*/  UIADD3 UR22, UPT, UPT, UR7, -0x56f99767, URZ ;  /* 0xa906689907167890 */ /* 0x000fe4000fffe0ff */
[----:B------:R-:W-:-:S02]  /*0280*/  UIADD3 UR23, UPT, UPT, UR6, -0x4ab325aa, URZ ;  /* 0xb54cda5606177890 */ /* 0x000fc4000fffe0ff */
[----:B------:R-:W-:Y:S02]  /*0290*/  UIADD3 UR24, UPT, UPT, UR7, 0x646e171e, URZ ;  /* 0x646e171e07187890 */ /* 0x000fe4000fffe0ff */
[----:B------:R-:W-:Y:S02]  /*02a0*/  UIADD3 UR25, UPT, UPT, UR6, 0x5384540f, URZ ;  /* 0x5384540f06197890 */ /* 0x000fe4000fffe0ff */
[----:B------:R-:W-:Y:S02]  /*02b0*/  UIADD3 UR26, UPT, UPT, UR7, 0x1fd5c5a3, URZ ;  /* 0x1fd5c5a3071a7890 */ /* 0x000fe4000fffe0ff */
[----:B------:R-:W-:Y:S02]  /*02c0*/  UIADD3 UR27, UPT, UPT, UR6, -0xe443238, URZ ;  /* 0xf1bbcdc8061b7890 */ /* 0x000fe4000fffe0ff */
[----:B------:R-:W-:Y:S02]  /*02d0*/  UIADD3 UR28, UPT, UPT, UR7, -0x24c28bd8, URZ ;  /* 0xdb3d7428071c7890 */ /* 0x000fe4000fffe0ff */
[----:B------:R-:W-:-:S02]  /*02e0*/  UIADD3 UR29, UPT, UPT, UR6, -0x700cb87f, URZ ;  /* 0x8ff34781061d7890 */ /* 0x000fc4000fffe0ff */
[----:B------:R-:W-:Y:S01]  /*02f0*/  UIADD3 UR30, UPT, UPT, UR7, -0x695add53, URZ ;  /* 0x96a522ad071e7890 */ /* 0x000fe2000fffe0ff */
[----:B------:R-:W-:Y:S11]  /*0300*/  BRA.U UP0, `(.L_x_398) ;  /* 0x0000000100e47547 */ /* 0x000ff6000b800000 */
[----:B------:R-:W0:Y:S01]  /*0310*/  LDC.64 R14, c[0x0][0x3d8] ;  /* 0x0000f600ff0e7b82 */ /* 0x000e220000000a00 */
[----:B------:R-:W1:Y:S07]  /*0320*/  LDCU.64 UR4, c[0x0][0x440] ;  /* 0x00008800ff0477ac */ /* 0x000e6e0008000a00 */
[----:B------:R-:W2:Y:S01]  /*0330*/  LDC.64 R12, c[0x0][0x3d0] ;  /* 0x0000f400ff0c7b82 */ /* 0x000ea20000000a00 */
[----:B-1----:R-:W-:Y:S01]  /*0340*/  ISETP.NE.U32.AND P0, PT, RZ, UR4, PT ;  /* 0x00000004ff007c0c */ /* 0x002fe2000bf05070 */
[----:B0-----:R-:W-:-:S05]  /*0350*/  IMAD.WIDE.U32 R14, R36, 0x10, R14 ;  /* 0x00000010240e7825 */ /* 0x001fca00078e000e */
[----:B------:R-:W3:Y:S01]  /*0360*/  LDG.E.128 R20, desc[UR8][R14.64] ;  /* 0x000000080e147981 */ /* 0x000ee2000c1e1d00 */
[----:B--2---:R-:W-:-:S03]  /*0370*/  IMAD.WIDE.U32 R12, R36, 0x10, R12 ;  /* 0x00000010240c7825 */ /* 0x004fc600078e000c */
[----:B------:R-:W2:Y:S04]  /*0380*/  LDG.E.128 R32, desc[UR8][R14.64+0x200] ;  /* 0x000200080e207981 */ /* 0x000ea8000c1e1d00 */
[----:B------:R-:W4:Y:S01]  /*0390*/  LDG.E.128 R24, desc[UR8][R12.64] ;  /* 0x000000080c187981 */ /* 0x000f22000c1e1d00 */
[----:B------:R-:W-:-:S03]  /*03a0*/  ISETP.NE.AND.EX P0, PT, RZ, UR5, PT, P0 ;  /* 0x00000005ff007c0c */ /* 0x000fc6000bf05300 */
[----:B------:R-:W4:Y:S10]  /*03b0*/  LDG.E.128 R28, desc[UR8][R12.64+0x200] ;  /* 0x000200080c1c7981 */ /* 0x000f34000c1e1d00 */
[----:B------:R-:W0:Y:S01]  /*03c0*/  @P0 LDC.64 R16, c[0x0][0x440] ;  /* 0x00011000ff100b82 */ /* 0x000e220000000a00 */
[----:B------:R-:W-:-:S02]  /*03d0*/  @!P0 CS2R R98, SRZ ;  /* 0x0000000000628805 */ /* 0x000fc4000001ff00 */
[----:B------:R-:W-:Y:S02]  /*03e0*/  @!P0 CS2R R96, SRZ ;  /* 0x0000000000608805 */ /* 0x000fe4000001ff00 */
[----:B------:R-:W-:Y:S02]  /*03f0*/  @!P0 CS2R R10, SRZ ;  /* 0x00000000000a8805 */ /* 0x000fe4000001ff00 */
[----:B------:R-:W-:Y:S02]  /*0400*/  @!P0 CS2R R8, SRZ ;  /* 0x0000000000088805 */ /* 0x000fe4000001ff00 */
[----:B------:R-:W-:Y:S01]  /*0410*/  CS2R R18, SRZ ;  /* 0x0000000000127805 */ /* 0x000fe2000001ff00 */
[----:B------:R-:W-:Y:S01]  /*0420*/  IMAD.MOV.U32 R85, RZ, RZ, RZ ;  /* 0x000000ffff557224 */ /* 0x000fe200078e00ff */
[----:B------:R-:W-:Y:S01]  /*0430*/  MOV R125, RZ ;  /* 0x000000ff007d7202 */ /* 0x000fe20000000f00 */
[----:B------:R-:W-:Y:S02]  /*0440*/  IMAD.MOV.U32 R101, RZ, RZ, RZ ;  /* 0x000000ffff657224 */ /* 0x000fe400078e00ff */
[----:B------:R-:W-:-:S02]  /*0450*/  IMAD.MOV.U32 R109, RZ, RZ, RZ ;  /* 0x000000ffff6d7224 */ /* 0x000fc400078e00ff */
        /* <DEDUP_REMOVED lines=9> */
[----:B------:R-:W-:Y:S01]  /*04f0*/  @!P0 IMAD.MOV.U32 R100, RZ, RZ, R23 ;  /* 0x000000ffff648224 */ /* 0x000fe200078e0017 */
[----:B--2---:R-:W-:Y:S01]  /*0500*/  @!P0 MOV R13, R33 ;  /* 0x00000021000d8202 */ /* 0x004fe20000000f00 */
[----:B------:R-:W-:-:S02]  /*0510*/  @P0 IMAD.MOV.U32 R124, RZ, RZ, R20 ;  /* 0x000000ffff7c0224 */ /* 0x000fc400078e0014 */
[----:B------:R-:W-:Y:S02]  /*0520*/  @P0 IMAD.MOV.U32 R108, RZ, RZ, R22 ;  /* 0x000000ffff6c0224 */ /* 0x000fe400078e0016 */
[----:B------:R-:W-:Y:S01]  /*0530*/  @P0 IMAD.MOV.U32 R100, RZ, RZ, R23 ;  /* 0x000000ffff640224 */ /* 0x000fe200078e0017 */
[----:B------:R-:W-:Y:S01]  /*0540*/  @P0 MOV R13, R33 ;  /* 0x00000021000d0202 */ /* 0x000fe20000000f00 */
[----:B----4-:R-:W-:Y:S01]  /*0550*/  @!P0 IMAD.MOV.U32 R118, RZ, RZ, R25 ;  /* 0x000000ffff768224 */ /* 0x010fe200078e0019 */
[----:B------:R-:W-:Y:S01]  /*0560*/  @!P0 MOV R21, R29 ;  /* 0x0000001d00158202 */ /* 0x000fe20000000f00 */
[----:B------:R-:W-:Y:S01]  /*0570*/  @!P0 IMAD.MOV.U32 R110, RZ, RZ, R26 ;  /* 0x000000ffff6e8224 */ /* 0x000fe200078e001a */
[----:B------:R-:W-:Y:S01]  /*0580*/  @P0 MOV R118, R25 ;  /* 0x0000001900760202 */ /* 0x000fe20000000f00 */
[----:B------:R-:W-:Y:S01]  /*0590*/  @!P0 IMAD.MOV.U32 R102, RZ, RZ, R27 ;  /* 0x000000ffff668224 */ /* 0x000fe200078e001b */
[----:B------:R-:W-:Y:S01]  /*05a0*/  @P0 MOV R21, R29 ;  /* 0x0000001d00150202 */ /* 0x000fe20000000f00 */
[----:B------:R-:W-:-:S02]  /*05b0*/  @!P0 IMAD.MOV.U32 R20, RZ, RZ, R28 ;  /* 0x000000ffff148224 */ /* 0x000fc400078e001c */
[----:B------:R-:W-:Y:S02]  /*05c0*/  @!P0 IMAD.MOV.U32 R22, RZ, RZ, R30 ;  /* 0x000000ffff168224 */ /* 0x000fe400078e001e */
[----:B------:R-:W-:Y:S02]  /*05d0*/  @!P0 IMAD.MOV.U32 R23, RZ, RZ, R31 ;  /* 0x000000ffff178224 */ /* 0x000fe400078e001f */
[----:B------:R-:W-:Y:S02]  /*05e0*/  @!P0 IMAD.MOV.U32 R12, RZ, RZ, R32 ;  /* 0x000000ffff0c8224 */ /* 0x000fe400078e0020 */
[----:B------:R-:W-:Y:S02]  /*05f0*/  @!P0 IMAD.MOV.U32 R14, RZ, RZ, R34 ;  /* 0x000000ffff0e8224 */ /* 0x000fe400078e0022 */
[----:B------:R-:W-:Y:S02]  /*0600*/  @!P0 IMAD.MOV.U32 R15, RZ, RZ, R35 ;  /* 0x000000ffff0f8224 */ /* 0x000fe400078e0023 */
[----:B------:R-:W-:-:S02]  /*0610*/  @P0 IMAD.MOV.U32 R110, RZ, RZ, R26 ;  /* 0x000000ffff6e0224 */ /* 0x000fc400078e001a */
[----:B------:R-:W-:Y:S02]  /*0620*/  @P0 IMAD.MOV.U32 R102, RZ, RZ, R27 ;  /* 0x000000ffff660224 */ /* 0x000fe400078e001b */
[----:B------:R-:W-:Y:S02]  /*0630*/  @P0 IMAD.MOV.U32 R20, RZ, RZ, R28 ;  /* 0x000000ffff140224 */ /* 0x000fe400078e001c */
[----:B------:R-:W-:Y:S02]  /*0640*/  @P0 IMAD.MOV.U32 R22, RZ, RZ, R30 ;  /* 0x000000ffff160224 */ /* 0x000fe400078e001e */
[----:B------:R-:W-:Y:S02]  /*0650*/  @P0 IMAD.MOV.U32 R23, RZ, RZ, R31 ;  /* 0x000000ffff170224 */ /* 0x000fe400078e001f */
[----:B------:R-:W-:Y:S02]  /*0660*/  @P0 IMAD.MOV.U32 R12, RZ, RZ, R32 ;  /* 0x000000ffff0c0224 */ /* 0x000fe400078e0020 */
[----:B------:R-:W-:-:S02]  /*0670*/  @P0 IMAD.MOV.U32 R14, RZ, RZ, R34 ;  /* 0x000000ffff0e0224 */ /* 0x000fc400078e0022 */
[----:B------:R-:W-:Y:S01]  /*0680*/  @P0 IMAD.MOV.U32 R15, RZ, RZ, R35 ;  /* 0x000000ffff0f0224 */ /* 0x000fe200078e0023 */
[----:B------:R-:W-:Y:S06]  /*0690*/  BRA `(.L_x_399) ;  /* 0x0000000000bc7947 */ /* 0x000fec0003800000 */
.L_x_398:
        /* <DEDUP_REMOVED lines=9> */
[----:B------:R0:W5:Y:S03]  /*0730*/  LDG.E.128 R20, desc[UR8][R32.64+0x200] ;  /* 0x0002000820147981 */ /* 0x000166000c1e1d00 */
[----:B------:R-:W1:Y:S01]  /*0740*/  @P0 LDC.64 R8, c[0x0][0x440] ;  /* 0x00011000ff080b82 */ /* 0x000e620000000a00 */
[----:B------:R-:W2:Y:S01]  /*0750*/  LDG.E.128 R40, desc[UR8][R26.64] ;  /* 0x000000081a287981 */ /* 0x000ea2000c1e1d00 */
[----:B---3--:R-:W-:-:S03]  /*0760*/  IMAD.WIDE.U32 R34, R36, 0x10, R10 ;  /* 0x0000001024227825 */ /* 0x008fc600078e000a */
[----:B------:R-:W3:Y:S04]  /*0770*/  LDG.E.128 R16, desc[UR8][R26.64+0x200] ;  /* 0x000200081a107981 */ /* 0x000ee8000c1e1d00 */
[----:B------:R-:W3:Y:S04]  /*0780*/  LDG.E.128 R28, desc[UR8][R34.64] ;  /* 0x00000008221c7981 */ /* 0x000ee8000c1e1d00 */
[----:B------:R0:W5:Y:S01]  /*0790*/  LDG.E.128 R12, desc[UR8][R34.64+0x200] ;  /* 0x00020008220c7981 */ /* 0x000162000c1e1d00 */
[----:B-1----:R-:W-:-:S05]  /*07a0*/  @P0 IMAD.WIDE.U32 R36, R36, 0x10, R8 ;  /* 0x0000001024240825 */ /* 0x002fca00078e0008 */
[----:B------:R0:W5:Y:S04]  /*07b0*/  @P0 LDG.E.128 R96, desc[UR8][R36.64] ;  /* 0x0000000824600981 */ /* 0x000168000c1e1d00 */
[----:B------:R0:W5:Y:S01]  /*07c0*/  @P0 LDG.E.128 R8, desc[UR8][R36.64+0x200] ;  /* 0x0002000824080981 */ /* 0x000162000c1e1d00 */
[----:B----4-:R-:W-:Y:S01]  /*07d0*/  @P0 IMAD.MOV.U32 R24, RZ, RZ, R108 ;  /* 0x000000ffff180224 */ /* 0x010fe200078e006c */
[----:B------:R-:W-:Y:S01]  /*07e0*/  @!P0 MOV R24, R108 ;  /* 0x0000006c00188202 */ /* 0x000fe20000000f00 */
[--C-:B------:R-:W-:Y:S02]  /*07f0*/  @P0 IMAD.MOV.U32 R118, RZ, RZ, R109.reuse ;  /* 0x000000ffff760224 */ /* 0x100fe400078e006d */
[----:B------:R-:W-:Y:S02]  /*0800*/  @!P0 IMAD.MOV.U32 R118, RZ, RZ, R109 ;  /* 0x000000ffff768224 */ /* 0x000fe400078e006d */
[----:B------:R-:W-:-:S02]  /*0810*/  @P0 IMAD.MOV.U32 R102, RZ, RZ, R111 ;  /* 0x000000ffff660224 */ /* 0x000fc400078e006f */
[----:B--2---:R-:W-:Y:S01]  /*0820*/  @P0 IMAD.MOV.U32 R125, RZ, RZ, R40 ;  /* 0x000000ffff7d0224 */ /* 0x004fe200078e0028 */
[-C--:B------:R-:W-:Y:S01]  /*0830*/  @P0 MOV R117, R41.reuse ;  /* 0x0000002900750202 */ /* 0x080fe20000000f00 */
[----:B------:R-:W-:Y:S01]  /*0840*/  @P0 IMAD.MOV.U32 R109, RZ, RZ, R42 ;  /* 0x000000ffff6d0224 */ /* 0x000fe200078e002a */
[----:B------:R-:W-:Y:S01]  /*0850*/  @!P0 MOV R117, R41 ;  /* 0x0000002900758202 */ /* 0x000fe20000000f00 */
[----:B------:R-:W-:Y:S02]  /*0860*/  @P0 IMAD.MOV.U32 R101, RZ, RZ, R43 ;  /* 0x000000ffff650224 */ /* 0x000fe400078e002b */
[----:B---3--:R-:W-:Y:S01]  /*0870*/  @P0 IMAD.MOV.U32 R85, RZ, RZ, R17 ;  /* 0x000000ffff550224 */ /* 0x008fe200078e0011 */
[----:B------:R-:W-:Y:S01]  /*0880*/  @!P0 MOV R85, R17 ;  /* 0x0000001100558202 */ /* 0x000fe20000000f00 */
[----:B------:R-:W-:Y:S01]  /*0890*/  @P0 IMAD.MOV.U32 R124, RZ, RZ, R28 ;  /* 0x000000ffff7c0224 */ /* 0x000fe200078e001c */
[-C--:B------:R-:W-:Y:S01]  /*08a0*/  @P0 MOV R116, R29.reuse ;  /* 0x0000001d00740202 */ /* 0x080fe20000000f00 */
[----:B------:R-:W-:Y:S01]  /*08b0*/  @P0 IMAD.MOV.U32 R108, RZ, RZ, R30 ;  /* 0x000000ffff6c0224 */ /* 0x000fe200078e001e */
[----:B------:R-:W-:Y:S01]  /*08c0*/  @!P0 MOV R116, R29 ;  /* 0x0000001d00748202 */ /* 0x000fe20000000f00 */
[----:B------:R-:W-:-:S02]  /*08d0*/  @P0 IMAD.MOV.U32 R100, RZ, RZ, R31 ;  /* 0x000000ffff640224 */ /* 0x000fc400078e001f */
[----:B------:R-:W-:Y:S02]  /*08e0*/  @!P0 IMAD.MOV.U32 R102, RZ, RZ, R111 ;  /* 0x000000ffff668224 */ /* 0x000fe400078e006f */
[----:B------:R-:W-:Y:S02]  /*08f0*/  @!P0 IMAD.MOV.U32 R125, RZ, RZ, R40 ;  /* 0x000000ffff7d8224 */ /* 0x000fe400078e0028 */
[----:B------:R-:W-:Y:S02]  /*0900*/  @!P0 IMAD.MOV.U32 R109, RZ, RZ, R42 ;  /* 0x000000ffff6d8224 */ /* 0x000fe400078e002a */
[----:B------:R-:W-:Y:S02]  /*0910*/  @!P0 IMAD.MOV.U32 R101, RZ, RZ, R43 ;  /* 0x000000ffff658224 */ /* 0x000fe400078e002b */
[----:B------:R-:W-:Y:S02]  /*0920*/  @!P0 IMAD.MOV.U32 R124, RZ, RZ, R28 ;  /* 0x000000ffff7c8224 */ /* 0x000fe400078e001c */
[----:B------:R-:W-:-:S02]  /*0930*/  @!P0 IMAD.MOV.U32 R108, RZ, RZ, R30 ;  /* 0x000000ffff6c8224 */ /* 0x000fc400078e001e */
[----:B------:R-:W-:Y:S01]  /*0940*/  @!P0 IMAD.MOV.U32 R100, RZ, RZ, R31 ;  /* 0x000000ffff648224 */ /* 0x000fe200078e001f */
[----:B------:R-:W-:Y:S02]  /*0950*/  @!P0 CS2R R98, SRZ ;  /* 0x0000000000628805 */ /* 0x000fe4000001ff00 */
[----:B------:R-:W-:Y:S02]  /*0960*/  @!P0 CS2R R96, SRZ ;  /* 0x0000000000608805 */ /* 0x000fe4000001ff00 */
[----:B------:R-:W-:Y:S02]  /*0970*/  @!P0 CS2R R10, SRZ ;  /* 0x00000000000a8805 */ /* 0x000fe4000001ff00 */
[----:B0-----:R-:W-:-:S07]  /*0980*/  @!P0 CS2R R8, SRZ ;  /* 0x0000000000088805 */ /* 0x001fce000001ff00 */
.L_x_399:
[----:B------:R-:W0:Y:S02]  /*0990*/  LDCU UR4, c[0x0][0x384] ;  /* 0x00007080ff0477ac */ /* 0x000e240008000800 */
[----:B0-----:R-:W-:-:S13]  /*09a0*/  ISETP.GE.AND P0, PT, R2, UR4, PT ;  /* 0x0000000402007c0c */ /* 0x001fda000bf06270 */
[----:B------:R-:W-:Y:S05]  /*09b0*/  @P0 EXIT ;  /* 0x000000000000094d */ /* 0x000fea0003800000 */
[----:B------:R-:W-:Y:S01]  /*09c0*/  IMAD.HI.U32 R5, R0, -0x326172a9, RZ ;  /* 0xcd9e8d5700057827 */ /* 0x000fe200078e00ff */
[----:B------:R-:W0:Y:S01]  /*09d0*/  LDCU.64 UR4, c[0x0][0x398] ;  /* 0x00007300ff0477ac */ /* 0x000e220008000a00 */
[----:B-----5:R-:W-:Y:S01]  /*09e0*/  PRMT R79, R9, 0x7632, R79 ;  /* 0x00007632094f7816 */ /* 0x020fe2000000004f */
[----:B------:R-:W-:Y:S01]  /*09f0*/  BSSY B0, `(.L_x_400) ;  /* 0x0001128000007945 */ /* 0x000fe20003800000 */
[C---:B------:R-:W-:Y:S01]  /*0a00*/  IMAD.HI.U32 R7, R3.reuse, -0x2daee0ad, RZ ;  /* 0xd2511f5303077827 */ /* 0x040fe200078e00ff */
[----:B------:R-:W-:Y:S01]  /*0a10*/  LOP3.LUT R5, R4, UR6, R5, 0x96, !PT ;  /* 0x0000000604057c12 */ /* 0x000fe2000f8e9605 */
[----:B------:R-:W1:Y:S01]  /*0a20*/  LDCU UR31, c[0x0][0x404] ;  /* 0x00008080ff1f77ac */ /* 0x000e620008000800 */
[----:B------:R-:W-:Y:S01]  /*0a30*/  LOP3.LUT R67, R6, 0x3, RZ, 0xc0, !PT ;  /* 0x0000000306437812 */ /* 0x000fe200078ec0ff */
[----:B------:R-:W-:Y:S01]  /*0a40*/  IMAD R28, R3, -0x2daee0ad, RZ ;  /* 0xd2511f53031c7824 */ /* 0x000fe200078e02ff */
[----:B------:R-:W-:Y:S01]  /*0a50*/  LOP3.LUT R7, R7, UR7, RZ, 0x3c, !PT ;  /* 0x0000000707077c12 */ /* 0x000fe2000f8e3cff */
[----:B------:R-:W-:Y:S01]  /*0a60*/  IMAD.HI.U32 R25, R5, -0x2daee0ad, RZ ;  /* 0xd2511f5305197827 */ /* 0x000fe200078e00ff */
[C---:B------:R-:W-:Y:S01]  /*0a70*/  PRMT R87, R8.reuse, 0x7632, R87 ;  /* 0x0000763208577816 */ /* 0x040fe20000000057 */
[----:B------:R-:W2:Y:S01]  /*0a80*/  LDCU UR32, c[0x0][0x408] ;  /* 0x00008100ff2077ac */ /* 0x000ea20008000800 */
[----:B------:R-:W-:Y:S01]  /*0a90*/  SHF.L.U32 R91, R8, 0x10, RZ ;  /* 0x00000010085b7819 */ /* 0x000fe200000006ff */
[----:B------:R-:W-:Y:S01]  /*0aa0*/  IMAD R26, R0, -0x326172a9, RZ ;  /* 0xcd9e8d57001a7824 */ /* 0x000fe200078e02ff */
[----:B------:R-:W-:Y:S01]  /*0ab0*/  LOP3.LUT R25, R28, UR14, R25, 0x96, !PT ;  /* 0x0000000e1c197c12 */ /* 0x000fe2000f8e9619 */
[----:B------:R-:W-:Y:S01]  /*0ac0*/  IMAD.HI.U32 R17, R7, -0x326172a9, RZ ;  /* 0xcd9e8d5707117827 */ /* 0x000fe200078e00ff */
[----:B------:R-:W-:Y:S01]  /*0ad0*/  PRMT R103, R98, 0x7632, R103 ;  /* 0x0000763262677816 */ /* 0x000fe20000000067 */
[----:B------:R-:W3:Y:S01]  /*0ae0*/  LDCU UR12, c[0x0][0x448] ;  /* 0x00008900ff0c77ac */ /* 0x000ee20008000800 */
[----:B------:R-:W-:Y:S01]  /*0af0*/  PRMT R111, R97, 0x7632, R111 ;  /* 0x00007632616f7816 */ /* 0x000fe2000000006f */
[----:B------:R-:W-:Y:S01]  /*0b00*/  IMAD R28, R5, -0x2daee0ad, RZ ;  /* 0xd2511f53051c7824 */ /* 0x000fe200078e02ff */
[----:B------:R-:W-:Y:S01]  /*0b10*/  LOP3.LUT R17, R26, UR13, R17, 0x96, !PT ;  /* 0x0000000d1a117c12 */ /* 0x000fe2000f8e9611 */
[----:B------:R-:W-:Y:S01]  /*0b20*/  IMAD R26, R7, -0x326172a9, RZ ;  /* 0xcd9e8d57071a7824 */ /* 0x000fe200078e02ff */
[----:B0-----:R-:W-:Y:S01]  /*0b30*/  UISETP.NE.U32.AND UP0, UPT, UR4, URZ, UPT ;  /* 0x000000ff0400728c */ /* 0x001fe2000bf05070 */
[----:B------:R-:W-:Y:S01]  /*0b40*/  IMAD.HI.U32 R5, R25, -0x326172a9, RZ ;  /* 0xcd9e8d5719057827 */ /* 0x000fe200078e00ff */
[----:B------:R-:W0:Y:S01]  /*0b50*/  LDCU.U8 UR4, c[0x0][0x410] ;  /* 0x00008200ff0477ac */ /* 0x000e220008000000 */
[----:B------:R-:W-:-:S02]  /*0b60*/  PRMT R95, R99, 0x7632, R95 ;  /* 0x00007632635f7816 */ /* 0x000fc4000000005f */
[----:B------:R-:W-:Y:S01]  /*0b70*/  IMAD.HI.U32 R27, R17, -0x2daee0ad, RZ ;  /* 0xd2511f53111b7827 */ /* 0x000fe200078e00ff */
[----:B------:R-:W-:Y:S01]  /*0b80*/  LOP3.LUT R5, R26, UR15, R5, 0x96, !PT ;  /* 0x0000000f1a057c12 */ /* 0x000fe2000f8e9605 */
[----:B------:R-:W-:Y:S01]  /*0b90*/  UISETP.NE.AND.EX UP0, UPT, UR5, URZ, UPT, UP0 ;  /* 0x000000ff0500728c */ /* 0x000fe2000bf05300 */
[----:B------:R-:W-:Y:S01]  /*0ba0*/  PRMT R119, R96, 0x7632, R119 ;  /* 0x0000763260777816 */ /* 0x000fe20000000077 */
[----:B------:R-:W-:Y:S01]  /*0bb0*/  IMAD R26, R25, -0x326172a9, RZ ;  /* 0xcd9e8d57191a7824 */ /* 0x000fe200078e02ff */
[----:B------:R-:W-:Y:S01]  /*0bc0*/  LOP3.LUT R27, R28, UR16, R27, 0x96, !PT ;  /* 0x000000101c1b7c12 */ /* 0x000fe2000f8e961b */
[----:B------:R-:W-:Y:S01]  /*0bd0*/  IMAD R28, R17, -0x2daee0ad, RZ ;  /* 0xd2511f53111c7824 */ /* 0x000fe200078e02ff */
[----:B------:R-:W-:Y:S01]  /*0be0*/  SHF.L.U32 R123, R96, 0x10, RZ ;  /* 0x00000010607b7819 */ /* 0x000fe200000006ff */
[----:B------:R-:W-:Y:S01]  /*0bf0*/  IMAD.HI.U32 R17, R5, -0x2daee0ad, RZ ;  /* 0xd2511f5305117827 */ /* 0x000fe200078e00ff */
[----:B------:R-:W-:Y:S01]  /*0c00*/  PRMT R72, R22, 0x7632, R72 ;  /* 0x0000763216487816 */ /* 0x000fe20000000048 */
[----:B------:R-:W4:Y:S01]  /*0c10*/  LDCU UR5, c[0x0][0x388] ;  /* 0x00007100ff0577ac */ /* 0x000f220008000800 */
[----:B------:R-:W-:Y:S01]  /*0c20*/  PRMT R80, R13, 0x7632, R80 ;  /* 0x000076320d507816 */ /* 0x000fe20000000050 */
[----:B------:R-:W-:Y:S01]  /*0c30*/  IMAD.HI.U32 R7, R27, -0x326172a9, RZ ;  /* 0xcd9e8d571b077827 */ /* 0x000fe200078e00ff */
[----:B------:R-:W-:Y:S01]  /*0c40*/  LOP3.LUT R17, R28, UR18, R17, 0x96, !PT ;  /* 0x000000121c117c12 */ /* 0x000fe2000f8e9611 */
[----:B------:R-:W1:Y:S01]  /*0c50*/  LDCU.64 UR10, c[0x0][0x3a0] ;  /* 0x00007400ff0a77ac */ /* 0x000e620008000a00 */
[----:B------:R-:W-:Y:S01]  /*0c60*/  PRMT R81, R85, 0x7632, R81 ;  /* 0x0000763255517816 */ /* 0x000fe20000000051 */
[----:B------:R-:W-:Y:S01]  /*0c70*/  IMAD R28, R5, -0x2daee0ad, RZ ;  /* 0xd2511f53051c7824 */ /* 0x000fe200078e02ff */
[----:B------:R-:W-:Y:S01]  /*0c80*/  LOP3.LUT R7, R26, UR17, R7, 0x96, !PT ;  /* 0x000000111a077c12 */ /* 0x000fe2000f8e9607 */
[----:B------:R-:W-:Y:S01]  /*0c90*/  IMAD R26, R27, -0x326172a9, RZ ;  /* 0xcd9e8d571b1a7824 */ /* 0x000fe200078e02ff */
[----:B------:R-:W-:Y:S01]  /*0ca0*/  PRMT R88, R12, 0x7632, R88 ;  /* 0x000076320c587816 */ /* 0x000fe20000000058 */
[----:B------:R-:W-:Y:S01]  /*0cb0*/  IMAD.HI.U32 R5, R17, -0x326172a9, RZ ;  /* 0xcd9e8d5711057827 */ /* 0x000fe200078e00ff */
[----:B------:R-:W-:Y:S01]  /*0cc0*/  PRMT R90, R20, 0x7632, R90 ;  /* 0x00007632145a7816 */ /* 0x000fe2000000005a */
[----:B0-----:R-:W-:Y:S01]  /*0cd0*/  UISETP.NE.AND UP1, UPT, UR4, URZ, UPT ;  /* 0x000000ff0400728c */ /* 0x001fe2000bf25270 */
[----:B------:R-:W-:Y:S01]  /*0ce0*/  PRMT R104, R108, 0x7632, R104 ;  /* 0x000076326c687816 */ /* 0x000fe20000000068 */
[----:B------:R-:W-:Y:S01]  /*0cf0*/  IMAD.HI.U32 R25, R7, -0x2daee0ad, RZ ;  /* 0xd2511f5307197827 */ /* 0x000fe200078e00ff */
[----:B------:R-:W-:-:S02]  /*0d00*/  LOP3.LUT R5, R26, UR19, R5, 0x96, !PT ;  /* 0x000000131a057c12 */ /* 0x000fc4000f8e9605 */
[----:B------:R-:W-:Y:S01]  /*0d10*/  PRMT R105, R109, 0x7632, R105 ;  /* 0x000076326d697816 */ /* 0x000fe20000000069 */
[----:B------:R-:W-:Y:S01]  /*0d20*/  IMAD R26, R17, -0x326172a9, RZ ;  /* 0xcd9e8d57111a7824 */ /* 0x000fe200078e02ff */
[----:B------:R-:W-:Y:S01]  /*0d30*/  LOP3.LUT R25, R28, UR20, R25, 0x96, !PT ;  /* 0x000000141c197c12 */ /* 0x000fe2000f8e9619 */
        /* <DEDUP_REMOVED lines=30> */
[----:B------:R-:W-:Y:S01]  /*0f20*/  IMAD.HI.U32 R17, R7, -0x326172a9, RZ ;  /* 0xcd9e8d5707117827 */ /* 0x000fe200078e00ff */
[----:B------:R-:W-:Y:S02]  /*0f30*/  SHF.L.U32 R74, R14, 0x10, RZ ;  /* 0x000000100e4a7819 */ /* 0x000fe400000006ff */
[----:B------:R-:W-:Y:S01]  /*0f40*/  SHF.L.U32 R85, R85, 0x10, RZ ;  /* 0x0000001055557819 */ /* 0x000fe200000006ff */
[----:B------:R-:W-:Y:S01]  /*0f50*/  IMAD.U32 R83, R9, 0x10000, RZ ;  /* 0x0001000009537824 */ /* 0x000fe200078e00ff */
[----:B------:R-:W-:Y:S01]  /*0f60*/  LOP3.LUT R17, R28, UR27, R17, 0x96, !PT ;  /* 0x0000001b1c117c12 */ /* 0x000fe2000f8e9611 */
[----:B------:R-:W-:Y:S01]  /*0f70*/  IMAD R9, R26, -0x2daee0ad, RZ ;  /* 0xd2511f531a097824 */ /* 0x000fe200078e02ff */
[----:B------:R-:W-:Y:S01]  /*0f80*/  PRMT R28, R18, 0x7632, R28 ;  /* 0x00007632121c7816 */ /* 0x000fe2000000001c */
[----:B------:R-:W-:Y:S01]  /*0f90*/  IMAD.HI.U32 R76, R30, -0x2daee0ad, RZ ;  /* 0xd2511f531e4c7827 */ /* 0x000fe200078e00ff */
[----:B------:R-:W-:-:S02]  /*0fa0*/  SHF.L.U32 R94, R20, 0x10, RZ ;  /* 0x00000010145e7819 */ /* 0x000fc400000006ff */
[----:B------:R-:W-:Y:S01]  /*0fb0*/  SHF.L.U32 R108, R108, 0x10, RZ ;  /* 0x000000106c6c7819 */ /* 0x000fe200000006ff */
[----:B------:R-:W-:Y:S01]  /*0fc0*/  IMAD.HI.U32 R26, R17, -0x2daee0ad, RZ ;  /* 0xd2511f53111a7827 */ /* 0x000fe200078e00ff */
[----:B------:R-:W-:Y:S02]  /*0fd0*/  LOP3.LUT R76, R9, UR28, R76, 0x96, !PT ;  /* 0x0000001c094c7c12 */ /* 0x000fe4000f8e964c */
[----:B------:R-:W-:Y:S01]  /*0fe0*/  SHF.L.U32 R116, R116, 0x10, RZ ;  /* 0x0000001074747819 */ /* 0x000fe200000006ff */
[----:B------:R-:W-:Y:S01]  /*0ff0*/  IMAD R9, R7, -0x326172a9, RZ ;  /* 0xcd9e8d5707097824 */ /* 0x000fe200078e02ff */
[----:B------:R-:W-:Y:S01]  /*1000*/  SHF.L.U32 R124, R124, 0x10, RZ ;  /* 0x000000107c7c7819 */ /* 0x000fe200000006ff */
[----:B------:R-:W-:Y:S01]  /*1010*/  IMAD R7, R30, -0x2daee0ad, RZ ;  /* 0xd2511f531e077824 */ /* 0x000fe200078e02ff */
[----:B------:R-:W-:Y:S01]  /*1020*/  SHF.L.U32 R79, R79, 0x10, RZ ;  /* 0x000000104f4f7819 */ /* 0x000fe200000006ff */
[----:B------:R-:W-:Y:S01]  /*1030*/  IMAD.U32 R5, R11, 0x10000, RZ ;  /* 0x000100000b057824 */ /* 0x000fe200078e00ff */
[----:B------:R-:W-:Y:S01]  /*1040*/  PRMT R11, R15, 0x7632, R11 ;  /* 0x000076320f0b7816 */ /* 0x000fe2000000000b */
[----:B------:R-:W-:Y:S01]  /*1050*/  IMAD.HI.U32 R66, R76, -0x326172a9, RZ ;  /* 0xcd9e8d574c427827 */ /* 0x000fe200078e00ff */
[----:B------:R-:W-:-:S02]  /*1060*/  LOP3.LUT R26, R7, UR30, R26, 0x96, !PT ;  /* 0x0000001e071a7c12 */ /* 0x000fc4000f8e961a */
[----:B------:R-:W-:Y:S01]  /*1070*/  SHF.L.U32 R82, R82, 0x10, RZ ;  /* 0x0000001052527819 */ /* 0x000fe200000006ff */
[----:B------:R-:W-:Y:S01]  /*1080*/  IMAD.U32 R73, R10, 0x10000, RZ ;  /* 0x000100000a497824 */ /* 0x000fe200078e00ff */
[----:B------:R-:W-:Y:S01]  /*1090*/  LOP3.LUT R66, R9, UR29, R66, 0x96, !PT ;  /* 0x0000001d09427c12 */ /* 0x000fe2000f8e9642 */
        /* <DEDUP_REMOVED lines=8> */
[----:B------:R-:W-:-:S02]  /*1120*/  IMAD.U32 R10, R24, 0x10000, RZ ;  /* 0x00010000180a7824 */ /* 0x000fc400078e00ff */
[----:B------:R-:W-:Y:S02]  /*1130*/  HFMA2 R9, -RZ, RZ, 0, 0 ;  /* 0x00000000ff097431 */ /* 0x000fe400000001ff */
[----:B------:R-:W-:Y:S01]  /*1140*/  IMAD.U32 R8, R23, 0x10000, RZ ;  /* 0x0001000017087824 */ /* 0x000fe200078e00ff */
[----:B------:R-:W-:Y:S01]  /*1150*/  PRMT R23, R14, 0x7632, R23 ;  /* 0x000076320e177816 */ /* 0x000fe20000000017 */
[----:B------:R-:W-:Y:S01]  /*1160*/  IMAD.U32 R92, R12, 0x10000, RZ ;  /* 0x000100000c5c7824 */ /* 0x000fe200078e00ff */
[----:B------:R0:W-:Y:S01]  /*1170*/  STL [R1], R10 ;  /* 0x0000000a01007387 */ /* 0x0001e20000100800 */
[----:B------:R-:W-:Y:S01]  /*1180*/  IMAD.U32 R84, R13, 0x10000, RZ ;  /* 0x000100000d547824 */ /* 0x000fe200078e00ff */
[----:B------:R-:W-:Y:S01]  /*1190*/  SHF.L.U32 R12, R15, 0x10, RZ ;  /* 0x000000100f0c7819 */ /* 0x000fe200000006ff */
        /* <DEDUP_REMOVED lines=13> */
[----:B------:R-:W-:Y:S01]  /*1270*/  PLOP3.LUT P0, PT, PT, PT, UP0, 0x80, 0x8 ;  /* 0x000000000008781c */ /* 0x000fe20003f0f008 */
[----:B------:R-:W-:Y:S01]  /*1280*/  IMAD.U32 R102, R102, 0x10000, RZ ;  /* 0x0001000066667824 */ /* 0x000fe200078e00ff */
[----:B------:R-:W-:Y:S01]  /*1290*/  SHF.L.U32 R120, R120, 0x10, RZ ;  /* 0x0000001078787819 */ /* 0x000fe200000006ff */
[----:B------:R-:W-:-:S02]  /*12a0*/  IMAD.U32 R109, R109, 0x10000, RZ ;  /* 0x000100006d6d7824 */ /* 0x000fc400078e00ff */
[----:B------:R-:W-:Y:S02]  /*12b0*/  IMAD.U32 R110, R110, 0x10000, RZ ;  /* 0x000100006e6e7824 */ /* 0x000fe400078e00ff */
[----:B------:R-:W-:Y:S02]  /*12c0*/  IMAD.U32 R117, R117, 0x10000, RZ ;  /* 0x0001000075757824 */ /* 0x000fe400078e00ff */
[----:B------:R-:W-:Y:S02]  /*12d0*/  IMAD.U32 R118, R118, 0x10000, RZ ;  /* 0x0001000076767824 */ /* 0x000fe400078e00ff */
[----:B------:R-:W-:Y:S02]  /*12e0*/  IMAD.U32 R125, R125, 0x10000, RZ ;  /* 0x000100007d7d7824 */ /* 0x000fe400078e00ff */
[----:B0-----:R-:W-:Y:S02]  /*12f0*/  IMAD.U32 R10, R25, 0x10000, RZ ;  /* 0x00010000190a7824 */ /* 0x001fe400078e00ff */
[----:B------:R-:W-:-:S02]  /*1300*/  IMAD.U32 R11, R11, 0x10000, RZ ;  /* 0x000100000b0b7824 */ /* 0x000fc400078e00ff */
[----:B------:R-:W-:Y:S02]  /*1310*/  IMAD.U32 R13, R19, 0x10000, RZ ;  /* 0x00010000130d7824 */ /* 0x000fe400078e00ff */
[----:B------:R-:W-:Y:S02]  /*1320*/  IMAD.U32 R14, R27, 0x10000, RZ ;  /* 0x000100001b0e7824 */ /* 0x000fe400078e00ff */
[----:B------:R-:W-:Y:S02]  /*1330*/  IMAD.U32 R16, R28, 0x10000, RZ ;  /* 0x000100001c107824 */ /* 0x000fe400078e00ff */
[----:B------:R-:W-:Y:S02]  /*1340*/  IMAD.U32 R72, R72, 0x10000, RZ ;  /* 0x0001000048487824 */ /* 0x000fe400078e00ff */
[----:B------:R-:W-:Y:S02]  /*1350*/  IMAD.U32 R80, R80, 0x10000, RZ ;  /* 0x0001000050507824 */ /* 0x000fe400078e00ff */
        /* <DEDUP_REMOVED lines=15> */
[----:B------:R-:W-:Y:S02]  /*1450*/  IMAD R24, R17, -0x2daee0ad, RZ ;  /* 0xd2511f5311187824 */ /* 0x000fe400078e02ff */
[----:B-1234-:R-:W-:-:S07]  /*1460*/  IMAD R76, R76, -0x326172a9, RZ ;  /* 0xcd9e8d574c4c7824 */ /* 0x01efce00078e02ff */
.L_x_648:
        /* <DEDUP_REMOVED lines=8> */
[----:B------:R-:W3:Y:S08]  /*14f0*/  @P1 LDC.64 R38, c[0x0][0x3a0] ;  /* 0x0000e800ff261b82 */ /* 0x000ef00000000a00 */
[----:B------:R-:W4:Y:S01]  /*1500*/  LDC.64 R56, c[0x0][0x398] ;  /* 0x0000e600ff387b82 */ /* 0x000f220000000a00 */
[----:B0-----:R-:W-:-:S04]  /*1510*/  LOP3.LUT R42, R42, 0x1f, RZ, 0xc0, !PT ;  /* 0x0000001f2a2a7812 */ /* 0x001fc800078ec0ff */
[----:B------:R-:W-:-:S05]  /*1520*/  LEA.HI.SX32 R27, R27, R42, 0x1d ;  /* 0x0000002a1b1b7211 */ /* 0x000fca00078feaff */
[----:B---3--:R-:W-:-:S04]  /*1530*/  @P1 IMAD.WIDE.U32 R38, R27, 0x10, R38 ;  /* 0x000000101b261825 */ /* 0x008fc800078e0026 */
[C---:B-1----:R-:W-:Y:S01]  /*1540*/  @P0 IMAD.WIDE.U32 R36, R27.reuse, 0x10, R36 ;  /* 0x000000101b240825 */ /* 0x042fe200078e0024 */
[----:B------:R2:W3:Y:S04]  /*1550*/  @P1 LDG.E.128 R28, desc[UR8][R38.64] ;  /* 0x00000008261c1981 */ /* 0x0004e8000c1e1d00 */
[----:B------:R0:W5:Y:S01]  /*1560*/  @P0 LDG.E.128 R32, desc[UR8][R36.64] ;  /* 0x0000000824200981 */ /* 0x000162000c1e1d00 */
[----:B--2---:R-:W-:-:S06]  /*1570*/  IMAD.WIDE.U32 R38, R27, 0x10, R68 ;  /* 0x000000101b267825 */ /* 0x004fcc00078e0044 */
[----:B------:R-:W5:Y:S01]  /*1580*/  LDG.E.128 R36, desc[UR8][R38.64] ;  /* 0x0000000826247981 */ /* 0x000f62000c1e1d00 */
[----:B----4-:R-:W-:-:S04]  /*1590*/  ISETP.NE.U32.AND P0, PT, R56, RZ, PT ;  /* 0x000000ff3800720c */ /* 0x010fc80003f05070 */
[----:B------:R-:W-:Y:S02]  /*15a0*/  ISETP.NE.AND.EX P0, PT, R57, RZ, PT, P0 ;  /* 0x000000ff3900720c */ /* 0x000fe40003f05300 */
[----:B------:R-:W-:Y:S02]  /*15b0*/  MOV R48, 0x2f800000 ;  /* 0x2f80000000307802 */ /* 0x000fe40000000f00 */
[----:B---3--:R-:W-:Y:S02]  /*15c0*/  PRMT R47, R31, 0x7632, R47 ;  /* 0x000076321f2f7816 */ /* 0x008fe4000000002f */
[----:B------:R-:W-:Y:S02]  /*15d0*/  PRMT R59, R30, 0x7632, R59 ;  /* 0x000076321e3b7816 */ /* 0x000fe4000000003b */
[----:B------:R-:W-:Y:S02]  /*15e0*/  PRMT R41, R29, 0x7632, R41 ;  /* 0x000076321d297816 */ /* 0x000fe40000000029 */
[----:B------:R-:W-:-:S03]  /*15f0*/  PRMT R46, R28, 0x7632, R46 ;  /* 0x000076321c2e7816 */ /* 0x000fc6000000002e */
[----:B0-----:R-:W-:Y:S05]  /*1600*/  @P0 BRA `(.L_x_401) ;  /* 0x0000002800400947 */ /* 0x001fea0003800000 */
        /* <DEDUP_REMOVED lines=16> */
.L_x_404:
        /* <DEDUP_REMOVED lines=13> */
.L_x_406:
[----:B------:R-:W-:Y:S05]  /*17e0*/  BSYNC.RECONVERGENT B2 ;  /* 0x0000000000027941 */ /* 0x000fea0003800200 */
.L_x_405:
        /* <DEDUP_REMOVED lines=40> */
[----:B------:R-:W-:-:S07]  /*1a70*/  HFMA2 R42, -RZ, RZ, 0, 0 ;  /* 0x00000000ff2a7431 */ /* 0x000fce00000001ff */
.L_x_403:
[----:B------:R-:W-:Y:S05]  /*1a80*/  BSYNC.RECONVERGENT B1 ;  /* 0x0000000000017941 */ /* 0x000fea0003800200 */
.L_x_402:
[----:B------:R-:W-:Y:S01]  /*1a90*/  I2FP.F32.U32 R43, R40 ;  /* 0x00000028002b7245 */ /* 0x000fe20000201000 */
[----:B-----5:R-:W-:Y:S01]  /*1aa0*/  IMAD.U32 R24, R36, 0x10000, RZ ;  /* 0x0001000024187824 */ /* 0x020fe200078e00ff */
[----:B------:R-:W-:Y:S01]  /*1ab0*/  MOV R50, UR31 ;  /* 0x0000001f00327c02 */ /* 0x000fe20008000f00 */
[----:B------:R-:W-:Y:S01]  /*1ac0*/  IMAD.U32 R49, RZ, RZ, UR32 ;  /* 0x00000020ff317e24 */ /* 0x000fe2000f8e00ff */
[----:B------:R-:W-:Y:S01]  /*1ad0*/  ISETP.NE.AND P2, PT, R42, 0x1, PT ;  /* 0x000000012a00780c */ /* 0x000fe20003f45270 */
[----:B------:R-:W-:Y:S01]  /*1ae0*/  FFMA.FTZ R43, R43, R48, 1.1641532182693481445e-10 ;  /* 0x2f0000002b2b7423 */ /* 0x000fe20000010030 */
[----:B------:R-:W-:Y:S01]  /*1af0*/  BSSY.RECONVERGENT B1, `(.L_x_407) ;  /* 0x000004d000017945 */ /* 0x000fe20003800200 */
[----:B------:R-:W-:Y:S01]  /*1b00*/  FMUL.FTZ R24, R24, R49 ;  /* 0x0000003118187220 */ /* 0x000fe20000410000 */
[----:B------:R-:W-:Y:S01]  /*1b10*/  PRMT R36, R36, 0x7632, R36 ;  /* 0x0000763224247816 */ /* 0x000fe20000000024 */
[----:B------:R-:W-:Y:S01]  /*1b20*/  IMAD.MOV.U32 R44, RZ, RZ, 0x2 ;  /* 0x00000002ff2c7424 */ /* 0x000fe200078e00ff */
[----:B------:R-:W-:Y:S01]  /*1b30*/  FSETP.GTU.FTZ.AND P0, PT, R43, R50, PT ;  /* 0x000000322b00720b */ /* 0x000fe20003f1c000 */
[----:B------:R-:W-:-:S03]  /*1b40*/  @P1 IMAD.U32 R43, R28, 0x10000, RZ ;  /* 0x000100001c2b1824 */ /* 0x000fc600078e00ff */
[----:B------:R-:W-:Y:S02]  /*1b50*/  FSEL R40, R24, RZ, !P0 ;  /* 0x000000ff18287208 */ /* 0x000fe40004000000 */
[----:B------:R-:W-:Y:S02]  /*1b60*/  PLOP3.LUT P0, PT, P0, PT, PT, 0x8, 0x80 ;  /* 0x000000000080781c */ /* 0x000fe4000070e170 */
[----:B------:R-:W-:Y:S01]  /*1b70*/  MOV R24, R76 ;  /* 0x0000004c00187202 */ /* 0x000fe20000000f00 */
        /* <DEDUP_REMOVED lines=12> */
.L_x_409:
        /* <DEDUP_REMOVED lines=13> */
.L_x_411:
[----:B------:R-:W-:Y:S05]  /*1d10*/  BSYNC.RECONVERGENT B2 ;  /* 0x0000000000027941 */ /* 0x000fea0003800200 */
.L_x_410:
[----:B------:R-:W-:Y:S01]  /*1d20*/  IMAD.WIDE.U32 R62, R0, -0x326172a9, RZ ;  /* 0xcd9e8d57003e7825 */ /* 0x000fe200078e00ff */
[----:B------:R-:W-:Y:S02]  /*1d30*/  LOP3.LUT R42, R9, UR7, R45, 0x96, !PT ;  /* 0x00000007092a7c12 */ /* 0x000fe4000f8e962d */
[----:B------:R-:W-:Y:S02]  /*1d40*/  MOV R24, R52 ;  /* 0x0000003400187202 */ /* 0x000fe40000000f00 */
        /* <DEDUP_REMOVED lines=39> */
.L_x_408:
[----:B------:R-:W-:Y:S05]  /*1fc0*/  BSYNC.RECONVERGENT B1 ;  /* 0x0000000000017941 */ /* 0x000fea0003800200 */
.L_x_407:
        /* <DEDUP_REMOVED lines=24> */
.L_x_414:
        /* <DEDUP_REMOVED lines=13> */
.L_x_416:
[----:B------:R-:W-:Y:S05]  /*2220*/  BSYNC.RECONVERGENT B2 ;  /* 0x0000000000027941 */ /* 0x000fea0003800200 */
.L_x_415:
[----:B------:R-:W-:Y:S01]  /*2230*/  IMAD.WIDE.U32 R64, R0, -0x326172a9, RZ ;  /* 0xcd9e8d5700407825 */ /* 0x000fe200078e00ff */
[----:B------:R-:W-:Y:S02]  /*2240*/  LOP3.LUT R44, R9, UR7, R61, 0x96, !PT ;  /* 0x00000007092c7c12 */ /* 0x000fe4000f8e963d */
[----:B------:R-:W-:Y:S01]  /*2250*/  MOV R43, R52 ;  /* 0x00000034002b7202 */ /* 0x000fe20000000f00 */
        /* <DEDUP_REMOVED lines=38> */
[----:B------:R-:W-:-:S07]  /*24c0*/  LOP3.LUT R26, R60, UR30, R45, 0x96, !PT ;  /* 0x0000001e3c1a7c12 */ /* 0x000fce000f8e962d */
.L_x_413:
[----:B------:R-:W-:Y:S05]  /*24d0*/  BSYNC.RECONVERGENT B1 ;  /* 0x0000000000017941 */ /* 0x000fea0003800200 */
.L_x_412:
[----:B------:R-:W-:Y:S01]  /*24e0*/  I2FP.F32.U32 R43, R43 ;  /* 0x0000002b002b7245 */ /* 0x000fe20000201000 */
[----:B------:R-:W-:Y:S01]  /*24f0*/  @P1 IMAD.U32 R46, R29, 0x10000, RZ ;  /* 0x000100001d2e1824 */ /* 0x000fe200078e00ff */
[----:B------:R-:W-:Y:S01]  /*2500*/  SHF.L.U32 R44, R37, 0x10, RZ ;  /* 0x00000010252c7819 */ /* 0x000fe200000006ff */
[----:B------:R-:W-:Y:S01]  /*2510*/  BSSY.RECONVERGENT B1, `(.L_x_417) ;  /* 0x000004e000017945 */ /* 0x000fe20003800200 */
[----:B------:R-:W-:Y:S01]  /*2520*/  ISETP.NE.AND P2, PT, R58, 0x1, PT ;  /* 0x000000013a00780c */ /* 0x000fe20003f45270 */
[----:B------:R-:W-:Y:S01]  /*2530*/  FFMA.FTZ R43, R43, R48, 1.1641532182693481445e-10 ;  /* 0x2f0000002b2b7423 */ /* 0x000fe20000010030 */
[----:B------:R-:W-:Y:S01]  /*2540*/  PRMT R37, R37, 0x7632, R37 ;  /* 0x0000763225257816 */ /* 0x000fe20000000025 */
[----:B------:R-:W-:Y:S01]  /*2550*/  FMUL.FTZ R44, R44, R49 ;  /* 0x000000312c2c7220 */ /* 0x000fe20000410000 */
[----:B------:R-:W-:Y:S01]  /*2560*/  IMAD.MOV.U32 R60, RZ, RZ, 0x2 ;  /* 0x00000002ff3c7424 */ /* 0x000fe200078e00ff */
[----:B------:R-:W-:Y:S02]  /*2570*/  MOV R45, R76 ;  /* 0x0000004c002d7202 */ /* 0x000fe40000000f00 */
[----:B------:R-:W-:-:S04]  /*2580*/  FSETP.GTU.FTZ.AND P0, PT, R43, R50, PT ;  /* 0x000000322b00720b */ /* 0x000fc80003f1c000 */
        /* <DEDUP_REMOVED lines=14> */
.L_x_419:
        /* <DEDUP_REMOVED lines=13> */
.L_x_421:
[----:B------:R-:W-:Y:S05]  /*2740*/  BSYNC.RECONVERGENT B2 ;  /* 0x0000000000027941 */ /* 0x000fea0003800200 */
.L_x_420:
        /* <DEDUP_REMOVED lines=42> */
.L_x_418:
[----:B------:R-:W-:Y:S05]  /*29f0*/  BSYNC.RECONVERGENT B1 ;  /* 0x0000000000017941 */ /* 0x000fea0003800200 */
.L_x_417:
[----:B------:R-:W-:Y:S01]  /*2a00*/  I2FP.F32.U32 R45, R45 ;  /* 0x0000002d002d7245 */ /* 0x000fe20000201000 */
[----:B------:R-:W-:Y:S01]  /*2a10*/  @P1 IMAD.U32 R41, R41, 0x10000, RZ ;  /* 0x0001000029291824 */ /* 0x000fe200078e00ff */
[----:B------:R-:W-:Y:S01]  /*2a20*/  SHF.L.U32 R44, R37, 0x10, RZ ;  /* 0x00000010252c7819 */ /* 0x000fe200000006ff */
[----:B------:R-:W-:Y:S01]  /*2a30*/  BSSY.RECONVERGENT B1, `(.L_x_422) ;  /* 0x000004c000017945 */ /* 0x000fe20003800200 */
[----:B------:R-:W-:Y:S01]  /*2a40*/  ISETP.NE.AND P0, PT, R60, 0x1, PT ;  /* 0x000000013c00780c */ /* 0x000fe20003f05270 */
[----:B------:R-:W-:Y:S01]  /*2a50*/  FFMA.FTZ R45, R45, R48, 1.1641532182693481445e-10 ;  /* 0x2f0000002d2d7423 */ /* 0x000fe20000010030 */
[----:B------:R-:W-:Y:S02]  /*2a60*/  IMAD.MOV.U32 R61, RZ, RZ, 0x2 ;  /* 0x00000002ff3d7424 */ /* 0x000fe400078e00ff */
[----:B------:R-:W-:Y:S02]  /*2a70*/  FMUL.FTZ R44, R44, R49 ;  /* 0x000000312c2c7220 */ /* 0x000fe40000410000 */
        /* <DEDUP_REMOVED lines=15> */
.L_x_424:
        /* <DEDUP_REMOVED lines=13> */
.L_x_426:
[----:B------:R-:W-:Y:S05]  /*2c40*/  BSYNC.RECONVERGENT B2 ;  /* 0x0000000000027941 */ /* 0x000fea0003800200 */
.L_x_425:
        /* <DEDUP_REMOVED lines=39> */
[----:B------:R-:W-:-:S03]  /*2ec0*/  LOP3.LUT R66, R66, UR29, R77, 0x96, !PT ;  /* 0x0000001d42427c12 */ /* 0x000fc6000f8e964d */
[----:B------:R-:W-:Y:S01]  /*2ed0*/  IMAD.MOV.U32 R52, RZ, RZ, R44 ;  /* 0x000000ffff347224 */ /* 0x000fe200078e002c */
[----:B------:R-:W-:-:S07]  /*2ee0*/  LOP3.LUT R26, R60, UR30, R45, 0x96, !PT ;  /* 0x0000001e3c1a7c12 */ /* 0x000fce000f8e962d */
.L_x_423:
[----:B------:R-:W-:Y:S05]  /*2ef0*/  BSYNC.RECONVERGENT B1 ;  /* 0x0000000000017941 */ /* 0x000fea0003800200 */
.L_x_422:
[----:B------:R-:W-:Y:S01]  /*2f00*/  I2FP.F32.U32 R41, R41 ;  /* 0x0000002900297245 */ /* 0x000fe20000201000 */
[----:B------:R-:W-:Y:S01]  /*2f10*/  @P1 IMAD.U32 R58, R30, 0x10000, RZ ;  /* 0x000100001e3a1824 */ /* 0x000fe200078e00ff */
[C---:B------:R-:W-:Y:S01]  /*2f20*/  SHF.L.U32 R44, R38.reuse, 0x10, RZ ;  /* 0x00000010262c7819 */ /* 0x040fe200000006ff */
        /* <DEDUP_REMOVED lines=21> */
.L_x_429:
        /* <DEDUP_REMOVED lines=13> */
.L_x_431:
[----:B------:R-:W-:Y:S05]  /*3150*/  BSYNC.RECONVERGENT B2 ;  /* 0x0000000000027941 */ /* 0x000fea0003800200 */
.L_x_430:
        /* <DEDUP_REMOVED lines=42> */
.L_x_428:
[----:B------:R-:W-:Y:S05]  /*3400*/  BSYNC.RECONVERGENT B1 ;  /* 0x0000000000017941 */ /* 0x000fea0003800200 */
.L_x_427:
        /* <DEDUP_REMOVED lines=10> */
[----:B------:R-:W-:Y:S02]  /*34b0*/  MOV R38, R76 ;  /* 0x0000004c00267202 */ /* 0x000fe40000000f00 */
[----:B------:R-:W-:Y:S01]  /*34c0*/  PLOP3.LUT P0, PT, P0, PT, PT, 0x8, 0x80 ;  /* 0x000000000080781c */ /* 0x000fe2000070e170 */
        /* <DEDUP_REMOVED lines=11> */
.L_x_434:
        /* <DEDUP_REMOVED lines=13> */
.L_x_436:
[----:B------:R-:W-:Y:S05]  /*3650*/  BSYNC.RECONVERGENT B2 ;  /* 0x0000000000027941 */ /* 0x000fea0003800200 */
.L_x_435:
        /* <DEDUP_REMOVED lines=42> */
.L_x_433:
[----:B------:R-:W-:Y:S05]  /*3900*/  BSYNC.RECONVERGENT B1 ;  /* 0x0000000000017941 */ /* 0x000fea0003800200 */
.L_x_432:
        /* <DEDUP_REMOVED lines=8> */
[----:B------:R-:W-:Y:S02]  /*3990*/  MOV R39, R76 ;  /* 0x0000004c00277202 */ /* 0x000fe40000000f00 */
[----:B------:R-:W-:-:S04]  /*39a0*/  FSETP.GTU.FTZ.AND P4, PT, R45, R50, PT ;  /* 0x000000322d00720b */ /* 0x000fc80003f9c000 */
        /* <DEDUP_REMOVED lines=14> */
.L_x_439:
        /* <DEDUP_REMOVED lines=13> */
.L_x_441:
[----:B------:R-:W-:Y:S05]  /*3b60*/  BSYNC.RECONVERGENT B2 ;  /* 0x0000000000027941 */ /* 0x000fea0003800200 */
.L_x_440:
[----:B------:R-:W-:Y:S01]  /*3b70*/  LOP3.LUT R38, R9, UR7, R61, 0x96, !PT ;  /* 0x0000000709267c12 */ /* 0x000fe2000f8e963d */
[----:B------:R-:W-:-:S04]  /*3b80*/  IMAD.WIDE.U32 R62, R0, -0x326172a9, RZ ;  /* 0xcd9e8d57003e7825 */ /* 0x000fc800078e00ff */
[----:B------:R-:W-:Y:S01]  /*3b90*/  IMAD.WIDE.U32 R38, R38, -0x326172a9, RZ ;  /* 0xcd9e8d5726267825 */ /* 0x000fe200078e00ff */
[----:B------:R-:W-:-:S04]  /*3ba0*/  LOP3.LUT R63, R4, UR6, R63, 0x96, !PT ;  /* 0x00000006043f7c12 */ /* 0x000fc8000f8e963f */
[----:B------:R-:W-:Y:S01]  /*3bb0*/  LOP3.LUT R61, R62, UR13, R39, 0x96, !PT ;  /* 0x0000000d3e3d7c12 */ /* 0x000fe2000f8e9627 */
[----:B------:R-:W-:-:S05]  /*3bc0*/  IMAD.WIDE.U32 R62, R63, -0x2daee0ad, RZ ;  /* 0xd2511f533f3e7825 */ /* 0x000fca00078e00ff */
        /* <DEDUP_REMOVED lines=36> */
.L_x_438:
[----:B------:R-:W-:Y:S05]  /*3e10*/  BSYNC.RECONVERGENT B1 ;  /* 0x0000000000017941 */ /* 0x000fea0003800200 */
.L_x_437:
[----:B------:R-:W-:Y:S01]  /*3e20*/  I2FP.F32.U32 R39, R39 ;  /* 0x0000002700277245 */ /* 0x000fe20000201000 */
[----:B------:R-:W-:Y:S01]  /*3e30*/  @P1 IMAD.U32 R62, R47, 0x10000, RZ ;  /* 0x000100002f3e1824 */ /* 0x000fe200078e00ff */
[----:B------:R-:W-:Y:S02]  /*3e40*/  SHF.L.U32 R38, R65, 0x10, RZ ;  /* 0x0000001041267819 */ /* 0x000fe400000006ff */
[----:B------:R-:W-:Y:S01]  /*3e50*/  PRMT R37, R55, 0x5410, R37 ;  /* 0x0000541037257816 */ /* 0x000fe20000000025 */
[----:B------:R-:W-:Y:S01]  /*3e60*/  FFMA.FTZ R39, R39, R48, 1.1641532182693481445e-10 ;  /* 0x2f00000027277423 */ /* 0x000fe20000010030 */
[----:B------:R-:W-:Y:S01]  /*3e70*/  PRMT R36, R54, 0x5410, R36 ;  /* 0x0000541036247816 */ /* 0x000fe20000000024 */
[----:B------:R-:W-:-:S03]  /*3e80*/  FMUL.FTZ R38, R38, R49 ;  /* 0x0000003126267220 */ /* 0x000fc60000410000 */
[----:B------:R-:W-:-:S04]  /*3e90*/  FSETP.GTU.FTZ.AND P5, PT, R39, R50, PT ;  /* 0x000000322700720b */ /* 0x000fc80003fbc000 */
[----:B------:R-:W-:Y:S02]  /*3ea0*/  FSEL R47, R38, RZ, !P5 ;  /* 0x000000ff262f7208 */ /* 0x000fe40006800000 */
[----:B------:R-:W-:Y:S02]  /*3eb0*/  PLOP3.LUT P5, PT, P5, PT, PT, 0x8, 0x80 ;  /* 0x000000000080781c */ /* 0x000fe40002fae170 */
[----:B------:R-:W-:Y:S01]  /*3ec0*/  PRMT R38, R58, 0x5410, R59 ;  /* 0x000054103a267816 */ /* 0x000fe2000000003b */
[----:B------:R-:W-:-:S05]  /*3ed0*/  @P1 FADD.FTZ R47, R47, R62 ;  /* 0x0000003e2f2f1221 */ /* 0x000fca0000010000 */
[----:B------:R-:W-:-:S04]  /*3ee0*/  F2FP.BF16.F32.PACK_AB R39, RZ, R47 ;  /* 0x0000002fff27723e */ /* 0x000fc800000010ff */
[----:B------:R-:W-:Y:S01]  /*3ef0*/  PRMT R39, R64, 0x5410, R39 ;  /* 0x0000541040277816 */ /* 0x000fe20000000027 */
[----:B------:R-:W-:Y:S06]  /*3f00*/  BRA `(.L_x_442) ;  /* 0x00000050003c7947 */ /* 0x000fec0003800000 */
.L_x_401:
        /* <DEDUP_REMOVED lines=10> */
[-C--:B------:R-:W-:Y:S01]  /*3fb0*/  @!P0 MOV R52, R24.reuse ;  /* 0x0000001800348202 */ /* 0x080fe20000000f00 */
[----:B------:R-:W-:Y:S01]  /*3fc0*/  @!P0 IMAD.MOV.U32 R17, RZ, RZ, R26 ;  /* 0x000000ffff118224 */ /* 0x000fe200078e001a */
[----:B------:R-:W-:Y:S01]  /*3fd0*/  @P0 MOV R52, R24 ;  /* 0x0000001800340202 */ /* 0x000fe20000000f00 */
[----:B------:R-:W-:Y:S02]  /*3fe0*/  @P0 VIADD R20, R67, 0x1 ;  /* 0x0000000143140836 */ /* 0x000fe40000000000 */
[----:B------:R-:W-:Y:S01]  /*3ff0*/  @P0 IMAD.MOV.U32 R17, RZ, RZ, R66 ;  /* 0x000000ffff110224 */ /* 0x000fe200078e0042 */
[----:B------:R-:W-:Y:S06]  /*4000*/  BRA `(.L_x_444) ;  /* 0x0000000000dc7947 */ /* 0x000fec0003800000 */
.L_x_445:
        /* <DEDUP_REMOVED lines=13> */
.L_x_447:
[----:B------:R-:W-:Y:S05]  /*40e0*/  BSYNC.RECONVERGENT B2 ;  /* 0x0000000000027941 */ /* 0x000fea0003800200 */
.L_x_446:
        /* <DEDUP_REMOVED lines=40> */
[----:B------:R-:W-:-:S07]  /*4370*/  LOP3.LUT R26, R18, UR30, R53, 0x96, !PT ;  /* 0x0000001e121a7c12 */ /* 0x000fce000f8e9635 */
.L_x_444:
[----:B------:R-:W-:Y:S05]  /*4380*/  BSYNC.RECONVERGENT B1 ;  /* 0x0000000000017941 */ /* 0x000fea0003800200 */
.L_x_443:
[----:B------:R-:W-:Y:S01]  /*4390*/  I2FP.F32.U32 R17, R17 ;  /* 0x0000001100117245 */ /* 0x000fe20000201000 */
[----:B------:R-:W-:Y:S01]  /*43a0*/  IMAD.U32 R50, RZ, RZ, UR31 ;  /* 0x0000001fff327e24 */ /* 0x000fe2000f8e00ff */
[----:B------:R-:W-:Y:S01]  /*43b0*/  ISETP.NE.AND P2, PT, R20, 0x1, PT ;  /* 0x000000011400780c */ /* 0x000fe20003f45270 */
[----:B------:R-:W-:Y:S01]  /*43c0*/  IMAD.U32 R49, RZ, RZ, UR32 ;  /* 0x00000020ff317e24 */ /* 0x000fe2000f8e00ff */
[C---:B-----5:R-:W-:Y:S01]  /*43d0*/  SHF.L.U32 R18, R36.reuse, 0x10, RZ ;  /* 0x0000001024127819 */ /* 0x060fe200000006ff */
[----:B------:R-:W-:Y:S01]  /*43e0*/  FFMA.FTZ R17, R17, R48, 1.1641532182693481445e-10 ;  /* 0x2f00000011117423 */ /* 0x000fe20000010030 */
[----:B------:R-:W-:Y:S01]  /*43f0*/  BSSY.RECONVERGENT B1, `(.L_x_448) ;  /* 0x000004a000017945 */ /* 0x000fe20003800200 */
[----:B------:R-:W-:Y:S01]  /*4400*/  PRMT R42, R36, 0x7632, R42 ;  /* 0x00007632242a7816 */ /* 0x000fe2000000002a */
[----:B------:R-:W-:Y:S01]  /*4410*/  IMAD.MOV.U32 R21, RZ, RZ, 0x2 ;  /* 0x00000002ff157424 */ /* 0x000fe200078e00ff */
[----:B------:R-:W-:Y:S02]  /*4420*/  MOV R19, R76 ;  /* 0x0000004c00137202 */ /* 0x000fe40000000f00 */
[----:B------:R-:W-:Y:S01]  /*4430*/  FSETP.GTU.FTZ.AND P0, PT, R17, R50, PT ;  /* 0x000000321100720b */ /* 0x000fe20003f1c000 */
[----:B------:R-:W-:-:S03]  /*4440*/  FMUL.FTZ R17, R18, R49 ;  /* 0x0000003112117220 */ /* 0x000fc60000410000 */
        /* <DEDUP_REMOVED lines=12> */
.L_x_450:
        /* <DEDUP_REMOVED lines=13> */
.L_x_452:
[----:B------:R-:W-:Y:S05]  /*45e0*/  BSYNC.RECONVERGENT B2 ;  /* 0x0000000000027941 */ /* 0x000fea0003800200 */
.L_x_451:
        /* <DEDUP_REMOVED lines=42> */
.L_x_449:
[----:B------:R-:W-:Y:S05]  /*4890*/  BSYNC.RECONVERGENT B1 ;  /* 0x0000000000017941 */ /* 0x000fea0003800200 */
.L_x_448:
        /* <DEDUP_REMOVED lines=25> */
.L_x_455:
        /* <DEDUP_REMOVED lines=13> */
.L_x_457:
[----:B------:R-:W-:Y:S05]  /*4b00*/  BSYNC.RECONVERGENT B2 ;  /* 0x0000000000027941 */ /* 0x000fea0003800200 */
.L_x_456:
        /* <DEDUP_REMOVED lines=42> */
.L_x_454:
[----:B------:R-:W-:Y:S05]  /*4db0*/  BSYNC.RECONVERGENT B1 ;  /* 0x0000000000017941 */ /* 0x000fea0003800200 */
.L_x_453:
        /* <DEDUP_REMOVED lines=21> */
.L_x_460:
        /* <DEDUP_REMOVED lines=13> */
.L_x_462:
[----:B------:R-:W-:Y:S05]  /*4fe0*/  BSYNC.RECONVERGENT B2 ;  /* 0x0000000000027941 */ /* 0x000fea0003800200 */
.L_x_461:
        /* <DEDUP_REMOVED lines=42> */
.L_x_459:
[----:B------:R-:W-:Y:S05]  /*5290*/  BSYNC.RECONVERGENT B1 ;  /* 0x0000000000017941 */ /* 0x000fea0003800200 */
.L_x_458:
[----:B------:R-:W-:Y:S01]  /*52a0*/  I2FP.F32.U32 R19, R19 ;  /* 0x0000001300137245 */ /* 0x000fe20000201000 */
[----:B------:R-:W-:Y:S01]  /*52b0*/  @P1 IMAD.U32 R42, R46, 0x10000, RZ ;  /* 0x000100002e2a1824 */ /* 0x000fe200078e00ff */
[----:B------:R-:W-:Y:S01]  /*52c0*/  PRMT R18, R32, 0x7632, R18 ;  /* 0x0000763220127816 */ /* 0x000fe20000000012 */
[----:B------:R-:W-:Y:S01]  /*52d0*/  BSSY.RECONVERGENT B1, `(.L_x_463) ;  /* 0x000004f000017945 */ /* 0x000fe20003800200 */
[----:B------:R-:W-:Y:S01]  /*52e0*/  ISETP.NE.AND P2, PT, R20, 0x1, PT ;  /* 0x000000011400780c */ /* 0x000fe20003f45270 */
[----:B------:R-:W-:Y:S01]  /*52f0*/  FFMA.FTZ R19, R19, R48, 1.1641532182693481445e-10 ;  /* 0x2f00000013137423 */ /* 0x000fe20000010030 */
[----:B------:R-:W-:Y:S01]  /*5300*/  SHF.L.U32 R18, R18, 0x10, RZ ;  /* 0x0000001012127819 */ /* 0x000fe200000006ff */
[----:B------:R-:W-:-:S03]  /*5310*/  HFMA2 R22, -RZ, RZ, 0, 1.1920928955078125e-07 ;  /* 0x00000002ff167431 */ /* 0x000fc600000001ff */
[----:B------:R-:W-:Y:S01]  /*5320*/  FSETP.GTU.FTZ.AND P0, PT, R19, R50, PT ;  /* 0x000000321300720b */ /* 0x000fe20003f1c000 */
[----:B------:R-:W-:Y:S01]  /*5330*/  FMUL.FTZ R18, R18, R49 ;  /* 0x0000003112127220 */ /* 0x000fe20000410000 */
[----:B------:R-:W-:-:S04]  /*5340*/  IMAD.MOV.U32 R19, RZ, RZ, R76 ;  /* 0x000000ffff137224 */ /* 0x000fc800078e004c */
[----:B------:R-:W-:-:S05]  /*5350*/  FSEL R18, R18, RZ, !P0 ;  /* 0x000000ff12127208 */ /* 0x000fca0004000000 */
[----:B------:R-:W-:Y:S01]  /*5360*/  FADD.FTZ R25, R25, R18 ;  /* 0x0000001219197221 */ /* 0x000fe20000010000 */
[----:B------:R-:W-:-:S03]  /*5370*/  SEL R18, RZ, 0x1, P0 ;  /* 0x00000001ff127807 */ /* 0x000fc60000000000 */
[--C-:B------:R-:W-:Y:S01]  /*5380*/  @P1 FADD.FTZ R42, R42, R25.reuse ;  /* 0x000000192a2a1221 */ /* 0x100fe20000010000 */
[----:B------:R-:W-:-:S05]  /*5390*/  @!P1 IMAD.MOV.U32 R42, RZ, RZ, R25 ;  /* 0x000000ffff2a9224 */ /* 0x000fca00078e0019 */
        /* <DEDUP_REMOVED lines=10> */
.L_x_465:
        /* <DEDUP_REMOVED lines=13> */
.L_x_467:
[----:B------:R-:W-:Y:S05]  /*5510*/  BSYNC.RECONVERGENT B2 ;  /* 0x0000000000027941 */ /* 0x000fea0003800200 */
.L_x_466:
        /* <DEDUP_REMOVED lines=42> */
.L_x_464:
[----:B------:R-:W-:Y:S05]  /*57c0*/  BSYNC.RECONVERGENT B1 ;  /* 0x0000000000017941 */ /* 0x000fea0003800200 */
.L_x_463:
[----:B------:R-:W-:Y:S01]  /*57d0*/  I2FP.F32.U32 R19, R19 ;  /* 0x0000001300137245 */ /* 0x000fe20000201000 */
[C---:B------:R-:W-:Y:S01]  /*57e0*/  IMAD.U32 R20, R37.reuse, 0x10000, RZ ;  /* 0x0001000025147824 */ /* 0x040fe200078e00ff */
[----:B------:R-:W-:Y:S01]  /*57f0*/  ISETP.NE.AND P2, PT, R22, 0x1, PT ;  /* 0x000000011600780c */ /* 0x000fe20003f45270 */
[----:B------:R-:W-:Y:S01]  /*5800*/  BSSY.RECONVERGENT B1, `(.L_x_468) ;  /* 0x000004b000017945 */ /* 0x000fe20003800200 */
[----:B------:R-:W-:Y:S01]  /*5810*/  PRMT R25, R37, 0x7632, R25 ;  /* 0x0000763225197816 */ /* 0x000fe20000000019 */
[----:B------:R-:W-:Y:S01]  /*5820*/  FFMA.FTZ R19, R19, R48, 1.1641532182693481445e-10 ;  /* 0x2f00000013137423 */ /* 0x000fe20000010030 */
[----:B------:R-:W-:Y:S01]  /*5830*/  IMAD.MOV.U32 R23, RZ, RZ, 0x2 ;  /* 0x00000002ff177424 */ /* 0x000fe200078e00ff */
[----:B------:R-:W-:-:S03]  /*5840*/  MOV R21, R76 ;  /* 0x0000004c00157202 */ /* 0x000fc60000000f00 */
        /* <DEDUP_REMOVED lines=14> */
.L_x_470:
        /* <DEDUP_REMOVED lines=13> */
.L_x_472:
[----:B------:R-:W-:Y:S05]  /*5a00*/  BSYNC.RECONVERGENT B2 ;  /* 0x0000000000027941 */ /* 0x000fea0003800200 */
.L_x_471:
        /* <DEDUP_REMOVED lines=42> */
.L_x_469:
[----:B------:R-:W-:Y:S05]  /*5cb0*/  BSYNC.RECONVERGENT B1 ;  /* 0x0000000000017941 */ /* 0x000fea0003800200 */
.L_x_468:
[----:B------:R-:W-:Y:S01]  /*5cc0*/  I2FP.F32.U32 R21, R21 ;  /* 0x0000001500157245 */ /* 0x000fe20000201000 */
[----:B------:R-:W-:Y:S01]  /*5cd0*/  @P1 IMAD.U32 R22, R29, 0x10000, RZ ;  /* 0x000100001d161824 */ /* 0x000fe200078e00ff */
[----:B------:R-:W-:Y:S01]  /*5ce0*/  SHF.L.U32 R20, R33, 0x10, RZ ;  /* 0x0000001021147819 */ /* 0x000fe200000006ff */
[----:B------:R-:W-:Y:S01]  /*5cf0*/  BSSY.RECONVERGENT B1, `(.L_x_473) ;  /* 0x000004e000017945 */ /* 0x000fe20003800200 */
[----:B------:R-:W-:Y:S01]  /*5d00*/  ISETP.NE.AND P2, PT, R23, 0x1, PT ;  /* 0x000000011700780c */ /* 0x000fe20003f45270 */
[----:B------:R-:W-:Y:S01]  /*5d10*/  FFMA.FTZ R21, R21, R48, 1.1641532182693481445e-10 ;  /* 0x2f00000015157423 */ /* 0x000fe20000010030 */
[----:B------:R-:W-:Y:S02]  /*5d20*/  HFMA2 R44, -RZ, RZ, 0, 1.1920928955078125e-07 ;  /* 0x00000002ff2c7431 */ /* 0x000fe400000001ff */
[----:B------:R-:W-:Y:S02]  /*5d30*/  FMUL.FTZ R20, R20, R49 ;  /* 0x0000003114147220 */ /* 0x000fe40000410000 */
[----:B------:R-:W-:Y:S01]  /*5d40*/  FSETP.GTU.FTZ.AND P0, PT, R21, R50, PT ;  /* 0x000000321500720b */ /* 0x000fe20003f1c000 */
[----:B------:R-:W-:-:S03]  /*5d50*/  IMAD.MOV.U32 R21, RZ, RZ, R76 ;  /* 0x000000ffff157224 */ /* 0x000fc600078e004c */
[----:B------:R-:W-:-:S05]  /*5d60*/  FSEL R20, R20, RZ, !P0 ;  /* 0x000000ff14147208 */ /* 0x000fca0004000000 */
[----:B------:R-:W-:-:S04]  /*5d70*/  FADD.FTZ R19, R19, R20 ;  /* 0x0000001413137221 */ /* 0x000fc80000010000 */
        /* <DEDUP_REMOVED lines=13> */
.L_x_475:
        /* <DEDUP_REMOVED lines=13> */
.L_x_477:
[----:B------:R-:W-:Y:S05]  /*5f20*/  BSYNC.RECONVERGENT B2 ;  /* 0x0000000000027941 */ /* 0x000fea0003800200 */
.L_x_476:
        /* <DEDUP_REMOVED lines=42> */
.L_x_474:
[----:B------:R-:W-:Y:S05]  /*61d0*/  BSYNC.RECONVERGENT B1 ;  /* 0x0000000000017941 */ /* 0x000fea0003800200 */
.L_x_473:
[----:B------:R-:W-:Y:S01]  /*61e0*/  ISETP.NE.AND P3, PT, R44, 0x1, PT ;  /* 0x000000012c00780c */ /* 0x000fe20003f65270 */
[----:B------:R-:W-:Y:S01]  /*61f0*/  IMAD.U32 R20, R25, 0x10000, RZ ;  /* 0x0001000019147824 */ /* 0x000fe200078e00ff */
[----:B------:R-:W-:Y:S01]  /*6200*/  I2FP.F32.U32 R21, R21 ;  /* 0x0000001500157245 */ /* 0x000fe20000201000 */
[----:B------:R-:W-:Y:S01]  /*6210*/  BSSY.RECONVERGENT B1, `(.L_x_478) ;  /* 0x0000049000017945 */ /* 0x000fe20003800200 */
[----:B------:R-:W-:Y:S02]  /*6220*/  IMAD.MOV.U32 R22, RZ, RZ, 0x2 ;  /* 0x00000002ff167424 */ /* 0x000fe400078e00ff */
[----:B------:R-:W-:Y:S01]  /*6230*/  FMUL.FTZ R20, R20, R49 ;  /* 0x0000003114147220 */ /* 0x000fe20000410000 */
[----:B------:R-:W-:-:S05]  /*6240*/  FFMA.FTZ R21, R21, R48, 1.1641532182693481445e-10 ;  /* 0x2f00000015157423 */ /* 0x000fca0000010030 */
[----:B------:R-:W-:Y:S02]  /*6250*/  FSETP.GTU.FTZ.AND P0, PT, R21, R50, PT ;  /* 0x000000321500720b */ /* 0x000fe40003f1c000 */
[----:B------:R-:W-:Y:S02]  /*6260*/  MOV R21, R76 ;  /* 0x0000004c00157202 */ /* 0x000fe40000000f00 */
[----:B------:R-:W-:Y:S02]  /*6270*/  PLOP3.LUT P2, PT, P0, PT, PT, 0x8, 0x80 ;  /* 0x000000000080781c */ /* 0x000fe4000074e170 */
[----:B------:R-:W-:Y:S01]  /*6280*/  FSEL R25, R20, RZ, !P0 ;  /* 0x000000ff14197208 */ /* 0x000fe20004000000 */
[----:B------:R-:W-:Y:S10]  /*6290*/  @!P3 BRA `(.L_x_479) ;  /* 0x000000040000b947 */ /* 0x000ff40003800000 */
        /* <DEDUP_REMOVED lines=8> */
.L_x_480:
        /* <DEDUP_REMOVED lines=13> */
.L_x_482:
[----:B------:R-:W-:Y:S05]  /*63f0*/  BSYNC.RECONVERGENT B2 ;  /* 0x0000000000027941 */ /* 0x000fea0003800200 */
.L_x_481:
        /* <DEDUP_REMOVED lines=42> */
.L_x_479:
[----:B------:R-:W-:Y:S05]  /*66a0*/  BSYNC.RECONVERGENT B1 ;  /* 0x0000000000017941 */ /* 0x000fea0003800200 */
.L_x_478:
        /* <DEDUP_REMOVED lines=26> */
.L_x_485:
        /* <DEDUP_REMOVED lines=13> */
.L_x_487:
[----:B------:R-:W-:Y:S05]  /*6920*/  BSYNC.RECONVERGENT B2 ;  /* 0x0000000000027941 */ /* 0x000fea0003800200 */
.L_x_486:
[----:B------:R-:W-:Y:S01]  /*6930*/  IMAD.WIDE.U32 R62, R0, -0x326172a9, RZ ;  /* 0xcd9e8d57003e7825 */ /* 0x000fe200078e00ff */
[----:B------:R-:W-:-:S03]  /*6940*/  LOP3.LUT R22, R9, UR7, R45, 0x96, !PT ;  /* 0x0000000709167c12 */ /* 0x000fc6000f8e962d */
[----:B------:R-:W-:Y:S02]  /*6950*/  HFMA2 R41, -RZ, RZ, 0, 0 ;  /* 0x00000000ff297431 */ /* 0x000fe400000001ff */
        /* <DEDUP_REMOVED lines=39> */
.L_x_484:
[----:B------:R-:W-:Y:S05]  /*6bd0*/  BSYNC.RECONVERGENT B1 ;  /* 0x0000000000017941 */ /* 0x000fea0003800200 */
.L_x_483:
        /* <DEDUP_REMOVED lines=21> */
.L_x_490:
        /* <DEDUP_REMOVED lines=13> */
.L_x_492:
[----:B------:R-:W-:Y:S05]  /*6e00*/  BSYNC.RECONVERGENT B2 ;  /* 0x0000000000027941 */ /* 0x000fea0003800200 */
.L_x_491:
        /* <DEDUP_REMOVED lines=42> */
.L_x_489:
[----:B------:R-:W-:Y:S05]  /*70b0*/  BSYNC.RECONVERGENT B1 ;  /* 0x0000000000017941 */ /* 0x000fea0003800200 */
.L_x_488:
        /* <DEDUP_REMOVED lines=9> */
[----:B------:R-:W-:-:S05]  /*7150*/  FSEL R22, R22, RZ, !P0 ;  /* 0x000000ff16167208 */ /* 0x000fca0004000000 */
[----:B------:R-:W-:Y:S01]  /*7160*/  FADD.FTZ R22, R21, R22 ;  /* 0x0000001615167221 */ /* 0x000fe20000010000 */
[----:B------:R-:W-:Y:S02]  /*7170*/  SEL R21, RZ, 0x1, P0 ;  /* 0x00000001ff157807 */ /* 0x000fe40000000000 */
[----:B------:R-:W-:Y:S01]  /*7180*/  ISETP.NE.AND P0, PT, R44, 0x1, PT ;  /* 0x000000012c00780c */ /* 0x000fe20003f05270 */
[--C-:B------:R-:W-:Y:S01]  /*7190*/  @P1 FADD.FTZ R41, R41, R22.reuse ;  /* 0x0000001629291221 */ /* 0x100fe20000010000 */
[----:B------:R-:W-:-:S05]  /*71a0*/  @!P1 IMAD.MOV.U32 R41, RZ, RZ, R22 ;  /* 0x000000ffff299224 */ /* 0x000fca00078e0016 */
        /* <DEDUP_REMOVED lines=10> */
.L_x_495:
        /* <DEDUP_REMOVED lines=13> */
.L_x_497:
[----:B------:R-:W-:Y:S05]  /*7320*/  BSYNC.RECONVERGENT B2 ;  /* 0x0000000000027941 */ /* 0x000fea0003800200 */
.L_x_496:
        /* <DEDUP_REMOVED lines=42> */
.L_x_494:
[----:B------:R-:W-:Y:S05]  /*75d0*/  BSYNC.RECONVERGENT B1 ;  /* 0x0000000000017941 */ /* 0x000fea0003800200 */
.L_x_493:
        /* <DEDUP_REMOVED lines=20> */
.L_x_500:
        /* <DEDUP_REMOVED lines=13> */
.L_x_502:
[----:B------:R-:W-:Y:S05]  /*77f0*/  BSYNC.RECONVERGENT B2 ;  /* 0x0000000000027941 */ /* 0x000fea0003800200 */
.L_x_501:
        /* <DEDUP_REMOVED lines=42> */
.L_x_499:
[----:B------:R-:W-:Y:S05]  /*7aa0*/  BSYNC.RECONVERGENT B1 ;  /* 0x0000000000017941 */ /* 0x000fea0003800200 */
.L_x_498:
[----:B------:R-:W-:Y:S01]  /*7ab0*/  I2FP.F32.U32 R23, R23 ;  /* 0x0000001700177245 */ /* 0x000fe20000201000 */
[----:B------:R-:W-:Y:S01]  /*7ac0*/  @P1 IMAD.U32 R58, R59, 0x10000, RZ ;  /* 0x000100003b3a1824 */ /* 0x000fe200078e00ff */
[----:B------:R-:W-:Y:S01]  /*7ad0*/  PRMT R22, R34, 0x7632, R22 ;  /* 0x0000763222167816 */ /* 0x000fe20000000016 */
[----:B------:R-:W-:Y:S01]  /*7ae0*/  BSSY.RECONVERGENT B1, `(.L_x_503) ;  /* 0x000004f000017945 */ /* 0x000fe20003800200 */
[----:B------:R-:W-:Y:S02]  /*7af0*/  HFMA2 R59, -RZ, RZ, 0, 1.1920928955078125e-07 ;  /* 0x00000002ff3b7431 */ /* 0x000fe400000001ff */
[----:B------:R-:W-:Y:S01]  /*7b00*/  FFMA.FTZ R23, R23, R48, 1.1641532182693481445e-10 ;  /* 0x2f00000017177423 */ /* 0x000fe20000010030 */
[----:B------:R-:W-:-:S04]  /*7b10*/  SHF.L.U32 R22, R22, 0x10, RZ ;  /* 0x0000001016167819 */ /* 0x000fc800000006ff */
[----:B------:R-:W-:Y:S01]  /*7b20*/  FSETP.GTU.FTZ.AND P4, PT, R23, R50, PT ;  /* 0x000000321700720b */ /* 0x000fe20003f9c000 */
[----:B------:R-:W-:Y:S01]  /*7b30*/  FMUL.FTZ R22, R22, R49 ;  /* 0x0000003116167220 */ /* 0x000fe20000410000 */
[----:B------:R-:W-:-:S04]  /*7b40*/  IMAD.MOV.U32 R23, RZ, RZ, R76 ;  /* 0x000000ffff177224 */ /* 0x000fc800078e004c */
[----:B------:R-:W-:Y:S02]  /*7b50*/  FSEL R44, R22, RZ, !P4 ;  /* 0x000000ff162c7208 */ /* 0x000fe40006000000 */
[----:B------:R-:W-:Y:S02]  /*7b60*/  SEL R22, RZ, 0x1, P4 ;  /* 0x00000001ff167807 */ /* 0x000fe40002000000 */
[----:B------:R-:W-:Y:S01]  /*7b70*/  ISETP.NE.AND P4, PT, R45, 0x1, PT ;  /* 0x000000012d00780c */ /* 0x000fe20003f85270 */
[----:B------:R-:W-:-:S04]  /*7b80*/  FADD.FTZ R25, R25, R44 ;  /* 0x0000002c19197221 */ /* 0x000fc80000010000 */
[--C-:B------:R-:W-:Y:S01]  /*7b90*/  @P1 FADD.FTZ R44, R58, R25.reuse ;  /* 0x000000193a2c1221 */ /* 0x100fe20000010000 */
        /* <DEDUP_REMOVED lines=11> */
.L_x_505:
        /* <DEDUP_REMOVED lines=13> */
.L_x_507:
[----:B------:R-:W-:Y:S05]  /*7d20*/  BSYNC.RECONVERGENT B2 ;  /* 0x0000000000027941 */ /* 0x000fea0003800200 */
.L_x_506:
        /* <DEDUP_REMOVED lines=42> */
.L_x_504:
[----:B------:R-:W-:Y:S05]  /*7fd0*/  BSYNC.RECONVERGENT B1 ;  /* 0x0000000000017941 */ /* 0x000fea0003800200 */
.L_x_503:
[----:B------:R-:W-:Y:S01]  /*7fe0*/  I2FP.F32.U32 R23, R23 ;  /* 0x0000001700177245 */ /* 0x000fe20000201000 */
[----:B------:R-:W-:Y:S01]  /*7ff0*/  IMAD.U32 R60, R39, 0x10000, RZ ;  /* 0x00010000273c7824 */ /* 0x000fe200078e00ff */
        /* <DEDUP_REMOVED lines=19> */
.L_x_510:
        /* <DEDUP_REMOVED lines=13> */
.L_x_512:
[----:B------:R-:W-:Y:S05]  /*8200*/  BSYNC.RECONVERGENT B2 ;  /* 0x0000000000027941 */ /* 0x000fea0003800200 */
.L_x_511:
        /* <DEDUP_REMOVED lines=42> */
.L_x_509:
[----:B------:R-:W-:Y:S05]  /*84b0*/  BSYNC.RECONVERGENT B1 ;  /* 0x0000000000017941 */ /* 0x000fea0003800200 */
.L_x_508:
[----:B------:R-:W-:Y:S01]  /*84c0*/  I2FP.F32.U32 R39, R39 ;  /* 0x0000002700277245 */ /* 0x000fe20000201000 */
[----:B------:R-:W-:Y:S01]  /*84d0*/  @P1 IMAD.U32 R62, R31, 0x10000, RZ ;  /* 0x000100001f3e1824 */ /* 0x000fe200078e00ff */
[----:B------:R-:W-:Y:S01]  /*84e0*/  SHF.L.U32 R60, R35, 0x10, RZ ;  /* 0x00000010233c7819 */ /* 0x000fe200000006ff */
[----:B------:R-:W-:Y:S01]  /*84f0*/  BSSY.RECONVERGENT B1, `(.L_x_513) ;  /* 0x000004f000017945 */ /* 0x000fe20003800200 */
[----:B------:R-:W-:Y:S02]  /*8500*/  HFMA2 R63, -RZ, RZ, 0, 1.1920928955078125e-07 ;  /* 0x00000002ff3f7431 */ /* 0x000fe400000001ff */
[----:B------:R-:W-:Y:S01]  /*8510*/  FFMA.FTZ R39, R39, R48, 1.1641532182693481445e-10 ;  /* 0x2f00000027277423 */ /* 0x000fe20000010030 */
[----:B------:R-:W-:-:S04]  /*8520*/  FMUL.FTZ R60, R60, R49 ;  /* 0x000000313c3c7220 */ /* 0x000fc80000410000 */
[----:B------:R-:W-:-:S04]  /*8530*/  FSETP.GTU.FTZ.AND P5, PT, R39, R50, PT ;  /* 0x000000322700720b */ /* 0x000fc80003fbc000 */
[----:B------:R-:W-:Y:S02]  /*8540*/  FSEL R60, R60, RZ, !P5 ;  /* 0x000000ff3c3c7208 */ /* 0x000fe40006800000 */
[----:B------:R-:W-:Y:S02]  /*8550*/  SEL R59, RZ, 0x1, P5 ;  /* 0x00000001ff3b7807 */ /* 0x000fe40002800000 */
[----:B------:R-:W-:Y:S01]  /*8560*/  ISETP.NE.AND P5, PT, R61, 0x1, PT ;  /* 0x000000013d00780c */ /* 0x000fe20003fa5270 */
[----:B------:R-:W-:-:S04]  /*8570*/  FADD.FTZ R23, R23, R60 ;  /* 0x0000003c17177221 */ /* 0x000fc80000010000 */
[--C-:B------:R-:W-:Y:S01]  /*8580*/  @P1 FADD.FTZ R45, R62, R23.reuse ;  /* 0x000000173e2d1221 */ /* 0x100fe20000010000 */
[--C-:B------:R-:W-:Y:S01]  /*8590*/  @!P1 IMAD.MOV.U32 R45, RZ, RZ, R23.reuse ;  /* 0x000000ffff2d9224 */ /* 0x100fe200078e0017 */
[----:B------:R-:W-:Y:S01]  /*85a0*/  PRMT R23, R59, 0x7610, R23 ;  /* 0x000076103b177816 */ /* 0x000fe20000000017 */
        /* <DEDUP_REMOVED lines=11> */
.L_x_515:
        /* <DEDUP_REMOVED lines=13> */
.L_x_517:
[----:B------:R-:W-:Y:S05]  /*8730*/  BSYNC.RECONVERGENT B2 ;  /* 0x0000000000027941 */ /* 0x000fea0003800200 */
.L_x_516:
        /* <DEDUP_REMOVED lines=42> */
.L_x_514:
[----:B------:R-:W-:Y:S05]  /*89e0*/  BSYNC.RECONVERGENT B1 ;  /* 0x0000000000017941 */ /* 0x000fea0003800200 */
.L_x_513:
        /* <DEDUP_REMOVED lines=20> */
.L_x_520:
        /* <DEDUP_REMOVED lines=15> */
.L_x_522:
[----:B------:R-:W-:Y:S05]  /*8c20*/  BSYNC.RECONVERGENT B2 ;  /* 0x0000000000027941 */ /* 0x000fea0003800200 */
.L_x_521:
        /* <DEDUP_REMOVED lines=40> */
[----:B------:R-:W-:Y:S02]  /*8eb0*/  IMAD.MOV.U32 R52, RZ, RZ, R60 ;  /* 0x000000ffff347224 */ /* 0x000fe400078e003c */
[----:B------:R-:W-:-:S07]  /*8ec0*/  IMAD.MOV.U32 R60, RZ, RZ, RZ ;  /* 0x000000ffff3c7224 */ /* 0x000fce00078e00ff */
.L_x_519:
[----:B------:R-:W-:Y:S05]  /*8ed0*/  BSYNC.RECONVERGENT B1 ;  /* 0x0000000000017941 */ /* 0x000fea0003800200 */
.L_x_518:
[----:B------:R-:W-:Y:S01]  /*8ee0*/  I2FP.F32.U32 R59, R61 ;  /* 0x0000003d003b7245 */ /* 0x000fe20000201000 */
[----:B------:R-:W-:Y:S01]  /*8ef0*/  @P1 IMAD.U32 R64, R47, 0x10000, RZ ;  /* 0x000100002f401824 */ /* 0x000fe200078e00ff */
[----:B------:R-:W-:Y:S02]  /*8f00*/  PRMT R61, R35, 0x7632, R61 ;  /* 0x00007632233d7816 */ /* 0x000fe4000000003d */
[----:B------:R-:W-:Y:S01]  /*8f10*/  PRMT R38, R38, 0x5410, R58 ;  /* 0x0000541026267816 */ /* 0x000fe2000000003a */
[----:B------:R-:W-:Y:S01]  /*8f20*/  FFMA.FTZ R59, R59, R48, 1.1641532182693481445e-10 ;  /* 0x2f0000003b3b7423 */ /* 0x000fe20000010030 */
[----:B------:R-:W-:Y:S02]  /*8f30*/  SHF.L.U32 R62, R61, 0x10, RZ ;  /* 0x000000103d3e7819 */ /* 0x000fe400000006ff */
[----:B------:R-:W-:Y:S02]  /*8f40*/  PRMT R37, R37, 0x5410, R55 ;  /* 0x0000541025257816 */ /* 0x000fe40000000037 */
[----:B------:R-:W-:Y:S01]  /*8f50*/  FSETP.GTU.FTZ.AND P6, PT, R59, R50, PT ;  /* 0x000000323b00720b */ /* 0x000fe20003fdc000 */
[----:B------:R-:W-:Y:S01]  /*8f60*/  FMUL.FTZ R62, R62, R49 ;  /* 0x000000313e3e7220 */ /* 0x000fe20000410000 */
[----:B------:R-:W-:-:S02]  /*8f70*/  PRMT R36, R36, 0x5410, R54 ;  /* 0x0000541024247816 */ /* 0x000fc40000000036 */
[----:B------:R-:W-:Y:S02]  /*8f80*/  SEL R59, RZ, 0x1, P6 ;  /* 0x00000001ff3b7807 */ /* 0x000fe40003000000 */
[----:B------:R-:W-:-:S05]  /*8f90*/  FSEL R62, R62, RZ, !P6 ;  /* 0x000000ff3e3e7208 */ /* 0x000fca0007000000 */
[----:B------:R-:W-:-:S04]  /*8fa0*/  FADD.FTZ R25, R25, R62 ;  /* 0x0000003e19197221 */ /* 0x000fc80000010000 */
[--C-:B------:R-:W-:Y:S01]  /*8fb0*/  @P1 FADD.FTZ R47, R64, R25.reuse ;  /* 0x00000019402f1221 */ /* 0x100fe20000010000 */
[--C-:B------:R-:W-:Y:S01]  /*8fc0*/  @!P1 IMAD.MOV.U32 R47, RZ, RZ, R25.reuse ;  /* 0x000000ffff2f9224 */ /* 0x100fe200078e0019 */
[----:B------:R-:W-:-:S04]  /*8fd0*/  PRMT R25, R59, 0x7610, R25 ;  /* 0x000076103b197816 */ /* 0x000fc80000000019 */
[----:B------:R-:W-:-:S04]  /*8fe0*/  F2FP.BF16.F32.PACK_AB R59, RZ, R47 ;  /* 0x0000002fff3b723e */ /* 0x000fc800000010ff */
[----:B------:R-:W-:-:S07]  /*8ff0*/  PRMT R39, R39, 0x5410, R59 ;  /* 0x0000541027277816 */ /* 0x000fce000000003b */
.L_x_442:
[----:B------:R-:W0:Y:S01]  /*9000*/  LDC.64 R54, c[0x0][0x3a8] ;  /* 0x0000ea00ff367b82 */ /* 0x000e220000000a00 */
[----:B------:R-:W-:Y:S02]  /*9010*/  SEL R58, RZ, 0x1000000, !P5 ;  /* 0x01000000ff3a7807 */ /* 0x000fe40006800000 */
[----:B------:R-:W-:Y:S02]  /*9020*/  ISETP.NE.AND P5, PT, R24, RZ, PT ;  /* 0x000000ff1800720c */ /* 0x000fe40003fa5270 */
[----:B------:R-:W-:Y:S02]  /*9030*/  SEL R24, RZ, 0x100, !P0 ;  /* 0x00000100ff187807 */ /* 0x000fe40004000000 */
[----:B------:R-:W-:Y:S01]  /*9040*/  ISETP.NE.AND P6, PT, R51, RZ, PT ;  /* 0x000000ff3300720c */ /* 0x000fe20003fc5270 */
[----:B------:R-:W1:Y:S01]  /*9050*/  LDC.64 R62, c[0x0][0x3b0] ;  /* 0x0000ec00ff3e7b82 */ /* 0x000e620000000a00 */
[----:B------:R-:W-:Y:S02]  /*9060*/  ISETP.NE.U32.AND P0, PT, R56, RZ, PT ;  /* 0x000000ff3800720c */ /* 0x000fe40003f05070 */
[----:B------:R-:W-:-:S02]  /*9070*/  SEL R51, RZ, 0x10000, !P4 ;  /* 0x00010000ff337807 */ /* 0x000fc40006000000 */
[----:B------:R-:W-:Y:S02]  /*9080*/  ISETP.NE.AND P4, PT, R53, RZ, PT ;  /* 0x000000ff3500720c */ /* 0x000fe40003f85270 */
[----:B------:R-:W-:Y:S02]  /*9090*/  ISETP.NE.AND.EX P0, PT, R57, RZ, PT, P0 ;  /* 0x000000ff3900720c */ /* 0x000fe40003f05300 */
[----:B------:R-:W-:Y:S02]  /*90a0*/  LOP3.LUT R57, R24, R58, R51, 0xfe, !PT ;  /* 0x0000003a18397212 */ /* 0x000fe400078efe33 */
[----:B------:R-:W-:Y:S02]  /*90b0*/  SEL R53, RZ, 0x1000000, !P2 ;  /* 0x01000000ff357807 */ /* 0x000fe40005000000 */
[----:B------:R-:W-:Y:S02]  /*90c0*/  SEL R51, RZ, 0x10000, !P4 ;  /* 0x00010000ff337807 */ /* 0x000fe40006000000 */
[----:B------:R-:W-:Y:S01]  /*90d0*/  SEL R24, RZ, 0x100, !P5 ;  /* 0x00000100ff187807 */ /* 0x000fe20006800000 */
[----:B0-----:R-:W-:-:S03]  /*90e0*/  IMAD.WIDE.U32 R54, R27, 0x10, R54 ;  /* 0x000000101b367825 */ /* 0x001fc600078e0036 */
[----:B------:R-:W-:Y:S02]  /*90f0*/  LOP3.LUT R24, R24, R53, R51, 0xfe, !PT ;  /* 0x0000003518187212 */ /* 0x000fe400078efe33 */
[----:B------:R0:W-:Y:S01]  /*9100*/  STG.E.128 desc[UR8][R54.64], R36 ;  /* 0x0000002436007986 */ /* 0x0001e2000c101d08 */
[----:B------:R-:W-:Y:S02]  /*9110*/  SEL R51, RZ, 0x1, !P6 ;  /* 0x00000001ff337807 */ /* 0x000fe40007000000 */
[----:B0-----:R-:W-:Y:S01]  /*9120*/  SEL R38, RZ, 0x1, !P3 ;  /* 0x00000001ff267807 */ /* 0x001fe20005800000 */
[----:B-1----:R-:W-:Y:S01]  /*9130*/  IMAD.WIDE.U32 R54, R27, 0x8, R62 ;  /* 0x000000081b367825 */ /* 0x002fe200078e003e */
[----:B------:R-:W0:Y:S02]  /*9140*/  @P0 LDC.64 R36, c[0x0][0x398] ;  /* 0x0000e600ff240b82 */ /* 0x000e240000000a00 */
[----:B------:R-:W-:Y:S02]  /*9150*/  LOP3.LUT R39, R57, R38, RZ, 0xfc, !PT ;  /* 0x0000002639277212 */ /* 0x000fe400078efcff */
[----:B------:R-:W-:-:S05]  /*9160*/  LOP3.LUT R38, R24, R51, RZ, 0xfc, !PT ;  /* 0x0000003318267212 */ /* 0x000fca00078efcff */
[----:B------:R1:W-:Y:S01]  /*9170*/  STG.E.64 desc[UR8][R54.64], R38 ;  /* 0x0000002636007986 */ /* 0x0003e2000c101b08 */
[----:B------:R-:W-:Y:S05]  /*9180*/  @!P0 BRA `(.L_x_523) ;  /* 0x0000000000508947 */ /* 0x000fea0003800000 */
[----:B-1----:R-:W-:Y:S01]  /*9190*/  SHF.L.U32 R38, R23, 0x10, RZ ;  /* 0x0000001017267819 */ /* 0x002fe200000006ff */
[----:B------:R-:W1:Y:S01]  /*91a0*/  LDC.64 R58, c[0x0][0x3b8] ;  /* 0x0000ee00ff3a7b82 */ /* 0x000e620000000a00 */
[----:B------:R-:W-:Y:S02]  /*91b0*/  LOP3.LUT R24, R25, 0xffff, RZ, 0xc0, !PT ;  /* 0x0000ffff19187812 */ /* 0x000fe400078ec0ff */
[----:B------:R-:W-:Y:S02]  /*91c0*/  LOP3.LUT R39, R38, 0xff0000, RZ, 0xc0, !PT ;  /* 0x00ff000026277812 */ /* 0x000fe400078ec0ff */
[----:B------:R-:W-:Y:S02]  /*91d0*/  LOP3.LUT R38, R20, 0xff, RZ, 0xc0, !PT ;  /* 0x000000ff14267812 */ /* 0x000fe400078ec0ff */
[----:B------:R-:W-:Y:S02]  /*91e0*/  PRMT R39, R39, 0x4210, R24 ;  /* 0x0000421027277816 */ /* 0x000fe40000000018 */
[----:B------:R-:W-:-:S02]  /*91f0*/  PRMT R24, R22, 0x7104, RZ ;  /* 0x0000710416187816 */ /* 0x000fc400000000ff */
[----:B------:R-:W-:Y:S02]  /*9200*/  LOP3.LUT R54, R19, 0xff, RZ, 0xc0, !PT ;  /* 0x000000ff13367812 */ /* 0x000fe400078ec0ff */
[----:B------:R-:W-:Y:S02]  /*9210*/  LOP3.LUT R56, R18, 0xff, RZ, 0xc0, !PT ;  /* 0x000000ff12387812 */ /* 0x000fe400078ec0ff */
[----:B------:R-:W-:Y:S01]  /*9220*/  LOP3.LUT R24, R39, 0xff00, R24, 0xf8, !PT ;  /* 0x0000ff0027187812 */ /* 0x000fe200078ef818 */
[----:B------:R-:W-:-:S03]  /*9230*/  IMAD.WIDE.U32 R38, R38, 0x1000000, RZ ;  /* 0x0100000026267825 */ /* 0x000fc600078e00ff */
[----:B------:R-:W-:Y:S01]  /*9240*/  LOP3.LUT R51, R24, 0xff, R21, 0xf8, !PT ;  /* 0x000000ff18337812 */ /* 0x000fe200078ef815 */
[----:B------:R-:W-:-:S04]  /*9250*/  IMAD.WIDE.U32 R54, R54, 0x10000, RZ ;  /* 0x0001000036367825 */ /* 0x000fc800078e00ff */
[----:B------:R-:W-:Y:S01]  /*9260*/  IMAD.WIDE.U32 R56, R56, 0x100, RZ ;  /* 0x0000010038387825 */ /* 0x000fe200078e00ff */
[----:B------:R-:W-:Y:S02]  /*9270*/  LOP3.LUT R39, R55, R51, R39, 0xfe, !PT ;  /* 0x0000003337277212 */ /* 0x000fe400078efe27 */
[----:B------:R-:W-:Y:S02]  /*9280*/  LOP3.LUT R38, R56, R38, R54, 0xfe, !PT ;  /* 0x0000002638267212 */ /* 0x000fe400078efe36 */
[----:B------:R-:W-:Y:S02]  /*9290*/  LOP3.LUT R57, R39, R57, RZ, 0xfc, !PT ;  /* 0x0000003927397212 */ /* 0x000fe400078efcff */
[----:B------:R-:W-:Y:S01]  /*92a0*/  LOP3.LUT R56, R38, 0xff, R17, 0xf8, !PT ;  /* 0x000000ff26387812 */ /* 0x000fe200078ef811 */
[----:B-1----:R-:W-:-:S05]  /*92b0*/  IMAD.WIDE.U32 R38, R27, 0x8, R58 ;  /* 0x000000081b267825 */ /* 0x002fca00078e003a */
[----:B------:R2:W-:Y:S02]  /*92c0*/  STG.E.64 desc[UR8][R38.64], R56 ;  /* 0x0000003826007986 */ /* 0x0005e4000c101b08 */
.L_x_523:
[----:B-12---:R-:W1:Y:S01]  /*92d0*/  @P1 LDC.64 R38, c[0x0][0x3a0] ;  /* 0x0000e800ff261b82 */ /* 0x006e620000000a00 */
[----:B------:R-:W-:-:S04]  /*92e0*/  VIADD R51, R27, 0x20 ;  /* 0x000000201b337836 */ /* 0x000fc80000000000 */
[----:B0-----:R-:W-:-:S04]  /*92f0*/  @P0 IMAD.WIDE.U32 R36, R51, 0x10, R36 ;  /* 0x0000001033240825 */ /* 0x001fc800078e0024 */
[C---:B------:R-:W-:Y:S01]  /*9300*/  IMAD.WIDE.U32 R54, R51.reuse, 0x10, R68 ;  /* 0x0000001033367825 */ /* 0x040fe200078e0044 */
[----:B------:R0:W5:Y:S03]  /*9310*/  @P0 LDG.E.128 R32, desc[UR8][R36.64] ;  /* 0x0000000824200981 */ /* 0x000166000c1e1d00 */
[----:B-1----:R-:W-:-:S05]  /*9320*/  @P1 IMAD.WIDE.U32 R38, R51, 0x10, R38 ;  /* 0x0000001033261825 */ /* 0x002fca00078e0026 */
[----:B------:R0:W5:Y:S04]  /*9330*/  @P1 LDG.E.128 R28, desc[UR8][R38.64] ;  /* 0x00000008261c1981 */ /* 0x000168000c1e1d00 */
[----:B------:R0:W5:Y:S01]  /*9340*/  LDG.E.128 R36, desc[UR8][R54.64] ;  /* 0x0000000836247981 */ /* 0x000162000c1e1d00 */
[----:B------:R-:W-:Y:S05]  /*9350*/  @!P0 BRA `(.L_x_524) ;  /* 0x0000005000608947 */ /* 0x000fea0003800000 */
        /* <DEDUP_REMOVED lines=16> */
.L_x_527:
        /* <DEDUP_REMOVED lines=13> */
.L_x_529:
[----:B------:R-:W-:Y:S05]  /*9530*/  BSYNC.RECONVERGENT B2 ;  /* 0x0000000000027941 */ /* 0x000fea0003800200 */
.L_x_528:
        /* <DEDUP_REMOVED lines=41> */
.L_x_526:
[----:B------:R-:W-:Y:S05]  /*97d0*/  BSYNC.RECONVERGENT B1 ;  /* 0x0000000000017941 */ /* 0x000fea0003800200 */
.L_x_525:
[----:B------:R-:W-:Y:S01]  /*97e0*/  I2FP.F32.U32 R17, R17 ;  /* 0x0000001100117245 */ /* 0x000fe20000201000 */
[----:B-----5:R-:W-:Y:S01]  /*97f0*/  IMAD.U32 R18, R36, 0x10000, RZ ;  /* 0x0001000024127824 */ /* 0x020fe200078e00ff */
[----:B------:R-:W-:Y:S01]  /*9800*/  ISETP.NE.AND P3, PT, R20, 0x1, PT ;  /* 0x000000011400780c */ /* 0x000fe20003f65270 */
[----:B------:R-:W-:Y:S01]  /*9810*/  BSSY.RECONVERGENT B1, `(.L_x_530) ;  /* 0x000004b000017945 */ /* 0x000fe20003800200 */
[----:B------:R-:W-:Y:S02]  /*9820*/  HFMA2 R21, -RZ, RZ, 0, 1.1920928955078125e-07 ;  /* 0x00000002ff157431 */ /* 0x000fe400000001ff */
[----:B------:R-:W-:Y:S01]  /*9830*/  FFMA.FTZ R17, R17, R48, 1.1641532182693481445e-10 ;  /* 0x2f00000011117423 */ /* 0x000fe20000010030 */
[----:B------:R-:W-:Y:S01]  /*9840*/  PRMT R25, R36, 0x7632, R25 ;  /* 0x0000763224197816 */ /* 0x000fe20000000019 */
[----:B------:R-:W-:-:S03]  /*9850*/  IMAD.MOV.U32 R19, RZ, RZ, R76 ;  /* 0x000000ffff137224 */ /* 0x000fc600078e004c */
        /* <DEDUP_REMOVED lines=14> */
.L_x_532:
        /* <DEDUP_REMOVED lines=13> */
.L_x_534:
[----:B------:R-:W-:Y:S05]  /*9a10*/  BSYNC.RECONVERGENT B2 ;  /* 0x0000000000027941 */ /* 0x000fea0003800200 */
.L_x_533:
        /* <DEDUP_REMOVED lines=42> */
.L_x_531:
[----:B------:R-:W-:Y:S05]  /*9cc0*/  BSYNC.RECONVERGENT B1 ;  /* 0x0000000000017941 */ /* 0x000fea0003800200 */
.L_x_530:
[----:B------:R-:W-:Y:S01]  /*9cd0*/  I2FP.F32.U32 R19, R19 ;  /* 0x0000001300137245 */ /* 0x000fe20000201000 */
[----:B------:R-:W-:Y:S01]  /*9ce0*/  IMAD.U32 R18, R32, 0x10000, RZ ;  /* 0x0001000020127824 */ /* 0x000fe200078e00ff */
[----:B------:R-:W-:Y:S01]  /*9cf0*/  ISETP.NE.AND P3, PT, R21, 0x1, PT ;  /* 0x000000011500780c */ /* 0x000fe20003f65270 */
[----:B------:R-:W-:Y:S01]  /*9d00*/  @P1 IMAD.U32 R52, R28, 0x10000, RZ ;  /* 0x000100001c341824 */ /* 0x000fe200078e00ff */
[----:B------:R-:W-:Y:S01]  /*9d10*/  BSSY.RECONVERGENT B1, `(.L_x_535) ;  /* 0x000004d000017945 */ /* 0x000fe20003800200 */
[----:B------:R-:W-:Y:S01]  /*9d20*/  FFMA.FTZ R19, R19, R48, 1.1641532182693481445e-10 ;  /* 0x2f00000013137423 */ /* 0x000fe20000010030 */
[----:B------:R-:W-:Y:S01]  /*9d30*/  FMUL.FTZ R18, R18, R49 ;  /* 0x0000003112127220 */ /* 0x000fe20000410000 */
[----:B------:R-:W-:-:S03]  /*9d40*/  IMAD.MOV.U32 R20, RZ, RZ, 0x2 ;  /* 0x00000002ff147424 */ /* 0x000fc600078e00ff */
[----:B------:R-:W-:Y:S01]  /*9d50*/  FSETP.GTU.FTZ.AND P2, PT, R19, R50, PT ;  /* 0x000000321300720b */ /* 0x000fe20003f5c000 */
[----:B------:R-:W-:-:S03]  /*9d60*/  IMAD.MOV.U32 R19, RZ, RZ, R76 ;  /* 0x000000ffff137224 */ /* 0x000fc600078e004c */
[----:B------:R-:W-:-:S05]  /*9d70*/  FSEL R18, R18, RZ, !P2 ;  /* 0x000000ff12127208 */ /* 0x000fca0005000000 */
[----:B------:R-:W-:-:S04]  /*9d80*/  FADD.FTZ R17, R17, R18 ;  /* 0x0000001211117221 */ /* 0x000fc80000010000 */
[----:B------:R-:W-:Y:S01]  /*9d90*/  @P1 FADD.FTZ R52, R52, R17 ;  /* 0x0000001134341221 */ /* 0x000fe20000010000 */
[----:B------:R-:W-:Y:S02]  /*9da0*/  @!P1 MOV R52, R17 ;  /* 0x0000001100349202 */ /* 0x000fe40000000f00 */
[----:B------:R-:W-:Y:S02]  /*9db0*/  SEL R17, RZ, 0x1, P2 ;  /* 0x00000001ff117807 */ /* 0x000fe40001000000 */
[----:B0-----:R-:W-:Y:S01]  /*9dc0*/  F2FP.BF16.F32.PACK_AB R36, RZ, R52 ;  /* 0x00000034ff24723e */ /* 0x001fe200000010ff */
        /* <DEDUP_REMOVED lines=9> */
.L_x_537:
        /* <DEDUP_REMOVED lines=13> */
.L_x_539:
[----:B------:R-:W-:Y:S05]  /*9f30*/  BSYNC.RECONVERGENT B2 ;  /* 0x0000000000027941 */ /* 0x000fea0003800200 */
.L_x_538:
        /* <DEDUP_REMOVED lines=42> */
.L_x_536:
[----:B------:R-:W-:Y:S05]  /*a1e0*/  BSYNC.RECONVERGENT B1 ;  /* 0x0000000000017941 */ /* 0x000fea0003800200 */
.L_x_535:
[----:B------:R-:W-:Y:S01]  /*a1f0*/  I2FP.F32.U32 R19, R19 ;  /* 0x0000001300137245 */ /* 0x000fe20000201000 */
[----:B------:R-:W-:Y:S01]  /*a200*/  IMAD.U32 R18, R25, 0x10000, RZ ;  /* 0x0001000019127824 */ /* 0x000fe200078e00ff */
[----:B------:R-:W-:Y:S01]  /*a210*/  ISETP.NE.AND P3, PT, R20, 0x1, PT ;  /* 0x000000011400780c */ /* 0x000fe20003f65270 */
[----:B------:R-:W-:Y:S01]  /*a220*/  BSSY.RECONVERGENT B1, `(.L_x_540) ;  /* 0x000004a000017945 */ /* 0x000fe20003800200 */
[----:B------:R-:W-:Y:S02]  /*a230*/  HFMA2 R21, -RZ, RZ, 0, 1.1920928955078125e-07 ;  /* 0x00000002ff157431 */ /* 0x000fe400000001ff */
[----:B------:R-:W-:Y:S01]  /*a240*/  FFMA.FTZ R19, R19, R48, 1.1641532182693481445e-10 ;  /* 0x2f00000013137423 */ /* 0x000fe20000010030 */
[----:B------:R-:W-:-:S04]  /*a250*/  FMUL.FTZ R18, R18, R49 ;  /* 0x0000003112127220 */ /* 0x000fc80000410000 */
        /* <DEDUP_REMOVED lines=14> */
.L_x_542:
        /* <DEDUP_REMOVED lines=13> */
.L_x_544:
[----:B------:R-:W-:Y:S05]  /*a410*/  BSYNC.RECONVERGENT B2 ;  /* 0x0000000000027941 */ /* 0x000fea0003800200 */
.L_x_543:
        /* <DEDUP_REMOVED lines=42> */
.L_x_541:
[----:B------:R-:W-:Y:S05]  /*a6c0*/  BSYNC.RECONVERGENT B1 ;  /* 0x0000000000017941 */ /* 0x000fea0003800200 */
.L_x_540:
[----:B------:R-:W-:Y:S01]  /*a6d0*/  I2FP.F32.U32 R19, R19 ;  /* 0x0000001300137245 */ /* 0x000fe20000201000 */
[----:B------:R-:W-:Y:S01]  /*a6e0*/  BSSY.RECONVERGENT B1, `(.L_x_545) ;  /* 0x0000052000017945 */ /* 0x000fe20003800200 */
[----:B------:R-:W-:Y:S01]  /*a6f0*/  PRMT R18, R32, 0x7632, R18 ;  /* 0x0000763220127816 */ /* 0x000fe20000000012 */
[----:B------:R-:W-:Y:S01]  /*a700*/  IMAD.MOV.U32 R23, RZ, RZ, 0x2 ;  /* 0x00000002ff177424 */ /* 0x000fe200078e00ff */
[----:B------:R-:W-:Y:S01]  /*a710*/  ISETP.NE.AND P3, PT, R21, 0x1, PT ;  /* 0x000000011500780c */ /* 0x000fe20003f65270 */
[----:B------:R-:W-:Y:S02]  /*a720*/  FFMA.FTZ R19, R19, R48, 1.1641532182693481445e-10 ;  /* 0x2f00000013137423 */ /* 0x000fe40000010030 */
[----:B------:R-:W-:-:S03]  /*a730*/  IMAD.U32 R18, R18, 0x10000, RZ ;  /* 0x0001000012127824 */ /* 0x000fc600078e00ff */
[----:B------:R-:W-:Y:S01]  /*a740*/  FSETP.GTU.FTZ.AND P2, PT, R19, R50, PT ;  /* 0x000000321300720b */ /* 0x000fe20003f5c000 */
[----:B------:R-:W-:Y:S01]  /*a750*/  FMUL.FTZ R18, R18, R49 ;  /* 0x0000003112127220 */ /* 0x000fe20000410000 */
[----:B------:R-:W-:-:S04]  /*a760*/  @P1 PRMT R19, R28, 0x7632, R19 ;  /* 0x000076321c131816 */ /* 0x000fc80000000013 */
[----:B------:R-:W-:Y:S01]  /*a770*/  FSEL R20, R18, RZ, !P2 ;  /* 0x000000ff12147208 */ /* 0x000fe20005000000 */
[----:B------:R-:W-:Y:S02]  /*a780*/  @P1 IMAD.U32 R18, R19, 0x10000, RZ ;  /* 0x0001000013121824 */ /* 0x000fe400078e00ff */
[----:B------:R-:W-:Y:S02]  /*a790*/  IMAD.MOV.U32 R19, RZ, RZ, R76 ;  /* 0x000000ffff137224 */ /* 0x000fe400078e004c */
[----:B------:R-:W-:-:S04]  /*a7a0*/  FADD.FTZ R25, R25, R20 ;  /* 0x0000001419197221 */ /* 0x000fc80000010000 */
[----:B------:R-:W-:Y:S01]  /*a7b0*/  @P1 FADD.FTZ R53, R25, R18 ;  /* 0x0000001219351221 */ /* 0x000fe20000010000 */
[----:B------:R-:W-:Y:S02]  /*a7c0*/  @!P1 MOV R53, R25 ;  /* 0x0000001900359202 */ /* 0x000fe40000000f00 */
[----:B------:R-:W-:Y:S02]  /*a7d0*/  SEL R18, RZ, 0x1, P2 ;  /* 0x00000001ff127807 */ /* 0x000fe40001000000 */
        /* <DEDUP_REMOVED lines=10> */
.L_x_547:
        /* <DEDUP_REMOVED lines=13> */
.L_x_549:
[----:B------:R-:W-:Y:S05]  /*a950*/  BSYNC.RECONVERGENT B2 ;  /* 0x0000000000027941 */ /* 0x000fea0003800200 */
.L_x_548:
        /* <DEDUP_REMOVED lines=42> */
.L_x_546:
[----:B------:R-:W-:Y:S05]  /*ac00*/  BSYNC.RECONVERGENT B1 ;  /* 0x0000000000017941 */ /* 0x000fea0003800200 */
.L_x_545:
[----:B------:R-:W-:Y:S01]  /*ac10*/  I2FP.F32.U32 R19, R19 ;  /* 0x0000001300137245 */ /* 0x000fe20000201000 */
[----:B------:R-:W-:Y:S01]  /*ac20*/  IMAD.U32 R20, R37, 0x10000, RZ ;  /* 0x0001000025147824 */ /* 0x000fe200078e00ff */
        /* <DEDUP_REMOVED lines=20> */
.L_x_552:
        /* <DEDUP_REMOVED lines=13> */
.L_x_554:
[----:B------:R-:W-:Y:S05]  /*ae40*/  BSYNC.RECONVERGENT B2 ;  /* 0x0000000000027941 */ /* 0x000fea0003800200 */
.L_x_553:
        /* <DEDUP_REMOVED lines=42> */
.L_x_551:
[----:B------:R-:W-:Y:S05]  /*b0f0*/  BSYNC.RECONVERGENT B1 ;  /* 0x0000000000017941 */ /* 0x000fea0003800200 */
.L_x_550:
        /* <DEDUP_REMOVED lines=25> */
.L_x_557:
        /* <DEDUP_REMOVED lines=13> */
.L_x_559:
[----:B------:R-:W-:Y:S05]  /*b360*/  BSYNC.RECONVERGENT B2 ;  /* 0x0000000000027941 */ /* 0x000fea0003800200 */
.L_x_558:
        /* <DEDUP_REMOVED lines=42> */
.L_x_556:
[----:B------:R-:W-:Y:S05]  /*b610*/  BSYNC.RECONVERGENT B1 ;  /* 0x0000000000017941 */ /* 0x000fea0003800200 */
.L_x_555:
        /* <DEDUP_REMOVED lines=21> */
.L_x_562:
        /* <DEDUP_REMOVED lines=13> */
.L_x_564:
[----:B------:R-:W-:Y:S05]  /*b840*/  BSYNC.RECONVERGENT B2 ;  /* 0x0000000000027941 */ /* 0x000fea0003800200 */
.L_x_563:
        /* <DEDUP_REMOVED lines=42> */
.L_x_561:
[----:B------:R-:W-:Y:S05]  /*baf0*/  BSYNC.RECONVERGENT B1 ;  /* 0x0000000000017941 */ /* 0x000fea0003800200 */
.L_x_560:
[----:B------:R-:W-:Y:S01]  /*bb00*/  I2FP.F32.U32 R21, R21 ;  /* 0x0000001500157245 */ /* 0x000fe20000201000 */
[----:B------:R-:W-:Y:S01]  /*bb10*/  BSSY.RECONVERGENT B1, `(.L_x_565) ;  /* 0x0000052000017945 */ /* 0x000fe20003800200 */
[----:B------:R-:W-:Y:S01]  /*bb20*/  PRMT R20, R33, 0x7632, R20 ;  /* 0x0000763221147816 */ /* 0x000fe20000000014 */
[----:B------:R-:W-:Y:S02]  /*bb30*/  IMAD.MOV.U32 R23, RZ, RZ, 0x2 ;  /* 0x00000002ff177424 */ /* 0x000fe400078e00ff */
        /* <DEDUP_REMOVED lines=10> */
[----:B------:R-:W-:Y:S02]  /*bbe0*/  SEL R20, RZ, 0x1, P2 ;  /* 0x00000001ff147807 */ /* 0x000fe40001000000 */
[----:B------:R-:W-:Y:S02]  /*bbf0*/  ISETP.NE.AND P2, PT, R22, 0x1, PT ;  /* 0x000000011600780c */ /* 0x000fe40003f45270 */
[----:B------:R-:W-:-:S04]  /*bc00*/  @!P1 MOV R55, R25 ;  /* 0x0000001900379202 */ /* 0x000fc80000000f00 */
        /* <DEDUP_REMOVED lines=10> */
.L_x_567:
        /* <DEDUP_REMOVED lines=13> */
.L_x_569:
[----:B------:R-:W-:Y:S05]  /*bd80*/  BSYNC.RECONVERGENT B2 ;  /* 0x0000000000027941 */ /* 0x000fea0003800200 */
.L_x_568:
[----:B------:R-:W-:Y:S01]  /*bd90*/  LOP3.LUT R22, R9, UR7, R57, 0x96, !PT ;  /* 0x0000000709167c12 */ /* 0x000fe2000f8e9639 */
[----:B------:R-:W-:-:S04]  /*bda0*/  IMAD.WIDE.U32 R64, R0, -0x326172a9, RZ ;  /* 0xcd9e8d5700407825 */ /* 0x000fc800078e00ff */
[----:B------:R-:W-:Y:S01]  /*bdb0*/  IMAD.WIDE.U32 R22, R22, -0x326172a9, RZ ;  /* 0xcd9e8d5716167825 */ /* 0x000fe200078e00ff */
[----:B------:R-:W-:-:S03]  /*bdc0*/  LOP3.LUT R65, R4, UR6, R65, 0x96, !PT ;  /* 0x0000000604417c12 */ /* 0x000fc6000f8e9641 */
[----:B------:R-:W-:Y:S01]  /*bdd0*/  IMAD.MOV.U32 R21, RZ, RZ, R24 ;  /* 0x000000ffff157224 */ /* 0x000fe200078e0018 */
        /* <DEDUP_REMOVED lines=36> */
[----:B------:R-:W-:-:S07]  /*c020*/  MOV R24, R22 ;  /* 0x0000001600187202 */ /* 0x000fce0000000f00 */
.L_x_566:
[----:B------:R-:W-:Y:S05]  /*c030*/  BSYNC.RECONVERGENT B1 ;  /* 0x0000000000017941 */ /* 0x000fea0003800200 */
.L_x_565:
[----:B------:R-:W-:Y:S01]  /*c040*/  I2FP.F32.U32 R21, R21 ;  /* 0x0000001500157245 */ /* 0x000fe20000201000 */
[C---:B------:R-:W-:Y:S01]  /*c050*/  IMAD.U32 R22, R38.reuse, 0x10000, RZ ;  /* 0x0001000026167824 */ /* 0x040fe200078e00ff */
[----:B------:R-:W-:Y:S01]  /*c060*/  ISETP.NE.AND P3, PT, R23, 0x1, PT ;  /* 0x000000011700780c */ /* 0x000fe20003f65270 */
[----:B------:R-:W-:Y:S01]  /*c070*/  BSSY.RECONVERGENT B1, `(.L_x_570) ;  /* 0x000004a000017945 */ /* 0x000fe20003800200 */
[----:B------:R-:W-:Y:S01]  /*c080*/  PRMT R58, R38, 0x7632, R58 ;  /* 0x00007632263a7816 */ /* 0x000fe2000000003a */
[----:B------:R-:W-:Y:S01]  /*c090*/  FFMA.FTZ R21, R21, R48, 1.1641532182693481445e-10 ;  /* 0x2f00000015157423 */ /* 0x000fe20000010030 */
[----:B------:R-:W-:-:S04]  /*c0a0*/  IMAD.MOV.U32 R38, RZ, RZ, R76 ;  /* 0x000000ffff267224 */ /* 0x000fc800078e004c */
[----:B------:R-:W-:Y:S01]  /*c0b0*/  FSETP.GTU.FTZ.AND P2, PT, R21, R50, PT ;  /* 0x000000321500720b */ /* 0x000fe20003f5c000 */
[----:B------:R-:W-:Y:S01]  /*c0c0*/  FMUL.FTZ R21, R22, R49 ;  /* 0x0000003116157220 */ /* 0x000fe20000410000 */
[----:B------:R-:W-:-:S04]  /*c0d0*/  HFMA2 R22, -RZ, RZ, 0, 1.1920928955078125e-07 ;  /* 0x00000002ff167431 */ /* 0x000fc800000001ff */
        /* <DEDUP_REMOVED lines=11> */
.L_x_572:
        /* <DEDUP_REMOVED lines=13> */
.L_x_574:
[----:B------:R-:W-:Y:S05]  /*c260*/  BSYNC.RECONVERGENT B2 ;  /* 0x0000000000027941 */ /* 0x000fea0003800200 */
.L_x_573:
        /* <DEDUP_REMOVED lines=42> */
.L_x_571:
[----:B------:R-:W-:Y:S05]  /*c510*/  BSYNC.RECONVERGENT B1 ;  /* 0x0000000000017941 */ /* 0x000fea0003800200 */
.L_x_570:
[----:B------:R-:W-:Y:S01]  /*c520*/  I2FP.F32.U32 R23, R38 ;  /* 0x0000002600177245 */ /* 0x000fe20000201000 */
[----:B------:R-:W-:Y:S01]  /*c530*/  IMAD.U32 R38, R34, 0x10000, RZ ;  /* 0x0001000022267824 */ /* 0x000fe200078e00ff */
[----:B------:R-:W-:Y:S01]  /*c540*/  BSSY.RECONVERGENT B1, `(.L_x_575) ;  /* 0x0000050000017945 */ /* 0x000fe20003800200 */
[----:B------:R-:W-:Y:S02]  /*c550*/  @P1 IMAD.U32 R56, R30, 0x10000, RZ ;  /* 0x000100001e381824 */ /* 0x000fe400078e00ff */
[----:B------:R-:W-:Y:S01]  /*c560*/  FFMA.FTZ R23, R23, R48, 1.1641532182693481445e-10 ;  /* 0x2f00000017177423 */ /* 0x000fe20000010030 */
[----:B------:R-:W-:Y:S01]  /*c570*/  FMUL.FTZ R38, R38, R49 ;  /* 0x0000003126267220 */ /* 0x000fe20000410000 */
[----:B------:R-:W-:-:S03]  /*c580*/  IMAD.MOV.U32 R64, RZ, RZ, 0x2 ;  /* 0x00000002ff407424 */ /* 0x000fc600078e00ff */
[----:B------:R-:W-:-:S04]  /*c590*/  FSETP.GTU.FTZ.AND P3, PT, R23, R50, PT ;  /* 0x000000321700720b */ /* 0x000fc80003f7c000 */
[----:B------:R-:W-:Y:S02]  /*c5a0*/  FSEL R38, R38, RZ, !P3 ;  /* 0x000000ff26267208 */ /* 0x000fe40005800000 */
[----:B------:R-:W-:Y:S02]  /*c5b0*/  SEL R23, RZ, 0x1, P3 ;  /* 0x00000001ff177807 */ /* 0x000fe40001800000 */
[----:B------:R-:W-:Y:S01]  /*c5c0*/  ISETP.NE.AND P3, PT, R22, 0x1, PT ;  /* 0x000000011600780c */ /* 0x000fe20003f65270 */
[----:B------:R-:W-:-:S04]  /*c5d0*/  FADD.FTZ R21, R21, R38 ;  /* 0x0000002615157221 */ /* 0x000fc80000010000 */
[--C-:B------:R-:W-:Y:S01]  /*c5e0*/  @P1 FADD.FTZ R56, R56, R21.reuse ;  /* 0x0000001538381221 */ /* 0x100fe20000010000 */
[----:B------:R-:W-:Y:S02]  /*c5f0*/  @!P1 MOV R56, R21 ;  /* 0x0000001500389202 */ /* 0x000fe40000000f00 */
[----:B------:R-:W-:Y:S01]  /*c600*/  PRMT R21, R23, 0x7610, R21 ;  /* 0x0000761017157816 */ /* 0x000fe20000000015 */
[----:B------:R-:W-:Y:S01]  /*c610*/  IMAD.MOV.U32 R23, RZ, RZ, R76 ;  /* 0x000000ffff177224 */ /* 0x000fe200078e004c */
[----:B------:R-:W-:-:S03]  /*c620*/  F2FP.BF16.F32.PACK_AB R38, RZ, R56 ;  /* 0x00000038ff26723e */ /* 0x000fc600000010ff */
        /* <DEDUP_REMOVED lines=9> */
.L_x_577:
        /* <DEDUP_REMOVED lines=13> */
.L_x_579:
[----:B------:R-:W-:Y:S05]  /*c790*/  BSYNC.RECONVERGENT B2 ;  /* 0x0000000000027941 */ /* 0x000fea0003800200 */
.L_x_578:
        /* <DEDUP_REMOVED lines=37> */
[----:B------:R-:W-:-:S05]  /*c9f0*/  IMAD.WIDE.U32 R22, R22, -0x2daee0ad, RZ ;  /* 0xd2511f5316167825 */ /* 0x000fca00078e00ff */
[----:B------:R-:W-:Y:S01]  /*ca00*/  LOP3.LUT R26, R64, UR30, R23, 0x96, !PT ;  /* 0x0000001e401a7c12 */ /* 0x000fe2000f8e9617 */
[----:B------:R-:W-:Y:S01]  /*ca10*/  IMAD.MOV.U32 R23, RZ, RZ, R24 ;  /* 0x000000ffff177224 */ /* 0x000fe200078e0018 */
[----:B------:R-:W-:Y:S01]  /*ca20*/  MOV R24, R22 ;  /* 0x0000001600187202 */ /* 0x000fe20000000f00 */
[----:B------:R-:W-:-:S07]  /*ca30*/  IMAD.MOV.U32 R64, RZ, RZ, RZ ;  /* 0x000000ffff407224 */ /* 0x000fce00078e00ff */
.L_x_576:
[----:B------:R-:W-:Y:S05]  /*ca40*/  BSYNC.RECONVERGENT B1 ;  /* 0x0000000000017941 */ /* 0x000fea0003800200 */
.L_x_575:
        /* <DEDUP_REMOVED lines=20> */
.L_x_582:
        /* <DEDUP_REMOVED lines=13> */
.L_x_584:
[----:B------:R-:W-:Y:S05]  /*cc60*/  BSYNC.RECONVERGENT B2 ;  /* 0x0000000000027941 */ /* 0x000fea0003800200 */
.L_x_583:
        /* <DEDUP_REMOVED lines=34> */
[----:B------:R-:W-:Y:S02]  /*ce90*/  HFMA2 R65, -RZ, RZ, 0, 0 ;  /* 0x00000000ff417431 */ /* 0x000fe400000001ff */
[----:B------:R-:W-:Y:S01]  /*cea0*/  IMAD.WIDE.U32 R76, R76, -0x326172a9, RZ ;  /* 0xcd9e8d574c4c7825 */ /* 0x000fe200078e00ff */
[----:B------:R-:W-:-:S04]  /*ceb0*/  LOP3.LUT R22, R22, UR27, R67, 0x96, !PT ;  /* 0x0000001b16167c12 */ /* 0x000fc8000f8e9643 */
[----:B------:R-:W-:Y:S01]  /*cec0*/  LOP3.LUT R66, R66, UR29, R77, 0x96, !PT ;  /* 0x0000001d42427c12 */ /* 0x000fe2000f8e964d */
[----:B------:R-:W-:-:S05]  /*ced0*/  IMAD.WIDE.U32 R22, R22, -0x2daee0ad, RZ ;  /* 0xd2511f5316167825 */ /* 0x000fca00078e00ff */
[----:B------:R-:W-:Y:S01]  /*cee0*/  LOP3.LUT R26, R64, UR30, R23, 0x96, !PT ;  /* 0x0000001e401a7c12 */ /* 0x000fe2000f8e9617 */
[----:B------:R-:W-:Y:S02]  /*cef0*/  IMAD.MOV.U32 R23, RZ, RZ, R24 ;  /* 0x000000ffff177224 */ /* 0x000fe400078e0018 */
[----:B------:R-:W-:-:S07]  /*cf00*/  IMAD.MOV.U32 R24, RZ, RZ, R22 ;  /* 0x000000ffff187224 */ /* 0x000fce00078e0016 */
.L_x_581:
[----:B------:R-:W-:Y:S05]  /*cf10*/  BSYNC.RECONVERGENT B1 ;  /* 0x0000000000017941 */ /* 0x000fea0003800200 */
.L_x_580:
[----:B------:R-:W-:Y:S01]  /*cf20*/  I2FP.F32.U32 R23, R23 ;  /* 0x0000001700177245 */ /* 0x000fe20000201000 */
[----:B------:R-:W-:Y:S01]  /*cf30*/  BSSY.RECONVERGENT B1, `(.L_x_585) ;  /* 0x0000053000017945 */ /* 0x000fe20003800200 */
[----:B------:R-:W-:-:S03]  /*cf40*/  PRMT R22, R34, 0x7632, R22 ;  /* 0x0000763222167816 */ /* 0x000fc60000000016 */
[----:B------:R-:W-:Y:S02]  /*cf50*/  FFMA.FTZ R23, R23, R48, 1.1641532182693481445e-10 ;  /* 0x2f00000017177423 */ /* 0x000fe40000010030 */
[----:B------:R-:W-:-:S03]  /*cf60*/  IMAD.U32 R22, R22, 0x10000, RZ ;  /* 0x0001000016167824 */ /* 0x000fc600078e00ff */
[----:B------:R-:W-:Y:S01]  /*cf70*/  FSETP.GTU.FTZ.AND P4, PT, R23, R50, PT ;  /* 0x000000321700720b */ /* 0x000fe20003f9c000 */
[----:B------:R-:W-:-:S05]  /*cf80*/  FMUL.FTZ R22, R22, R49 ;  /* 0x0000003116167220 */ /* 0x000fca0000410000 */
[----:B------:R-:W-:Y:S02]  /*cf90*/  FSEL R58, R22, RZ, !P4 ;  /* 0x000000ff163a7208 */ /* 0x000fe40006000000 */
[----:B------:R-:W-:Y:S02]  /*cfa0*/  SEL R22, RZ, 0x1, P4 ;  /* 0x00000001ff167807 */ /* 0x000fe40002000000 */
[----:B------:R-:W-:Y:S01]  /*cfb0*/  ISETP.NE.AND P4, PT, R65, 0x1, PT ;  /* 0x000000014100780c */ /* 0x000fe20003f85270 */
[----:B------:R-:W-:Y:S01]  /*cfc0*/  FADD.FTZ R23, R57, R58 ;  /* 0x0000003a39177221 */ /* 0x000fe20000010000 */
[----:B------:R-:W-:-:S05]  /*cfd0*/  @P1 PRMT R57, R30, 0x7632, R57 ;  /* 0x000076321e391816 */ /* 0x000fca0000000039 */
[----:B------:R-:W-:-:S04]  /*cfe0*/  @P1 IMAD.U32 R58, R57, 0x10000, RZ ;  /* 0x00010000393a1824 */ /* 0x000fc800078e00ff */
[----:B------:R-:W-:Y:S01]  /*cff0*/  @P1 FADD.FTZ R57, R23, R58 ;  /* 0x0000003a17391221 */ /* 0x000fe20000010000 */
[----:B------:R-:W-:Y:S01]  /*d000*/  @!P1 MOV R57, R23 ;  /* 0x0000001700399202 */ /* 0x000fe20000000f00 */
[----:B------:R-:W-:Y:S02]  /*d010*/  IMAD.MOV.U32 R58, RZ, RZ, 0x2 ;  /* 0x00000002ff3a7424 */ /* 0x000fe400078e00ff */
[----:B------:R-:W-:Y:S01]  /*d020*/  IMAD.MOV.U32 R23, RZ, RZ, R76 ;  /* 0x000000ffff177224 */ /* 0x000fe200078e004c */
        /* <DEDUP_REMOVED lines=10> */
.L_x_587:
        /* <DEDUP_REMOVED lines=13> */
.L_x_589:
[----:B------:R-:W-:Y:S05]  /*d1a0*/  BSYNC.RECONVERGENT B2 ;  /* 0x0000000000027941 */ /* 0x000fea0003800200 */
.L_x_588:
[----:B------:R-:W-:Y:S01]  /*d1b0*/  LOP3.LUT R68, R9, UR7, R71, 0x96, !PT ;  /* 0x0000000709447c12 */ /* 0x000fe2000f8e9647 */
[----:B------:R-:W-:-:S04]  /*d1c0*/  IMAD.WIDE.U32 R66, R0, -0x326172a9, RZ ;  /* 0xcd9e8d5700427825 */ /* 0x000fc800078e00ff */
[----:B------:R-:W-:Y:S01]  /*d1d0*/  IMAD.WIDE.U32 R68, R68, -0x326172a9, RZ ;  /* 0xcd9e8d5744447825 */ /* 0x000fe200078e00ff */
[----:B------:R-:W-:-:S03]  /*d1e0*/  LOP3.LUT R67, R4, UR6, R67, 0x96, !PT ;  /* 0x0000000604437c12 */ /* 0x000fc6000f8e9643 */
[----:B------:R-:W-:Y:S01]  /*d1f0*/  IMAD.MOV.U32 R58, RZ, RZ, RZ ;  /* 0x000000ffff3a7224 */ /* 0x000fe200078e00ff */
        /* <DEDUP_REMOVED lines=32> */
[----:B------:R-:W-:Y:S01]  /*d400*/  IMAD.MOV.U32 R76, RZ, RZ, R68 ;  /* 0x000000ffff4c7224 */ /* 0x000fe200078e0044 */
[----:B------:R-:W-:Y:S01]  /*d410*/  LOP3.LUT R66, R66, UR29, R69, 0x96, !PT ;  /* 0x0000001d42427c12 */ /* 0x000fe2000f8e9645 */
[----:B------:R-:W-:Y:S01]  /*d420*/  IMAD.WIDE.U32 R68, R23, -0x2daee0ad, RZ ;  /* 0xd2511f5317447825 */ /* 0x000fe200078e00ff */
[----:B------:R-:W-:-:S03]  /*d430*/  MOV R23, R24 ;  /* 0x0000001800177202 */ /* 0x000fc60000000f00 */
[----:B------:R-:W-:Y:S01]  /*d440*/  IMAD.MOV.U32 R24, RZ, RZ, R68 ;  /* 0x000000ffff187224 */ /* 0x000fe200078e0044 */
[----:B------:R-:W-:-:S07]  /*d450*/  LOP3.LUT R26, R70, UR30, R69, 0x96, !PT ;  /* 0x0000001e461a7c12 */ /* 0x000fce000f8e9645 */
.L_x_586:
[----:B------:R-:W-:Y:S05]  /*d460*/  BSYNC.RECONVERGENT B1 ;  /* 0x0000000000017941 */ /* 0x000fea0003800200 */
.L_x_585:
[----:B------:R-:W-:Y:S01]  /*d470*/  I2FP.F32.U32 R23, R23 ;  /* 0x0000001700177245 */ /* 0x000fe20000201000 */
[----:B------:R-:W-:Y:S01]  /*d480*/  BSSY.RECONVERGENT B1, `(.L_x_590) ;  /* 0x000004d000017945 */ /* 0x000fe20003800200 */
[----:B------:R-:W-:Y:S01]  /*d490*/  ISETP.NE.AND P5, PT, R58, 0x1, PT ;  /* 0x000000013a00780c */ /* 0x000fe20003fa5270 */
[----:B------:R-:W-:Y:S01]  /*d4a0*/  IMAD.MOV.U32 R69, RZ, RZ, 0x2 ;  /* 0x00000002ff457424 */ /* 0x000fe200078e00ff */
[----:B------:R-:W-:Y:S01]  /*d4b0*/  SHF.L.U32 R67, R39, 0x10, RZ ;  /* 0x0000001027437819 */ /* 0x000fe200000006ff */
[----:B------:R-:W-:Y:S01]  /*d4c0*/  FFMA.FTZ R23, R23, R48, 1.1641532182693481445e-10 ;  /* 0x2f00000017177423 */ /* 0x000fe20000010030 */
[----:B------:R-:W-:Y:S01]  /*d4d0*/  PRMT R65, R39, 0x7632, R65 ;  /* 0x0000763227417816 */ /* 0x000fe20000000041 */
[----:B------:R-:W-:Y:S02]  /*d4e0*/  IMAD.MOV.U32 R39, RZ, RZ, R76 ;  /* 0x000000ffff277224 */ /* 0x000fe400078e004c */
[----:B------:R-:W-:Y:S01]  /*d4f0*/  FMUL.FTZ R67, R67, R49 ;  /* 0x0000003143437220 */ /* 0x000fe20000410000 */
[----:B------:R-:W-:-:S04]  /*d500*/  FSETP.GTU.FTZ.AND P4, PT, R23, R50, PT ;  /* 0x000000321700720b */ /* 0x000fc80003f9c000 */
[----:B------:R-:W-:Y:S02]  /*d510*/  FSEL R23, R67, RZ, !P4 ;  /* 0x000000ff43177208 */ /* 0x000fe40006000000 */
[----:B------:R-:W-:Y:S01]  /*d520*/  PLOP3.LUT P4, PT, P4, PT, PT, 0x8, 0x80 ;  /* 0x000000000080781c */ /* 0x000fe2000278e170 */
[----:B------:R-:W-:-:S12]  /*d530*/  @!P5 BRA `(.L_x_591) ;  /* 0x000000040004d947 */ /* 0x000fd80003800000 */
        /* <DEDUP_REMOVED lines=8> */
.L_x_592:
        /* <DEDUP_REMOVED lines=13> */
.L_x_594:
[----:B------:R-:W-:Y:S05]  /*d690*/  BSYNC.RECONVERGENT B2 ;  /* 0x0000000000027941 */ /* 0x000fea0003800200 */
.L_x_593:
[----:B------:R-:W-:Y:S01]  /*d6a0*/  LOP3.LUT R68, R9, UR7, R71, 0x96, !PT ;  /* 0x0000000709447c12 */ /* 0x000fe2000f8e9647 */
[----:B------:R-:W-:Y:S01]  /*d6b0*/  IMAD.WIDE.U32 R66, R0, -0x326172a9, RZ ;  /* 0xcd9e8d5700427825 */ /* 0x000fe200078e00ff */
[----:B------:R-:W-:-:S03]  /*d6c0*/  MOV R39, R24 ;  /* 0x0000001800277202 */ /* 0x000fc60000000f00 */
        /* <DEDUP_REMOVED lines=36> */
[----:B------:R-:W-:-:S04]  /*d910*/  IMAD.WIDE.U32 R68, R26, -0x2daee0ad, RZ ;  /* 0xd2511f531a447825 */ /* 0x000fc800078e00ff */
[----:B------:R-:W-:Y:S01]  /*d920*/  IMAD.MOV.U32 R24, RZ, RZ, R68 ;  /* 0x000000ffff187224 */ /* 0x000fe200078e0044 */
[----:B------:R-:W-:Y:S01]  /*d930*/  LOP3.LUT R26, R70, UR30, R69, 0x96, !PT ;  /* 0x0000001e461a7c12 */ /* 0x000fe2000f8e9645 */
[----:B------:R-:W-:-:S07]  /*d940*/  IMAD.MOV.U32 R69, RZ, RZ, RZ ;  /* 0x000000ffff457224 */ /* 0x000fce00078e00ff */
.L_x_591:
[----:B------:R-:W-:Y:S05]  /*d950*/  BSYNC.RECONVERGENT B1 ;  /* 0x0000000000017941 */ /* 0x000fea0003800200 */
.L_x_590:
[----:B------:R-:W-:Y:S01]  /*d960*/  I2FP.F32.U32 R39, R39 ;  /* 0x0000002700277245 */ /* 0x000fe20000201000 */
[----:B------:R-:W-:Y:S01]  /*d970*/  BSSY.RECONVERGENT B1, `(.L_x_595) ;  /* 0x0000052000017945 */ /* 0x000fe20003800200 */
[----:B------:R-:W-:Y:S01]  /*d980*/  SHF.L.U32 R58, R35, 0x10, RZ ;  /* 0x00000010233a7819 */ /* 0x000fe200000006ff */
[----:B------:R-:W-:Y:S02]  /*d990*/  HFMA2 R68, -RZ, RZ, 0, 1.1920928955078125e-07 ;  /* 0x00000002ff447431 */ /* 0x000fe400000001ff */
[----:B------:R-:W-:Y:S02]  /*d9a0*/  IMAD.MOV.U32 R67, RZ, RZ, R76 ;  /* 0x000000ffff437224 */ /* 0x000fe400078e004c */
[----:B------:R-:W-:Y:S01]  /*d9b0*/  FFMA.FTZ R39, R39, R48, 1.1641532182693481445e-10 ;  /* 0x2f00000027277423 */ /* 0x000fe20000010030 */
[----:B------:R-:W-:-:S04]  /*d9c0*/  FMUL.FTZ R58, R58, R49 ;  /* 0x000000313a3a7220 */ /* 0x000fc80000410000 */
[----:B------:R-:W-:-:S04]  /*d9d0*/  FSETP.GTU.FTZ.AND P5, PT, R39, R50, PT ;  /* 0x000000322700720b */ /* 0x000fc80003fbc000 */
[----:B------:R-:W-:Y:S02]  /*d9e0*/  FSEL R58, R58, RZ, !P5 ;  /* 0x000000ff3a3a7208 */ /* 0x000fe40006800000 */
[----:B------:R-:W-:Y:S02]  /*d9f0*/  SEL R39, RZ, 0x1, P5 ;  /* 0x00000001ff277807 */ /* 0x000fe40002800000 */
[----:B------:R-:W-:Y:S01]  /*da00*/  ISETP.NE.AND P5, PT, R69, 0x1, PT ;  /* 0x000000014500780c */ /* 0x000fe20003fa5270 */
[----:B------:R-:W-:Y:S01]  /*da10*/  FADD.FTZ R23, R23, R58 ;  /* 0x0000003a17177221 */ /* 0x000fe20000010000 */
[----:B------:R-:W-:-:S04]  /*da20*/  @P1 IMAD.U32 R58, R31, 0x10000, RZ ;  /* 0x000100001f3a1824 */ /* 0x000fc800078e00ff */
[--C-:B------:R-:W-:Y:S01]  /*da30*/  @P1 FADD.FTZ R58, R58, R23.reuse ;  /* 0x000000173a3a1221 */ /* 0x100fe20000010000 */
[--C-:B------:R-:W-:Y:S01]  /*da40*/  @!P1 IMAD.MOV.U32 R58, RZ, RZ, R23.reuse ;  /* 0x000000ffff3a9224 */ /* 0x100fe200078e0017 */
[----:B------:R-:W-:-:S04]  /*da50*/  PRMT R23, R39, 0x7610, R23 ;  /* 0x0000761027177816 */ /* 0x000fc80000000017 */
        /* <DEDUP_REMOVED lines=10> */
.L_x_597:
        /* <DEDUP_REMOVED lines=13> */
.L_x_599:
[----:B------:R-:W-:Y:S05]  /*dbd0*/  BSYNC.RECONVERGENT B2 ;  /* 0x0000000000027941 */ /* 0x000fea0003800200 */
.L_x_598:
        /* <DEDUP_REMOVED lines=10> */
[----:B------:R-:W-:-:S05]  /*dc80*/  LOP3.LUT R68, R68, UR15, R67, 0x96, !PT ;  /* 0x0000000f44447c12 */ /* 0x000fca000f8e9643 */
        /* <DEDUP_REMOVED lines=23> */
[----:B------:R-:W-:Y:S01]  /*de00*/  LOP3.LUT R68, R68, UR27, R67, 0x96, !PT ;  /* 0x0000001b44447c12 */ /* 0x000fe2000f8e9643 */
[----:B------:R-:W-:-:S04]  /*de10*/  IMAD.MOV.U32 R67, RZ, RZ, R24 ;  /* 0x000000ffff437224 */ /* 0x000fc800078e0018 */
[----:B------:R-:W-:-:S04]  /*de20*/  IMAD.WIDE.U32 R68, R68, -0x2daee0ad, RZ ;  /* 0xd2511f5344447825 */ /* 0x000fc800078e00ff */
[----:B------:R-:W-:Y:S01]  /*de30*/  IMAD.MOV.U32 R24, RZ, RZ, R68 ;  /* 0x000000ffff187224 */ /* 0x000fe200078e0044 */
[----:B------:R-:W-:Y:S01]  /*de40*/  LOP3.LUT R26, R70, UR30, R69, 0x96, !PT ;  /* 0x0000001e461a7c12 */ /* 0x000fe2000f8e9645 */
[----:B------:R-:W-:-:S03]  /*de50*/  IMAD.WIDE.U32 R68, R71, -0x326172a9, RZ ;  /* 0xcd9e8d5747447825 */ /* 0x000fc600078e00ff */
[----:B------:R-:W-:Y:S01]  /*de60*/  MOV R76, R68 ;  /* 0x00000044004c7202 */ /* 0x000fe20000000f00 */
[----:B------:R-:W-:Y:S01]  /*de70*/  IMAD.MOV.U32 R68, RZ, RZ, RZ ;  /* 0x000000ffff447224 */ /* 0x000fe200078e00ff */
[----:B------:R-:W-:-:S07]  /*de80*/  LOP3.LUT R66, R66, UR29, R69, 0x96, !PT ;  /* 0x0000001d42427c12 */ /* 0x000fce000f8e9645 */
.L_x_596:
[----:B------:R-:W-:Y:S05]  /*de90*/  BSYNC.RECONVERGENT B1 ;  /* 0x0000000000017941 */ /* 0x000fea0003800200 */
.L_x_595:
[----:B------:R-:W-:Y:S01]  /*dea0*/  I2FP.F32.U32 R67, R67 ;  /* 0x0000004300437245 */ /* 0x000fe20000201000 */
[----:B------:R-:W-:Y:S01]  /*deb0*/  IMAD.U32 R65, R65, 0x10000, RZ ;  /* 0x0001000041417824 */ /* 0x000fe200078e00ff */
[----:B------:R-:W-:Y:S01]  /*dec0*/  ISETP.NE.AND P6, PT, R68, 0x1, PT ;  /* 0x000000014400780c */ /* 0x000fe20003fc5270 */
[----:B------:R-:W-:Y:S01]  /*ded0*/  BSSY.RECONVERGENT B1, `(.L_x_600) ;  /* 0x000004c000017945 */ /* 0x000fe20003800200 */
[----:B------:R-:W-:Y:S02]  /*dee0*/  IMAD.MOV.U32 R70, RZ, RZ, R76 ;  /* 0x000000ffff467224 */ /* 0x000fe400078e004c */
[----:B------:R-:W-:Y:S01]  /*def0*/  FFMA.FTZ R67, R67, R48, 1.1641532182693481445e-10 ;  /* 0x2f00000043437423 */ /* 0x000fe20000010030 */
[----:B------:R-:W-:-:S04]  /*df00*/  FMUL.FTZ R65, R65, R49 ;  /* 0x0000003141417220 */ /* 0x000fc80000410000 */
[----:B------:R-:W-:Y:S01]  /*df10*/  FSETP.GTU.FTZ.AND P5, PT, R67, R50, PT ;  /* 0x000000324300720b */ /* 0x000fe20003fbc000 */
[----:B------:R-:W-:-:S03]  /*df20*/  HFMA2 R67, -RZ, RZ, 0, 1.1920928955078125e-07 ;  /* 0x00000002ff437431 */ /* 0x000fc600000001ff */
        /* <DEDUP_REMOVED lines=11> */
.L_x_602:
[----:B------:R-:W-:Y:S01]  /*dfe0*/  IADD3 R3, PT, PT, R3, 0x1, RZ ;  /* 0x0000000103037810 */ /* 0x000fe20007ffe0ff */
[----:B------:R-:W-:Y:S03]  /*dff0*/  BSSY.RECONVERGENT B2, `(.L_x_603) ;  /* 0x000000e000027945 */ /* 0x000fe60003800200 */
[C---:B------:R-:W-:Y:S01]  /*e000*/  ISETP.NE.AND P6, PT, R3.reuse, RZ, PT ;  /* 0x000000ff0300720c */ /* 0x040fe20003fc5270 */
[----:B------:R-:W-:-:S12]  /*e010*/  IMAD.WIDE.U32 R70, R3, -0x2daee0ad, RZ ;  /* 0xd2511f5303467825 */ /* 0x000fd800078e00ff */
[----:B------:R-:W-:Y:S05]  /*e020*/  @P6 BRA `(.L_x_604) ;  /* 0x0000000000286947 */ /* 0x000fea0003800000 */
[----:B------:R-:W-:Y:S01]  /*e030*/  VIADD R4, R4, 0x1 ;  /* 0x0000000104047836 */ /* 0x000fe20000000000 */
[----:B------:R-:W-:-:S04]  /*e040*/  P2R R26, PR, RZ, 0x1 ;  /* 0x00000001ff1a7803 */ /* 0x000fc80000000000 */
[----:B------:R-:W-:-:S13]  /*e050*/  ISETP.NE.AND P6, PT, R4, RZ, PT ;  /* 0x000000ff0400720c */ /* 0x000fda0003fc5270 */
[----:B------:R-:W-:Y:S01]  /*e060*/  @!P6 VIADD R0, R0, 0x1 ;  /* 0x000000010000e836 */ /* 0x000fe20000000000 */
[----:B------:R-:W-:Y:S02]  /*e070*/  @!P6 IADD3 R66, PT, PT, R9, 0x1, RZ ;  /* 0x000000010942e810 */ /* 0x000fe40007ffe0ff */
[----:B------:R-:W-:Y:S02]  /*e080*/  @!P6 MOV R4, RZ ;  /* 0x000000ff0004e202 */ /* 0x000fe40000000f00 */
[----:B------:R-:W-:-:S13]  /*e090*/  ISETP.NE.AND P0, PT, R0, RZ, !P6 ;  /* 0x000000ff0000720c */ /* 0x000fda0007705270 */
[----:B------:R-:W-:Y:S01]  /*e0a0*/  @P0 IMAD.MOV R66, RZ, RZ, R9 ;  /* 0x000000ffff420224 */ /* 0x000fe200078e0209 */
[----:B------:R-:W-:-:S03]  /*e0b0*/  ISETP.NE.AND P0, PT, R26, RZ, PT ;  /* 0x000000ff1a00720c */ /* 0x000fc60003f05270 */
[----:B------:R-:W-:-:S10]  /*e0c0*/  @!P6 IMAD.MOV.U32 R9, RZ, RZ, R66 ;  /* 0x000000ffff09e224 */ /* 0x000fd400078e0042 */
.L_x_604:
[----:B------:R-:W-:Y:S05]  /*e0d0*/  BSYNC.RECONVERGENT B2 ;  /* 0x0000000000027941 */ /* 0x000fea0003800200 */
.L_x_603:
        /* <DEDUP_REMOVED lines=35> */
[----:B------:R-:W-:-:S04]  /*e310*/  IMAD.MOV.U32 R67, RZ, RZ, RZ ;  /* 0x000000ffff437224 */ /* 0x000fc800078e00ff */
[----:B------:R-:W-:-:S05]  /*e320*/  IMAD.WIDE.U32 R68, R68, -0x2daee0ad, RZ ;  /* 0xd2511f5344447825 */ /* 0x000fca00078e00ff */
[----:B------:R-:W-:Y:S01]  /*e330*/  LOP3.LUT R26, R70, UR30, R69, 0x96, !PT ;  /* 0x0000001e461a7c12 */ /* 0x000fe2000f8e9645 */
[----:B------:R-:W-:Y:S02]  /*e340*/  IMAD.MOV.U32 R70, RZ, RZ, R24 ;  /* 0x000000ffff467224 */ /* 0x000fe400078e0018 */
[----:B------:R-:W-:Y:S02]  /*e350*/  IMAD.MOV.U32 R24, RZ, RZ, R68 ;  /* 0x000000ffff187224 */ /* 0x000fe400078e0044 */
[----:B------:R-:W-:-:S05]  /*e360*/  IMAD.WIDE.U32 R68, R71, -0x326172a9, RZ ;  /* 0xcd9e8d5747447825 */ /* 0x000fca00078e00ff */
[----:B------:R-:W-:Y:S02]  /*e370*/  LOP3.LUT R66, R66, UR29, R69, 0x96, !PT ;  /* 0x0000001d42427c12 */ /* 0x000fe4000f8e9645 */
[----:B------:R-:W-:-:S07]  /*e380*/  MOV R76, R68 ;  /* 0x00000044004c7202 */ /* 0x000fce0000000f00 */
.L_x_601:
[----:B------:R-:W-:Y:S05]  /*e390*/  BSYNC.RECONVERGENT B1 ;  /* 0x0000000000017941 */ /* 0x000fea0003800200 */
.L_x_600:
[----:B------:R-:W-:Y:S02]  /*e3a0*/  I2FP.F32.U32 R68, R70 ;  /* 0x0000004600447245 */ /* 0x000fe40000201000 */
[----:B------:R-:W-:Y:S02]  /*e3b0*/  PRMT R37, R37, 0x5410, R25 ;  /* 0x0000541025257816 */ /* 0x000fe40000000019 */
[----:B------:R-:W-:Y:S01]  /*e3c0*/  PRMT R38, R38, 0x5410, R64 ;  /* 0x0000541026267816 */ /* 0x000fe20000000040 */
[----:B------:R-:W-:Y:S01]  /*e3d0*/  FFMA.FTZ R68, R68, R48, 1.1641532182693481445e-10 ;  /* 0x2f00000044447423 */ /* 0x000fe20000010030 */
[----:B------:R-:W-:Y:S02]  /*e3e0*/  PRMT R48, R35, 0x7632, R48 ;  /* 0x0000763223307816 */ /* 0x000fe40000000030 */
[----:B------:R-:W-:Y:S02]  /*e3f0*/  PRMT R36, R36, 0x5410, R63 ;  /* 0x0000541024247816 */ /* 0x000fe4000000003f */
[----:B------:R-:W-:Y:S01]  /*e400*/  FSETP.GTU.FTZ.AND P6, PT, R68, R50, PT ;  /* 0x000000324400720b */ /* 0x000fe20003fdc000 */
[----:B------:R-:W-:-:S04]  /*e410*/  IMAD.U32 R48, R48, 0x10000, RZ ;  /* 0x0001000030307824 */ /* 0x000fc800078e00ff */
[----:B------:R-:W-:Y:S01]  /*e420*/  FMUL.FTZ R48, R48, R49 ;  /* 0x0000003130307220 */ /* 0x000fe20000410000 */
[----:B------:R-:W-:-:S04]  /*e430*/  SEL R49, RZ, 0x1, P6 ;  /* 0x00000001ff317807 */ /* 0x000fc80003000000 */
[----:B------:R-:W-:Y:S02]  /*e440*/  FSEL R48, R48, RZ, !P6 ;  /* 0x000000ff30307208 */ /* 0x000fe40007000000 */
[----:B------:R-:W-:-:S03]  /*e450*/  PRMT R25, R49, 0x7610, R25 ;  /* 0x0000761031197816 */ /* 0x000fc60000000019 */
[--C-:B------:R-:W-:Y:S01]  /*e460*/  FADD.FTZ R65, R65, R48.reuse ;  /* 0x0000003041417221 */ /* 0x100fe20000010000 */
[----:B------:R-:W-:-:S04]  /*e470*/  @P1 PRMT R48, R31, 0x7632, R48 ;  /* 0x000076321f301816 */ /* 0x000fc80000000030 */
[----:B------:R-:W-:-:S05]  /*e480*/  @P1 SHF.L.U32 R48, R48, 0x10, RZ ;  /* 0x0000001030301819 */ /* 0x000fca00000006ff */
[----:B------:R-:W-:Y:S01]  /*e490*/  @P1 FADD.FTZ R50, R65, R48 ;  /* 0x0000003041321221 */ /* 0x000fe20000010000 */
[----:B------:R-:W-:-:S05]  /*e4a0*/  @!P1 IMAD.MOV.U32 R50, RZ, RZ, R65 ;  /* 0x000000ffff329224 */ /* 0x000fca00078e0041 */
[----:B------:R-:W-:-:S04]  /*e4b0*/  F2FP.BF16.F32.PACK_AB R48, RZ, R50 ;  /* 0x00000032ff30723e */ /* 0x000fc800000010ff */
[----:B------:R-:W-:Y:S01]  /*e4c0*/  PRMT R39, R39, 0x5410, R48 ;  /* 0x0000541027277816 */ /* 0x000fe20000000030 */
[----:B------:R-:W-:Y:S06]  /*e4d0*/  BRA `(.L_x_605) ;  /* 0x0000002800587947 */ /* 0x000fec0003800000 */
.L_x_524:
        /* <DEDUP_REMOVED lines=11> */
[----:B------:R-:W-:Y:S01]  /*e590*/  @!P2 IMAD.MOV.U32 R24, RZ, RZ, R52 ;  /* 0x000000ffff18a224 */ /* 0x000fe200078e0034 */
[----:B------:R-:W-:Y:S01]  /*e5a0*/  @P2 MOV R24, R52 ;  /* 0x0000003400182202 */ /* 0x000fe20000000f00 */
[----:B------:R-:W-:Y:S02]  /*e5b0*/  @!P2 IMAD.MOV.U32 R53, RZ, RZ, R26 ;  /* 0x000000ffff35a224 */ /* 0x000fe400078e001a */
[----:B------:R-:W-:Y:S01]  /*e5c0*/  @P2 IMAD.MOV.U32 R53, RZ, RZ, R66 ;  /* 0x000000ffff352224 */ /* 0x000fe200078e0042 */
[----:B------:R-:W-:Y:S06]  /*e5d0*/  BRA `(.L_x_607) ;  /* 0x0000000000e07947 */ /* 0x000fec0003800000 */
.L_x_608:
        /* <DEDUP_REMOVED lines=13> */
.L_x_610:
[----:B------:R-:W-:Y:S05]  /*e6b0*/  BSYNC.RECONVERGENT B2 ;  /* 0x0000000000027941 */ /* 0x000fea0003800200 */
.L_x_609:
        /* <DEDUP_REMOVED lines=39> */
[----:B------:R-:W-:Y:S01]  /*e930*/  MOV R24, R54 ;  /* 0x0000003600187202 */ /* 0x000fe20000000f00 */
[----:B------:R-:W-:Y:S01]  /*e940*/  IMAD.MOV.U32 R54, RZ, RZ, RZ ;  /* 0x000000ffff367224 */ /* 0x000fe200078e00ff */
[----:B------:R-:W-:-:S07]  /*e950*/  LOP3.LUT R26, R56, UR30, R55, 0x96, !PT ;  /* 0x0000001e381a7c12 */ /* 0x000fce000f8e9637 */
.L_x_607:
[----:B------:R-:W-:Y:S05]  /*e960*/  BSYNC.RECONVERGENT B1 ;  /* 0x0000000000017941 */ /* 0x000fea0003800200 */
.L_x_606:
[----:B------:R-:W-:Y:S01]  /*e970*/  I2FP.F32.U32 R53, R53 ;  /* 0x0000003500357245 */ /* 0x000fe20000201000 */
[----:B------:R-:W-:Y:S01]  /*e980*/  BSSY.RECONVERGENT B1, `(.L_x_611) ;  /* 0x0000050000017945 */ /* 0x000fe20003800200 */
[----:B-----5:R-:W-:Y:S01]  /*e990*/  SHF.L.U32 R52, R36, 0x10, RZ ;  /* 0x0000001024347819 */ /* 0x020fe200000006ff */
[----:B------:R-:W-:Y:S01]  /*e9a0*/  IMAD.MOV.U32 R55, RZ, RZ, 0x2 ;  /* 0x00000002ff377424 */ /* 0x000fe200078e00ff */
[----:B------:R-:W-:Y:S01]  /*e9b0*/  ISETP.NE.AND P3, PT, R54, 0x1, PT ;  /* 0x000000013600780c */ /* 0x000fe20003f65270 */
[----:B------:R-:W-:Y:S01]  /*e9c0*/  FFMA.FTZ R53, R53, R48, 1.1641532182693481445e-10 ;  /* 0x2f00000035357423 */ /* 0x000fe20000010030 */
[----:B------:R-:W-:Y:S01]  /*e9d0*/  PRMT R36, R36, 0x7632, R36 ;  /* 0x0000763224247816 */ /* 0x000fe20000000024 */
        /* <DEDUP_REMOVED lines=18> */
.L_x_613:
        /* <DEDUP_REMOVED lines=13> */
.L_x_615:
[----:B------:R-:W-:Y:S05]  /*ebd0*/  BSYNC.RECONVERGENT B2 ;  /* 0x0000000000027941 */ /* 0x000fea0003800200 */
.L_x_614:
        /* <DEDUP_REMOVED lines=42> */
.L_x_612:
[----:B------:R-:W-:Y:S05]  /*ee80*/  BSYNC.RECONVERGENT B1 ;  /* 0x0000000000017941 */ /* 0x000fea0003800200 */
.L_x_611:
[----:B------:R-:W-:Y:S01]  /*ee90*/  I2FP.F32.U32 R53, R53 ;  /* 0x0000003500357245 */ /* 0x000fe20000201000 */
[----:B------:R-:W-:Y:S01]  /*eea0*/  BSSY.RECONVERGENT B1, `(.L_x_616) ;  /* 0x0000050000017945 */ /* 0x000fe20003800200 */
[----:B------:R-:W-:Y:S01]  /*eeb0*/  SHF.L.U32 R36, R36, 0x10, RZ ;  /* 0x0000001024247819 */ /* 0x000fe200000006ff */
[----:B------:R-:W-:Y:S01]  /*eec0*/  IMAD.MOV.U32 R57, RZ, RZ, 0x2 ;  /* 0x00000002ff397424 */ /* 0x000fe200078e00ff */
[----:B------:R-:W-:Y:S01]  /*eed0*/  ISETP.NE.AND P3, PT, R55, 0x1, PT ;  /* 0x000000013700780c */ /* 0x000fe20003f65270 */
[----:B------:R-:W-:Y:S01]  /*eee0*/  FFMA.FTZ R53, R53, R48, 1.1641532182693481445e-10 ;  /* 0x2f00000035357423 */ /* 0x000fe20000010030 */
[----:B------:R-:W-:Y:S01]  /*eef0*/  MOV R56, R76 ;  /* 0x0000004c00387202 */ /* 0x000fe20000000f00 */
[----:B------:R-:W-:-:S03]  /*ef00*/  FMUL.FTZ R36, R36, R49 ;  /* 0x0000003124247220 */ /* 0x000fc60000410000 */
[----:B------:R-:W-:Y:S02]  /*ef10*/  FSETP.GTU.FTZ.AND P2, PT, R53, R50, PT ;  /* 0x000000323500720b */ /* 0x000fe40003f5c000 */
[----:B------:R-:W-:-:S05]  /*ef20*/  @P1 PRMT R53, R28, 0x7632, R53 ;  /* 0x000076321c351816 */ /* 0x000fca0000000035 */
[----:B------:R-:W-:Y:S01]  /*ef30*/  @P1 IMAD.U32 R54, R53, 0x10000, RZ ;  /* 0x0001000035361824 */ /* 0x000fe200078e00ff */
        /* <DEDUP_REMOVED lines=14> */
.L_x_618:
        /* <DEDUP_REMOVED lines=13> */
.L_x_620:
[----:B------:R-:W-:Y:S05]  /*f0f0*/  BSYNC.RECONVERGENT B2 ;  /* 0x0000000000027941 */ /* 0x000fea0003800200 */
.L_x_619:
        /* <DEDUP_REMOVED lines=42> */
.L_x_617:
[----:B------:R-:W-:Y:S05]  /*f3a0*/  BSYNC.RECONVERGENT B1 ;  /* 0x0000000000017941 */ /* 0x000fea0003800200 */
.L_x_616:
[----:B------:R-:W-:Y:S01]  /*f3b0*/  I2FP.F32.U32 R55, R56 ;  /* 0x0000003800377245 */ /* 0x000fe20000201000 */
[----:B------:R-:W-:Y:S01]  /*f3c0*/  BSSY.RECONVERGENT B1, `(.L_x_621) ;  /* 0x0000050000017945 */ /* 0x000fe20003800200 */
[----:B------:R-:W-:Y:S01]  /*f3d0*/  SHF.L.U32 R54, R37, 0x10, RZ ;  /* 0x0000001025367819 */ /* 0x000fe200000006ff */
        /* <DEDUP_REMOVED lines=22> */
.L_x_623:
        /* <DEDUP_REMOVED lines=13> */
.L_x_625:
[----:B------:R-:W-:Y:S05]  /*f610*/  BSYNC.RECONVERGENT B2 ;  /* 0x0000000000027941 */ /* 0x000fea0003800200 */
.L_x_624:
        /* <DEDUP_REMOVED lines=39> */
[----:B------:R-:W-:Y:S01]  /*f890*/  IMAD.MOV.U32 R24, RZ, RZ, R56 ;  /* 0x000000ffff187224 */ /* 0x000fe200078e0038 */
[----:B------:R-:W-:Y:S01]  /*f8a0*/  LOP3.LUT R26, R68, UR30, R57, 0x96, !PT ;  /* 0x0000001e441a7c12 */ /* 0x000fe2000f8e9639 */
[----:B------:R-:W-:-:S07]  /*f8b0*/  IMAD.MOV.U32 R56, RZ, RZ, RZ ;  /* 0x000000ffff387224 */ /* 0x000fce00078e00ff */
.L_x_622:
[----:B------:R-:W-:Y:S05]  /*f8c0*/  BSYNC.RECONVERGENT B1 ;  /* 0x0000000000017941 */ /* 0x000fea0003800200 */
.L_x_621:
[----:B------:R-:W-:Y:S01]  /*f8d0*/  I2FP.F32.U32 R55, R55 ;  /* 0x0000003700377245 */ /* 0x000fe20000201000 */
[----:B------:R-:W-:Y:S01]  /*f8e0*/  BSSY.RECONVERGENT B1, `(.L_x_626) ;  /* 0x0000050000017945 */ /* 0x000fe20003800200 */
[----:B------:R-:W-:Y:S01]  /*f8f0*/  SHF.L.U32 R58, R37, 0x10, RZ ;  /* 0x00000010253a7819 */ /* 0x000fe200000006ff */
[----:B------:R-:W-:Y:S01]  /*f900*/  IMAD.MOV.U32 R65, RZ, RZ, 0x2 ;  /* 0x00000002ff417424 */ /* 0x000fe200078e00ff */
[----:B------:R-:W-:Y:S01]  /*f910*/  ISETP.NE.AND P2, PT, R56, 0x1, PT ;  /* 0x000000013800780c */ /* 0x000fe20003f45270 */
[----:B------:R-:W-:Y:S01]  /*f920*/  FFMA.FTZ R55, R55, R48, 1.1641532182693481445e-10 ;  /* 0x2f00000037377423 */ /* 0x000fe20000010030 */
[----:B------:R-:W-:Y:S01]  /*f930*/  @P1 PRMT R37, R29, 0x7632, R37 ;  /* 0x000076321d251816 */ /* 0x000fe20000000025 */
[----:B------:R-:W-:Y:S01]  /*f940*/  FMUL.FTZ R58, R58, R49 ;  /* 0x000000313a3a7220 */ /* 0x000fe20000410000 */
[----:B------:R-:W-:Y:S02]  /*f950*/  MOV R57, R76 ;  /* 0x0000004c00397202 */ /* 0x000fe40000000f00 */
[----:B------:R-:W-:Y:S01]  /*f960*/  FSETP.GTU.FTZ.AND P3, PT, R55, R50, PT ;  /* 0x000000323700720b */ /* 0x000fe20003f7c000 */
[----:B------:R-:W-:-:S03]  /*f970*/  @P1 IMAD.U32 R68, R37, 0x10000, RZ ;  /* 0x0001000025441824 */ /* 0x000fc600078e00ff */
        /* <DEDUP_REMOVED lines=14> */
.L_x_628:
        /* <DEDUP_REMOVED lines=13> */
.L_x_630:
[----:B------:R-:W-:Y:S05]  /*fb30*/  BSYNC.RECONVERGENT B2 ;  /* 0x0000000000027941 */ /* 0x000fea0003800200 */
.L_x_629:
        /* <DEDUP_REMOVED lines=39> */
[----:B------:R-:W-:Y:S02]  /*fdb0*/  LOP3.LUT R26, R68, UR30, R57, 0x96, !PT ;  /* 0x0000001e441a7c12 */ /* 0x000fe4000f8e9639 */
[----:B------:R-:W-:Y:S01]  /*fdc0*/  MOV R57, R24 ;  /* 0x0000001800397202 */ /* 0x000fe20000000f00 */
[----:B------:R-:W-:-:S07]  /*fdd0*/  IMAD.MOV.U32 R24, RZ, RZ, R56 ;  /* 0x000000ffff187224 */ /* 0x000fce00078e0038 */
.L_x_627:
[----:B------:R-:W-:Y:S05]  /*fde0*/  BSYNC.RECONVERGENT B1 ;  /* 0x0000000000017941 */ /* 0x000fea0003800200 */
.L_x_626:
        /* <DEDUP_REMOVED lines=8> */
[----:B------:R-:W-:Y:S01]  /*fe70*/  FSETP.GTU.FTZ.AND P2, PT, R57, R50, PT ;  /* 0x000000323900720b */ /* 0x000fe20003f5c000 */
[----:B------:R-:W-:-:S03]  /*fe80*/  @P1 IMAD.U32 R57, R30, 0x10000, RZ ;  /* 0x000100001e391824 */ /* 0x000fc600078e00ff */
[----:B------:R-:W-:Y:S02]  /*fe90*/  FSEL R56, R56, RZ, !P2 ;  /* 0x000000ff38387208 */ /* 0x000fe40005000000 */
[----:B------:R-:W-:-:S03]  /*fea0*/  PLOP3.LUT P2, PT, P2, PT, PT, 0x8, 0x80 ;  /* 0x000000000080781c */ /* 0x000fc6000174e170 */
[----:B------:R-:W-:Y:S01]  /*feb0*/  @P1 FADD.FTZ R56, R57, R56 ;  /* 0x0000003839381221 */ /* 0x000fe20000010000 */
[----:B------:R-:W-:-:S04]  /*fec0*/  PRMT R57, R38, 0x7632, R57 ;  /* 0x0000763226397816 */ /* 0x000fc80000000039 */
        /* <DEDUP_REMOVED lines=10> */
.L_x_633:
        /* <DEDUP_REMOVED lines=13> */
.L_x_635:
[----:B------:R-:W-:Y:S05]  /*10040*/  BSYNC.RECONVERGENT B2 ;  /* 0x0000000000027941 */ /* 0x000fea0003800200 */
.L_x_634:
        /* <DEDUP_REMOVED lines=36> */
[----:B------:R-:W-:-:S04]  /*10290*/  HFMA2 R67, -RZ, RZ, 0, 0 ;  /* 0x00000000ff437431 */ /* 0x000fc800000001ff */
[----:B------:R-:W-:-:S04]  /*102a0*/  IMAD.WIDE.U32 R68, R68, -0x2daee0ad, RZ ;  /* 0xd2511f5344447825 */ /* 0x000fc800078e00ff */
[----:B------:R-:W-:Y:S01]  /*102b0*/  IMAD.MOV.U32 R24, RZ, RZ, R68 ;  /* 0x000000ffff187224 */ /* 0x000fe200078e0044 */
[----:B------:R-:W-:Y:S01]  /*102c0*/  LOP3.LUT R26, R70, UR30, R69, 0x96, !PT ;  /* 0x0000001e461a7c12 */ /* 0x000fe2000f8e9645 */
[----:B------:R-:W-:-:S05]  /*102d0*/  IMAD.WIDE.U32 R70, R71, -0x326172a9, RZ ;  /* 0xcd9e8d5747467825 */ /* 0x000fca00078e00ff */
[----:B------:R-:W-:Y:S02]  /*102e0*/  LOP3.LUT R66, R66, UR29, R71, 0x96, !PT ;  /* 0x0000001d42427c12 */ /* 0x000fe4000f8e9647 */
[----:B------:R-:W-:-:S07]  /*102f0*/  MOV R76, R70 ;  /* 0x00000046004c7202 */ /* 0x000fce0000000f00 */
.L_x_632:
[----:B------:R-:W-:Y:S05]  /*10300*/  BSYNC.RECONVERGENT B1 ;  /* 0x0000000000017941 */ /* 0x000fea0003800200 */
.L_x_631:
[----:B------:R-:W-:Y:S01]  /*10310*/  I2FP.F32.U32 R58, R58 ;  /* 0x0000003a003a7245 */ /* 0x000fe20000201000 */
[----:B------:R-:W-:Y:S01]  /*10320*/  IMAD.U32 R57, R57, 0x10000, RZ ;  /* 0x0001000039397824 */ /* 0x000fe200078e00ff */
[----:B------:R-:W-:Y:S01]  /*10330*/  ISETP.NE.AND P4, PT, R67, 0x1, PT ;  /* 0x000000014300780c */ /* 0x000fe20003f85270 */
[----:B------:R-:W-:Y:S01]  /*10340*/  BSSY.RECONVERGENT B1, `(.L_x_636) ;  /* 0x000004e000017945 */ /* 0x000fe20003800200 */
[----:B------:R-:W-:Y:S02]  /*10350*/  HFMA2 R68, -RZ, RZ, 0, 1.1920928955078125e-07 ;  /* 0x00000002ff447431 */ /* 0x000fe400000001ff */
[----:B------:R-:W-:Y:S01]  /*10360*/  FFMA.FTZ R65, R58, R48, 1.1641532182693481445e-10 ;  /* 0x2f0000003a417423 */ /* 0x000fe20000010030 */
[----:B------:R-:W-:Y:S01]  /*10370*/  FMUL.FTZ R57, R57, R49 ;  /* 0x0000003139397220 */ /* 0x000fe20000410000 */
[----:B------:R-:W-:-:S03]  /*10380*/  @P1 PRMT R58, R30, 0x7632, R58 ;  /* 0x000076321e3a1816 */ /* 0x000fc6000000003a */
[----:B------:R-:W-:Y:S02]  /*10390*/  FSETP.GTU.FTZ.AND P3, PT, R65, R50, PT ;  /* 0x000000324100720b */ /* 0x000fe40003f7c000 */
[----:B------:R-:W-:Y:S02]  /*103a0*/  @P1 IMAD.U32 R58, R58, 0x10000, RZ ;  /* 0x000100003a3a1824 */ /* 0x000fe400078e00ff */
[----:B------:R-:W-:Y:S02]  /*103b0*/  FSEL R57, R57, RZ, !P3 ;  /* 0x000000ff39397208 */ /* 0x000fe40005800000 */
[----:B------:R-:W-:-:S03]  /*103c0*/  PLOP3.LUT P3, PT, P3, PT, PT, 0x8, 0x80 ;  /* 0x000000000080781c */ /* 0x000fc60001f6e170 */
[----:B------:R-:W-:Y:S01]  /*103d0*/  @P1 FADD.FTZ R57, R57, R58 ;  /* 0x0000003a39391221 */ /* 0x000fe20000010000 */
[----:B------:R-:W-:-:S04]  /*103e0*/  IMAD.MOV.U32 R58, RZ, RZ, R76 ;  /* 0x000000ffff3a7224 */ /* 0x000fc800078e004c */
        /* <DEDUP_REMOVED lines=10> */
.L_x_638:
        /* <DEDUP_REMOVED lines=13> */
.L_x_640:
[----:B------:R-:W-:Y:S05]  /*10560*/  BSYNC.RECONVERGENT B2 ;  /* 0x0000000000027941 */ /* 0x000fea0003800200 */
.L_x_639:
        /* <DEDUP_REMOVED lines=38> */
[----:B------:R-:W-:Y:S01]  /*107d0*/  IMAD.WIDE.U32 R70, R71, -0x326172a9, RZ ;  /* 0xcd9e8d5747467825 */ /* 0x000fe200078e00ff */
[----:B------:R-:W-:-:S03]  /*107e0*/  MOV R24, R68 ;  /* 0x0000004400187202 */ /* 0x000fc60000000f00 */
[----:B------:R-:W-:Y:S01]  /*107f0*/  IMAD.MOV.U32 R76, RZ, RZ, R70 ;  /* 0x000000ffff4c7224 */ /* 0x000fe200078e0046 */
[----:B------:R-:W-:Y:S01]  /*10800*/  LOP3.LUT R66, R66, UR29, R71, 0x96, !PT ;  /* 0x0000001d42427c12 */ /* 0x000fe2000f8e9647 */
[----:B------:R-:W-:-:S07]  /*10810*/  IMAD.MOV.U32 R68, RZ, RZ, RZ ;  /* 0x000000ffff447224 */ /* 0x000fce00078e00ff */
.L_x_637:
[----:B------:R-:W-:Y:S05]  /*10820*/  BSYNC.RECONVERGENT B1 ;  /* 0x0000000000017941 */ /* 0x000fea0003800200 */
.L_x_636:
[----:B------:R-:W-:Y:S01]  /*10830*/  I2FP.F32.U32 R58, R58 ;  /* 0x0000003a003a7245 */ /* 0x000fe20000201000 */
[----:B------:R-:W-:Y:S01]  /*10840*/  BSSY.RECONVERGENT B1, `(.L_x_641) ;  /* 0x0000050000017945 */ /* 0x000fe20003800200 */
[----:B------:R-:W-:Y:S01]  /*10850*/  ISETP.NE.AND P5, PT, R68, 0x1, PT ;  /* 0x000000014400780c */ /* 0x000fe20003fa5270 */
[----:B------:R-:W-:Y:S01]  /*10860*/  IMAD.MOV.U32 R70, RZ, RZ, R76 ;  /* 0x000000ffff467224 */ /* 0x000fe200078e004c */
[C---:B------:R-:W-:Y:S01]  /*10870*/  PRMT R77, R39.reuse, 0x7632, R77 ;  /* 0x00007632274d7816 */ /* 0x040fe2000000004d */
[----:B------:R-:W-:Y:S01]  /*10880*/  FFMA.FTZ R67, R58, R48, 1.1641532182693481445e-10 ;  /* 0x2f0000003a437423 */ /* 0x000fe20000010030 */
[----:B------:R-:W-:-:S04]  /*10890*/  IMAD.U32 R58, R39, 0x10000, RZ ;  /* 0x00010000273a7824 */ /* 0x000fc800078e00ff */
[----:B------:R-:W-:Y:S01]  /*108a0*/  FMUL.FTZ R58, R58, R49 ;  /* 0x000000313a3a7220 */ /* 0x000fe20000410000 */
[----:B------:R-:W-:Y:S02]  /*108b0*/  FSETP.GTU.FTZ.AND P4, PT, R67, R50, PT ;  /* 0x000000324300720b */ /* 0x000fe40003f9c000 */
[----:B------:R-:W-:Y:S02]  /*108c0*/  @P1 SHF.L.U32 R67, R31, 0x10, RZ ;  /* 0x000000101f431819 */ /* 0x000fe400000006ff */
        /* <DEDUP_REMOVED lines=14> */
.L_x_643:
        /* <DEDUP_REMOVED lines=13> */
.L_x_645:
[----:B------:R-:W-:Y:S05]  /*10a80*/  BSYNC.RECONVERGENT B2 ;  /* 0x0000000000027941 */ /* 0x000fea0003800200 */
.L_x_644:
        /* <DEDUP_REMOVED lines=38> */
[----:B------:R-:W-:Y:S01]  /*10cf0*/  IMAD.MOV.U32 R70, RZ, RZ, R24 ;  /* 0x000000ffff467224 */ /* 0x000fe200078e0018 */
[----:B------:R-:W-:Y:S01]  /*10d00*/  MOV R24, R68 ;  /* 0x0000004400187202 */ /* 0x000fe20000000f00 */
[----:B------:R-:W-:-:S04]  /*10d10*/  IMAD.WIDE.U32 R68, R71, -0x326172a9, RZ ;  /* 0xcd9e8d5747447825 */ /* 0x000fc800078e00ff */
[----:B------:R-:W-:Y:S01]  /*10d20*/  IMAD.MOV.U32 R76, RZ, RZ, R68 ;  /* 0x000000ffff4c7224 */ /* 0x000fe200078e0044 */
[----:B------:R-:W-:-:S07]  /*10d30*/  LOP3.LUT R66, R66, UR29, R69, 0x96, !PT ;  /* 0x0000001d42427c12 */ /* 0x000fce000f8e9645 */
.L_x_642:
[----:B------:R-:W-:Y:S05]  /*10d40*/  BSYNC.RECONVERGENT B1 ;  /* 0x0000000000017941 */ /* 0x000fea0003800200 */
.L_x_641:
[----:B------:R-:W-:Y:S02]  /*10d50*/  I2FP.F32.U32 R68, R70 ;  /* 0x0000004600447245 */ /* 0x000fe40000201000 */
[----:B------:R-:W-:Y:S02]  /*10d60*/  SHF.L.U32 R77, R77, 0x10, RZ ;  /* 0x000000104d4d7819 */ /* 0x000fe400000006ff */
[----:B------:R-:W-:Y:S01]  /*10d70*/  PRMT R38, R38, 0x5410, R65 ;  /* 0x0000541026267816 */ /* 0x000fe20000000041 */
[----:B------:R-:W-:Y:S01]  /*10d80*/  FFMA.FTZ R68, R68, R48, 1.1641532182693481445e-10 ;  /* 0x2f00000044447423 */ /* 0x000fe20000010030 */
[----:B------:R-:W-:Y:S01]  /*10d90*/  @P1 PRMT R48, R31, 0x7632, R48 ;  /* 0x000076321f301816 */ /* 0x000fe20000000030 */
[----:B------:R-:W-:Y:S01]  /*10da0*/  FMUL.FTZ R77, R77, R49 ;  /* 0x000000314d4d7220 */ /* 0x000fe20000410000 */
[----:B------:R-:W-:Y:S02]  /*10db0*/  PRMT R37, R64, 0x5410, R37 ;  /* 0x0000541040257816 */ /* 0x000fe40000000025 */
[----:B------:R-:W-:Y:S01]  /*10dc0*/  FSETP.GTU.FTZ.AND P5, PT, R68, R50, PT ;  /* 0x000000324400720b */ /* 0x000fe20003fbc000 */
[----:B------:R-:W-:Y:S01]  /*10dd0*/  @P1 IMAD.U32 R48, R48, 0x10000, RZ ;  /* 0x0001000030301824 */ /* 0x000fe200078e00ff */
[----:B------:R-:W-:-:S02]  /*10de0*/  PRMT R36, R63, 0x5410, R36 ;  /* 0x000054103f247816 */ /* 0x000fc40000000024 */
[----:B------:R-:W-:Y:S02]  /*10df0*/  FSEL R50, R77, RZ, !P5 ;  /* 0x000000ff4d327208 */ /* 0x000fe40006800000 */
[----:B------:R-:W-:-:S03]  /*10e00*/  PLOP3.LUT P5, PT, P5, PT, PT, 0x8, 0x80 ;  /* 0x000000000080781c */ /* 0x000fc60002fae170 */
[----:B------:R-:W-:-:S05]  /*10e10*/  @P1 FADD.FTZ R50, R50, R48 ;  /* 0x0000003032321221 */ /* 0x000fca0000010000 */
[----:B------:R-:W-:-:S04]  /*10e20*/  F2FP.BF16.F32.PACK_AB R48, RZ, R50 ;  /* 0x00000032ff30723e */ /* 0x000fc800000010ff */
[----:B------:R-:W-:-:S07]  /*10e30*/  PRMT R39, R39, 0x5410, R48 ;  /* 0x0000541027277816 */ /* 0x000fce0000000030 */
.L_x_605:
[----:B------:R-:W0:Y:S01]  /*10e40*/  LDC.64 R48, c[0x0][0x3a8] ;  /* 0x0000ea00ff307b82 */ /* 0x000e220000000a00 */
[----:B------:R-:W-:Y:S02]  /*10e50*/  ISETP.NE.AND P6, PT, R59, RZ, PT ;  /* 0x000000ff3b00720c */ /* 0x000fe40003fc5270 */
[----:B------:R-:W-:Y:S02]  /*10e60*/  ISETP.NE.AND P1, PT, R60, RZ, PT ;  /* 0x000000ff3c00720c */ /* 0x000fe40003f25270 */
[----:B------:R-:W-:Y:S02]  /*10e70*/  SEL R63, RZ, 0x1000000, !P5 ;  /* 0x01000000ff3f7807 */ /* 0x000fe40006800000 */
[----:B------:R-:W-:Y:S01]  /*10e80*/  SEL R59, RZ, 0x10000, !P4 ;  /* 0x00010000ff3b7807 */ /* 0x000fe20006000000 */
[----:B------:R-:W1:Y:S01]  /*10e90*/  LDC.64 R64, c[0x0][0x3b0] ;  /* 0x0000ec00ff407b82 */ /* 0x000e620000000a00 */
[----:B------:R-:W-:Y:S02]  /*10ea0*/  SEL R60, RZ, 0x100, !P3 ;  /* 0x00000100ff3c7807 */ /* 0x000fe40005800000 */
[----:B------:R-:W-:-:S02]  /*10eb0*/  ISETP.NE.AND P5, PT, R62, RZ, PT ;  /* 0x000000ff3e00720c */ /* 0x000fc40003fa5270 */
[----:B------:R-:W-:Y:S02]  /*10ec0*/  ISETP.NE.AND P4, PT, R61, RZ, PT ;  /* 0x000000ff3d00720c */ /* 0x000fe40003f85270 */
[----:B------:R-:W-:Y:S02]  /*10ed0*/  LOP3.LUT R60, R60, R63, R59, 0xfe, !PT ;  /* 0x0000003f3c3c7212 */ /* 0x000fe400078efe3b */
[----:B------:R-:W-:Y:S02]  /*10ee0*/  SEL R61, RZ, 0x1000000, !P4 ;  /* 0x01000000ff3d7807 */ /* 0x000fe40006000000 */
[----:B------:R-:W-:Y:S02]  /*10ef0*/  SEL R62, RZ, 0x10000, !P5 ;  /* 0x00010000ff3e7807 */ /* 0x000fe40006800000 */
[----:B------:R-:W-:Y:S01]  /*10f00*/  SEL R59, RZ, 0x100, !P6 ;  /* 0x00000100ff3b7807 */ /* 0x000fe20007000000 */
[----:B0-----:R-:W-:-:S03]  /*10f10*/  IMAD.WIDE.U32 R48, R51, 0x10, R48 ;  /* 0x0000001033307825 */ /* 0x001fc600078e0030 */
[----:B------:R-:W-:Y:S01]  /*10f20*/  LOP3.LUT R59, R59, R61, R62, 0xfe, !PT ;  /* 0x0000003d3b3b7212 */ /* 0x000fe200078efe3e */
[----:B------:R-:W-:Y:S01]  /*10f30*/  FADD.FTZ R61, RZ, R40 ;  /* 0x00000028ff3d7221 */ /* 0x000fe20000010000 */
[----:B------:R0:W-:Y:S03]  /*10f40*/  STG.E.128 desc[UR8][R48.64], R36 ;  /* 0x0000002430007986 */ /* 0x0001e6000c101d08 */
[----:B------:R-:W-:-:S04]  /*10f50*/  FADD.FTZ R62, R61, R42 ;  /* 0x0000002a3d3e7221 */ /* 0x000fc80000010000 */
[----:B------:R-:W-:-:S04]  /*10f60*/  FADD.FTZ R61, R62, R43 ;  /* 0x0000002b3e3d7221 */ /* 0x000fc80000010000 */
[----:B------:R-:W-:-:S04]  /*10f70*/  FADD.FTZ R62, R61, R46 ;  /* 0x0000002e3d3e7221 */ /* 0x000fc80000010000 */
[----:B0-----:R-:W-:-:S04]  /*10f80*/  FADD.FTZ R37, R62, R41 ;  /* 0x000000293e257221 */ /* 0x001fc80000010000 */
[----:B------:R-:W-:-:S04]  /*10f90*/  FADD.FTZ R36, R37, R44 ;  /* 0x0000002c25247221 */ /* 0x000fc80000010000 */
[----:B------:R-:W-:-:S04]  /*10fa0*/  FADD.FTZ R36, R36, R45 ;  /* 0x0000002d24247221 */ /* 0x000fc80000010000 */
[----:B------:R-:W-:-:S04]  /*10fb0*/  FADD.FTZ R37, R36, R47 ;  /* 0x0000002f24257221 */ /* 0x000fc80000010000 */
[----:B------:R-:W-:Y:S01]  /*10fc0*/  FADD.FTZ R36, R37, R52 ;  /* 0x0000003425247221 */ /* 0x000fe20000010000 */
[----:B------:R-:W-:-:S03]  /*10fd0*/  SEL R37, RZ, 0x1, !P2 ;  /* 0x00000001ff257807 */ /* 0x000fc60005000000 */
[----:B------:R-:W-:Y:S01]  /*10fe0*/  FADD.FTZ R39, R36, R53 ;  /* 0x0000003524277221 */ /* 0x000fe20000010000 */
[----:B------:R-:W-:Y:S02]  /*10ff0*/  SEL R36, RZ, 0x1, !P1 ;  /* 0x00000001ff247807 */ /* 0x000fe40004800000 */
[----:B------:R-:W-:Y:S01]  /*11000*/  LOP3.LUT R37, R60, R37, RZ, 0xfc, !PT ;  /* 0x000000253c257212 */ /* 0x000fe200078efcff */
[----:B------:R-:W-:Y:S01]  /*11010*/  FADD.FTZ R48, R39, R54 ;  /* 0x0000003627307221 */ /* 0x000fe20000010000 */
[----:B-1----:R-:W-:Y:S01]  /*11020*/  IMAD.WIDE.U32 R38, R51, 0x8, R64 ;  /* 0x0000000833267825 */ /* 0x002fe200078e0040 */
[----:B------:R-:W-:Y:S01]  /*11030*/  LOP3.LUT R36, R59, R36, RZ, 0xfc, !PT ;  /* 0x000000243b247212 */ /* 0x000fe200078efcff */
[----:B------:R-:W0:Y:S02]  /*11040*/  S2R R64, SR_TID.X ;  /* 0x0000000000407919 */ /* 0x000e240000002100 */
[----:B------:R-:W-:Y:S02]  /*11050*/  FADD.FTZ R49, R48, R55 ;  /* 0x0000003730317221 */ /* 0x000fe40000010000 */
[----:B------:R1:W-:Y:S02]  /*11060*/  STG.E.64 desc[UR8][R38.64], R36 ;  /* 0x0000002426007986 */ /* 0x0003e4000c101b08 */
[----:B------:R-:W-:-:S04]  /*11070*/  FADD.FTZ R48, R49, R56 ;  /* 0x0000003831307221 */ /* 0x000fc80000010000 */
[----:B------:R-:W-:-:S04]  /*11080*/  FADD.FTZ R59, R48, R57 ;  /* 0x00000039303b7221 */ /* 0x000fc80000010000 */
[----:B------:R-:W-:Y:S01]  /*11090*/  FADD.FTZ R59, R59, R58 ;  /* 0x0000003a3b3b7221 */ /* 0x000fe20000010000 */
[----:B0-----:R-:W-:-:S04]  /*110a0*/  LOP3.LUT R64, R64, 0x1f, RZ, 0xc0, !PT ;  /* 0x0000001f40407812 */ /* 0x001fc800078ec0ff */
[----:B------:R-:W-:Y:S01]  /*110b0*/  ISETP.NE.AND P1, PT, R64, RZ, PT ;  /* 0x000000ff4000720c */ /* 0x000fe20003f25270 */
[----:B-1----:R-:W-:-:S12]  /*110c0*/  @!P0 BRA `(.L_x_646) ;  /* 0x0000000000508947 */ /* 0x002fd80003800000 */
[----:B------:R-:W-:Y:S01]  /*110d0*/  IMAD.U32 R37, R23, 0x10000, RZ ;  /* 0x0001000017257824 */ /* 0x000fe200078e00ff */
[----:B------:R-:W-:Y:S01]  /*110e0*/  LOP3.LUT R36, R25, 0xffff, RZ, 0xc0, !PT ;  /* 0x0000ffff19247812 */ /* 0x000fe200078ec0ff */
[----:B------:R-:W0:Y:S01]  /*110f0*/  LDC.64 R60, c[0x0][0x3b8] ;  /* 0x0000ee00ff3c7b82 */ /* 0x000e220000000a00 */
[----:B------:R-:W-:Y:S02]  /*11100*/  LOP3.LUT R38, R19, 0xff, RZ, 0xc0, !PT ;  /* 0x000000ff13267812 */ /* 0x000fe400078ec0ff */
[----:B------:R-:W-:Y:S02]  /*11110*/  LOP3.LUT R37, R37, 0xff0000, RZ, 0xc0, !PT ;  /* 0x00ff000025257812 */ /* 0x000fe400078ec0ff */
[----:B------:R-:W-:Y:S01]  /*11120*/  LOP3.LUT R48, R18, 0xff, RZ, 0xc0, !PT ;  /* 0x000000ff12307812 */ /* 0x000fe200078ec0ff */
[----:B------:R-:W-:Y:S01]  /*11130*/  IMAD.WIDE.U32 R38, R38, 0x10000, RZ ;  /* 0x0001000026267825 */ /* 0x000fe200078e00ff */
[----:B------:R-:W-:Y:S02]  /*11140*/  PRMT R36, R37, 0x4210, R36 ;  /* 0x0000421025247816 */ /* 0x000fe40000000024 */
[----:B------:R-:W-:Y:S01]  /*11150*/  PRMT R37, R22, 0x7104, RZ ;  /* 0x0000710416257816 */ /* 0x000fe200000000ff */
[----:B------:R-:W-:-:S03]  /*11160*/  IMAD.WIDE.U32 R48, R48, 0x100, RZ ;  /* 0x0000010030307825 */ /* 0x000fc600078e00ff */
[----:B------:R-:W-:Y:S02]  /*11170*/  LOP3.LUT R36, R36, 0xff00, R37, 0xf8, !PT ;  /* 0x0000ff0024247812 */ /* 0x000fe400078ef825 */
[----:B------:R-:W-:Y:S02]  /*11180*/  LOP3.LUT R37, R20, 0xff, RZ, 0xc0, !PT ;  /* 0x000000ff14257812 */ /* 0x000fe400078ec0ff */
[----:B------:R-:W-:-:S03]  /*11190*/  LOP3.LUT R63, R36, 0xff, R21, 0xf8, !PT ;  /* 0x000000ff243f7812 */ /* 0x000fc600078ef815 */
[----:B------:R-:W-:-:S03]  /*111a0*/  IMAD.WIDE.U32 R36, R37, 0x1000000, RZ ;  /* 0x0100000025247825 */ /* 0x000fc600078e00ff */
[----:B------:R-:W-:Y:S02]  /*111b0*/  LOP3.LUT R36, R48, R36, R38, 0xfe, !PT ;  /* 0x0000002430247212 */ /* 0x000fe400078efe26 */
[----:B------:R-:W-:Y:S02]  /*111c0*/  LOP3.LUT R63, R39, R63, R37, 0xfe, !PT ;  /* 0x0000003f273f7212 */ /* 0x000fe400078efe25 */
[----:B------:R-:W-:Y:S01]  /*111d0*/  LOP3.LUT R48, R36, 0xff, R17, 0xf8, !PT ;  /* 0x000000ff24307812 */ /* 0x000fe200078ef811 */
[----:B0-----:R-:W-:Y:S01]  /*111e0*/  IMAD.WIDE.U32 R36, R51, 0x8, R60 ;  /* 0x0000000833247825 */ /* 0x001fe200078e003c */
[----:B------:R-:W-:-:S05]  /*111f0*/  LOP3.LUT R49, R63, R49, RZ, 0xfc, !PT ;  /* 0x000000313f317212 */ /* 0x000fca00078efcff */
[----:B------:R0:W-:Y:S02]  /*11200*/  STG.E.64 desc[UR8][R36.64], R48 ;  /* 0x0000003024007986 */ /* 0x0001e4000c101b08 */
.L_x_646:
[----:B------:R-:W-:Y:S01]  /*11210*/  UMOV UR4, 0xffffffff ;  /* 0xffffffff00047882 */ /* 0x000fe20000000000 */
[----:B------:R-:W-:Y:S02]  /*11220*/  FADD.FTZ R59, R59, R50 ;  /* 0x000000323b3b7221 */ /* 0x000fe40000010000 */
[----:B------:R-:W-:Y:S05]  /*11230*/  BRA.DIV UR4, `(.L_x_647) ;  /* 0x0000000a04947947 */ /* 0x000fea000b800000 */
[----:B0-----:R-:W0:Y:S02]  /*11240*/  SHFL.BFLY PT, R36, R59, 0x1, 0x1f ;  /* 0x0c201f003b247f89 */ /* 0x001e2400000e0000 */
        /* <DEDUP_REMOVED lines=15> */
[----:B------:R-:W-:-:S04]  /*11340*/  FFMA.FTZ R36, R59, R59, R36 ;  /* 0x0000003b3b247223 */ /* 0x000fc80000010024 */
        /* <DEDUP_REMOVED lines=36> */
.L_x_660:
[----:B------:R-:W2:Y:S01]  /*11590*/  LDL R62, [R1] ;  /* 0x00000000013e7983 */ /* 0x000ea20000100800 */
[----:B------:R-:W-:Y:S01]  /*115a0*/  FMUL.FTZ R36, R61, R61 ;  /* 0x0000003d3d247220 */ /* 0x000fe20000410000 */
[----:B------:R-:W-:Y:S01]  /*115b0*/  PLOP3.LUT P2, PT, PT, PT, UP1, 0x40, 0x4 ;  /* 0x000000000004781c */ /* 0x000fe20003f4e818 */
[----:B01----:R-:W-:Y:S01]  /*115c0*/  FADD.FTZ R48, R48, R59 ;  /* 0x0000003b30307221 */ /* 0x003fe20000010000 */
[----:B------:R-:W0:Y:S02]  /*115d0*/  @!P1 LDC.64 R38, c[0x0][0x3c0] ;  /* 0x0000f000ff269b82 */ /* 0x000e240000000a00 */
[----:B------:R-:W-:Y:S01]  /*115e0*/  FSEL R49, R36, RZ, !P2 ;  /* 0x000000ff24317208 */ /* 0x000fe20005000000 */
[----:B------:R-:W-:Y:S01]  /*115f0*/  FFMA.FTZ R48, R48, R37, UR12 ;  /* 0x0000000c30307e23 */ /* 0x000fe20008010025 */
[----:B------:R-:W-:-:S03]  /*11600*/  PLOP3.LUT P2, PT, PT, PT, UP1, 0x40, 0x4 ;  /* 0x000000000004781c */ /* 0x000fc60003f4e818 */
[----:B------:R-:W-:Y:S01]  /*11610*/  FADD.FTZ R48, R48, R49 ;  /* 0x0000003130307221 */ /* 0x000fe20000010000 */
[----:B------:R-:W1:Y:S01]  /*11620*/  @!P1 LDC.64 R36, c[0x0][0x3c8] ;  /* 0x0000f200ff249b82 */ /* 0x000e620000000a00 */
[----:B------:R-:W-:-:S04]  /*11630*/  FSEL R49, R61, RZ, P2 ;  /* 0x000000ff3d317208 */ /* 0x000fc80001000000 */
[----:B------:R-:W3:Y:S01]  /*11640*/  MUFU.RSQ R48, R48 ;  /* 0x0000003000307308 */ /* 0x000ee20000001400 */
        /* <DEDUP_REMOVED lines=10> */
[----:B0-----:R-:W-:-:S05]  /*116f0*/  @!P1 IMAD.WIDE R38, R2, 0x4, R38 ;  /* 0x0000000402269825 */ /* 0x001fca00078e0226 */
[----:B------:R0:W-:Y:S01]  /*11700*/  @!P1 STG.E desc[UR8][R38.64], R61 ;  /* 0x0000003d26009986 */ /* 0x0001e2000c101908 */
[C---:B---3--:R-:W-:Y:S01]  /*11710*/  FMUL.FTZ R59, R48.reuse, R59 ;  /* 0x0000003b303b7220 */ /* 0x048fe20000410000 */
[----:B------:R-:W-:Y:S01]  /*11720*/  FMUL.FTZ R60, R48, R63 ;  /* 0x0000003f303c7220 */ /* 0x000fe20000410000 */
[----:B-1----:R-:W-:-:S04]  /*11730*/  @!P1 IMAD.WIDE R36, R2, 0x4, R36 ;  /* 0x0000000402249825 */ /* 0x002fc800078e0224 */
[C---:B------:R-:W-:Y:S01]  /*11740*/  FADD.FTZ R63, -R49.reuse, R46 ;  /* 0x0000002e313f7221 */ /* 0x040fe20000010100 */
[C---:B------:R-:W-:Y:S01]  /*11750*/  FMUL.FTZ R57, R48.reuse, R53 ;  /* 0x0000003530397220 */ /* 0x040fe20000410000 */
[C---:B------:R-:W-:Y:S01]  /*11760*/  FMUL.FTZ R64, R48.reuse, R69 ;  /* 0x0000004530407220 */ /* 0x040fe20000410000 */
[----:B------:R1:W-:Y:S01]  /*11770*/  @!P1 STG.E desc[UR8][R36.64], R48 ;  /* 0x0000003024009986 */ /* 0x0003e2000c101908 */
[C---:B------:R-:W-:Y:S01]  /*11780*/  FMUL.FTZ R46, R48.reuse, R63 ;  /* 0x0000003f302e7220 */ /* 0x040fe20000410000 */
[C---:B------:R-:W-:Y:S01]  /*11790*/  FADD.FTZ R63, -R49.reuse, R45 ;  /* 0x0000002d313f7221 */ /* 0x040fe20000010100 */
[----:B0-----:R-:W-:Y:S01]  /*117a0*/  FMUL.FTZ R61, R48, R43 ;  /* 0x0000002b303d7220 */ /* 0x001fe20000410000 */
[----:B------:R-:W-:Y:S01]  /*117b0*/  FFMA.FTZ R39, R60, R122, R121 ;  /* 0x0000007a3c277223 */ /* 0x000fe20000010079 */
[----:B------:R-:W0:Y:S01]  /*117c0*/  LDC.64 R42, c[0x0][0x428] ;  /* 0x00010a00ff2a7b82 */ /* 0x000e220000000a00 */
[----:B------:R-:W-:Y:S01]  /*117d0*/  FMUL.FTZ R47, R48, R63 ;  /* 0x0000003f302f7220 */ /* 0x000fe20000410000 */
[----:B------:R-:W-:-:S03]  /*117e0*/  FADD.FTZ R63, -R49, R52 ;  /* 0x00000034313f7221 */ /* 0x000fc60000010100 */
[----:B------:R-:W-:Y:S01]  /*117f0*/  FFMA.FTZ R40, R47, R102, R101 ;  /* 0x000000662f287223 */ /* 0x000fe20000010065 */
[----:B------:R-:W-:Y:S01]  /*11800*/  FMUL.FTZ R56, R48, R63 ;  /* 0x0000003f30387220 */ /* 0x000fe20000410000 */
[----:B-1----:R-:W-:Y:S01]  /*11810*/  FFMA.FTZ R37, R46, R114, R113 ;  /* 0x000000722e257223 */ /* 0x002fe20000010071 */
[----:B------:R-:W-:Y:S01]  /*11820*/  FMUL.FTZ R63, R48, R55 ;  /* 0x00000037303f7220 */ /* 0x000fe20000410000 */
[----:B------:R-:W-:Y:S01]  /*11830*/  FFMA.FTZ R46, R46, R112, R111 ;  /* 0x000000702e2e7223 */ /* 0x000fe2000001006f */
[----:B--2---:R-:W-:Y:S01]  /*11840*/  FFMA.FTZ R38, R59, R62, R125 ;  /* 0x0000003e3b267223 */ /* 0x004fe2000001007d */
[C---:B------:R-:W-:Y:S01]  /*11850*/  FMUL.FTZ R62, R48.reuse, R65 ;  /* 0x00000041303e7220 */ /* 0x040fe20000410000 */
[----:B------:R-:W-:Y:S01]  /*11860*/  FADD.FTZ R65, -R49, R54 ;  /* 0x0000003631417221 */ /* 0x000fe20000010100 */
[C---:B------:R-:W-:Y:S02]  /*11870*/  FMUL.FTZ R54, R48.reuse, R77 ;  /* 0x0000004d30367220 */ /* 0x040fe40000410000 */
[----:B------:R-:W-:Y:S01]  /*11880*/  F2FP.BF16.F32.PACK_AB R36, R39, R38 ;  /* 0x000000262724723e */ /* 0x000fe200000010ff */
[----:B------:R-:W-:Y:S01]  /*11890*/  FADD.FTZ R39, -R49, R44 ;  /* 0x0000002c31277221 */ /* 0x000fe20000010100 */
[----:B------:R-:W-:Y:S01]  /*118a0*/  FFMA.FTZ R38, R61, R118, R117 ;  /* 0x000000763d267223 */ /* 0x000fe20000010075 */
[----:B------:R-:W-:Y:S01]  /*118b0*/  FMUL.FTZ R44, R48, R41 ;  /* 0x00000029302c7220 */ /* 0x000fe20000410000 */
[----:B------:R-:W-:Y:S01]  /*118c0*/  FFMA.FTZ R41, R62, R98, R97 ;  /* 0x000000623e297223 */ /* 0x000fe20000010061 */
[----:B------:R-:W-:Y:S01]  /*118d0*/  FMUL.FTZ R45, R48, R39 ;  /* 0x00000027302d7220 */ /* 0x000fe20000410000 */
[----:B------:R-:W-:Y:S01]  /*118e0*/  FADD.FTZ R49, -R49, R50 ;  /* 0x0000003231317221 */ /* 0x000fe20000010100 */
[----:B------:R-:W-:Y:S01]  /*118f0*/  F2FP.BF16.F32.PACK_AB R37, R37, R38 ;  /* 0x000000262525723e */ /* 0x000fe200000010ff */
[----:B------:R-:W-:Y:S01]  /*11900*/  FFMA.FTZ R38, R44, R110, R109 ;  /* 0x0000006e2c267223 */ /* 0x000fe2000001006d */
[C---:B------:R-:W-:Y:S01]  /*11910*/  FFMA.FTZ R39, R45.reuse, R106, R105 ;  /* 0x0000006a2d277223 */ /* 0x040fe20000010069 */
[----:B------:R-:W-:Y:S01]  /*11920*/  FFMA.FTZ R45, R45, R104, R103 ;  /* 0x000000682d2d7223 */ /* 0x000fe20000010067 */
[C---:B------:R-:W-:Y:S01]  /*11930*/  FMUL.FTZ R58, R48.reuse, R65 ;  /* 0x00000041303a7220 */ /* 0x040fe20000410000 */
[----:B------:R-:W-:Y:S01]  /*11940*/  FMUL.FTZ R65, R48, R71 ;  /* 0x0000004730417220 */ /* 0x000fe20000410000 */
[----:B------:R-:W-:Y:S01]  /*11950*/  FFMA.FTZ R61, R61, R116, R115 ;  /* 0x000000743d3d7223 */ /* 0x000fe20000010073 */
[----:B------:R-:W-:Y:S01]  /*11960*/  F2FP.BF16.F32.PACK_AB R38, R39, R38 ;  /* 0x000000262726723e */ /* 0x000fe200000010ff */
[----:B------:R-:W-:Y:S01]  /*11970*/  FFMA.FTZ R62, R62, R96, R95 ;  /* 0x000000603e3e7223 */ /* 0x000fe2000001005f */
[----:B------:R-:W-:Y:S01]  /*11980*/  F2FP.BF16.F32.PACK_AB R39, R41, R40 ;  /* 0x000000282927723e */ /* 0x000fe200000010ff */
[----:B0-----:R-:W-:-:S05]  /*11990*/  IMAD.WIDE.U32 R40, R27, 0x10, R42 ;  /* 0x000000101b287825 */ /* 0x001fca00078e002a */
[----:B------:R0:W-:Y:S02]  /*119a0*/  STG.E.128 desc[UR8][R40.64], R36 ;  /* 0x0000002428007986 */ /* 0x0001e4000c101d08 */
[----:B0-----:R-:W0:Y:S01]  /*119b0*/  LDC.64 R36, c[0x0][0x430] ;  /* 0x00010c00ff247b82 */ /* 0x001e220000000a00 */
[----:B------:R-:W-:Y:S01]  /*119c0*/  FFMA.FTZ R38, R44, R108, R107 ;  /* 0x0000006c2c267223 */ /* 0x000fe2000001006b */
[----:B------:R-:W-:Y:S01]  /*119d0*/  FMUL.FTZ R41, R48, R49 ;  /* 0x0000003130297220 */ /* 0x000fe20000410000 */
[----:B------:R-:W-:-:S04]  /*119e0*/  IMAD.WIDE.U32 R48, R51, 0x10, R42 ;  /* 0x0000001033307825 */ /* 0x000fc800078e002a */
[----:B------:R-:W-:Y:S01]  /*119f0*/  FFMA.FTZ R39, R47, R100, R99 ;  /* 0x000000642f277223 */ /* 0x000fe20000010063 */
[----:B------:R-:W-:Y:S01]  /*11a00*/  FFMA.FTZ R40, R56, R94, R93 ;  /* 0x0000005e38287223 */ /* 0x000fe2000001005d */
[----:B------:R-:W-:Y:S01]  /*11a10*/  F2FP.BF16.F32.PACK_AB R38, R45, R38 ;  /* 0x000000262d26723e */ /* 0x000fe200000010ff */
[----:B------:R-:W-:Y:S01]  /*11a20*/  FFMA.FTZ R43, R57, R90, R89 ;  /* 0x0000005a392b7223 */ /* 0x000fe20000010059 */
[C---:B------:R-:W-:Y:S01]  /*11a30*/  FFMA.FTZ R42, R54.reuse, R8, R7 ;  /* 0x00000008362a7223 */ /* 0x040fe20000010007 */
[----:B------:R-:W-:Y:S01]  /*11a40*/  FFMA.FTZ R45, R41, R13, R12 ;  /* 0x0000000d292d7223 */ /* 0x000fe2000001000c */
[----:B------:R-:W-:Y:S01]  /*11a50*/  FFMA.FTZ R47, R54, R6, R5 ;  /* 0x00000006362f7223 */ /* 0x000fe20000010005 */
[----:B------:R-:W-:Y:S01]  /*11a60*/  FFMA.FTZ R44, R65, R72, R16 ;  /* 0x00000048412c7223 */ /* 0x000fe20000010010 */
[----:B------:R-:W1:Y:S01]  /*11a70*/  LDC.64 R54, c[0x0][0x380] ;  /* 0x0000e000ff367b82 */ /* 0x000e620000000a00 */
[----:B------:R-:W-:Y:S01]  /*11a80*/  F2FP.BF16.F32.PACK_AB R40, R43, R40 ;  /* 0x000000282b28723e */ /* 0x000fe200000010ff */
[----:B------:R-:W-:Y:S01]  /*11a90*/  FFMA.FTZ R65, R65, R15, R14 ;  /* 0x0000000f41417223 */ /* 0x000fe2000001000e */
[----:B------:R-:W-:Y:S01]  /*11aa0*/  F2FP.BF16.F32.PACK_AB R43, R45, R42 ;  /* 0x0000002a2d2b723e */ /* 0x000fe200000010ff */
[----:B------:R-:W-:Y:S01]  /*11ab0*/  FFMA.FTZ R42, R63, R82, R81 ;  /* 0x000000523f2a7223 */ /* 0x000fe20000010051 */
[----:B------:R-:W-:Y:S01]  /*11ac0*/  FFMA.FTZ R45, R58, R84, R83 ;  /* 0x000000543a2d7223 */ /* 0x000fe20000010053 */
[----:B------:R-:W-:Y:S01]  /*11ad0*/  FFMA.FTZ R57, R57, R88, R87 ;  /* 0x0000005839397223 */ /* 0x000fe20000010057 */
[----:B------:R-:W-:Y:S01]  /*11ae0*/  F2FP.BF16.F32.PACK_AB R39, R62, R39 ;  /* 0x000000273e27723e */ /* 0x000fe200000010ff */
[----:B0-----:R-:W-:-:S04]  /*11af0*/  IMAD.WIDE.U32 R52, R27, 0x10, R36 ;  /* 0x000000101b347825 */ /* 0x001fc800078e0024 */
[----:B------:R-:W-:Y:S01]  /*11b00*/  FFMA.FTZ R27, R60, R120, R119 ;  /* 0x000000783c1b7223 */ /* 0x000fe20000010077 */
[----:B------:R-:W-:-:S04]  /*11b10*/  IMAD.WIDE.U32 R50, R51, 0x10, R36 ;  /* 0x0000001033327825 */ /* 0x000fc800078e0024 */
[----:B------:R-:W-:Y:S01]  /*11b20*/  FFMA.FTZ R36, R59, R124, R123 ;  /* 0x0000007c3b247223 */ /* 0x000fe2000001007b */
[----:B------:R-:W-:Y:S01]  /*11b30*/  F2FP.BF16.F32.PACK_AB R37, R46, R61 ;  /* 0x0000003d2e25723e */ /* 0x000fe200000010ff */
[----:B------:R-:W-:Y:S01]  /*11b40*/  FFMA.FTZ R46, R41, R11, R10 ;  /* 0x0000000b292e7223 */ /* 0x000fe2000001000a */
[----:B------:R-:W-:Y:S02]  /*11b50*/  FFMA.FTZ R41, R58, R86, R85 ;  /* 0x000000563a297223 */ /* 0x000fe40000010055 */
[----:B------:R-:W-:Y:S01]  /*11b60*/  F2FP.BF16.F32.PACK_AB R36, R27, R36 ;  /* 0x000000241b24723e */ /* 0x000fe200000010ff */
[----:B------:R-:W-:Y:S01]  /*11b70*/  FFMA.FTZ R27, R64, R78, R75 ;  /* 0x0000004e401b7223 */ /* 0x000fe2000001004b */
[----:B------:R-:W-:Y:S01]  /*11b80*/  F2FP.BF16.F32.PACK_AB R47, R46, R47 ;  /* 0x0000002f2e2f723e */ /* 0x000fe200000010ff */
[----:B------:R-:W-:Y:S01]  /*11b90*/  FFMA.FTZ R46, R64, R74, R73 ;  /* 0x0000004a402e7223 */ /* 0x000fe20000010049 */
[----:B------:R-:W-:Y:S01]  /*11ba0*/  F2FP.BF16.F32.PACK_AB R41, R42, R41 ;  /* 0x000000292a29723e */ /* 0x000fe200000010ff */
[----:B------:R0:W-:Y:S01]  /*11bb0*/  STG.E.128 desc[UR8][R52.64], R36 ;  /* 0x0000002434007986 */ /* 0x0001e2000c101d08 */
[----:B------:R-:W-:Y:S01]  /*11bc0*/  F2FP.BF16.F32.PACK_AB R42, R44, R27 ;  /* 0x0000001b2c2a723e */ /* 0x000fe200000010ff */
[----:B------:R-:W-:Y:S01]  /*11bd0*/  FFMA.FTZ R44, R56, R92, R91 ;  /* 0x0000005c382c7223 */ /* 0x000fe2000001005b */
[----:B------:R-:W-:Y:S01]  /*11be0*/  FFMA.FTZ R56, R63, R80, R79 ;  /* 0x000000503f387223 */ /* 0x000fe2000001004f */
[----:B------:R-:W-:-:S02]  /*11bf0*/  F2FP.BF16.F32.PACK_AB R46, R65, R46 ;  /* 0x0000002e412e723e */ /* 0x000fc400000010ff */
[----:B------:R0:W-:Y:S01]  /*11c00*/  STG.E.128 desc[UR8][R48.64], R40 ;  /* 0x0000002830007986 */ /* 0x0001e2000c101d08 */
[----:B------:R-:W-:Y:S02]  /*11c10*/  F2FP.BF16.F32.PACK_AB R44, R57, R44 ;  /* 0x0000002c392c723e */ /* 0x000fe400000010ff */
[----:B------:R-:W-:Y:S02]  /*11c20*/  F2FP.BF16.F32.PACK_AB R45, R56, R45 ;  /* 0x0000002d382d723e */ /* 0x000fe400000010ff */
[----:B-1----:R-:W-:-:S03]  /*11c30*/  LEA R2, R54, R2, 0x2 ;  /* 0x0000000236027211 */ /* 0x002fc600078e10ff */
[----:B------:R0:W-:Y:S01]  /*11c40*/  STG.E.128 desc[UR8][R50.64], R44 ;  /* 0x0000002c32007986 */ /* 0x0001e2000c101d08 */
[----:B------:R-:W-:-:S13]  /*11c50*/  ISETP.GE.AND P1, PT, R2, R55, PT ;  /* 0x000000370200720c */ /* 0x000fda0003f26270 */
[----:B------:R-:W-:Y:S05]  /*11c60*/  @!P1 BRA `(.L_x_648) ;  /* 0xfffffef800009947 */ /* 0x000fea000383ffff */
[----:B------:R-:W-:Y:S05]  /*11c70*/  BSYNC B0 ;  /* 0x0000000000007941 */ /* 0x000fea0003800000 */
.L_x_400:
[----:B------:R-:W-:Y:S05]  /*11c80*/  EXIT ;  /* 0x000000000000794d */ /* 0x000fea0003800000 */
.L_x_647:
[----:B------:R-:W-:Y:S01]  /*11c90*/  HFMA2 R65, -RZ, RZ, 0, 1.847743988037109375e-06 ;  /* 0x0000001fff417431 */ /* 0x000fe200000001ff */
[----:B------:R-:W-:Y:S01]  /*11ca0*/  BSSY B1, `(.L_x_649) ;  /* 0x0000007000017945 */ /* 0x000fe20003800000 */
[----:B------:R-:W-:Y:S02]  /*11cb0*/  IMAD.MOV.U32 R63, RZ, RZ, R59 ;  /* 0x000000ffff3f7224 */ /* 0x000fe400078e003b */
[----:B------:R-:W-:Y:S02]  /*11cc0*/  IMAD.MOV.U32 R64, RZ, RZ, 0x1 ;  /* 0x00000001ff407424 */ /* 0x000fe400078e00ff */
[----:B------:R-:W-:-:S07]  /*11cd0*/  IMAD.MOV.U32 R60, RZ, RZ, -0x1 ;  /* 0xffffffffff3c7424 */ /* 0x000fce00078e00ff */
[----:B0-----:R-:W-:Y:S05]  /*11ce0*/  WARPSYNC.COLLECTIVE R60, `(.L_x_650) ;  /* 0x000000003c087348 */ /* 0x001fea0003c00000 */
[----:B------:R1:W2:Y:S02]  /*11cf0*/  SHFL.BFLY P2, R62, R63, R64, R65 ;  /* 0x0c0000403f3e7389 */ /* 0x0002a40000040041 */
[----:B012---:R-:W-:Y:S05]  /*11d00*/  ENDCOLLECTIVE ;  /* 0x000000000000791b */ /* 0x007fea0003800000 */
.L_x_650:
[----:B------:R-:W-:Y:S05]  /*11d10*/  BSYNC B1 ;  /* 0x0000000000017941 */ /* 0x000fea0003800000 */
.L_x_649:
[----:B------:R-:W-:Y:S01]  /*11d20*/  IMAD.MOV.U32 R36, RZ, RZ, R62 ;  /* 0x000000ffff247224 */ /* 0x000fe200078e003e */
[----:B------:R-:W-:Y:S01]  /*11d30*/  MOV R60, 0xffffffff ;  /* 0xffffffff003c7802 */ /* 0x000fe20000000f00 */
[----:B------:R-:W-:Y:S02]  /*11d40*/  IMAD.MOV.U32 R64, RZ, RZ, 0x2 ;  /* 0x00000002ff407424 */ /* 0x000fe400078e00ff */
[----:B------:R-:W-:Y:S01]  /*11d50*/  FADD.FTZ R38, R59, R36 ;  /* 0x000000243b267221 */ /* 0x000fe20000010000 */
[----:B------:R-:W-:-:S04]  /*11d60*/  IMAD.MOV.U32 R65, RZ, RZ, 0x1f ;  /* 0x0000001fff417424 */ /* 0x000fc800078e00ff */
[----:B------:R-:W-:-:S07]  /*11d70*/  MOV R63, R38 ;  /* 0x00000026003f7202 */ /* 0x000fce0000000f00 */
[----:B------:R-:W-:Y:S05]  /*11d80*/  WARPSYNC.COLLECTIVE R60, `(.L_x_651) ;  /* 0x000000003c087348 */ /* 0x000fea0003c00000 */
[----:B------:R0:W1:Y:S02]  /*11d90*/  SHFL.BFLY P2, R62, R63, R64, R65 ;  /* 0x0c0000403f3e7389 */ /* 0x0000640000040041 */
[----:B01----:R-:W-:Y:S05]  /*11da0*/  ENDCOLLECTIVE ;  /* 0x000000000000791b */ /* 0x003fea0003800000 */
.L_x_651:
[----:B------:R-:W-:Y:S02]  /*11db0*/  HFMA2 R64, -RZ, RZ, 0, 2.384185791015625e-07 ;  /* 0x00000004ff407431 */ /* 0x000fe400000001ff */
[----:B------:R-:W-:-:S04]  /*11dc0*/  IMAD.MOV.U32 R37, RZ, RZ, R62 ;  /* 0x000000ffff257224 */ /* 0x000fc800078e003e */
[----:B------:R-:W-:-:S04]  /*11dd0*/  FADD.FTZ R39, R38, R37 ;  /* 0x0000002526277221 */ /* 0x000fc80000010000 */
[----:B------:R-:W-:-:S07]  /*11de0*/  IMAD.MOV.U32 R63, RZ, RZ, R39 ;  /* 0x000000ffff3f7224 */ /* 0x000fce00078e0027 */
[----:B------:R-:W-:Y:S05]  /*11df0*/  WARPSYNC.COLLECTIVE R60, `(.L_x_652) ;  /* 0x000000003c087348 */ /* 0x000fea0003c00000 */
[----:B------:R0:W1:Y:S02]  /*11e00*/  SHFL.BFLY P2, R62, R63, R64, R65 ;  /* 0x0c0000403f3e7389 */ /* 0x0000640000040041 */
[----:B01----:R-:W-:Y:S05]  /*11e10*/  ENDCOLLECTIVE ;  /* 0x000000000000791b */ /* 0x003fea0003800000 */
.L_x_652:
[----:B------:R-:W-:Y:S01]  /*11e20*/  MOV R64, 0x8 ;  /* 0x0000000800407802 */ /* 0x000fe20000000f00 */
[----:B------:R-:W-:-:S04]  /*11e30*/  IMAD.MOV.U32 R36, RZ, RZ, R62 ;  /* 0x000000ffff247224 */ /* 0x000fc800078e003e */
[----:B------:R-:W-:-:S04]  /*11e40*/  FADD.FTZ R48, R39, R36 ;  /* 0x0000002427307221 */ /* 0x000fc80000010000 */
[----:B------:R-:W-:-:S07]  /*11e50*/  IMAD.MOV.U32 R63, RZ, RZ, R48 ;  /* 0x000000ffff3f7224 */ /* 0x000fce00078e0030 */
[----:B------:R-:W-:Y:S05]  /*11e60*/  WARPSYNC.COLLECTIVE R60, `(.L_x_653) ;  /* 0x000000003c087348 */ /* 0x000fea0003c00000 */
[----:B------:R0:W1:Y:S02]  /*11e70*/  SHFL.BFLY P2, R62, R63, R64, R65 ;  /* 0x0c0000403f3e7389 */ /* 0x0000640000040041 */
[----:B01----:R-:W-:Y:S05]  /*11e80*/  ENDCOLLECTIVE ;  /* 0x000000000000791b */ /* 0x003fea0003800000 */
.L_x_653:
[----:B------:R-:W-:Y:S02]  /*11e90*/  HFMA2 R64, -RZ, RZ, 0, 9.5367431640625e-07 ;  /* 0x00000010ff407431 */ /* 0x000fe400000001ff */
[----:B------:R-:W-:-:S04]  /*11ea0*/  IMAD.MOV.U32 R37, RZ, RZ, R62 ;  /* 0x000000ffff257224 */ /* 0x000fc800078e003e */
[----:B------:R-:W-:Y:S02]  /*11eb0*/  FADD.FTZ R49, R48, R37 ;  /* 0x0000002530317221 */ /* 0x000fe40000010000 */
[----:B------:R-:W0:Y:S02]  /*11ec0*/  LDC R37, c[0x0][0x400] ;  /* 0x00010000ff257b82 */ /* 0x000e240000000800 */
[----:B------:R-:W-:-:S07]  /*11ed0*/  IMAD.MOV.U32 R63, RZ, RZ, R49 ;  /* 0x000000ffff3f7224 */ /* 0x000fce00078e0031 */
[----:B0-----:R-:W-:Y:S05]  /*11ee0*/  WARPSYNC.COLLECTIVE R60, `(.L_x_654) ;  /* 0x000000003c087348 */ /* 0x001fea0003c00000 */
[----:B------:R1:W2:Y:S02]  /*11ef0*/  SHFL.BFLY P2, R62, R63, R64, R65 ;  /* 0x0c0000403f3e7389 */ /* 0x0002a40000040041 */
[----:B012---:R-:W-:Y:S05]  /*11f00*/  ENDCOLLECTIVE ;  /* 0x000000000000791b */ /* 0x007fea0003800000 */
.L_x_654:
[----:B------:R-:W-:Y:S01]  /*11f10*/  MOV R64, 0x1 ;  /* 0x0000000100407802 */ /* 0x000fe20000000f00 */
[----:B------:R-:W-:-:S04]  /*11f20*/  IMAD.MOV.U32 R36, RZ, RZ, R62 ;  /* 0x000000ffff247224 */ /* 0x000fc800078e003e */
        /* <DEDUP_REMOVED lines=34> */
[----:B------:R-:W-:-:S07]  /*12150*/  IMAD.MOV.U32 R63, RZ, RZ, R36 ;  /* 0x000000ffff3f7224 */ /* 0x000fce00078e0024 */
[----:B------:R-:W-:Y:S05]  /*12160*/  WARPSYNC.COLLECTIVE R60, `(.L_x_655) ;  /* 0x000000003c087348 */ /* 0x000fea0003c00000 */
[----:B------:R0:W1:Y:S02]  /*12170*/  SHFL.BFLY P2, R62, R63, R64, R65 ;  /* 0x0c0000403f3e7389 */ /* 0x0000640000040041 */
[----:B01----:R-:W-:Y:S05]  /*12180*/  ENDCOLLECTIVE ;  /* 0x000000000000791b */ /* 0x003fea0003800000 */
.L_x_655:
[----:B------:R-:W-:Y:S02]  /*12190*/  HFMA2 R64, -RZ, RZ, 0, 1.1920928955078125e-07 ;  /* 0x00000002ff407431 */ /* 0x000fe400000001ff */
[----:B------:R-:W-:-:S04]  /*121a0*/  IMAD.MOV.U32 R39, RZ, RZ, R62 ;  /* 0x000000ffff277224 */ /* 0x000fc800078e003e */
[----:B------:R-:W-:-:S04]  /*121b0*/  FADD.FTZ R39, R36, R39 ;  /* 0x0000002724277221 */ /* 0x000fc80000010000 */
[----:B------:R-:W-:-:S07]  /*121c0*/  IMAD.MOV.U32 R63, RZ, RZ, R39 ;  /* 0x000000ffff3f7224 */ /* 0x000fce00078e0027 */
[----:B------:R-:W-:Y:S05]  /*121d0*/  WARPSYNC.COLLECTIVE R60, `(.L_x_656) ;  /* 0x000000003c087348 */ /* 0x000fea0003c00000 */
[----:B------:R0:W1:Y:S02]  /*121e0*/  SHFL.BFLY P2, R62, R63, R64, R65 ;  /* 0x0c0000403f3e7389 */ /* 0x0000640000040041 */
[----:B01----:R-:W-:Y:S05]  /*121f0*/  ENDCOLLECTIVE ;  /* 0x000000000000791b */ /* 0x003fea0003800000 */
.L_x_656:
[----:B------:R-:W-:Y:S01]  /*12200*/  MOV R64, 0x4 ;  /* 0x0000000400407802 */ /* 0x000fe20000000f00 */
[----:B------:R-:W-:-:S04]  /*12210*/  IMAD.MOV.U32 R38, RZ, RZ, R62 ;  /* 0x000000ffff267224 */ /* 0x000fc800078e003e */
[----:B------:R-:W-:-:S04]  /*12220*/  FADD.FTZ R38, R39, R38 ;  /* 0x0000002627267221 */ /* 0x000fc80000010000 */
[----:B------:R-:W-:-:S07]  /*12230*/  IMAD.MOV.U32 R63, RZ, RZ, R38 ;  /* 0x000000ffff3f7224 */ /* 0x000fce00078e0026 */
[----:B------:R-:W-:Y:S05]  /*12240*/  WARPSYNC.COLLECTIVE R60, `(.L_x_657) ;  /* 0x000000003c087348 */ /* 0x000fea0003c00000 */
[----:B------:R0:W1:Y:S02]  /*12250*/  SHFL.BFLY P2, R62, R63, R64, R65 ;  /* 0x0c0000403f3e7389 */ /* 0x0000640000040041 */
[----:B01----:R-:W-:Y:S05]  /*12260*/  ENDCOLLECTIVE ;  /* 0x000000000000791b */ /* 0x003fea0003800000 */
.L_x_657:
[----:B------:R-:W-:Y:S02]  /*12270*/  HFMA2 R64, -RZ, RZ, 0, 4.76837158203125e-07 ;  /* 0x00000008ff407431 */ /* 0x000fe400000001ff */
[----:B------:R-:W-:-:S04]  /*12280*/  IMAD.MOV.U32 R49, RZ, RZ, R62 ;  /* 0x000000ffff317224 */ /* 0x000fc800078e003e */
[----:B------:R-:W-:-:S04]  /*12290*/  FADD.FTZ R49, R38, R49 ;  /* 0x0000003126317221 */ /* 0x000fc80000010000 */
[----:B------:R-:W-:-:S07]  /*122a0*/  IMAD.MOV.U32 R63, RZ, RZ, R49 ;  /* 0x000000ffff3f7224 */ /* 0x000fce00078e0031 */
[----:B------:R-:W-:Y:S05]  /*122b0*/  WARPSYNC.COLLECTIVE R60, `(.L_x_658) ;  /* 0x000000003c087348 */ /* 0x000fea0003c00000 */
[----:B------:R0:W1:Y:S02]  /*122c0*/  SHFL.BFLY P2, R62, R63, R64, R65 ;  /* 0x0c0000403f3e7389 */ /* 0x0000640000040041 */
[----:B01----:R-:W-:Y:S05]  /*122d0*/  ENDCOLLECTIVE ;  /* 0x000000000000791b */ /* 0x003fea0003800000 */
.L_x_658:
[----:B------:R-:W-:Y:S01]  /*122e0*/  MOV R64, 0x10 ;  /* 0x0000001000407802 */ /* 0x000fe20000000f00 */
[----:B------:R-:W-:-:S04]  /*122f0*/  IMAD.MOV.U32 R48, RZ, RZ, R62 ;  /* 0x000000ffff307224 */ /* 0x000fc800078e003e */
[----:B------:R-:W-:-:S04]  /*12300*/  FADD.FTZ R48, R49, R48 ;  /* 0x0000003031307221 */ /* 0x000fc80000010000 */
[----:B------:R-:W-:-:S07]  /*12310*/  IMAD.MOV.U32 R63, RZ, RZ, R48 ;  /* 0x000000ffff3f7224 */ /* 0x000fce00078e0030 */
[----:B------:R-:W-:Y:S05]  /*12320*/  WARPSYNC.COLLECTIVE R60, `(.L_x_659) ;  /* 0x000000003c087348 */ /* 0x000fea0003c00000 */
[----:B------:R0:W1:Y:S02]  /*12330*/  SHFL.BFLY P2, R62, R63, R64, R65 ;  /* 0x0c0000403f3e7389 */ /* 0x0000640000040041 */
[----:B01----:R-:W-:Y:S05]  /*12340*/  ENDCOLLECTIVE ;  /* 0x000000000000791b */ /* 0x003fea0003800000 */
.L_x_659:
[----:B------:R-:W-:Y:S01]  /*12350*/  IMAD.MOV.U32 R59, RZ, RZ, R62 ;  /* 0x000000ffff3b7224 */ /* 0x000fe200078e003e */
[----:B------:R-:W-:Y:S06]  /*12360*/  BRA `(.L_x_660) ;  /* 0xfffffff000887947 */ /* 0x000fec000383ffff */
.L_x_661:
        /* <DEDUP_REMOVED lines=9> */
.L_x_12102:


//--------------------- .text._ZN10layer_norm31ln_parallel_residual_fwd_kernelINS_13Kernel_traitsI13__nv_bfloat16S2_S2_S2_fjLj512ELj1ELj4ELj1ELj16ENS_18Kernel_traits_baseILj512ES2_S2_S2_S2_fjLj128EEEEELb1ELb1ELb0EEEvNS_9FwdParamsE --------------------------
	.section	.text._ZN10layer_norm31ln_parallel_residual_fwd_kernelINS_13Kernel_traitsI13__nv_bfloat16S2_S2_S2_fjLj512ELj1ELj4ELj1ELj16ENS_18Kernel_traits_baseILj512ES2_S2_S2_S2_fjLj128EEEEELb1ELb1ELb0EEEvNS_9FwdParamsE,"ax",@progbits
	.align	128
        .global         _ZN10layer_norm31ln_parallel_residual_fwd_kernelINS_13Kernel_traitsI13__nv_bfloat16S2_S2_S2_fjLj512ELj1ELj4ELj1ELj16ENS_18Kernel_traits_baseILj512ES2_S2_S2_S2_fjLj128EEEEELb1ELb1ELb0EEEvNS_9FwdParamsE
        .type           _ZN10layer_norm31ln_parallel_residual_fwd_kernelINS_13Kernel_traitsI13__nv_bfloat16S2_S2_S2_fjLj512ELj1ELj4ELj1ELj16ENS_18Kernel_traits_baseILj512ES2_S2_S2_S2_fjLj128EEEEELb1ELb1ELb0EEEvNS_9FwdParamsE,@function
        .size           _ZN10layer_norm31ln_parallel_residual_fwd_kernelINS_13Kernel_traitsI13__nv_bfloat16S2_S2_S2_fjLj512ELj1ELj4ELj1ELj16ENS_18Kernel_traits_baseILj512ES2_S2_S2_S2_fjLj128EEEEELb1ELb1ELb0EEEvNS_9FwdParamsE,(.L_x_12103 - _ZN10layer_norm31ln_parallel_residual_fwd_kernelINS_13Kernel_traitsI13__nv_bfloat16S2_S2_S2_fjLj512ELj1ELj4ELj1ELj16ENS_18Kernel_traits_baseILj512ES2_S2_S2_S2_fjLj128EEEEELb1ELb1ELb0EEEvNS_9FwdParamsE)
        .other          _ZN10layer_norm31ln_parallel_residual_fwd_kernelINS_13Kernel_traitsI13__nv_bfloat16S2_S2_S2_fjLj512ELj1ELj4ELj1ELj16ENS_18Kernel_traits_baseILj512ES2_S2_S2_S2_fjLj128EEEEELb1ELb1ELb0EEEvNS_9FwdParamsE,@"STO_CUDA_ENTRY STV_DEFAULT"
_ZN10layer_norm31ln_parallel_residual_fwd_kernelINS_13Kernel_traitsI13__nv_bfloat16S2_S2_S2_fjLj512ELj1ELj4ELj1ELj16ENS_18Kernel_traits_baseILj512ES2_S2_S2_S2_fjLj128EEEEELb1ELb1ELb0EEEvNS_9FwdParamsE:
.text._ZN10layer_norm31ln_parallel_residual_fwd_kernelINS_13Kernel_traitsI13__nv_bfloat16S2_S2_S2_fjLj512ELj1ELj4ELj1ELj16ENS_18Kernel_traits_baseILj512ES2_S2_S2_S2_fjLj128EEEEELb1ELb1ELb0EEEvNS_9FwdParamsE:
[----:B------:R-:W-:Y:S01]  /*0000*/  LDC R1, c[0x0][0x37c] ;  /* 0x0000df00ff017b82 */ /* 0x000fe20000000800 */
[----:B------:R-:W0:Y:S07]  /*0010*/  LDCU.U8 UR4, c[0x0][0x464] ;  /* 0x00008c80ff0477ac */ /* 0x000e2e0008000000 */
[----:B------:R-:W1:Y:S01]  /*0020*/  LDC R0, c[0x0][0x458] ;  /* 0x00011600ff007b82 */ /* 0x000e620000000800 */
[----:B------:R-:W2:Y:S01]  /*0030*/  LDCU.64 UR6, c[0x0][0x450] ;  /* 0x00008a00ff0677ac */ /* 0x000ea20008000a00 */
[----:B------:R-:W3:Y:S06]  /*0040*/  LDCU.64 UR8, c[0x0][0x358] ;  /* 0x00006b00ff0877ac */ /* 0x000eec0008000a00 */
[----:B------:R-:W4:Y:S01]  /*0050*/  LDC R7, c[0x0][0x45c] ;  /* 0x00011700ff077b82 */ /* 0x000f220000000800 */
[----:B------:R-:W5:Y:S01]  /*0060*/  S2R R63, SR_TID.X ;  /* 0x00000000003f7919 */ /* 0x000f620000002100 */
[----:B------:R-:W4:Y:S06]  /*0070*/  LDCU.64 UR10, c[0x0][0x438] ;  /* 0x00008700ff0a77ac */ /* 0x000f2c0008000a00 */
[----:B------:R-:W5:Y:S01]  /*0080*/  LDC R11, c[0x0][0x388] ;  /* 0x0000e200ff0b7b82 */ /* 0x000f620000000800 */
[----:B0-----:R-:W-:Y:S01]  /*0090*/  ISETP.NE.AND P0, PT, RZ, UR4, PT ;  /* 0x00000004ff007c0c */ /* 0x001fe2000bf05270 */
[----:B--2---:R-:W-:-:S02]  /*00a0*/  IMAD.U32 R2, RZ, RZ, UR6 ;  /* 0x00000006ff027e24 */ /* 0x004fc4000f8e00ff */
[----:B------:R-:W-:-:S10]  /*00b0*/  IMAD.U32 R3, RZ, RZ, UR7 ;  /* 0x00000007ff037e24 */ /* 0x000fd4000f8e00ff */
[----:B-1----:R-:W-:Y:S01]  /*00c0*/  @P0 IMAD.MOV.U32 R4, RZ, RZ, R0 ;  /* 0x000000ffff040224 */ /* 0x002fe200078e0000 */
[----:B---3--:R-:W2:Y:S01]  /*00d0*/  @P0 LDG.E.64 R2, desc[UR8][R2.64] ;  /* 0x0000000802020981 */ /* 0x008ea2000c1e1b00 */
[----:B----4-:R-:W-:Y:S01]  /*00e0*/  @P0 MOV R5, R7 ;  /* 0x0000000700050202 */ /* 0x010fe20000000f00 */
[----:B------:R-:W0:Y:S05]  /*00f0*/  @P0 LDC R9, c[0x0][0x460] ;  /* 0x00011800ff090b82 */ /* 0x000e2a0000000800 */
[----:B------:R-:W0:Y:S01]  /*0100*/  @P0 LDG.E.64 R4, desc[UR8][R4.64] ;  /* 0x0000000804040981 */ /* 0x000e22000c1e1b00 */
[----:B------:R-:W-:Y:S01]  /*0110*/  UISETP.NE.U32.AND UP0, UPT, UR10, URZ, UPT ;  /* 0x000000ff0a00728c */ /* 0x000fe2000bf05070 */
[----:B------:R-:W-:Y:S01]  /*0120*/  BSSY.RECONVERGENT B0, `(.L_x_662) ;  /* 0x000004a000007945 */ /* 0x000fe20003800200 */
[----:B------:R-:W1:Y:S01]  /*0130*/  S2UR UR5, SR_CTAID.X ;  /* 0x00000000000579c3 */ /* 0x000e620000002500 */
[----:B-----5:R-:W-:Y:S01]  /*0140*/  LOP3.LUT R65, R63, 0x1f, RZ, 0xc, !PT ;  /* 0x0000001f3f417812 */ /* 0x020fe200078e0cff */
[----:B------:R-:W-:Y:S01]  /*0150*/  UISETP.NE.AND.EX UP0, UPT, UR11, URZ, UPT, UP0 ;  /* 0x000000ff0b00728c */ /* 0x000fe2000bf05300 */
[----:B------:R-:W-:-:S05]  /*0160*/  SHF.R.U32.HI R62, RZ, 0x5, R63 ;  /* 0x00000005ff3e7819 */ /* 0x000fca000001163f */
[----:B------:R-:W3:Y:S01]  /*0170*/  LDC R64, c[0x0][0x360] ;  /* 0x0000d800ff407b82 */ /* 0x000ee20000000800 */
[----:B-1----:R-:W-:-:S06]  /*0180*/  USHF.L.U32 UR4, UR5, 0x2, URZ ;  /* 0x0000000205047899 */ /* 0x002fcc00080006ff */
[----:B------:R-:W-:Y:S01]  /*0190*/  LOP3.LUT R62, R62, UR4, RZ, 0xfc, !PT ;  /* 0x000000043e3e7c12 */ /* 0x000fe2000f8efcff */
[----:B---3--:R-:W-:Y:S01]  /*01a0*/  IMAD R64, R64, UR5, R63 ;  /* 0x0000000540407c24 */ /* 0x008fe2000f8e023f */
[----:B------:R-:W-:Y:S02]  /*01b0*/  LOP3.LUT R63, R63, 0x1f, RZ, 0xc0, !PT ;  /* 0x0000001f3f3f7812 */ /* 0x000fe400078ec0ff */
[----:B--2---:R-:W-:Y:S02]  /*01c0*/  @P0 R2UR UR6, R2 ;  /* 0x00000000020602ca */ /* 0x004fe400000e0000 */
[----:B------:R-:W-:Y:S02]  /*01d0*/  @P0 R2UR UR7, R3 ;  /* 0x00000000030702ca */ /* 0x000fe400000e0000 */
[----:B------:R-:W-:Y:S02]  /*01e0*/  SHF.R.S32.HI R2, RZ, 0x1f, R11 ;  /* 0x0000001fff027819 */ /* 0x000fe4000001140b */
[----:B0-----:R-:W-:-:S02]  /*01f0*/  @P0 IADD3 R0, P1, PT, R4, R9, RZ ;  /* 0x0000000904000210 */ /* 0x001fc40007f3e0ff */
[----:B------:R-:W-:-:S03]  /*0200*/  LEA.HI R2, R2, R11, RZ, 0x3 ;  /* 0x0000000b02027211 */ /* 0x000fc600078f18ff */
[----:B------:R-:W-:Y:S01]  /*0210*/  @P0 IMAD.X R7, RZ, RZ, R5, P1 ;  /* 0x000000ffff070224 */ /* 0x000fe200008e0605 */
[----:B------:R-:W-:Y:S01]  /*0220*/  LEA.HI.SX32 R65, R2, R65, 0x1d ;  /* 0x0000004102417211 */ /* 0x000fe200078feaff */
[----:B------:R-:W-:Y:S02]  /*0230*/  UIADD3 UR14, UPT, UPT, UR6, -0x61c88647, URZ ;  /* 0x9e3779b9060e7890 */ /* 0x000fe4000fffe0ff */
[----:B------:R-:W-:Y:S01]  /*0240*/  UIADD3 UR15, UPT, UPT, UR7, -0x4498517b, URZ ;  /* 0xbb67ae85070f7890 */ /* 0x000fe2000fffe0ff */
[--C-:B------:R-:W-:Y:S01]  /*0250*/  SHF.R.U64 R61, R0, 0x2, R7.reuse ;  /* 0x00000002003d7819 */ /* 0x100fe20000001207 */
[----:B------:R-:W-:Y:S01]  /*0260*/  UIADD3 UR16, UPT, UPT, UR6, 0x3c6ef372, URZ ;  /* 0x3c6ef37206107890 */ /* 0x000fe2000fffe0ff */
[----:B------:R-:W-:Y:S01]  /*0270*/  SHF.R.U32.HI R60, RZ, 0x2, R7 ;  /* 0x00000002ff3c7819 */ /* 0x000fe20000011607 */
[----:B------:R-:W-:Y:S02]  /*0280*/  UIADD3 UR17, UPT, UPT, UR7, 0x76cf5d0a, URZ ;  /* 0x76cf5d0a07117890 */ /* 0x000fe4000fffe0ff */
[----:B------:R-:W-:-:S02]  /*0290*/  UIADD3 UR18, UPT, UPT, UR6, -0x255992d5, URZ ;  /* 0xdaa66d2b06127890 */ /* 0x000fc4000fffe0ff */
[----:B------:R-:W-:Y:S02]  /*02a0*/  UIADD3 UR19, UPT, UPT, UR7, 0x32370b8f, URZ ;  /* 0x32370b8f07137890 */ /* 0x000fe4000fffe0ff */
[----:B------:R-:W-:Y:S02]  /*02b0*/  UIADD3 UR20, UPT, UPT, UR6, 0x78dde6e4, URZ ;  /* 0x78dde6e406147890 */ /* 0x000fe4000fffe0ff */
        /* <DEDUP_REMOVED lines=11> */
[----:B------:R-:W-:Y:S11]  /*0370*/  BRA.U !UP0, `(.L_x_663) ;  /* 0x0000000108547547 */ /* 0x000ff6000b800000 */
[C---:B------:R-:W-:Y:S01]  /*0380*/  ISETP.GE.U32.AND P1, PT, R65.reuse, 0x20, PT ;  /* 0x000000204100780c */ /* 0x040fe20003f26070 */
[----:B------:R-:W-:Y:S01]  /*0390*/  BSSY.RECONVERGENT B1, `(.L_x_664) ;  /* 0x000000b000017945 */ /* 0x000fe20003800200 */
[----:B------:R-:W-:Y:S01]  /*03a0*/  ISETP.GE.U32.AND P0, PT, R65, 0x40, PT ;  /* 0x000000404100780c */ /* 0x000fe20003f06070 */
[----:B------:R-:W-:-:S10]  /*03b0*/  IMAD.MOV.U32 R3, RZ, RZ, R63 ;  /* 0x000000ffff037224 */ /* 0x000fd400078e003f */
        /* <DEDUP_REMOVED lines=8> */
.L_x_665:
[----:B------:R-:W-:Y:S05]  /*0440*/  BSYNC.RECONVERGENT B1 ;  /* 0x0000000000017941 */ /* 0x000fea0003800200 */
.L_x_664:
        /* <DEDUP_REMOVED lines=8> */
.L_x_663:
[C---:B------:R-:W-:Y:S01]  /*04d0*/  ISETP.GE.U32.AND P0, PT, R65.reuse, 0x40, PT ;  /* 0x000000404100780c */ /* 0x040fe20003f06070 */
[----:B------:R-:W-:Y:S01]  /*04e0*/  IMAD.MOV.U32 R7, RZ, RZ, R63 ;  /* 0x000000ffff077224 */ /* 0x000fe200078e003f */
[----:B------:R-:W-:-:S11]  /*04f0*/  ISETP.GE.U32.AND P1, PT, R65, 0x20, PT ;  /* 0x000000204100780c */ /* 0x000fd60003f26070 */
[----:B------:R-:W0:Y:S02]  /*0500*/  @P0 LDC.64 R2, c[0x0][0x3d0] ;  /* 0x0000f400ff020b82 */ /* 0x000e240000000a00 */
[----:B------:R-:W-:-:S06]  /*0510*/  @P1 LOP3.LUT R7, R63, 0x20, RZ, 0xfc, !PT ;  /* 0x000000203f071812 */ /* 0x000fcc00078efcff */
[----:B------:R-:W1:Y:S01]  /*0520*/  @P1 LDC.64 R4, c[0x0][0x3d0] ;  /* 0x0000f400ff041b82 */ /* 0x000e620000000a00 */
[----:B0-----:R-:W-:-:S05]  /*0530*/  @P0 IMAD.WIDE.U32 R2, R7, 0x10, R2 ;  /* 0x0000001007020825 */ /* 0x001fca00078e0002 */
[----:B------:R0:W5:Y:S01]  /*0540*/  @P0 LDG.E.128 R28, desc[UR8][R2.64] ;  /* 0x00000008021c0981 */ /* 0x000162000c1e1d00 */
[----:B-1----:R-:W-:-:S05]  /*0550*/  @P1 IMAD.WIDE.U32 R4, R63, 0x10, R4 ;  /* 0x000000103f041825 */ /* 0x002fca00078e0004 */
[----:B------:R0:W5:Y:S01]  /*0560*/  @P1 LDG.E.128 R36, desc[UR8][R4.64] ;  /* 0x0000000804241981 */ /* 0x000162000c1e1d00 */
[----:B------:R-:W-:Y:S01]  /*0570*/  HFMA2 R34, -RZ, RZ, 0, 0 ;  /* 0x00000000ff227431 */ /* 0x000fe200000001ff */
[----:B------:R-:W-:Y:S01]  /*0580*/  CS2R R32, SRZ ;  /* 0x0000000000207805 */ /* 0x000fe2000001ff00 */
[----:B------:R-:W-:Y:S01]  /*0590*/  @P1 IMAD.MOV.U32 R35, RZ, RZ, RZ ;  /* 0x000000ffff231224 */ /* 0x000fe200078e00ff */
[----:B------:R-:W-:Y:S02]  /*05a0*/  @P0 CS2R R26, SRZ ;  /* 0x00000000001a0805 */ /* 0x000fe4000001ff00 */
[----:B------:R-:W-:-:S07]  /*05b0*/  @P0 CS2R R24, SRZ ;  /* 0x0000000000180805 */ /* 0x000fce000001ff00 */
.L_x_666:
[----:B------:R-:W-:Y:S05]  /*05c0*/  BSYNC.RECONVERGENT B0 ;  /* 0x0000000000007941 */ /* 0x000fea0003800200 */
.L_x_662:
[----:B------:R-:W1:Y:S02]  /*05d0*/  LDCU UR4, c[0x0][0x384] ;  /* 0x00007080ff0477ac */ /* 0x000e640008000800 */
[----:B-1----:R-:W-:-:S13]  /*05e0*/  ISETP.GE.AND P0, PT, R62, UR4, PT ;  /* 0x000000043e007c0c */ /* 0x002fda000bf06270 */
[----:B------:R-:W-:Y:S05]  /*05f0*/  @P0 EXIT ;  /* 0x000000000000094d */ /* 0x000fea0003800000 */
[----:B0-----:R-:W-:Y:S01]  /*0600*/  IMAD.HI.U32 R3, R64, -0x326172a9, RZ ;  /* 0xcd9e8d5740037827 */ /* 0x001fe200078e00ff */
[----:B------:R-:W-:Y:S01]  /*0610*/  BSSY B0, `(.L_x_667) ;  /* 0x0001122000007945 */ /* 0x000fe20003800000 */
[----:B------:R-:W-:Y:S01]  /*0620*/  LOP3.LUT R57, R0, 0x3, RZ, 0xc0, !PT ;  /* 0x0000000300397812 */ /* 0x000fe200078ec0ff */
[----:B------:R-:W0:Y:S01]  /*0630*/  LDCU UR32, c[0x0][0x388] ;  /* 0x00007100ff2077ac */ /* 0x000e220008000800 */
[----:B------:R-:W-:Y:S01]  /*0640*/  IMAD.HI.U32 R2, R61, -0x2daee0ad, RZ ;  /* 0xd2511f533d027827 */ /* 0x000fe200078e00ff */
[----:B------:R-:W-:Y:S02]  /*0650*/  LOP3.LUT R3, R60, UR6, R3, 0x96, !PT ;  /* 0x000000063c037c12 */ /* 0x000fe4000f8e9603 */
[----:B-----5:R-:W-:Y:S01]  /*0660*/  PRMT R56, R27, 0x7632, R56 ;  /* 0x000076321b387816 */ /* 0x020fe20000000038 */
[----:B------:R-:W-:Y:S01]  /*0670*/  IMAD R5, R64, -0x326172a9, RZ ;  /* 0xcd9e8d5740057824 */ /* 0x000fe200078e02ff */
[----:B------:R-:W-:Y:S01]  /*0680*/  LOP3.LUT R2, R2, UR7, RZ, 0x3c, !PT ;  /* 0x0000000702027c12 */ /* 0x000fe2000f8e3cff */
[----:B------:R-:W-:Y:S01]  /*0690*/  IMAD R7, R61, -0x2daee0ad, RZ ;  /* 0xd2511f533d077824 */ /* 0x000fe200078e02ff */
[----:B------:R-:W-:Y:S01]  /*06a0*/  PRMT R55, R31, 0x7632, R55 ;  /* 0x000076321f377816 */ /* 0x000fe20000000037 */
[----:B------:R-:W-:Y:S01]  /*06b0*/  IMAD.HI.U32 R6, R3, -0x2daee0ad, RZ ;  /* 0xd2511f5303067827 */ /* 0x000fe200078e00ff */
[----:B------:R-:W-:Y:S01]  /*06c0*/  PRMT R54, R26, 0x7632, R54 ;  /* 0x000076321a367816 */ /* 0x000fe20000000036 */
[----:B------:R-:W1:Y:S01]  /*06d0*/  LDCU.U8 UR12, c[0x0][0x410] ;  /* 0x00008200ff0c77ac */ /* 0x000e620008000000 */
[----:B------:R-:W-:Y:S01]  /*06e0*/  PRMT R53, R30, 0x7632, R53 ;  /* 0x000076321e357816 */ /* 0x000fe20000000035 */
[C---:B------:R-:W-:Y:S01]  /*06f0*/  IMAD.HI.U32 R4, R2.reuse, -0x326172a9, RZ ;  /* 0xcd9e8d5702047827 */ /* 0x040fe200078e00ff */
[----:B------:R-:W-:Y:S01]  /*0700*/  LOP3.LUT R6, R7, UR15, R6, 0x96, !PT ;  /* 0x0000000f07067c12 */ /* 0x000fe2000f8e9606 */
[----:B------:R-:W2:Y:S01]  /*0710*/  LDCU UR13, c[0x0][0x448] ;  /* 0x00008900ff0d77ac */ /* 0x000ea20008000800 */
[----:B------:R-:W-:Y:S01]  /*0720*/  PRMT R52, R25, 0x7632, R52 ;  /* 0x0000763219347816 */ /* 0x000fe20000000034 */
[----:B------:R-:W-:Y:S01]  /*0730*/  IMAD R8, R3, -0x2daee0ad, RZ ;  /* 0xd2511f5303087824 */ /* 0x000fe200078e02ff */
[----:B------:R-:W-:Y:S01]  /*0740*/  LOP3.LUT R4, R5, UR14, R4, 0x96, !PT ;  /* 0x0000000e05047c12 */ /* 0x000fe2000f8e9604 */
[----:B------:R-:W-:Y:S01]  /*0750*/  IMAD R5, R2, -0x326172a9, RZ ;  /* 0xcd9e8d5702057824 */ /* 0x000fe200078e02ff */
[----:B------:R-:W-:Y:S01]  /*0760*/  PRMT R51, R29, 0x7632, R51 ;  /* 0x000076321d337816 */ /* 0x000fe20000000033 */
[----:B------:R-:W-:Y:S01]  /*0770*/  IMAD.HI.U32 R2, R6, -0x326172a9, RZ ;  /* 0xcd9e8d5706027827 */ /* 0x000fe200078e00ff */
[----:B------:R-:W-:Y:S01]  /*0780*/  PRMT R50, R24, 0x7632, R50 ;  /* 0x0000763218327816 */ /* 0x000fe20000000032 */
[----:B------:R-:W3:Y:S01]  /*0790*/  LDCU.64 UR4, c[0x0][0x398] ;  /* 0x00007300ff0477ac */ /* 0x000ee20008000a00 */
[----:B------:R-:W-:Y:S01]  /*07a0*/  PRMT R49, R28, 0x7632, R49 ;  /* 0x000076321c317816 */ /* 0x000fe20000000031 */
[----:B------:R-:W-:Y:S01]  /*07b0*/  IMAD.HI.U32 R3, R4, -0x2daee0ad, RZ ;  /* 0xd2511f5304037827 */ /* 0x000fe200078e00ff */
[----:B------:R-:W-:Y:S01]  /*07c0*/  LOP3.LUT R2, R5, UR16, R2, 0x96, !PT ;  /* 0x0000001005027c12 */ /* 0x000fe2000f8e9602 */
[----:B------:R-:W4:Y:S01]  /*07d0*/  LDCU.64 UR10, c[0x0][0x3a0] ;  /* 0x00007400ff0a77ac */ /* 0x000f220008000a00 */
        /* <DEDUP_REMOVED lines=19> */
[----:B------:R-:W-:-:S03]  /*0910*/  LOP3.LUT R2, R3, UR20, R2, 0x96, !PT ;  /* 0x0000001403027c12 */ /* 0x000fc6000f8e9602 */
[----:B------:R-:W-:Y:S01]  /*0920*/  IMAD R7, R4, -0x2daee0ad, RZ ;  /* 0xd2511f5304077824 */ /* 0x000fe200078e02ff */
[----:B------:R-:W-:Y:S01]  /*0930*/  LOP3.LUT R5, R8, UR21, R5, 0x96, !PT ;  /* 0x0000001508057c12 */ /* 0x000fe2000f8e9605 */
[----:B------:R-:W-:Y:S02]  /*0940*/  IMAD R6, R6, -0x326172a9, RZ ;  /* 0xcd9e8d5706067824 */ /* 0x000fe400078e02ff */
[----:B------:R-:W-:-:S04]  /*0950*/  IMAD.HI.U32 R4, R2, -0x2daee0ad, RZ ;  /* 0xd2511f5302047827 */ /* 0x000fc800078e00ff */
        /* <DEDUP_REMOVED lines=26> */
[----:B------:R-:W-:Y:S01]  /*0b00*/  IMAD.MOV.U32 R12, RZ, RZ, RZ ;  /* 0x000000ffff0c7224 */ /* 0x000fe200078e00ff */
[----:B------:R-:W-:Y:S01]  /*0b10*/  LOP3.LUT R58, R5, UR30, R58, 0x96, !PT ;  /* 0x0000001e053a7c12 */ /* 0x000fe2000f8e963a */
[----:B------:R-:W-:Y:S02]  /*0b20*/  IMAD R81, R2, -0x2daee0ad, RZ ;  /* 0xd2511f5302517824 */ /* 0x000fe400078e02ff */
[----:B01234-:R-:W-:-:S07]  /*0b30*/  IMAD R11, R4, -0x326172a9, RZ ;  /* 0xcd9e8d57040b7824 */ /* 0x01ffce00078e02ff */
.L_x_922:
        /* <DEDUP_REMOVED lines=25> */
[----:B------:R-:W-:Y:S01]  /*0cd0*/  MOV R69, 0x2 ;  /* 0x0000000200457802 */ /* 0x000fe20000000f00 */
[----:B------:R-:W-:Y:S02]  /*0ce0*/  IMAD.MOV.U32 R10, RZ, RZ, R11 ;  /* 0x000000ffff0a7224 */ /* 0x000fe400078e000b */
[----:B------:R-:W-:-:S08]  /*0cf0*/  IMAD.MOV.U32 R82, RZ, RZ, R81 ;  /* 0x000000ffff527224 */ /* 0x000fd000078e0051 */
[----:B------:R-:W-:Y:S05]  /*0d00*/  @!P2 BRA `(.L_x_672) ;  /* 0x000000040008a947 */ /* 0x000fea0003800000 */
[----:B------:R-:W-:-:S13]  /*0d10*/  ISETP.NE.AND P2, PT, R57, 0x3, PT ;  /* 0x000000033900780c */ /* 0x000fda0003f45270 */
[----:B------:R-:W-:Y:S05]  /*0d20*/  @!P2 BRA `(.L_x_673) ;  /* 0x000000000020a947 */ /* 0x000fea0003800000 */
[----:B------:R-:W-:-:S13]  /*0d30*/  ISETP.NE.AND P2, PT, R57, 0x2, PT ;  /* 0x000000023900780c */ /* 0x000fda0003f45270 */
[----:B------:R-:W-:Y:S01]  /*0d40*/  @!P2 IMAD.MOV.U32 R69, RZ, RZ, 0x3 ;  /* 0x00000003ff45a424 */ /* 0x000fe200078e00ff */
[----:B------:R-:W-:Y:S01]  /*0d50*/  @!P2 MOV R82, R81 ;  /* 0x000000510052a202 */ /* 0x000fe20000000f00 */
[----:B------:R-:W-:Y:S01]  /*0d60*/  @!P2 IMAD.MOV.U32 R10, RZ, RZ, R59 ;  /* 0x000000ffff0aa224 */ /* 0x000fe200078e003b */
[----:B------:R-:W-:Y:S01]  /*0d70*/  @P2 MOV R10, R58 ;  /* 0x0000003a000a2202 */ /* 0x000fe20000000f00 */
[----:B------:R-:W-:Y:S02]  /*0d80*/  @P2 VIADD R69, R57, 0x1 ;  /* 0x0000000139452836 */ /* 0x000fe40000000000 */
[----:B------:R-:W-:Y:S01]  /*0d90*/  @P2 IMAD.MOV.U32 R82, RZ, RZ, R81 ;  /* 0x000000ffff522224 */ /* 0x000fe200078e0051 */
[----:B------:R-:W-:Y:S06]  /*0da0*/  BRA `(.L_x_672) ;  /* 0x0000000000e07947 */ /* 0x000fec0003800000 */
.L_x_673:
        /* <DEDUP_REMOVED lines=13> */
.L_x_675:
[----:B------:R-:W-:Y:S05]  /*0e80*/  BSYNC.RECONVERGENT B3 ;  /* 0x0000000000037941 */ /* 0x000fea0003800200 */
.L_x_674:
        /* <DEDUP_REMOVED lines=40> */
[----:B------:R-:W-:Y:S01]  /*1110*/  LOP3.LUT R59, R10, UR31, R83, 0x96, !PT ;  /* 0x0000001f0a3b7c12 */ /* 0x000fe2000f8e9653 */
[----:B------:R-:W-:-:S07]  /*1120*/  IMAD.MOV.U32 R10, RZ, RZ, R81 ;  /* 0x000000ffff0a7224 */ /* 0x000fce00078e0051 */
.L_x_672:
[----:B------:R-:W-:Y:S05]  /*1130*/  BSYNC.RECONVERGENT B2 ;  /* 0x0000000000027941 */ /* 0x000fea0003800200 */
.L_x_671:
[----:B------:R-:W0:Y:S01]  /*1140*/  LDC R89, c[0x0][0x408] ;  /* 0x00010200ff597b82 */ /* 0x000e220000000800 */
[----:B------:R-:W-:Y:S01]  /*1150*/  I2FP.F32.U32 R10, R10 ;  /* 0x0000000a000a7245 */ /* 0x000fe20000201000 */
[----:B------:R-:W-:Y:S01]  /*1160*/  IMAD.MOV.U32 R79, RZ, RZ, 0x2f800000 ;  /* 0x2f800000ff4f7424 */ /* 0x000fe200078e00ff */
[----:B-----5:R-:W-:Y:S01]  /*1170*/  SHF.L.U32 R68, R40, 0x10, RZ ;  /* 0x0000001028447819 */ /* 0x020fe200000006ff */
[----:B------:R-:W-:Y:S01]  /*1180*/  BSSY.RECONVERGENT B2, `(.L_x_676) ;  /* 0x0000051000027945 */ /* 0x000fe20003800200 */
[----:B------:R-:W-:Y:S01]  /*1190*/  ISETP.NE.AND P3, PT, R69, 0x1, PT ;  /* 0x000000014500780c */ /* 0x000fe20003f65270 */
[----:B------:R-:W-:Y:S01]  /*11a0*/  FFMA.FTZ R57, R10, R79, 1.1641532182693481445e-10 ;  /* 0x2f0000000a397423 */ /* 0x000fe2000001004f */
[----:B------:R-:W-:Y:S01]  /*11b0*/  PRMT R40, R40, 0x7632, R40 ;  /* 0x0000763228287816 */ /* 0x000fe20000000028 */
[----:B------:R-:W1:Y:S01]  /*11c0*/  LDC R88, c[0x0][0x404] ;  /* 0x00010100ff587b82 */ /* 0x000e620000000800 */
[----:B------:R-:W-:Y:S02]  /*11d0*/  IMAD.MOV.U32 R70, RZ, RZ, 0x2 ;  /* 0x00000002ff467424 */ /* 0x000fe400078e00ff */
[----:B0-----:R-:W-:Y:S01]  /*11e0*/  FMUL.FTZ R68, R68, R89 ;  /* 0x0000005944447220 */ /* 0x001fe20000410000 */
[----:B-1----:R-:W-:Y:S01]  /*11f0*/  FSETP.GTU.FTZ.AND P2, PT, R57, R88, PT ;  /* 0x000000583900720b */ /* 0x002fe20003f5c000 */
[----:B------:R-:W-:-:S03]  /*1200*/  @P1 IMAD.U32 R57, R16, 0x10000, RZ ;  /* 0x0001000010391824 */ /* 0x000fc600078e00ff */
[----:B------:R-:W-:Y:S02]  /*1210*/  FSEL R10, R68, RZ, !P2 ;  /* 0x000000ff440a7208 */ /* 0x000fe40005000000 */
[----:B------:R-:W-:-:S03]  /*1220*/  PLOP3.LUT P2, PT, P2, PT, PT, 0x8, 0x80 ;  /* 0x000000000080781c */ /* 0x000fc6000174e170 */
[----:B------:R-:W-:Y:S01]  /*1230*/  @P1 FADD.FTZ R10, R57, R10 ;  /* 0x0000000a390a1221 */ /* 0x000fe20000010000 */
[----:B------:R-:W-:Y:S01]  /*1240*/  P2R R83, PR, RZ, 0x4 ;  /* 0x00000004ff537803 */ /* 0x000fe20000000000 */
[----:B------:R-:W-:-:S03]  /*1250*/  IMAD.MOV.U32 R57, RZ, RZ, R11 ;  /* 0x000000ffff397224 */ /* 0x000fc600078e000b */
[----:B------:R-:W-:Y:S01]  /*1260*/  F2FP.BF16.F32.PACK_AB R86, RZ, R10 ;  /* 0x0000000aff56723e */ /* 0x000fe200000010ff */
[----:B------:R-:W-:Y:S06]  /*1270*/  @!P3 BRA `(.L_x_677) ;  /* 0x000000040004b947 */ /* 0x000fec0003800000 */
[----:B------:R-:W-:-:S13]  /*1280*/  ISETP.NE.AND P2, PT, R69, 0x3, PT ;  /* 0x000000034500780c */ /* 0x000fda0003f45270 */
[----:B------:R-:W-:Y:S05]  /*1290*/  @!P2 BRA `(.L_x_678) ;  /* 0x000000000018a947 */ /* 0x000fea0003800000 */
[----:B------:R-:W-:-:S13]  /*12a0*/  ISETP.NE.AND P2, PT, R69, 0x2, PT ;  /* 0x000000024500780c */ /* 0x000fda0003f45270 */
[----:B------:R-:W-:Y:S01]  /*12b0*/  @!P2 MOV R70, 0x3 ;  /* 0x000000030046a802 */ /* 0x000fe20000000f00 */
[----:B------:R-:W-:Y:S02]  /*12c0*/  @!P2 IMAD.MOV.U32 R57, RZ, RZ, R59 ;  /* 0x000000ffff39a224 */ /* 0x000fe400078e003b */
[----:B------:R-:W-:Y:S02]  /*12d0*/  @P2 VIADD R70, R69, 0x1 ;  /* 0x0000000145462836 */ /* 0x000fe40000000000 */
[----:B------:R-:W-:Y:S01]  /*12e0*/  @P2 IMAD.MOV.U32 R57, RZ, RZ, R58 ;  /* 0x000000ffff392224 */ /* 0x000fe200078e003a */
[----:B------:R-:W-:Y:S06]  /*12f0*/  BRA `(.L_x_677) ;  /* 0x0000000000e47947 */ /* 0x000fec0003800000 */
.L_x_678:
[----:B------:R-:W-:Y:S01]  /*1300*/  IADD3 R61, PT, PT, R61, 0x1, RZ ;  /* 0x000000013d3d7810 */ /* 0x000fe20007ffe0ff */
[----:B------:R-:W-:Y:S03]  /*1310*/  BSSY.RECONVERGENT B3, `(.L_x_679) ;  /* 0x000000c000037945 */ /* 0x000fe60003800200 */
[C---:B------:R-:W-:Y:S01]  /*1320*/  ISETP.NE.AND P2, PT, R61.reuse, RZ, PT ;  /* 0x000000ff3d00720c */ /* 0x040fe20003f45270 */
[----:B------:R-:W-:-:S12]  /*1330*/  IMAD.WIDE.U32 R70, R61, -0x2daee0ad, RZ ;  /* 0xd2511f533d467825 */ /* 0x000fd800078e00ff */
[----:B------:R-:W-:Y:S05]  /*1340*/  @P2 BRA `(.L_x_680) ;  /* 0x0000000000202947 */ /* 0x000fea0003800000 */
[----:B------:R-:W-:-:S05]  /*1350*/  VIADD R60, R60, 0x1 ;  /* 0x000000013c3c7836 */ /* 0x000fca0000000000 */
[----:B------:R-:W-:-:S13]  /*1360*/  ISETP.NE.AND P2, PT, R60, RZ, PT ;  /* 0x000000ff3c00720c */ /* 0x000fda0003f45270 */
[----:B------:R-:W-:Y:S02]  /*1370*/  @!P2 VIADD R64, R64, 0x1 ;  /* 0x000000014040a836 */ /* 0x000fe40000000000 */
[----:B------:R-:W-:Y:S02]  /*1380*/  @!P2 VIADD R11, R12, 0x1 ;  /* 0x000000010c0ba836 */ /* 0x000fe40000000000 */
[----:B------:R-:W-:Y:S01]  /*1390*/  @!P2 IMAD.MOV.U32 R60, RZ, RZ, RZ ;  /* 0x000000ffff3ca224 */ /* 0x000fe200078e00ff */
[----:B------:R-:W-:-:S13]  /*13a0*/  ISETP.NE.AND P3, PT, R64, RZ, !P2 ;  /* 0x000000ff4000720c */ /* 0x000fda0005765270 */
[----:B------:R-:W-:-:S05]  /*13b0*/  @P3 IADD3 R11, PT, PT, R12, RZ, RZ ;  /* 0x000000ff0c0b3210 */ /* 0x000fca0007ffe0ff */
[----:B------:R-:W-:-:S07]  /*13c0*/  @!P2 IMAD.MOV.U32 R12, RZ, RZ, R11 ;  /* 0x000000ffff0ca224 */ /* 0x000fce00078e000b */
.L_x_680:
[----:B------:R-:W-:Y:S05]  /*13d0*/  BSYNC.RECONVERGENT B3 ;  /* 0x0000000000037941 */ /* 0x000fea0003800200 */
.L_x_679:
        /* <DEDUP_REMOVED lines=41> */
[----:B------:R-:W-:Y:S02]  /*1670*/  IMAD.MOV.U32 R82, RZ, RZ, R68 ;  /* 0x000000ffff527224 */ /* 0x000fe400078e0044 */
[----:B------:R-:W-:-:S07]  /*1680*/  IMAD.MOV.U32 R70, RZ, RZ, RZ ;  /* 0x000000ffff467224 */ /* 0x000fce00078e00ff */
.L_x_677:
[----:B------:R-:W-:Y:S05]  /*1690*/  BSYNC.RECONVERGENT B2 ;  /* 0x0000000000027941 */ /* 0x000fea0003800200 */
.L_x_676:
        /* <DEDUP_REMOVED lines=8> */
[----:B------:R-:W-:Y:S01]  /*1720*/  FSETP.GTU.FTZ.AND P2, PT, R57, R88, PT ;  /* 0x000000583900720b */ /* 0x000fe20003f5c000 */
[----:B------:R-:W-:Y:S01]  /*1730*/  IMAD.MOV.U32 R57, RZ, RZ, R11 ;  /* 0x000000ffff397224 */ /* 0x000fe200078e000b */
[----:B------:R-:W-:Y:S02]  /*1740*/  @P1 SHF.L.U32 R68, R68, 0x10, RZ ;  /* 0x0000001044441819 */ /* 0x000fe400000006ff */
        /* <DEDUP_REMOVED lines=14> */
.L_x_683:
        /* <DEDUP_REMOVED lines=13> */
.L_x_685:
[----:B------:R-:W-:Y:S05]  /*1900*/  BSYNC.RECONVERGENT B3 ;  /* 0x0000000000037941 */ /* 0x000fea0003800200 */
.L_x_684:
        /* <DEDUP_REMOVED lines=41> */
[----:B------:R-:W-:Y:S01]  /*1ba0*/  IMAD.MOV.U32 R71, RZ, RZ, RZ ;  /* 0x000000ffff477224 */ /* 0x000fe200078e00ff */
[----:B------:R-:W-:-:S07]  /*1bb0*/  MOV R82, R70 ;  /* 0x0000004600527202 */ /* 0x000fce0000000f00 */
.L_x_682:
[----:B------:R-:W-:Y:S05]  /*1bc0*/  BSYNC.RECONVERGENT B2 ;  /* 0x0000000000027941 */ /* 0x000fea0003800200 */
.L_x_681:
[----:B------:R-:W-:Y:S01]  /*1bd0*/  I2FP.F32.U32 R68, R57 ;  /* 0x0000003900447245 */ /* 0x000fe20000201000 */
[----:B------:R-:W-:Y:S01]  /*1be0*/  IMAD.U32 R70, R41, 0x10000, RZ ;  /* 0x0001000029467824 */ /* 0x000fe200078e00ff */
[----:B------:R-:W-:Y:S01]  /*1bf0*/  ISETP.NE.AND P3, PT, R71, 0x1, PT ;  /* 0x000000014700780c */ /* 0x000fe20003f65270 */
[----:B------:R-:W-:Y:S01]  /*1c00*/  BSSY.RECONVERGENT B2, `(.L_x_686) ;  /* 0x000004f000027945 */ /* 0x000fe20003800200 */
[----:B------:R-:W-:Y:S02]  /*1c10*/  HFMA2 R75, -RZ, RZ, 0, 1.1920928955078125e-07 ;  /* 0x00000002ff4b7431 */ /* 0x000fe400000001ff */
[----:B------:R-:W-:Y:S01]  /*1c20*/  FFMA.FTZ R57, R68, R79, 1.1641532182693481445e-10 ;  /* 0x2f00000044397423 */ /* 0x000fe2000001004f */
[----:B------:R-:W-:Y:S01]  /*1c30*/  FMUL.FTZ R70, R70, R89 ;  /* 0x0000005946467220 */ /* 0x000fe20000410000 */
[----:B------:R-:W-:-:S03]  /*1c40*/  PRMT R41, R41, 0x7632, R41 ;  /* 0x0000763229297816 */ /* 0x000fc60000000029 */
[----:B------:R-:W-:Y:S01]  /*1c50*/  FSETP.GTU.FTZ.AND P2, PT, R57, R88, PT ;  /* 0x000000583900720b */ /* 0x000fe20003f5c000 */
        /* <DEDUP_REMOVED lines=16> */
.L_x_688:
        /* <DEDUP_REMOVED lines=13> */
.L_x_690:
[----:B------:R-:W-:Y:S05]  /*1e30*/  BSYNC.RECONVERGENT B3 ;  /* 0x0000000000037941 */ /* 0x000fea0003800200 */
.L_x_689:
        /* <DEDUP_REMOVED lines=39> */
[----:B------:R-:W-:-:S03]  /*20b0*/  LOP3.LUT R58, R58, UR30, R91, 0x96, !PT ;  /* 0x0000001e3a3a7c12 */ /* 0x000fc6000f8e965b */
[----:B------:R-:W-:Y:S01]  /*20c0*/  IMAD.MOV.U32 R11, RZ, RZ, R90 ;  /* 0x000000ffff0b7224 */ /* 0x000fe200078e005a */
[----:B------:R-:W-:Y:S01]  /*20d0*/  LOP3.LUT R59, R74, UR31, R71, 0x96, !PT ;  /* 0x0000001f4a3b7c12 */ /* 0x000fe2000f8e9647 */
[----:B------:R-:W-:-:S07]  /*20e0*/  IMAD.MOV.U32 R82, RZ, RZ, R70 ;  /* 0x000000ffff527224 */ /* 0x000fce00078e0046 */
.L_x_687:
[----:B------:R-:W-:Y:S05]  /*20f0*/  BSYNC.RECONVERGENT B2 ;  /* 0x0000000000027941 */ /* 0x000fea0003800200 */
.L_x_686:
[----:B------:R-:W-:Y:S01]  /*2100*/  I2FP.F32.U32 R70, R57 ;  /* 0x0000003900467245 */ /* 0x000fe20000201000 */
[----:B------:R-:W-:Y:S01]  /*2110*/  IMAD.U32 R74, R41, 0x10000, RZ ;  /* 0x00010000294a7824 */ /* 0x000fe200078e00ff */
[----:B------:R-:W-:Y:S01]  /*2120*/  ISETP.NE.AND P2, PT, R75, 0x1, PT ;  /* 0x000000014b00780c */ /* 0x000fe20003f45270 */
[----:B------:R-:W-:Y:S01]  /*2130*/  BSSY.RECONVERGENT B2, `(.L_x_691) ;  /* 0x000004f000027945 */ /* 0x000fe20003800200 */
[----:B------:R-:W-:Y:S01]  /*2140*/  @P1 PRMT R57, R17, 0x7632, R57 ;  /* 0x0000763211391816 */ /* 0x000fe20000000039 */
[----:B------:R-:W-:Y:S01]  /*2150*/  FFMA.FTZ R41, R70, R79, 1.1641532182693481445e-10 ;  /* 0x2f00000046297423 */ /* 0x000fe2000001004f */
[----:B------:R-:W-:-:S03]  /*2160*/  FMUL.FTZ R74, R74, R89 ;  /* 0x000000594a4a7220 */ /* 0x000fc60000410000 */
[----:B------:R-:W-:Y:S01]  /*2170*/  @P1 IMAD.U32 R70, R57, 0x10000, RZ ;  /* 0x0001000039461824 */ /* 0x000fe200078e00ff */
[----:B------:R-:W-:Y:S02]  /*2180*/  FSETP.GTU.FTZ.AND P3, PT, R41, R88, PT ;  /* 0x000000582900720b */ /* 0x000fe40003f7c000 */
[----:B------:R-:W-:Y:S02]  /*2190*/  MOV R57, R11 ;  /* 0x0000000b00397202 */ /* 0x000fe40000000f00 */
        /* <DEDUP_REMOVED lines=15> */
.L_x_693:
        /* <DEDUP_REMOVED lines=13> */
.L_x_695:
[----:B------:R-:W-:Y:S05]  /*2360*/  BSYNC.RECONVERGENT B3 ;  /* 0x0000000000037941 */ /* 0x000fea0003800200 */
.L_x_694:
        /* <DEDUP_REMOVED lines=40> */
[----:B------:R-:W-:Y:S01]  /*25f0*/  IMAD.MOV.U32 R82, RZ, RZ, R74 ;  /* 0x000000ffff527224 */ /* 0x000fe200078e004a */
[----:B------:R-:W-:Y:S01]  /*2600*/  LOP3.LUT R59, R90, UR31, R75, 0x96, !PT ;  /* 0x0000001f5a3b7c12 */ /* 0x000fe2000f8e964b */
[----:B------:R-:W-:-:S07]  /*2610*/  IMAD.MOV.U32 R74, RZ, RZ, RZ ;  /* 0x000000ffff4a7224 */ /* 0x000fce00078e00ff */
.L_x_692:
[----:B------:R-:W-:Y:S05]  /*2620*/  BSYNC.RECONVERGENT B2 ;  /* 0x0000000000027941 */ /* 0x000fea0003800200 */
.L_x_691:
        /* <DEDUP_REMOVED lines=24> */
.L_x_698:
        /* <DEDUP_REMOVED lines=13> */
.L_x_700:
[----:B------:R-:W-:Y:S05]  /*2880*/  BSYNC.RECONVERGENT B3 ;  /* 0x0000000000037941 */ /* 0x000fea0003800200 */
.L_x_699:
        /* <DEDUP_REMOVED lines=37> */
[----:B------:R-:W-:Y:S01]  /*2ae0*/  IMAD.MOV.U32 R11, RZ, RZ, R94 ;  /* 0x000000ffff0b7224 */ /* 0x000fe200078e005e */
[----:B------:R-:W-:Y:S01]  /*2af0*/  LOP3.LUT R58, R58, UR30, R95, 0x96, !PT ;  /* 0x0000001e3a3a7c12 */ /* 0x000fe2000f8e965f */
[----:B------:R-:W-:-:S04]  /*2b00*/  IMAD.WIDE.U32 R74, R74, -0x2daee0ad, RZ ;  /* 0xd2511f534a4a7825 */ /* 0x000fc800078e00ff */
[----:B------:R-:W-:Y:S01]  /*2b10*/  IMAD.MOV.U32 R82, RZ, RZ, R74 ;  /* 0x000000ffff527224 */ /* 0x000fe200078e004a */
[----:B------:R-:W-:Y:S01]  /*2b20*/  LOP3.LUT R59, R92, UR31, R75, 0x96, !PT ;  /* 0x0000001f5c3b7c12 */ /* 0x000fe2000f8e964b */
[----:B------:R-:W-:-:S07]  /*2b30*/  IMAD.MOV.U32 R75, RZ, RZ, RZ ;  /* 0x000000ffff4b7224 */ /* 0x000fce00078e00ff */
.L_x_697:
[----:B------:R-:W-:Y:S05]  /*2b40*/  BSYNC.RECONVERGENT B2 ;  /* 0x0000000000027941 */ /* 0x000fea0003800200 */
.L_x_696:
[----:B------:R-:W-:Y:S01]  /*2b50*/  I2FP.F32.U32 R74, R57 ;  /* 0x00000039004a7245 */ /* 0x000fe20000201000 */
[----:B------:R-:W-:Y:S01]  /*2b60*/  IMAD.U32 R42, R42, 0x10000, RZ ;  /* 0x000100002a2a7824 */ /* 0x000fe200078e00ff */
[----:B------:R-:W-:Y:S01]  /*2b70*/  ISETP.NE.AND P4, PT, R75, 0x1, PT ;  /* 0x000000014b00780c */ /* 0x000fe20003f85270 */
[----:B------:R-:W-:Y:S02]  /*2b80*/  BSSY.RECONVERGENT B2, `(.L_x_701) ;  /* 0x000004e000027945 */ /* 0x000fe40003800200 */
[----:B------:R-:W-:Y:S01]  /*2b90*/  FFMA.FTZ R57, R74, R79, 1.1641532182693481445e-10 ;  /* 0x2f0000004a397423 */ /* 0x000fe2000001004f */
[----:B------:R-:W-:Y:S01]  /*2ba0*/  @P1 PRMT R74, R18, 0x7632, R74 ;  /* 0x00007632124a1816 */ /* 0x000fe2000000004a */
[----:B------:R-:W-:-:S03]  /*2bb0*/  FMUL.FTZ R42, R42, R89 ;  /* 0x000000592a2a7220 */ /* 0x000fc60000410000 */
[----:B------:R-:W-:Y:S01]  /*2bc0*/  FSETP.GTU.FTZ.AND P3, PT, R57, R88, PT ;  /* 0x000000583900720b */ /* 0x000fe20003f7c000 */
[----:B------:R-:W-:Y:S01]  /*2bd0*/  IMAD.MOV.U32 R57, RZ, RZ, R11 ;  /* 0x000000ffff397224 */ /* 0x000fe200078e000b */
        /* <DEDUP_REMOVED lines=15> */
.L_x_703:
        /* <DEDUP_REMOVED lines=13> */
.L_x_705:
[----:B------:R-:W-:Y:S05]  /*2da0*/  BSYNC.RECONVERGENT B3 ;  /* 0x0000000000037941 */ /* 0x000fea0003800200 */
.L_x_704:
[----:B------:R-:W-:Y:S01]  /*2db0*/  LOP3.LUT R92, R12, UR7, R95, 0x96, !PT ;  /* 0x000000070c5c7c12 */ /* 0x000fe2000f8e965f */
[----:B------:R-:W-:-:S04]  /*2dc0*/  IMAD.WIDE.U32 R58, R64, -0x326172a9, RZ ;  /* 0xcd9e8d57403a7825 */ /* 0x000fc800078e00ff */
[----:B------:R-:W-:Y:S01]  /*2dd0*/  IMAD.WIDE.U32 R92, R92, -0x326172a9, RZ ;  /* 0xcd9e8d575c5c7825 */ /* 0x000fe200078e00ff */
[----:B------:R-:W-:-:S03]  /*2de0*/  LOP3.LUT R59, R60, UR6, R59, 0x96, !PT ;  /* 0x000000063c3b7c12 */ /* 0x000fc6000f8e963b */
[----:B------:R-:W-:Y:S01]  /*2df0*/  IMAD.MOV.U32 R57, RZ, RZ, R82 ;  /* 0x000000ffff397224 */ /* 0x000fe200078e0052 */
[----:B------:R-:W-:Y:S01]  /*2e00*/  LOP3.LUT R95, R58, UR14, R93, 0x96, !PT ;  /* 0x0000000e3a5f7c12 */ /* 0x000fe2000f8e965d */
[----:B------:R-:W-:-:S04]  /*2e10*/  IMAD.WIDE.U32 R58, R59, -0x2daee0ad, RZ ;  /* 0xd2511f533b3a7825 */ /* 0x000fc800078e00ff */
        /* <DEDUP_REMOVED lines=33> */
[----:B------:R-:W-:-:S05]  /*3030*/  IMAD.WIDE.U32 R92, R92, -0x2daee0ad, RZ ;  /* 0xd2511f535c5c7825 */ /* 0x000fca00078e00ff */
[----:B------:R-:W-:Y:S02]  /*3040*/  LOP3.LUT R59, R94, UR31, R93, 0x96, !PT ;  /* 0x0000001f5e3b7c12 */ /* 0x000fe4000f8e965d */
[----:B------:R-:W-:-:S07]  /*3050*/  MOV R82, R92 ;  /* 0x0000005c00527202 */ /* 0x000fce0000000f00 */
.L_x_702:
[----:B------:R-:W-:Y:S05]  /*3060*/  BSYNC.RECONVERGENT B2 ;  /* 0x0000000000027941 */ /* 0x000fea0003800200 */
.L_x_701:
[----:B------:R-:W-:Y:S01]  /*3070*/  I2FP.F32.U32 R92, R57 ;  /* 0x00000039005c7245 */ /* 0x000fe20000201000 */
[----:B------:R-:W-:Y:S01]  /*3080*/  IMAD.U32 R94, R43, 0x10000, RZ ;  /* 0x000100002b5e7824 */ /* 0x000fe200078e00ff */
[----:B------:R-:W-:Y:S01]  /*3090*/  ISETP.NE.AND P5, PT, R91, 0x1, PT ;  /* 0x000000015b00780c */ /* 0x000fe20003fa5270 */
[----:B------:R-:W-:Y:S01]  /*30a0*/  BSSY.RECONVERGENT B2, `(.L_x_706) ;  /* 0x000004e000027945 */ /* 0x000fe20003800200 */
[----:B------:R-:W-:Y:S01]  /*30b0*/  PRMT R93, R43, 0x7632, R93 ;  /* 0x000076322b5d7816 */ /* 0x000fe2000000005d */
[----:B------:R-:W-:Y:S01]  /*30c0*/  FFMA.FTZ R57, R92, R79, 1.1641532182693481445e-10 ;  /* 0x2f0000005c397423 */ /* 0x000fe2000001004f */
[----:B------:R-:W-:Y:S01]  /*30d0*/  FMUL.FTZ R94, R94, R89 ;  /* 0x000000595e5e7220 */ /* 0x000fe20000410000 */
[----:B------:R-:W-:-:S03]  /*30e0*/  @P1 IMAD.U32 R92, R19, 0x10000, RZ ;  /* 0x00010000135c1824 */ /* 0x000fc600078e00ff */
[----:B------:R-:W-:Y:S01]  /*30f0*/  FSETP.GTU.FTZ.AND P4, PT, R57, R88, PT ;  /* 0x000000583900720b */ /* 0x000fe20003f9c000 */
[----:B------:R-:W-:-:S03]  /*3100*/  HFMA2 R57, -RZ, RZ, 0, 1.1920928955078125e-07 ;  /* 0x00000002ff397431 */ /* 0x000fc600000001ff */
        /* <DEDUP_REMOVED lines=14> */
.L_x_708:
        /* <DEDUP_REMOVED lines=13> */
.L_x_710:
[----:B------:R-:W-:Y:S05]  /*32c0*/  BSYNC.RECONVERGENT B3 ;  /* 0x0000000000037941 */ /* 0x000fea0003800200 */
.L_x_709:
        /* <DEDUP_REMOVED lines=42> */
[----:B------:R-:W-:-:S07]  /*3570*/  IMAD.MOV.U32 R82, RZ, RZ, R94 ;  /* 0x000000ffff527224 */ /* 0x000fce00078e005e */
.L_x_707:
[----:B------:R-:W-:Y:S05]  /*3580*/  BSYNC.RECONVERGENT B2 ;  /* 0x0000000000027941 */ /* 0x000fea0003800200 */
.L_x_706:
[----:B------:R-:W-:Y:S01]  /*3590*/  I2FP.F32.U32 R92, R92 ;  /* 0x0000005c005c7245 */ /* 0x000fe20000201000 */
[----:B------:R-:W-:Y:S01]  /*35a0*/  IMAD.U32 R94, R93, 0x10000, RZ ;  /* 0x000100005d5e7824 */ /* 0x000fe200078e00ff */
[----:B------:R-:W-:Y:S02]  /*35b0*/  PRMT R42, R90, 0x5410, R42 ;  /* 0x000054105a2a7816 */ /* 0x000fe4000000002a */
[----:B------:R-:W-:Y:S01]  /*35c0*/  PRMT R41, R87, 0x5410, R41 ;  /* 0x0000541057297816 */ /* 0x000fe20000000029 */
[----:B------:R-:W-:Y:S01]  /*35d0*/  FFMA.FTZ R79, R92, R79, 1.1641532182693481445e-10 ;  /* 0x2f0000005c4f7423 */ /* 0x000fe2000001004f */
[----:B------:R-:W-:Y:S01]  /*35e0*/  FMUL.FTZ R94, R94, R89 ;  /* 0x000000595e5e7220 */ /* 0x000fe20000410000 */
[----:B------:R-:W-:Y:S02]  /*35f0*/  @P1 PRMT R89, R19, 0x7632, R89 ;  /* 0x0000763213591816 */ /* 0x000fe40000000059 */
[----:B------:R-:W-:Y:S02]  /*3600*/  PRMT R40, R86, 0x5410, R40 ;  /* 0x0000541056287816 */ /* 0x000fe40000000028 */
[----:B------:R-:W-:Y:S01]  /*3610*/  FSETP.GTU.FTZ.AND P5, PT, R79, R88, PT ;  /* 0x000000584f00720b */ /* 0x000fe20003fbc000 */
[----:B------:R-:W-:-:S03]  /*3620*/  @P1 IMAD.U32 R92, R89, 0x10000, RZ ;  /* 0x00010000595c1824 */ /* 0x000fc600078e00ff */
[----:B------:R-:W-:Y:S02]  /*3630*/  FSEL R79, R94, RZ, !P5 ;  /* 0x000000ff5e4f7208 */ /* 0x000fe40006800000 */
[----:B------:R-:W-:-:S03]  /*3640*/  PLOP3.LUT P5, PT, P5, PT, PT, 0x8, 0x80 ;  /* 0x000000000080781c */ /* 0x000fc60002fae170 */
[----:B------:R-:W-:-:S05]  /*3650*/  @P1 FADD.FTZ R79, R92, R79 ;  /* 0x0000004f5c4f1221 */ /* 0x000fca0000010000 */
[----:B------:R-:W-:-:S04]  /*3660*/  F2FP.BF16.F32.PACK_AB R88, RZ, R79 ;  /* 0x0000004fff58723e */ /* 0x000fc800000010ff */
[----:B------:R-:W-:Y:S01]  /*3670*/  PRMT R43, R43, 0x5410, R88 ;  /* 0x000054102b2b7816 */ /* 0x000fe20000000058 */
[----:B------:R-:W-:Y:S06]  /*3680*/  BRA `(.L_x_711) ;  /* 0x0000005000907947 */ /* 0x000fec0003800000 */
.L_x_670:
        /* <DEDUP_REMOVED lines=11> */
[--C-:B------:R-:W-:Y:S02]  /*3740*/  @!P2 IMAD.MOV.U32 R82, RZ, RZ, R81.reuse ;  /* 0x000000ffff52a224 */ /* 0x100fe400078e0051 */
[----:B------:R-:W-:Y:S02]  /*3750*/  @P2 VIADD R6, R57, 0x1 ;  /* 0x0000000139062836 */ /* 0x000fe40000000000 */
[----:B------:R-:W-:Y:S02]  /*3760*/  @P2 IMAD.MOV.U32 R82, RZ, RZ, R81 ;  /* 0x000000ffff522224 */ /* 0x000fe400078e0051 */
[----:B------:R-:W-:Y:S01]  /*3770*/  @P2 IMAD.MOV.U32 R3, RZ, RZ, R58 ;  /* 0x000000ffff032224 */ /* 0x000fe200078e003a */
[----:B------:R-:W-:Y:S06]  /*3780*/  BRA `(.L_x_713) ;  /* 0x0000000000e07947 */ /* 0x000fec0003800000 */
.L_x_714:
        /* <DEDUP_REMOVED lines=13> */
.L_x_716:
[----:B------:R-:W-:Y:S05]  /*3860*/  BSYNC.RECONVERGENT B3 ;  /* 0x0000000000037941 */ /* 0x000fea0003800200 */
.L_x_715:
        /* <DEDUP_REMOVED lines=37> */
[----:B------:R-:W-:-:S04]  /*3ac0*/  IMAD.WIDE.U32 R4, R5, -0x326172a9, RZ ;  /* 0xcd9e8d5705047825 */ /* 0x000fc800078e00ff */
[----:B------:R-:W-:Y:S01]  /*3ad0*/  IMAD.WIDE.U32 R82, R82, -0x2daee0ad, RZ ;  /* 0xd2511f5352527825 */ /* 0x000fe200078e00ff */
[----:B------:R-:W-:-:S03]  /*3ae0*/  LOP3.LUT R58, R58, UR30, R5, 0x96, !PT ;  /* 0x0000001e3a3a7c12 */ /* 0x000fc6000f8e9605 */
[----:B------:R-:W-:Y:S01]  /*3af0*/  IMAD.MOV.U32 R11, RZ, RZ, R4 ;  /* 0x000000ffff0b7224 */ /* 0x000fe200078e0004 */
[----:B------:R-:W-:-:S07]  /*3b00*/  LOP3.LUT R59, R2, UR31, R83, 0x96, !PT ;  /* 0x0000001f023b7c12 */ /* 0x000fce000f8e9653 */
.L_x_713:
[----:B------:R-:W-:Y:S05]  /*3b10*/  BSYNC.RECONVERGENT B2 ;  /* 0x0000000000027941 */ /* 0x000fea0003800200 */
.L_x_712:
[----:B------:R-:W0:Y:S01]  /*3b20*/  LDC R2, c[0x0][0x404] ;  /* 0x00010100ff027b82 */ /* 0x000e220000000800 */
[----:B------:R-:W-:Y:S01]  /*3b30*/  I2FP.F32.U32 R3, R3 ;  /* 0x0000000300037245 */ /* 0x000fe20000201000 */
[----:B------:R-:W-:Y:S01]  /*3b40*/  IMAD.MOV.U32 R88, RZ, RZ, 0x2f800000 ;  /* 0x2f800000ff587424 */ /* 0x000fe200078e00ff */
[----:B------:R-:W-:Y:S01]  /*3b50*/  ISETP.NE.AND P3, PT, R6, 0x1, PT ;  /* 0x000000010600780c */ /* 0x000fe20003f65270 */
[----:B-----5:R-:W-:Y:S01]  /*3b60*/  IMAD.U32 R4, R40, 0x10000, RZ ;  /* 0x0001000028047824 */ /* 0x020fe200078e00ff */
[----:B------:R-:W-:Y:S01]  /*3b70*/  BSSY.RECONVERGENT B2, `(.L_x_717) ;  /* 0x000004d000027945 */ /* 0x000fe20003800200 */
[----:B------:R-:W-:Y:S01]  /*3b80*/  FFMA.FTZ R3, R3, R88, 1.1641532182693481445e-10 ;  /* 0x2f00000003037423 */ /* 0x000fe20000010058 */
[----:B------:R-:W-:Y:S01]  /*3b90*/  HFMA2 R8, -RZ, RZ, 0, 1.1920928955078125e-07 ;  /* 0x00000002ff087431 */ /* 0x000fe200000001ff */
[----:B------:R-:W1:Y:S01]  /*3ba0*/  LDC R79, c[0x0][0x408] ;  /* 0x00010200ff4f7b82 */ /* 0x000e620000000800 */
[----:B------:R-:W-:Y:S02]  /*3bb0*/  IMAD.MOV.U32 R5, RZ, RZ, R11 ;  /* 0x000000ffff057224 */ /* 0x000fe400078e000b */
[----:B0-----:R-:W-:-:S02]  /*3bc0*/  FSETP.GTU.FTZ.AND P2, PT, R3, R2, PT ;  /* 0x000000020300720b */ /* 0x001fc40003f5c000 */
[----:B------:R-:W-:Y:S02]  /*3bd0*/  PRMT R3, R40, 0x7632, R3 ;  /* 0x0000763228037816 */ /* 0x000fe40000000003 */
        /* <DEDUP_REMOVED lines=13> */
.L_x_719:
        /* <DEDUP_REMOVED lines=13> */
.L_x_721:
[----:B------:R-:W-:Y:S05]  /*3d80*/  BSYNC.RECONVERGENT B3 ;  /* 0x0000000000037941 */ /* 0x000fea0003800200 */
.L_x_720:
        /* <DEDUP_REMOVED lines=40> */
[----:B------:R-:W-:Y:S02]  /*4010*/  HFMA2 R8, -RZ, RZ, 0, 0 ;  /* 0x00000000ff087431 */ /* 0x000fe400000001ff */
[----:B------:R-:W-:Y:S02]  /*4020*/  IMAD.MOV.U32 R5, RZ, RZ, R82 ;  /* 0x000000ffff057224 */ /* 0x000fe400078e0052 */
[----:B------:R-:W-:-:S07]  /*4030*/  IMAD.MOV.U32 R82, RZ, RZ, R4 ;  /* 0x000000ffff527224 */ /* 0x000fce00078e0004 */
.L_x_718:
[----:B------:R-:W-:Y:S05]  /*4040*/  BSYNC.RECONVERGENT B2 ;  /* 0x0000000000027941 */ /* 0x000fea0003800200 */
.L_x_717:
[----:B------:R-:W-:Y:S01]  /*4050*/  I2FP.F32.U32 R5, R5 ;  /* 0x0000000500057245 */ /* 0x000fe20000201000 */
[----:B------:R-:W-:Y:S01]  /*4060*/  IMAD.U32 R4, R20, 0x10000, RZ ;  /* 0x0001000014047824 */ /* 0x000fe200078e00ff */
[----:B------:R-:W-:Y:S01]  /*4070*/  ISETP.NE.AND P3, PT, R8, 0x1, PT ;  /* 0x000000010800780c */ /* 0x000fe20003f65270 */
[----:B------:R-:W-:Y:S01]  /*4080*/  @P1 IMAD.U32 R7, R16, 0x10000, RZ ;  /* 0x0001000010071824 */ /* 0x000fe200078e00ff */
[----:B------:R-:W-:Y:S01]  /*4090*/  BSSY.RECONVERGENT B2, `(.L_x_722) ;  /* 0x000004e000027945 */ /* 0x000fe20003800200 */
[----:B------:R-:W-:Y:S01]  /*40a0*/  FFMA.FTZ R5, R5, R88, 1.1641532182693481445e-10 ;  /* 0x2f00000005057423 */ /* 0x000fe20000010058 */
[----:B------:R-:W-:Y:S01]  /*40b0*/  FMUL.FTZ R4, R4, R79 ;  /* 0x0000004f04047220 */ /* 0x000fe20000410000 */
[----:B------:R-:W-:-:S03]  /*40c0*/  MOV R6, 0x2 ;  /* 0x0000000200067802 */ /* 0x000fc60000000f00 */
[----:B------:R-:W-:-:S04]  /*40d0*/  FSETP.GTU.FTZ.AND P2, PT, R5, R2, PT ;  /* 0x000000020500720b */ /* 0x000fc80003f5c000 */
[----:B------:R-:W-:Y:S02]  /*40e0*/  FSEL R5, R4, RZ, !P2 ;  /* 0x000000ff04057208 */ /* 0x000fe40005000000 */
[----:B------:R-:W-:-:S03]  /*40f0*/  SEL R9, RZ, 0x1, P2 ;  /* 0x00000001ff097807 */ /* 0x000fc60001000000 */
[----:B------:R-:W-:Y:S01]  /*4100*/  FADD.FTZ R40, R40, R5 ;  /* 0x0000000528287221 */ /* 0x000fe20000010000 */
[----:B------:R-:W-:-:S03]  /*4110*/  IMAD.MOV.U32 R5, RZ, RZ, R11 ;  /* 0x000000ffff057224 */ /* 0x000fc600078e000b */
        /* <DEDUP_REMOVED lines=12> */
.L_x_724:
        /* <DEDUP_REMOVED lines=13> */
.L_x_726:
[----:B------:R-:W-:Y:S05]  /*42b0*/  BSYNC.RECONVERGENT B3 ;  /* 0x0000000000037941 */ /* 0x000fea0003800200 */
.L_x_725:
        /* <DEDUP_REMOVED lines=43> */
.L_x_723:
[----:B------:R-:W-:Y:S05]  /*4570*/  BSYNC.RECONVERGENT B2 ;  /* 0x0000000000027941 */ /* 0x000fea0003800200 */
.L_x_722:
        /* <DEDUP_REMOVED lines=21> */
.L_x_729:
        /* <DEDUP_REMOVED lines=13> */
.L_x_731:
[----:B------:R-:W-:Y:S05]  /*47a0*/  BSYNC.RECONVERGENT B3 ;  /* 0x0000000000037941 */ /* 0x000fea0003800200 */
.L_x_730:
        /* <DEDUP_REMOVED lines=38> */
[----:B------:R-:W-:Y:S02]  /*4a10*/  LOP3.LUT R58, R58, UR30, R69, 0x96, !PT ;  /* 0x0000001e3a3a7c12 */ /* 0x000fe4000f8e9645 */
[----:B------:R-:W-:Y:S02]  /*4a20*/  MOV R11, R68 ;  /* 0x00000044000b7202 */ /* 0x000fe40000000f00 */
[----:B------:R-:W-:Y:S01]  /*4a30*/  LOP3.LUT R59, R6, UR31, R5, 0x96, !PT ;  /* 0x0000001f063b7c12 */ /* 0x000fe2000f8e9605 */
[----:B------:R-:W-:Y:S02]  /*4a40*/  IMAD.MOV.U32 R5, RZ, RZ, R82 ;  /* 0x000000ffff057224 */ /* 0x000fe400078e0052 */
[----:B------:R-:W-:-:S07]  /*4a50*/  IMAD.MOV.U32 R82, RZ, RZ, R4 ;  /* 0x000000ffff527224 */ /* 0x000fce00078e0004 */
.L_x_728:
[----:B------:R-:W-:Y:S05]  /*4a60*/  BSYNC.RECONVERGENT B2 ;  /* 0x0000000000027941 */ /* 0x000fea0003800200 */
.L_x_727:
[----:B------:R-:W-:Y:S01]  /*4a70*/  I2FP.F32.U32 R5, R5 ;  /* 0x0000000500057245 */ /* 0x000fe20000201000 */
[----:B------:R-:W-:Y:S01]  /*4a80*/  BSSY.RECONVERGENT B2, `(.L_x_732) ;  /* 0x0000053000027945 */ /* 0x000fe20003800200 */
[----:B------:R-:W-:Y:S02]  /*4a90*/  PRMT R4, R20, 0x7632, R4 ;  /* 0x0000763214047816 */ /* 0x000fe40000000004 */
[----:B------:R-:W-:Y:S01]  /*4aa0*/  ISETP.NE.AND P3, PT, R7, 0x1, PT ;  /* 0x000000010700780c */ /* 0x000fe20003f65270 */
[----:B------:R-:W-:Y:S02]  /*4ab0*/  FFMA.FTZ R5, R5, R88, 1.1641532182693481445e-10 ;  /* 0x2f00000005057423 */ /* 0x000fe40000010058 */
[----:B------:R-:W-:-:S03]  /*4ac0*/  IMAD.U32 R4, R4, 0x10000, RZ ;  /* 0x0001000004047824 */ /* 0x000fc600078e00ff */
[----:B------:R-:W-:Y:S01]  /*4ad0*/  FSETP.GTU.FTZ.AND P2, PT, R5, R2, PT ;  /* 0x000000020500720b */ /* 0x000fe20003f5c000 */
[----:B------:R-:W-:Y:S01]  /*4ae0*/  FMUL.FTZ R4, R4, R79 ;  /* 0x0000004f04047220 */ /* 0x000fe20000410000 */
[----:B------:R-:W-:Y:S02]  /*4af0*/  @P1 PRMT R5, R16, 0x7632, R5 ;  /* 0x0000763210051816 */ /* 0x000fe40000000005 */
[----:B------:R-:W-:Y:S02]  /*4b00*/  SEL R8, RZ, 0x1, P2 ;  /* 0x00000001ff087807 */ /* 0x000fe40001000000 */
[----:B------:R-:W-:Y:S01]  /*4b10*/  FSEL R6, R4, RZ, !P2 ;  /* 0x000000ff04067208 */ /* 0x000fe20005000000 */
[----:B------:R-:W-:-:S04]  /*4b20*/  @P1 IMAD.U32 R4, R5, 0x10000, RZ ;  /* 0x0001000005041824 */ /* 0x000fc800078e00ff */
[----:B------:R-:W-:Y:S01]  /*4b30*/  FADD.FTZ R3, R3, R6 ;  /* 0x0000000603037221 */ /* 0x000fe20000010000 */
[----:B------:R-:W-:-:S03]  /*4b40*/  IMAD.MOV.U32 R6, RZ, RZ, 0x2 ;  /* 0x00000002ff067424 */ /* 0x000fc600078e00ff */
[----:B------:R-:W-:Y:S01]  /*4b50*/  @P1 FADD.FTZ R69, R3, R4 ;  /* 0x0000000403451221 */ /* 0x000fe20000010000 */
[----:B------:R-:W-:Y:S01]  /*4b60*/  @!P1 MOV R69, R3 ;  /* 0x0000000300459202 */ /* 0x000fe20000000f00 */
[----:B------:R-:W-:-:S03]  /*4b70*/  IMAD.MOV.U32 R3, RZ, RZ, R11 ;  /* 0x000000ffff037224 */ /* 0x000fc600078e000b */
        /* <DEDUP_REMOVED lines=10> */
.L_x_734:
        /* <DEDUP_REMOVED lines=13> */
.L_x_736:
[----:B------:R-:W-:Y:S05]  /*4cf0*/  BSYNC.RECONVERGENT B3 ;  /* 0x0000000000037941 */ /* 0x000fea0003800200 */
.L_x_735:
        /* <DEDUP_REMOVED lines=43> */
.L_x_733:
[----:B------:R-:W-:Y:S05]  /*4fb0*/  BSYNC.RECONVERGENT B2 ;  /* 0x0000000000027941 */ /* 0x000fea0003800200 */
.L_x_732:
[----:B------:R-:W-:Y:S01]  /*4fc0*/  I2FP.F32.U32 R3, R3 ;  /* 0x0000000300037245 */ /* 0x000fe20000201000 */
[----:B------:R-:W-:Y:S01]  /*4fd0*/  BSSY.RECONVERGENT B2, `(.L_x_737) ;  /* 0x000004e000027945 */ /* 0x000fe20003800200 */
[----:B------:R-:W-:Y:S01]  /*4fe0*/  ISETP.NE.AND P3, PT, R6, 0x1, PT ;  /* 0x000000010600780c */ /* 0x000fe20003f65270 */
[----:B------:R-:W-:Y:S01]  /*4ff0*/  IMAD.MOV.U32 R57, RZ, RZ, 0x2 ;  /* 0x00000002ff397424 */ /* 0x000fe200078e00ff */
[----:B------:R-:W-:Y:S01]  /*5000*/  SHF.L.U32 R4, R41, 0x10, RZ ;  /* 0x0000001029047819 */ /* 0x000fe200000006ff */
        /* <DEDUP_REMOVED lines=17> */
.L_x_739:
        /* <DEDUP_REMOVED lines=13> */
.L_x_741:
[----:B------:R-:W-:Y:S05]  /*51f0*/  BSYNC.RECONVERGENT B3 ;  /* 0x0000000000037941 */ /* 0x000fea0003800200 */
.L_x_740:
        /* <DEDUP_REMOVED lines=40> */
[----:B------:R-:W-:Y:S02]  /*5480*/  LOP3.LUT R59, R6, UR31, R5, 0x96, !PT ;  /* 0x0000001f063b7c12 */ /* 0x000fe4000f8e9605 */
[----:B------:R-:W-:Y:S01]  /*5490*/  MOV R5, R82 ;  /* 0x0000005200057202 */ /* 0x000fe20000000f00 */
[----:B------:R-:W-:-:S07]  /*54a0*/  IMAD.MOV.U32 R82, RZ, RZ, R4 ;  /* 0x000000ffff527224 */ /* 0x000fce00078e0004 */
.L_x_738:
[----:B------:R-:W-:Y:S05]  /*54b0*/  BSYNC.RECONVERGENT B2 ;  /* 0x0000000000027941 */ /* 0x000fea0003800200 */
.L_x_737:
        /* <DEDUP_REMOVED lines=8> */
[----:B------:R-:W-:-:S04]  /*5540*/  FSETP.GTU.FTZ.AND P2, PT, R5, R2, PT ;  /* 0x000000020500720b */ /* 0x000fc80003f5c000 */
        /* <DEDUP_REMOVED lines=16> */
.L_x_744:
        /* <DEDUP_REMOVED lines=13> */
.L_x_746:
[----:B------:R-:W-:Y:S05]  /*5720*/  BSYNC.RECONVERGENT B3 ;  /* 0x0000000000037941 */ /* 0x000fea0003800200 */
.L_x_745:
[----:B------:R-:W-:Y:S01]  /*5730*/  IMAD.WIDE.U32 R58, R64, -0x326172a9, RZ ;  /* 0xcd9e8d57403a7825 */ /* 0x000fe200078e00ff */
[----:B------:R-:W-:-:S03]  /*5740*/  LOP3.LUT R4, R12, UR7, R71, 0x96, !PT ;  /* 0x000000070c047c12 */ /* 0x000fc6000f8e9647 */
[----:B------:R-:W-:Y:S01]  /*5750*/  IMAD.MOV.U32 R3, RZ, RZ, R82 ;  /* 0x000000ffff037224 */ /* 0x000fe200078e0052 */
        /* <DEDUP_REMOVED lines=39> */
[----:B------:R-:W-:-:S07]  /*59d0*/  MOV R82, R4 ;  /* 0x0000000400527202 */ /* 0x000fce0000000f00 */
.L_x_743:
[----:B------:R-:W-:Y:S05]  /*59e0*/  BSYNC.RECONVERGENT B2 ;  /* 0x0000000000027941 */ /* 0x000fea0003800200 */
.L_x_742:
[----:B------:R-:W-:Y:S01]  /*59f0*/  I2FP.F32.U32 R3, R3 ;  /* 0x0000000300037245 */ /* 0x000fe20000201000 */
[----:B------:R-:W-:Y:S01]  /*5a00*/  IMAD.U32 R4, R41, 0x10000, RZ ;  /* 0x0001000029047824 */ /* 0x000fe200078e00ff */
[----:B------:R-:W-:Y:S01]  /*5a10*/  ISETP.NE.AND P2, PT, R6, 0x1, PT ;  /* 0x000000010600780c */ /* 0x000fe20003f45270 */
[----:B------:R-:W-:Y:S01]  /*5a20*/  BSSY.RECONVERGENT B2, `(.L_x_747) ;  /* 0x000004b000027945 */ /* 0x000fe20003800200 */
[----:B------:R-:W-:Y:S02]  /*5a30*/  HFMA2 R57, -RZ, RZ, 0, 1.1920928955078125e-07 ;  /* 0x00000002ff397431 */ /* 0x000fe400000001ff */
[----:B------:R-:W-:Y:S01]  /*5a40*/  FFMA.FTZ R3, R3, R88, 1.1641532182693481445e-10 ;  /* 0x2f00000003037423 */ /* 0x000fe20000010058 */
[----:B------:R-:W-:Y:S01]  /*5a50*/  FMUL.FTZ R4, R4, R79 ;  /* 0x0000004f04047220 */ /* 0x000fe20000410000 */
[----:B------:R-:W-:-:S03]  /*5a60*/  IMAD.MOV.U32 R5, RZ, RZ, R11 ;  /* 0x000000ffff057224 */ /* 0x000fc600078e000b */
[----:B------:R-:W-:-:S04]  /*5a70*/  FSETP.GTU.FTZ.AND P3, PT, R3, R2, PT ;  /* 0x000000020300720b */ /* 0x000fc80003f7c000 */
        /* <DEDUP_REMOVED lines=12> */
.L_x_749:
        /* <DEDUP_REMOVED lines=13> */
.L_x_751:
[----:B------:R-:W-:Y:S05]  /*5c10*/  BSYNC.RECONVERGENT B3 ;  /* 0x0000000000037941 */ /* 0x000fea0003800200 */
.L_x_750:
        /* <DEDUP_REMOVED lines=41> */
[----:B------:R-:W-:Y:S01]  /*5eb0*/  IMAD.MOV.U32 R5, RZ, RZ, R82 ;  /* 0x000000ffff057224 */ /* 0x000fe200078e0052 */
[----:B------:R-:W-:-:S07]  /*5ec0*/  MOV R82, R4 ;  /* 0x0000000400527202 */ /* 0x000fce0000000f00 */
.L_x_748:
[----:B------:R-:W-:Y:S05]  /*5ed0*/  BSYNC.RECONVERGENT B2 ;  /* 0x0000000000027941 */ /* 0x000fea0003800200 */
.L_x_747:
        /* <DEDUP_REMOVED lines=9> */
[----:B------:R-:W-:Y:S02]  /*5f70*/  FSEL R6, R4, RZ, !P2 ;  /* 0x000000ff04067208 */ /* 0x000fe40005000000 */
[----:B------:R-:W-:-:S03]  /*5f80*/  @P1 SHF.L.U32 R4, R5, 0x10, RZ ;  /* 0x0000001005041819 */ /* 0x000fc600000006ff */
[----:B------:R-:W-:Y:S01]  /*5f90*/  FADD.FTZ R3, R3, R6 ;  /* 0x0000000603037221 */ /* 0x000fe20000010000 */
[----:B------:R-:W-:Y:S02]  /*5fa0*/  SEL R6, RZ, 0x1, P2 ;  /* 0x00000001ff067807 */ /* 0x000fe40001000000 */
[----:B------:R-:W-:Y:S01]  /*5fb0*/  ISETP.NE.AND P2, PT, R57, 0x1, PT ;  /* 0x000000013900780c */ /* 0x000fe20003f45270 */
[----:B------:R-:W-:Y:S01]  /*5fc0*/  @P1 FADD.FTZ R71, R3, R4 ;  /* 0x0000000403471221 */ /* 0x000fe20000010000 */
[----:B------:R-:W-:Y:S01]  /*5fd0*/  @!P1 IMAD.MOV.U32 R71, RZ, RZ, R3 ;  /* 0x000000ffff479224 */ /* 0x000fe200078e0003 */
[----:B------:R-:W-:-:S04]  /*5fe0*/  MOV R3, R11 ;  /* 0x0000000b00037202 */ /* 0x000fc80000000f00 */
[----:B------:R-:W-:-:S06]  /*5ff0*/  F2FP.BF16.F32.PACK_AB R41, RZ, R71 ;  /* 0x00000047ff29723e */ /* 0x000fcc00000010ff */
        /* <DEDUP_REMOVED lines=9> */
.L_x_754:
        /* <DEDUP_REMOVED lines=13> */
.L_x_756:
[----:B------:R-:W-:Y:S05]  /*6160*/  BSYNC.RECONVERGENT B3 ;  /* 0x0000000000037941 */ /* 0x000fea0003800200 */
.L_x_755:
        /* <DEDUP_REMOVED lines=42> */
[----:B------:R-:W-:-:S07]  /*6410*/  LOP3.LUT R59, R74, UR31, R5, 0x96, !PT ;  /* 0x0000001f4a3b7c12 */ /* 0x000fce000f8e9605 */
.L_x_753:
[----:B------:R-:W-:Y:S05]  /*6420*/  BSYNC.RECONVERGENT B2 ;  /* 0x0000000000027941 */ /* 0x000fea0003800200 */
.L_x_752:
        /* <DEDUP_REMOVED lines=8> */
[----:B------:R-:W-:Y:S02]  /*64b0*/  FSETP.GTU.FTZ.AND P2, PT, R3, R2, PT ;  /* 0x000000020300720b */ /* 0x000fe40003f5c000 */
[----:B------:R-:W-:Y:S02]  /*64c0*/  PRMT R3, R42, 0x7632, R3 ;  /* 0x000076322a037816 */ /* 0x000fe40000000003 */
        /* <DEDUP_REMOVED lines=11> */
.L_x_759:
        /* <DEDUP_REMOVED lines=13> */
.L_x_761:
[----:B------:R-:W-:Y:S05]  /*6650*/  BSYNC.RECONVERGENT B3 ;  /* 0x0000000000037941 */ /* 0x000fea0003800200 */
.L_x_760:
        /* <DEDUP_REMOVED lines=43> */
.L_x_758:
[----:B------:R-:W-:Y:S05]  /*6910*/  BSYNC.RECONVERGENT B2 ;  /* 0x0000000000027941 */ /* 0x000fea0003800200 */
.L_x_757:
        /* <DEDUP_REMOVED lines=8> */
[----:B------:R-:W-:Y:S01]  /*69a0*/  FSEL R75, R4, RZ, !P3 ;  /* 0x000000ff044b7208 */ /* 0x000fe20005800000 */
[----:B------:R-:W-:Y:S01]  /*69b0*/  IMAD.MOV.U32 R4, RZ, RZ, R11 ;  /* 0x000000ffff047224 */ /* 0x000fe200078e000b */
[----:B------:R-:W-:Y:S02]  /*69c0*/  SEL R5, RZ, 0x1, P3 ;  /* 0x00000001ff057807 */ /* 0x000fe40001800000 */
[----:B------:R-:W-:Y:S01]  /*69d0*/  ISETP.NE.AND P3, PT, R57, 0x1, PT ;  /* 0x000000013900780c */ /* 0x000fe20003f65270 */
[----:B------:R-:W-:-:S04]  /*69e0*/  FADD.FTZ R42, R42, R75 ;  /* 0x0000004b2a2a7221 */ /* 0x000fc80000010000 */
[----:B------:R-:W-:Y:S01]  /*69f0*/  @P1 FADD.FTZ R70, R89, R42 ;  /* 0x0000002a59461221 */ /* 0x000fe20000010000 */
[----:B------:R-:W-:-:S04]  /*6a00*/  @!P1 MOV R70, R42 ;  /* 0x0000002a00469202 */ /* 0x000fc80000000f00 */
        /* <DEDUP_REMOVED lines=10> */
.L_x_764:
        /* <DEDUP_REMOVED lines=13> */
.L_x_766:
[----:B------:R-:W-:Y:S05]  /*6b80*/  BSYNC.RECONVERGENT B3 ;  /* 0x0000000000037941 */ /* 0x000fea0003800200 */
.L_x_765:
        /* <DEDUP_REMOVED lines=43> */
.L_x_763:
[----:B------:R-:W-:Y:S05]  /*6e40*/  BSYNC.RECONVERGENT B2 ;  /* 0x0000000000027941 */ /* 0x000fea0003800200 */
.L_x_762:
[----:B------:R-:W-:Y:S01]  /*6e50*/  I2FP.F32.U32 R57, R4 ;  /* 0x0000000400397245 */ /* 0x000fe20000201000 */
[----:B------:R-:W-:Y:S01]  /*6e60*/  BSSY.RECONVERGENT B2, `(.L_x_767) ;  /* 0x000004c000027945 */ /* 0x000fe20003800200 */
[----:B------:R-:W-:Y:S01]  /*6e70*/  ISETP.NE.AND P4, PT, R74, 0x1, PT ;  /* 0x000000014a00780c */ /* 0x000fe20003f85270 */
[----:B------:R-:W-:Y:S01]  /*6e80*/  IMAD.MOV.U32 R75, RZ, RZ, 0x2 ;  /* 0x00000002ff4b7424 */ /* 0x000fe200078e00ff */
[----:B------:R-:W-:Y:S01]  /*6e90*/  SHF.L.U32 R4, R3, 0x10, RZ ;  /* 0x0000001003047819 */ /* 0x000fe200000006ff */
[----:B------:R-:W-:Y:S01]  /*6ea0*/  FFMA.FTZ R57, R57, R88, 1.1641532182693481445e-10 ;  /* 0x2f00000039397423 */ /* 0x000fe20000010058 */
[----:B------:R-:W-:-:S03]  /*6eb0*/  IMAD.MOV.U32 R89, RZ, RZ, R11 ;  /* 0x000000ffff597224 */ /* 0x000fc600078e000b */
        /* <DEDUP_REMOVED lines=13> */
.L_x_769:
        /* <DEDUP_REMOVED lines=13> */
.L_x_771:
[----:B------:R-:W-:Y:S05]  /*7060*/  BSYNC.RECONVERGENT B3 ;  /* 0x0000000000037941 */ /* 0x000fea0003800200 */
.L_x_770:
        /* <DEDUP_REMOVED lines=43> */
.L_x_768:
[----:B------:R-:W-:Y:S05]  /*7320*/  BSYNC.RECONVERGENT B2 ;  /* 0x0000000000027941 */ /* 0x000fea0003800200 */
.L_x_767:
[----:B------:R-:W-:Y:S01]  /*7330*/  I2FP.F32.U32 R57, R89 ;  /* 0x0000005900397245 */ /* 0x000fe20000201000 */
[----:B------:R-:W-:Y:S01]  /*7340*/  BSSY.RECONVERGENT B2, `(.L_x_772) ;  /* 0x0000053000027945 */ /* 0x000fe20003800200 */
[----:B------:R-:W-:-:S03]  /*7350*/  PRMT R4, R22, 0x7632, R4 ;  /* 0x0000763216047816 */ /* 0x000fc60000000004 */
[----:B------:R-:W-:Y:S01]  /*7360*/  FFMA.FTZ R57, R57, R88, 1.1641532182693481445e-10 ;  /* 0x2f00000039397423 */ /* 0x000fe20000010058 */
[----:B------:R-:W-:-:S04]  /*7370*/  SHF.L.U32 R4, R4, 0x10, RZ ;  /* 0x0000001004047819 */ /* 0x000fc800000006ff */
[----:B------:R-:W-:Y:S01]  /*7380*/  FSETP.GTU.FTZ.AND P4, PT, R57, R2, PT ;  /* 0x000000023900720b */ /* 0x000fe20003f9c000 */
[----:B------:R-:W-:Y:S01]  /*7390*/  FMUL.FTZ R4, R4, R79 ;  /* 0x0000004f04047220 */ /* 0x000fe20000410000 */
[----:B------:R-:W-:-:S04]  /*73a0*/  @P1 PRMT R57, R18, 0x7632, R57 ;  /* 0x0000763212391816 */ /* 0x000fc80000000039 */
[----:B------:R-:W-:Y:S01]  /*73b0*/  FSEL R90, R4, RZ, !P4 ;  /* 0x000000ff045a7208 */ /* 0x000fe20006000000 */
[----:B------:R-:W-:Y:S01]  /*73c0*/  @P1 IMAD.U32 R74, R57, 0x10000, RZ ;  /* 0x00010000394a1824 */ /* 0x000fe200078e00ff */
[----:B------:R-:W-:Y:S02]  /*73d0*/  SEL R4, RZ, 0x1, P4 ;  /* 0x00000001ff047807 */ /* 0x000fe40002000000 */
[----:B------:R-:W-:Y:S01]  /*73e0*/  ISETP.NE.AND P4, PT, R75, 0x1, PT ;  /* 0x000000014b00780c */ /* 0x000fe20003f85270 */
[----:B------:R-:W-:Y:S01]  /*73f0*/  FADD.FTZ R3, R3, R90 ;  /* 0x0000005a03037221 */ /* 0x000fe20000010000 */
[----:B------:R-:W-:-:S03]  /*7400*/  HFMA2 R90, -RZ, RZ, 0, 1.1920928955078125e-07 ;  /* 0x00000002ff5a7431 */ /* 0x000fc600000001ff */
        /* <DEDUP_REMOVED lines=13> */
.L_x_774:
        /* <DEDUP_REMOVED lines=13> */
.L_x_776:
[----:B------:R-:W-:Y:S05]  /*75b0*/  BSYNC.RECONVERGENT B3 ;  /* 0x0000000000037941 */ /* 0x000fea0003800200 */
.L_x_775:
        /* <DEDUP_REMOVED lines=41> */
[----:B------:R-:W-:Y:S01]  /*7850*/  IMAD.MOV.U32 R90, RZ, RZ, RZ ;  /* 0x000000ffff5a7224 */ /* 0x000fe200078e00ff */
[----:B------:R-:W-:-:S07]  /*7860*/  LOP3.LUT R59, R92, UR31, R91, 0x96, !PT ;  /* 0x0000001f5c3b7c12 */ /* 0x000fce000f8e965b */
.L_x_773:
[----:B------:R-:W-:Y:S05]  /*7870*/  BSYNC.RECONVERGENT B2 ;  /* 0x0000000000027941 */ /* 0x000fea0003800200 */
.L_x_772:
[----:B------:R-:W-:Y:S01]  /*7880*/  I2FP.F32.U32 R3, R3 ;  /* 0x0000000300037245 */ /* 0x000fe20000201000 */
[----:B------:R-:W-:Y:S01]  /*7890*/  IMAD.U32 R94, R43, 0x10000, RZ ;  /* 0x000100002b5e7824 */ /* 0x000fe200078e00ff */
[----:B------:R-:W-:Y:S01]  /*78a0*/  ISETP.NE.AND P5, PT, R90, 0x1, PT ;  /* 0x000000015a00780c */ /* 0x000fe20003fa5270 */
[----:B------:R-:W-:Y:S01]  /*78b0*/  BSSY.RECONVERGENT B2, `(.L_x_777) ;  /* 0x000004b000027945 */ /* 0x000fe20003800200 */
[----:B------:R-:W-:Y:S02]  /*78c0*/  HFMA2 R92, -RZ, RZ, 0, 1.1920928955078125e-07 ;  /* 0x00000002ff5c7431 */ /* 0x000fe400000001ff */
[----:B------:R-:W-:Y:S01]  /*78d0*/  FFMA.FTZ R3, R3, R88, 1.1641532182693481445e-10 ;  /* 0x2f00000003037423 */ /* 0x000fe20000010058 */
[----:B------:R-:W-:Y:S01]  /*78e0*/  FMUL.FTZ R94, R94, R79 ;  /* 0x0000004f5e5e7220 */ /* 0x000fe20000410000 */
[----:B------:R-:W-:Y:S01]  /*78f0*/  PRMT R57, R43, 0x7632, R57 ;  /* 0x000076322b397816 */ /* 0x000fe20000000039 */
[----:B------:R-:W-:Y:S02]  /*7900*/  IMAD.MOV.U32 R43, RZ, RZ, R11 ;  /* 0x000000ffff2b7224 */ /* 0x000fe400078e000b */
        /* <DEDUP_REMOVED lines=12> */
.L_x_779:
        /* <DEDUP_REMOVED lines=13> */
.L_x_781:
[----:B------:R-:W-:Y:S05]  /*7aa0*/  BSYNC.RECONVERGENT B3 ;  /* 0x0000000000037941 */ /* 0x000fea0003800200 */
.L_x_780:
        /* <DEDUP_REMOVED lines=43> */
.L_x_778:
[----:B------:R-:W-:Y:S05]  /*7d60*/  BSYNC.RECONVERGENT B2 ;  /* 0x0000000000027941 */ /* 0x000fea0003800200 */
.L_x_777:
[----:B------:R-:W-:Y:S01]  /*7d70*/  I2FP.F32.U32 R43, R43 ;  /* 0x0000002b002b7245 */ /* 0x000fe20000201000 */
[----:B------:R-:W-:Y:S01]  /*7d80*/  IMAD.U32 R90, R23, 0x10000, RZ ;  /* 0x00010000175a7824 */ /* 0x000fe200078e00ff */
[----:B------:R-:W-:Y:S01]  /*7d90*/  BSSY.RECONVERGENT B2, `(.L_x_782) ;  /* 0x0000051000027945 */ /* 0x000fe20003800200 */
[----:B------:R-:W-:Y:S02]  /*7da0*/  MOV R91, R11 ;  /* 0x0000000b005b7202 */ /* 0x000fe40000000f00 */
[----:B------:R-:W-:Y:S01]  /*7db0*/  FFMA.FTZ R43, R43, R88, 1.1641532182693481445e-10 ;  /* 0x2f0000002b2b7423 */ /* 0x000fe20000010058 */
[----:B------:R-:W-:-:S04]  /*7dc0*/  FMUL.FTZ R90, R90, R79 ;  /* 0x0000004f5a5a7220 */ /* 0x000fc80000410000 */
[----:B------:R-:W-:-:S04]  /*7dd0*/  FSETP.GTU.FTZ.AND P5, PT, R43, R2, PT ;  /* 0x000000022b00720b */ /* 0x000fc80003fbc000 */
[----:B------:R-:W-:Y:S02]  /*7de0*/  FSEL R90, R90, RZ, !P5 ;  /* 0x000000ff5a5a7208 */ /* 0x000fe40006800000 */
[----:B------:R-:W-:Y:S02]  /*7df0*/  SEL R43, RZ, 0x1, P5 ;  /* 0x00000001ff2b7807 */ /* 0x000fe40002800000 */
[----:B------:R-:W-:Y:S01]  /*7e00*/  ISETP.NE.AND P5, PT, R92, 0x1, PT ;  /* 0x000000015c00780c */ /* 0x000fe20003fa5270 */
[----:B------:R-:W-:Y:S01]  /*7e10*/  FADD.FTZ R3, R3, R90 ;  /* 0x0000005a03037221 */ /* 0x000fe20000010000 */
[----:B------:R-:W-:-:S05]  /*7e20*/  @P1 SHF.L.U32 R90, R19, 0x10, RZ ;  /* 0x00000010135a1819 */ /* 0x000fca00000006ff */
[--C-:B------:R-:W-:Y:S01]  /*7e30*/  @P1 FADD.FTZ R75, R90, R3.reuse ;  /* 0x000000035a4b1221 */ /* 0x100fe20000010000 */
[--C-:B------:R-:W-:Y:S01]  /*7e40*/  @!P1 IMAD.MOV.U32 R75, RZ, RZ, R3.reuse ;  /* 0x000000ffff4b9224 */ /* 0x100fe200078e0003 */
[----:B------:R-:W-:Y:S01]  /*7e50*/  PRMT R3, R43, 0x7610, R3 ;  /* 0x000076102b037816 */ /* 0x000fe20000000003 */
[----:B------:R-:W-:-:S03]  /*7e60*/  IMAD.MOV.U32 R90, RZ, RZ, 0x2 ;  /* 0x00000002ff5a7424 */ /* 0x000fc600078e00ff */
        /* <DEDUP_REMOVED lines=10> */
.L_x_784:
        /* <DEDUP_REMOVED lines=13> */
.L_x_786:
[----:B------:R-:W-:Y:S05]  /*7fe0*/  BSYNC.RECONVERGENT B3 ;  /* 0x0000000000037941 */ /* 0x000fea0003800200 */
.L_x_785:
        /* <DEDUP_REMOVED lines=38> */
[----:B------:R-:W-:-:S05]  /*8250*/  IMAD.WIDE.U32 R90, R59, -0x2daee0ad, RZ ;  /* 0xd2511f533b5a7825 */ /* 0x000fca00078e00ff */
[----:B------:R-:W-:Y:S01]  /*8260*/  LOP3.LUT R59, R92, UR31, R91, 0x96, !PT ;  /* 0x0000001f5c3b7c12 */ /* 0x000fe2000f8e965b */
[----:B------:R-:W-:Y:S02]  /*8270*/  IMAD.MOV.U32 R91, RZ, RZ, R82 ;  /* 0x000000ffff5b7224 */ /* 0x000fe400078e0052 */
[----:B------:R-:W-:Y:S02]  /*8280*/  IMAD.MOV.U32 R82, RZ, RZ, R90 ;  /* 0x000000ffff527224 */ /* 0x000fe400078e005a */
[----:B------:R-:W-:-:S07]  /*8290*/  HFMA2 R90, -RZ, RZ, 0, 0 ;  /* 0x00000000ff5a7431 */ /* 0x000fce00000001ff */
.L_x_783:
[----:B------:R-:W-:Y:S05]  /*82a0*/  BSYNC.RECONVERGENT B2 ;  /* 0x0000000000027941 */ /* 0x000fea0003800200 */
.L_x_782:
        /* <DEDUP_REMOVED lines=20> */
.L_x_789:
        /* <DEDUP_REMOVED lines=15> */
.L_x_791:
[----:B------:R-:W-:Y:S05]  /*84e0*/  BSYNC.RECONVERGENT B3 ;  /* 0x0000000000037941 */ /* 0x000fea0003800200 */
.L_x_790:
        /* <DEDUP_REMOVED lines=38> */
[----:B------:R-:W-:-:S04]  /*8750*/  IMAD.WIDE.U32 R90, R57, -0x2daee0ad, RZ ;  /* 0xd2511f53395a7825 */ /* 0x000fc800078e00ff */
[----:B------:R-:W-:Y:S01]  /*8760*/  HFMA2 R57, -RZ, RZ, 0, 0 ;  /* 0x00000000ff397431 */ /* 0x000fe200000001ff */
[----:B------:R-:W-:Y:S01]  /*8770*/  LOP3.LUT R59, R94, UR31, R91, 0x96, !PT ;  /* 0x0000001f5e3b7c12 */ /* 0x000fe2000f8e965b */
[----:B------:R-:W-:Y:S02]  /*8780*/  IMAD.MOV.U32 R91, RZ, RZ, R82 ;  /* 0x000000ffff5b7224 */ /* 0x000fe400078e0052 */
[----:B------:R-:W-:-:S07]  /*8790*/  IMAD.MOV.U32 R82, RZ, RZ, R90 ;  /* 0x000000ffff527224 */ /* 0x000fce00078e005a */
.L_x_788:
[----:B------:R-:W-:Y:S05]  /*87a0*/  BSYNC.RECONVERGENT B2 ;  /* 0x0000000000027941 */ /* 0x000fea0003800200 */
.L_x_787:
[----:B------:R-:W-:Y:S02]  /*87b0*/  I2FP.F32.U32 R91, R91 ;  /* 0x0000005b005b7245 */ /* 0x000fe40000201000 */
[----:B------:R-:W-:Y:S02]  /*87c0*/  PRMT R42, R42, 0x5410, R89 ;  /* 0x000054102a2a7816 */ /* 0x000fe40000000059 */
[----:B------:R-:W-:Y:S01]  /*87d0*/  PRMT R41, R87, 0x5410, R41 ;  /* 0x0000541057297816 */ /* 0x000fe20000000029 */
[----:B------:R-:W-:Y:S01]  /*87e0*/  FFMA.FTZ R91, R91, R88, 1.1641532182693481445e-10 ;  /* 0x2f0000005b5b7423 */ /* 0x000fe20000010058 */
[----:B------:R-:W-:Y:S02]  /*87f0*/  PRMT R88, R23, 0x7632, R88 ;  /* 0x0000763217587816 */ /* 0x000fe40000000058 */
[----:B------:R-:W-:Y:S02]  /*8800*/  PRMT R40, R40, 0x5410, R86 ;  /* 0x0000541028287816 */ /* 0x000fe40000000056 */
[----:B------:R-:W-:Y:S01]  /*8810*/  FSETP.GTU.FTZ.AND P6, PT, R91, R2, PT ;  /* 0x000000025b00720b */ /* 0x000fe20003fdc000 */
[----:B------:R-:W-:-:S03]  /*8820*/  IMAD.U32 R88, R88, 0x10000, RZ ;  /* 0x0001000058587824 */ /* 0x000fc600078e00ff */
[----:B------:R-:W-:Y:S01]  /*8830*/  SEL R2, RZ, 0x1, P6 ;  /* 0x00000001ff027807 */ /* 0x000fe20003000000 */
[----:B------:R-:W-:Y:S01]  /*8840*/  FMUL.FTZ R88, R88, R79 ;  /* 0x0000004f58587220 */ /* 0x000fe20000410000 */
[----:B------:R-:W-:-:S04]  /*8850*/  @P1 PRMT R79, R19, 0x7632, R79 ;  /* 0x00007632134f1816 */ /* 0x000fc8000000004f */
[----:B------:R-:W-:Y:S01]  /*8860*/  FSEL R91, R88, RZ, !P6 ;  /* 0x000000ff585b7208 */ /* 0x000fe20007000000 */
[----:B------:R-:W-:-:S04]  /*8870*/  @P1 IMAD.U32 R79, R79, 0x10000, RZ ;  /* 0x000100004f4f1824 */ /* 0x000fc800078e00ff */
[----:B------:R-:W-:-:S04]  /*8880*/  FADD.FTZ R92, R92, R91 ;  /* 0x0000005b5c5c7221 */ /* 0x000fc80000010000 */
[----:B------:R-:W-:Y:S01]  /*8890*/  @P1 FADD.FTZ R79, R92, R79 ;  /* 0x0000004f5c4f1221 */ /* 0x000fe20000010000 */
[----:B------:R-:W-:-:S04]  /*88a0*/  @!P1 MOV R79, R92 ;  /* 0x0000005c004f9202 */ /* 0x000fc80000000f00 */
[----:B------:R-:W-:-:S04]  /*88b0*/  F2FP.BF16.F32.PACK_AB R88, RZ, R79 ;  /* 0x0000004fff58723e */ /* 0x000fc800000010ff */
[----:B------:R-:W-:-:S07]  /*88c0*/  PRMT R43, R43, 0x5410, R88 ;  /* 0x000054102b2b7816 */ /* 0x000fce0000000058 */
.L_x_711:
[----:B------:R-:W0:Y:S01]  /*88d0*/  LDC.64 R86, c[0x0][0x3a8] ;  /* 0x0000ea00ff567b82 */ /* 0x000e220000000a00 */
[----:B------:R-:W-:Y:S02]  /*88e0*/  ISETP.NE.AND P6, PT, R81, RZ, PT ;  /* 0x000000ff5100720c */ /* 0x000fe40003fc5270 */
[----:B------:R-:W-:Y:S02]  /*88f0*/  SEL R81, RZ, 0x1000000, !P5 ;  /* 0x01000000ff517807 */ /* 0x000fe40006800000 */
[----:B------:R-:W-:Y:S02]  /*8900*/  SEL R88, RZ, 0x10000, !P4 ;  /* 0x00010000ff587807 */ /* 0x000fe40006000000 */
[----:B------:R-:W-:Y:S02]  /*8910*/  ISETP.NE.AND P5, PT, R84, RZ, PT ;  /* 0x000000ff5400720c */ /* 0x000fe40003fa5270 */
[----:B------:R-:W-:Y:S02]  /*8920*/  ISETP.NE.AND P4, PT, R85, RZ, PT ;  /* 0x000000ff5500720c */ /* 0x000fe40003f85270 */
[----:B------:R-:W1:Y:S01]  /*8930*/  LDC.64 R84, c[0x0][0x3b0] ;  /* 0x0000ec00ff547b82 */ /* 0x000e620000000a00 */
[----:B------:R-:W-:-:S02]  /*8940*/  ISETP.NE.AND P1, PT, R83, RZ, PT ;  /* 0x000000ff5300720c */ /* 0x000fc40003f25270 */
[----:B------:R-:W-:Y:S02]  /*8950*/  SEL R92, RZ, 0x100, !P3 ;  /* 0x00000100ff5c7807 */ /* 0x000fe40005800000 */
        /* <DEDUP_REMOVED lines=9> */
[----:B-1----:R-:W-:Y:S01]  /*89f0*/  IMAD.WIDE.U32 R84, R78, 0x8, R84 ;  /* 0x000000084e547825 */ /* 0x002fe200078e0054 */
[----:B0-----:R-:W-:Y:S02]  /*8a00*/  LOP3.LUT R41, R92, R83, RZ, 0xfc, !PT ;  /* 0x000000535c297212 */ /* 0x001fe400078efcff */
[----:B------:R-:W-:-:S05]  /*8a10*/  LOP3.LUT R40, R81, R88, RZ, 0xfc, !PT ;  /* 0x0000005851287212 */ /* 0x000fca00078efcff */
[----:B------:R0:W-:Y:S01]  /*8a20*/  STG.E.64 desc[UR8][R84.64], R40 ;  /* 0x0000002854007986 */ /* 0x0001e2000c101b08 */
[----:B------:R-:W-:Y:S05]  /*8a30*/  @!P0 BRA `(.L_x_792) ;  /* 0x0000000000508947 */ /* 0x000fea0003800000 */
[----:B0-----:R-:W-:Y:S01]  /*8a40*/  IMAD.U32 R40, R3, 0x10000, RZ ;  /* 0x0001000003287824 */ /* 0x001fe200078e00ff */
[----:B------:R-:W-:Y:S02]  /*8a50*/  LOP3.LUT R42, R2, 0xffff, RZ, 0xc0, !PT ;  /* 0x0000ffff022a7812 */ /* 0x000fe400078ec0ff */
[----:B------:R-:W-:Y:S02]  /*8a60*/  PRMT R43, R4, 0x7104, RZ ;  /* 0x00007104042b7816 */ /* 0x000fe400000000ff */
[----:B------:R-:W-:Y:S02]  /*8a70*/  LOP3.LUT R81, R40, 0xff0000, RZ, 0xc0, !PT ;  /* 0x00ff000028517812 */ /* 0x000fe400078ec0ff */
[----:B------:R-:W0:Y:S01]  /*8a80*/  LDC.64 R40, c[0x0][0x3b8] ;  /* 0x0000ee00ff287b82 */ /* 0x000e220000000a00 */
[----:B------:R-:W-:Y:S02]  /*8a90*/  LOP3.LUT R86, R6, 0xff, RZ, 0xc0, !PT ;  /* 0x000000ff06567812 */ /* 0x000fe400078ec0ff */
[----:B------:R-:W-:-:S02]  /*8aa0*/  PRMT R42, R81, 0x4210, R42 ;  /* 0x00004210512a7816 */ /* 0x000fc4000000002a */
[----:B------:R-:W-:Y:S01]  /*8ab0*/  LOP3.LUT R84, R7, 0xff, RZ, 0xc0, !PT ;  /* 0x000000ff07547812 */ /* 0x000fe200078ec0ff */
[----:B------:R-:W-:Y:S01]  /*8ac0*/  IMAD.WIDE.U32 R86, R86, 0x1000000, RZ ;  /* 0x0100000056567825 */ /* 0x000fe200078e00ff */
[----:B------:R-:W-:Y:S02]  /*8ad0*/  LOP3.LUT R88, R42, 0xff00, R43, 0xf8, !PT ;  /* 0x0000ff002a587812 */ /* 0x000fe400078ef82b */
[----:B------:R-:W-:Y:S01]  /*8ae0*/  LOP3.LUT R42, R8, 0xff, RZ, 0xc0, !PT ;  /* 0x000000ff082a7812 */ /* 0x000fe200078ec0ff */
[----:B------:R-:W-:Y:S01]  /*8af0*/  IMAD.WIDE.U32 R84, R84, 0x10000, RZ ;  /* 0x0001000054547825 */ /* 0x000fe200078e00ff */
[----:B------:R-:W-:-:S03]  /*8b00*/  LOP3.LUT R81, R88, 0xff, R5, 0xf8, !PT ;  /* 0x000000ff58517812 */ /* 0x000fc600078ef805 */
[----:B------:R-:W-:Y:S01]  /*8b10*/  IMAD.WIDE.U32 R42, R42, 0x100, RZ ;  /* 0x000001002a2a7825 */ /* 0x000fe200078e00ff */
[----:B------:R-:W-:Y:S02]  /*8b20*/  LOP3.LUT R81, R85, R81, R87, 0xfe, !PT ;  /* 0x0000005155517212 */ /* 0x000fe400078efe57 */
[----:B------:R-:W-:Y:S02]  /*8b30*/  LOP3.LUT R42, R42, R86, R84, 0xfe, !PT ;  /* 0x000000562a2a7212 */ /* 0x000fe400078efe54 */
[----:B------:R-:W-:Y:S02]  /*8b40*/  LOP3.LUT R43, R81, R43, RZ, 0xfc, !PT ;  /* 0x0000002b512b7212 */ /* 0x000fe400078efcff */
[----:B------:R-:W-:Y:S01]  /*8b50*/  LOP3.LUT R42, R42, 0xff, R9, 0xf8, !PT ;  /* 0x000000ff2a2a7812 */ /* 0x000fe200078ef809 */
[----:B0-----:R-:W-:-:S05]  /*8b60*/  IMAD.WIDE.U32 R40, R78, 0x8, R40 ;  /* 0x000000084e287825 */ /* 0x001fca00078e0028 */
[----:B------:R1:W-:Y:S02]  /*8b70*/  STG.E.64 desc[UR8][R40.64], R42 ;  /* 0x0000002a28007986 */ /* 0x0003e4000c101b08 */
.L_x_792:
[----:B------:R-:W-:Y:S01]  /*8b80*/  IMAD.MOV.U32 R81, RZ, RZ, R82 ;  /* 0x000000ffff517224 */ /* 0x000fe200078e0052 */
[----:B------:R-:W-:-:S07]  /*8b90*/  IADD3 R82, PT, PT, R78, 0x20, RZ ;  /* 0x000000204e527810 */ /* 0x000fce0007ffe0ff */
.L_x_669:
[----:B------:R-:W-:Y:S05]  /*8ba0*/  BSYNC.RECONVERGENT B1 ;  /* 0x0000000000017941 */ /* 0x000fea0003800200 */
.L_x_668:
        /* <DEDUP_REMOVED lines=33> */
.L_x_798:
        /* <DEDUP_REMOVED lines=13> */
.L_x_800:
[----:B------:R-:W-:Y:S05]  /*8e90*/  BSYNC.RECONVERGENT B3 ;  /* 0x0000000000037941 */ /* 0x000fea0003800200 */
.L_x_799:
        /* <DEDUP_REMOVED lines=42> */
.L_x_797:
[----:B------:R-:W-:Y:S05]  /*9140*/  BSYNC.RECONVERGENT B2 ;  /* 0x0000000000027941 */ /* 0x000fea0003800200 */
.L_x_796:
[----:B------:R-:W1:Y:S01]  /*9150*/  LDC R90, c[0x0][0x404] ;  /* 0x00010100ff5a7b82 */ /* 0x000e620000000800 */
[----:B------:R-:W-:Y:S01]  /*9160*/  I2FP.F32.U32 R3, R0 ;  /* 0x0000000000037245 */ /* 0x000fe20000201000 */
[----:B------:R-:W-:Y:S01]  /*9170*/  IMAD.MOV.U32 R80, RZ, RZ, 0x2f800000 ;  /* 0x2f800000ff507424 */ /* 0x000fe200078e00ff */
[----:B------:R-:W-:Y:S01]  /*9180*/  ISETP.NE.AND P4, PT, R4, 0x1, PT ;  /* 0x000000010400780c */ /* 0x000fe20003f85270 */
[----:B------:R-:W-:Y:S01]  /*9190*/  BSSY.RECONVERGENT B2, `(.L_x_801) ;  /* 0x000004e000027945 */ /* 0x000fe20003800200 */
[C---:B-----5:R-:W-:Y:S01]  /*91a0*/  SHF.L.U32 R0, R40.reuse, 0x10, RZ ;  /* 0x0000001028007819 */ /* 0x060fe200000006ff */
[----:B------:R-:W-:Y:S01]  /*91b0*/  FFMA.FTZ R3, R3, R80, 1.1641532182693481445e-10 ;  /* 0x2f00000003037423 */ /* 0x000fe20000010050 */
[----:B------:R-:W-:Y:S01]  /*91c0*/  PRMT R40, R40, 0x7632, R40 ;  /* 0x0000763228287816 */ /* 0x000fe20000000028 */
[----:B------:R-:W2:Y:S01]  /*91d0*/  LDC R89, c[0x0][0x408] ;  /* 0x00010200ff597b82 */ /* 0x000ea20000000800 */
[----:B------:R-:W-:Y:S02]  /*91e0*/  IMAD.MOV.U32 R5, RZ, RZ, 0x2 ;  /* 0x00000002ff057424 */ /* 0x000fe400078e00ff */
[----:B-1----:R-:W-:Y:S01]  /*91f0*/  FSETP.GTU.FTZ.AND P3, PT, R3, R90, PT ;  /* 0x0000005a0300720b */ /* 0x002fe20003f7c000 */
[----:B------:R-:W-:-:S03]  /*9200*/  IMAD.MOV.U32 R3, RZ, RZ, R11 ;  /* 0x000000ffff037224 */ /* 0x000fc600078e000b */
[----:B------:R-:W-:Y:S01]  /*9210*/  PLOP3.LUT P5, PT, P3, PT, PT, 0x8, 0x80 ;  /* 0x000000000080781c */ /* 0x000fe20001fae170 */
[----:B--2---:R-:W-:-:S03]  /*9220*/  FMUL.FTZ R0, R0, R89 ;  /* 0x0000005900007220 */ /* 0x004fc60000410000 */
[----:B------:R-:W-:Y:S02]  /*9230*/  P2R R83, PR, RZ, 0x20 ;  /* 0x00000020ff537803 */ /* 0x000fe40000000000 */
[----:B------:R-:W-:Y:S01]  /*9240*/  FSEL R0, R0, RZ, !P3 ;  /* 0x000000ff00007208 */ /* 0x000fe20005800000 */
        /* <DEDUP_REMOVED lines=9> */
.L_x_803:
        /* <DEDUP_REMOVED lines=13> */
.L_x_805:
[----:B------:R-:W-:Y:S05]  /*93b0*/  BSYNC.RECONVERGENT B3 ;  /* 0x0000000000037941 */ /* 0x000fea0003800200 */
.L_x_804:
        /* <DEDUP_REMOVED lines=43> */
.L_x_802:
[----:B------:R-:W-:Y:S05]  /*9670*/  BSYNC.RECONVERGENT B2 ;  /* 0x0000000000027941 */ /* 0x000fea0003800200 */
.L_x_801:
[----:B------:R-:W-:Y:S01]  /*9680*/  I2FP.F32.U32 R3, R3 ;  /* 0x0000000300037245 */ /* 0x000fe20000201000 */
[----:B------:R-:W-:Y:S01]  /*9690*/  BSSY.RECONVERGENT B2, `(.L_x_806) ;  /* 0x0000051000027945 */ /* 0x000fe20003800200 */
[----:B------:R-:W-:Y:S02]  /*96a0*/  SHF.L.U32 R4, R20, 0x10, RZ ;  /* 0x0000001014047819 */ /* 0x000fe400000006ff */
[----:B------:R-:W-:Y:S01]  /*96b0*/  ISETP.NE.AND P4, PT, R5, 0x1, PT ;  /* 0x000000010500780c */ /* 0x000fe20003f85270 */
[----:B------:R-:W-:Y:S02]  /*96c0*/  FFMA.FTZ R3, R3, R80, 1.1641532182693481445e-10 ;  /* 0x2f00000003037423 */ /* 0x000fe40000010050 */
[----:B------:R-:W-:-:S03]  /*96d0*/  FMUL.FTZ R4, R4, R89 ;  /* 0x0000005904047220 */ /* 0x000fc60000410000 */
[----:B------:R-:W-:-:S04]  /*96e0*/  FSETP.GTU.FTZ.AND P3, PT, R3, R90, PT ;  /* 0x0000005a0300720b */ /* 0x000fc80003f7c000 */
[----:B------:R-:W-:Y:S01]  /*96f0*/  FSEL R3, R4, RZ, !P3 ;  /* 0x000000ff04037208 */ /* 0x000fe20005800000 */
[----:B------:R-:W-:Y:S01]  /*9700*/  @P2 IMAD.U32 R4, R16, 0x10000, RZ ;  /* 0x0001000010042824 */ /* 0x000fe200078e00ff */
[----:B------:R-:W-:-:S03]  /*9710*/  SEL R9, RZ, 0x1, P3 ;  /* 0x00000001ff097807 */ /* 0x000fc60001800000 */
[----:B------:R-:W-:-:S04]  /*9720*/  FADD.FTZ R3, R0, R3 ;  /* 0x0000000300037221 */ /* 0x000fc80000010000 */
[--C-:B------:R-:W-:Y:S01]  /*9730*/  @P2 FADD.FTZ R0, R4, R3.reuse ;  /* 0x0000000304002221 */ /* 0x100fe20000010000 */
[----:B------:R-:W-:Y:S02]  /*9740*/  @!P2 IMAD.MOV.U32 R0, RZ, RZ, R3 ;  /* 0x000000ffff00a224 */ /* 0x000fe400078e0003 */
[----:B------:R-:W-:Y:S02]  /*9750*/  HFMA2 R4, -RZ, RZ, 0, 1.1920928955078125e-07 ;  /* 0x00000002ff047431 */ /* 0x000fe400000001ff */
[----:B------:R-:W-:Y:S01]  /*9760*/  IMAD.MOV.U32 R3, RZ, RZ, R11 ;  /* 0x000000ffff037224 */ /* 0x000fe200078e000b */
        /* <DEDUP_REMOVED lines=10> */
.L_x_808:
        /* <DEDUP_REMOVED lines=13> */
.L_x_810:
[----:B------:R-:W-:Y:S05]  /*98e0*/  BSYNC.RECONVERGENT B3 ;  /* 0x0000000000037941 */ /* 0x000fea0003800200 */
.L_x_809:
[----:B------:R-:W-:Y:S01]  /*98f0*/  IMAD.WIDE.U32 R6, R64, -0x326172a9, RZ ;  /* 0xcd9e8d5740067825 */ /* 0x000fe200078e00ff */
[----:B------:R-:W-:-:S03]  /*9900*/  LOP3.LUT R4, R12, UR7, R59, 0x96, !PT ;  /* 0x000000070c047c12 */ /* 0x000fc6000f8e963b */
[----:B------:R-:W-:Y:S01]  /*9910*/  IMAD.MOV.U32 R3, RZ, RZ, R2 ;  /* 0x000000ffff037224 */ /* 0x000fe200078e0002 */
[----:B0-----:R-:W-:Y:S01]  /*9920*/  LOP3.LUT R66, R60, UR6, R7, 0x96, !PT ;  /* 0x000000063c427c12 */ /* 0x001fe2000f8e9607 */
        /* <DEDUP_REMOVED lines=39> */
.L_x_807:
[----:B------:R-:W-:Y:S05]  /*9ba0*/  BSYNC.RECONVERGENT B2 ;  /* 0x0000000000027941 */ /* 0x000fea0003800200 */
.L_x_806:
[----:B------:R-:W-:Y:S01]  /*9bb0*/  I2FP.F32.U32 R3, R3 ;  /* 0x0000000300037245 */ /* 0x000fe20000201000 */
[----:B------:R-:W-:Y:S01]  /*9bc0*/  IMAD.U32 R40, R40, 0x10000, RZ ;  /* 0x0001000028287824 */ /* 0x000fe200078e00ff */
[----:B------:R-:W-:Y:S01]  /*9bd0*/  ISETP.NE.AND P4, PT, R4, 0x1, PT ;  /* 0x000000010400780c */ /* 0x000fe20003f85270 */
[----:B------:R-:W-:Y:S01]  /*9be0*/  BSSY.RECONVERGENT B2, `(.L_x_811) ;  /* 0x000004b000027945 */ /* 0x000fe20003800200 */
[----:B------:R-:W-:Y:S02]  /*9bf0*/  HFMA2 R7, -RZ, RZ, 0, 1.1920928955078125e-07 ;  /* 0x00000002ff077431 */ /* 0x000fe400000001ff */
[----:B------:R-:W-:Y:S01]  /*9c00*/  FFMA.FTZ R3, R3, R80, 1.1641532182693481445e-10 ;  /* 0x2f00000003037423 */ /* 0x000fe20000010050 */
[----:B------:R-:W-:-:S04]  /*9c10*/  IMAD.MOV.U32 R5, RZ, RZ, R11 ;  /* 0x000000ffff057224 */ /* 0x000fc800078e000b */
        /* <DEDUP_REMOVED lines=14> */
.L_x_813:
        /* <DEDUP_REMOVED lines=13> */
.L_x_815:
[----:B------:R-:W-:Y:S05]  /*9dd0*/  BSYNC.RECONVERGENT B3 ;  /* 0x0000000000037941 */ /* 0x000fea0003800200 */
.L_x_814:
[----:B------:R-:W-:Y:S01]  /*9de0*/  IMAD.WIDE.U32 R6, R64, -0x326172a9, RZ ;  /* 0xcd9e8d5740067825 */ /* 0x000fe200078e00ff */
[----:B------:R-:W-:-:S04]  /*9df0*/  LOP3.LUT R4, R12, UR7, R59, 0x96, !PT ;  /* 0x000000070c047c12 */ /* 0x000fc8000f8e963b */
        /* <DEDUP_REMOVED lines=41> */
.L_x_812:
[----:B------:R-:W-:Y:S05]  /*a090*/  BSYNC.RECONVERGENT B2 ;  /* 0x0000000000027941 */ /* 0x000fea0003800200 */
.L_x_811:
        /* <DEDUP_REMOVED lines=10> */
[----:B------:R-:W-:Y:S02]  /*a140*/  FSEL R6, R4, RZ, !P3 ;  /* 0x000000ff04067208 */ /* 0x000fe40005800000 */
[----:B------:R-:W-:-:S03]  /*a150*/  @P2 SHF.L.U32 R4, R5, 0x10, RZ ;  /* 0x0000001005042819 */ /* 0x000fc600000006ff */
[----:B------:R-:W-:Y:S01]  /*a160*/  FADD.FTZ R3, R3, R6 ;  /* 0x0000000603037221 */ /* 0x000fe20000010000 */
[----:B------:R-:W-:-:S03]  /*a170*/  IMAD.MOV.U32 R6, RZ, RZ, 0x2 ;  /* 0x00000002ff067424 */ /* 0x000fc600078e00ff */
[----:B0-----:R-:W-:Y:S01]  /*a180*/  @P2 FADD.FTZ R67, R3, R4 ;  /* 0x0000000403432221 */ /* 0x001fe20000010000 */
[----:B------:R-:W-:Y:S01]  /*a190*/  @!P2 IMAD.MOV.U32 R67, RZ, RZ, R3 ;  /* 0x000000ffff43a224 */ /* 0x000fe200078e0003 */
        /* <DEDUP_REMOVED lines=11> */
.L_x_818:
        /* <DEDUP_REMOVED lines=13> */
.L_x_820:
[----:B------:R-:W-:Y:S05]  /*a320*/  BSYNC.RECONVERGENT B3 ;  /* 0x0000000000037941 */ /* 0x000fea0003800200 */
.L_x_819:
        /* <DEDUP_REMOVED lines=42> */
[----:B------:R-:W-:-:S07]  /*a5d0*/  HFMA2 R6, -RZ, RZ, 0, 0 ;  /* 0x00000000ff067431 */ /* 0x000fce00000001ff */
.L_x_817:
[----:B------:R-:W-:Y:S05]  /*a5e0*/  BSYNC.RECONVERGENT B2 ;  /* 0x0000000000027941 */ /* 0x000fea0003800200 */
.L_x_816:
        /* <DEDUP_REMOVED lines=22> */
.L_x_823:
        /* <DEDUP_REMOVED lines=13> */
.L_x_825:
[----:B------:R-:W-:Y:S05]  /*a820*/  BSYNC.RECONVERGENT B3 ;  /* 0x0000000000037941 */ /* 0x000fea0003800200 */
.L_x_824:
        /* <DEDUP_REMOVED lines=43> */
.L_x_822:
[----:B------:R-:W-:Y:S05]  /*aae0*/  BSYNC.RECONVERGENT B2 ;  /* 0x0000000000027941 */ /* 0x000fea0003800200 */
.L_x_821:
        /* <DEDUP_REMOVED lines=12> */
[----:B------:R-:W-:Y:S01]  /*abb0*/  @P2 FADD.FTZ R66, R66, R3 ;  /* 0x0000000342422221 */ /* 0x000fe20000010000 */
[----:B------:R-:W-:Y:S01]  /*abc0*/  @!P2 MOV R66, R3 ;  /* 0x000000030042a202 */ /* 0x000fe20000000f00 */
[----:B------:R-:W-:-:S03]  /*abd0*/  IMAD.MOV.U32 R3, RZ, RZ, R11 ;  /* 0x000000ffff037224 */ /* 0x000fc600078e000b */
        /* <DEDUP_REMOVED lines=10> */
.L_x_828:
        /* <DEDUP_REMOVED lines=13> */
.L_x_830:
[----:B------:R-:W-:Y:S05]  /*ad50*/  BSYNC.RECONVERGENT B3 ;  /* 0x0000000000037941 */ /* 0x000fea0003800200 */
.L_x_829:
        /* <DEDUP_REMOVED lines=43> */
.L_x_827:
[----:B------:R-:W-:Y:S05]  /*b010*/  BSYNC.RECONVERGENT B2 ;  /* 0x0000000000027941 */ /* 0x000fea0003800200 */
.L_x_826:
[----:B------:R-:W-:Y:S01]  /*b020*/  I2FP.F32.U32 R3, R3 ;  /* 0x0000000300037245 */ /* 0x000fe20000201000 */
[----:B------:R-:W-:Y:S01]  /*b030*/  BSSY.RECONVERGENT B2, `(.L_x_831) ;  /* 0x000004d000027945 */ /* 0x000fe20003800200 */
[----:B------:R-:W-:Y:S01]  /*b040*/  SHF.L.U32 R4, R41, 0x10, RZ ;  /* 0x0000001029047819 */ /* 0x000fe200000006ff */
[----:B------:R-:W-:Y:S02]  /*b050*/  IMAD.MOV.U32 R57, RZ, RZ, 0x2 ;  /* 0x00000002ff397424 */ /* 0x000fe400078e00ff */
[----:B------:R-:W-:Y:S01]  /*b060*/  FFMA.FTZ R3, R3, R80, 1.1641532182693481445e-10 ;  /* 0x2f00000003037423 */ /* 0x000fe20000010050 */
[----:B------:R-:W-:Y:S02]  /*b070*/  IMAD.MOV.U32 R5, RZ, RZ, R11 ;  /* 0x000000ffff057224 */ /* 0x000fe400078e000b */
[----:B------:R-:W-:Y:S02]  /*b080*/  FMUL.FTZ R4, R4, R89 ;  /* 0x0000005904047220 */ /* 0x000fe40000410000 */
        /* <DEDUP_REMOVED lines=14> */
.L_x_833:
        /* <DEDUP_REMOVED lines=13> */
.L_x_835:
[----:B------:R-:W-:Y:S05]  /*b240*/  BSYNC.RECONVERGENT B3 ;  /* 0x0000000000037941 */ /* 0x000fea0003800200 */
.L_x_834:
        /* <DEDUP_REMOVED lines=43> */
.L_x_832:
[----:B------:R-:W-:Y:S05]  /*b500*/  BSYNC.RECONVERGENT B2 ;  /* 0x0000000000027941 */ /* 0x000fea0003800200 */
.L_x_831:
        /* <DEDUP_REMOVED lines=27> */
.L_x_838:
        /* <DEDUP_REMOVED lines=13> */
.L_x_840:
[----:B------:R-:W-:Y:S05]  /*b790*/  BSYNC.RECONVERGENT B3 ;  /* 0x0000000000037941 */ /* 0x000fea0003800200 */
.L_x_839:
        /* <DEDUP_REMOVED lines=43> */
.L_x_837:
[----:B------:R-:W-:Y:S05]  /*ba50*/  BSYNC.RECONVERGENT B2 ;  /* 0x0000000000027941 */ /* 0x000fea0003800200 */
.L_x_836:
[----:B------:R-:W-:Y:S01]  /*ba60*/  I2FP.F32.U32 R3, R3 ;  /* 0x0000000300037245 */ /* 0x000fe20000201000 */
[----:B------:R-:W-:Y:S01]  /*ba70*/  IMAD.U32 R4, R42, 0x10000, RZ ;  /* 0x000100002a047824 */ /* 0x000fe200078e00ff */
[----:B------:R-:W-:Y:S01]  /*ba80*/  BSSY.RECONVERGENT B2, `(.L_x_841) ;  /* 0x000004d000027945 */ /* 0x000fe20003800200 */
[----:B------:R-:W-:Y:S02]  /*ba90*/  HFMA2 R76, -RZ, RZ, 0, 1.1920928955078125e-07 ;  /* 0x00000002ff4c7431 */ /* 0x000fe400000001ff */
[----:B------:R-:W-:Y:S02]  /*baa0*/  IMAD.MOV.U32 R57, RZ, RZ, R11 ;  /* 0x000000ffff397224 */ /* 0x000fe400078e000b */
[----:B------:R-:W-:Y:S01]  /*bab0*/  FFMA.FTZ R5, R3, R80, 1.1641532182693481445e-10 ;  /* 0x2f00000003057423 */ /* 0x000fe20000010050 */
[----:B------:R-:W-:Y:S01]  /*bac0*/  FMUL.FTZ R4, R4, R89 ;  /* 0x0000005904047220 */ /* 0x000fe20000410000 */
[----:B------:R-:W-:-:S03]  /*bad0*/  PRMT R3, R42, 0x7632, R3 ;  /* 0x000076322a037816 */ /* 0x000fc60000000003 */
        /* <DEDUP_REMOVED lines=14> */
.L_x_843:
        /* <DEDUP_REMOVED lines=13> */
.L_x_845:
[----:B------:R-:W-:Y:S05]  /*bc90*/  BSYNC.RECONVERGENT B3 ;  /* 0x0000000000037941 */ /* 0x000fea0003800200 */
.L_x_844:
        /* <DEDUP_REMOVED lines=43> */
.L_x_842:
[----:B------:R-:W-:Y:S05]  /*bf50*/  BSYNC.RECONVERGENT B2 ;  /* 0x0000000000027941 */ /* 0x000fea0003800200 */
.L_x_841:
[----:B------:R-:W-:Y:S01]  /*bf60*/  I2FP.F32.U32 R5, R57 ;  /* 0x0000003900057245 */ /* 0x000fe20000201000 */
[----:B------:R-:W-:Y:S01]  /*bf70*/  IMAD.U32 R4, R22, 0x10000, RZ ;  /* 0x0001000016047824 */ /* 0x000fe200078e00ff */
[----:B------:R-:W-:Y:S01]  /*bf80*/  @P2 SHF.L.U32 R73, R18, 0x10, RZ ;  /* 0x0000001012492819 */ /* 0x000fe200000006ff */
[----:B------:R-:W-:Y:S01]  /*bf90*/  BSSY.RECONVERGENT B2, `(.L_x_846) ;  /* 0x000004f000027945 */ /* 0x000fe20003800200 */
[----:B------:R-:W-:Y:S02]  /*bfa0*/  IMAD.MOV.U32 R77, RZ, RZ, 0x2 ;  /* 0x00000002ff4d7424 */ /* 0x000fe400078e00ff */
[----:B------:R-:W-:Y:S01]  /*bfb0*/  FFMA.FTZ R5, R5, R80, 1.1641532182693481445e-10 ;  /* 0x2f00000005057423 */ /* 0x000fe20000010050 */
[----:B------:R-:W-:-:S04]  /*bfc0*/  FMUL.FTZ R4, R4, R89 ;  /* 0x0000005904047220 */ /* 0x000fc80000410000 */
[----:B------:R-:W-:-:S04]  /*bfd0*/  FSETP.GTU.FTZ.AND P3, PT, R5, R90, PT ;  /* 0x0000005a0500720b */ /* 0x000fc80003f7c000 */
[----:B------:R-:W-:Y:S02]  /*bfe0*/  FSEL R57, R4, RZ, !P3 ;  /* 0x000000ff04397208 */ /* 0x000fe40005800000 */
[----:B------:R-:W-:Y:S02]  /*bff0*/  SEL R5, RZ, 0x1, P3 ;  /* 0x00000001ff057807 */ /* 0x000fe40001800000 */
[----:B------:R-:W-:Y:S01]  /*c000*/  ISETP.NE.AND P3, PT, R76, 0x1, PT ;  /* 0x000000014c00780c */ /* 0x000fe20003f65270 */
[----:B------:R-:W-:Y:S01]  /*c010*/  FADD.FTZ R42, R42, R57 ;  /* 0x000000392a2a7221 */ /* 0x000fe20000010000 */
[----:B------:R-:W-:-:S03]  /*c020*/  MOV R4, R11 ;  /* 0x0000000b00047202 */ /* 0x000fc60000000f00 */
        /* <DEDUP_REMOVED lines=12> */
.L_x_848:
        /* <DEDUP_REMOVED lines=13> */
.L_x_850:
[----:B------:R-:W-:Y:S05]  /*c1c0*/  BSYNC.RECONVERGENT B3 ;  /* 0x0000000000037941 */ /* 0x000fea0003800200 */
.L_x_849:
        /* <DEDUP_REMOVED lines=43> */
.L_x_847:
[----:B------:R-:W-:Y:S05]  /*c480*/  BSYNC.RECONVERGENT B2 ;  /* 0x0000000000027941 */ /* 0x000fea0003800200 */
.L_x_846:
[----:B------:R-:W-:Y:S01]  /*c490*/  I2FP.F32.U32 R57, R4 ;  /* 0x0000000400397245 */ /* 0x000fe20000201000 */
[----:B------:R-:W-:Y:S01]  /*c4a0*/  IMAD.U32 R76, R3, 0x10000, RZ ;  /* 0x00010000034c7824 */ /* 0x000fe200078e00ff */
[----:B------:R-:W-:Y:S01]  /*c4b0*/  ISETP.NE.AND P4, PT, R77, 0x1, PT ;  /* 0x000000014d00780c */ /* 0x000fe20003f85270 */
[----:B------:R-:W-:Y:S01]  /*c4c0*/  BSSY.RECONVERGENT B2, `(.L_x_851) ;  /* 0x000004a000027945 */ /* 0x000fe20003800200 */
[----:B------:R-:W-:Y:S01]  /*c4d0*/  MOV R4, R11 ;  /* 0x0000000b00047202 */ /* 0x000fe20000000f00 */
[----:B------:R-:W-:Y:S01]  /*c4e0*/  FFMA.FTZ R3, R57, R80, 1.1641532182693481445e-10 ;  /* 0x2f00000039037423 */ /* 0x000fe20000010050 */
[----:B------:R-:W-:Y:S01]  /*c4f0*/  FMUL.FTZ R76, R76, R89 ;  /* 0x000000594c4c7220 */ /* 0x000fe20000410000 */
[----:B------:R-:W-:-:S03]  /*c500*/  IMAD.MOV.U32 R57, RZ, RZ, 0x2 ;  /* 0x00000002ff397424 */ /* 0x000fc600078e00ff */
        /* <DEDUP_REMOVED lines=12> */
.L_x_853:
        /* <DEDUP_REMOVED lines=13> */
.L_x_855:
[----:B------:R-:W-:Y:S05]  /*c6a0*/  BSYNC.RECONVERGENT B3 ;  /* 0x0000000000037941 */ /* 0x000fea0003800200 */
.L_x_854:
        /* <DEDUP_REMOVED lines=43> */
.L_x_852:
[----:B------:R-:W-:Y:S05]  /*c960*/  BSYNC.RECONVERGENT B2 ;  /* 0x0000000000027941 */ /* 0x000fea0003800200 */
.L_x_851:
[----:B------:R-:W-:Y:S01]  /*c970*/  I2FP.F32.U32 R77, R4 ;  /* 0x00000004004d7245 */ /* 0x000fe20000201000 */
[----:B------:R-:W-:Y:S01]  /*c980*/  BSSY.RECONVERGENT B2, `(.L_x_856) ;  /* 0x0000053000027945 */ /* 0x000fe20003800200 */
[----:B------:R-:W-:Y:S02]  /*c990*/  PRMT R4, R22, 0x7632, R4 ;  /* 0x0000763216047816 */ /* 0x000fe40000000004 */
[----:B------:R-:W-:Y:S01]  /*c9a0*/  @P2 PRMT R76, R18, 0x7632, R76 ;  /* 0x00007632124c2816 */ /* 0x000fe2000000004c */
[----:B------:R-:W-:Y:S02]  /*c9b0*/  FFMA.FTZ R77, R77, R80, 1.1641532182693481445e-10 ;  /* 0x2f0000004d4d7423 */ /* 0x000fe40000010050 */
[----:B------:R-:W-:Y:S02]  /*c9c0*/  IMAD.U32 R4, R4, 0x10000, RZ ;  /* 0x0001000004047824 */ /* 0x000fe400078e00ff */
[----:B------:R-:W-:Y:S01]  /*c9d0*/  @P2 IMAD.U32 R76, R76, 0x10000, RZ ;  /* 0x000100004c4c2824 */ /* 0x000fe200078e00ff */
[----:B------:R-:W-:Y:S01]  /*c9e0*/  FSETP.GTU.FTZ.AND P4, PT, R77, R90, PT ;  /* 0x0000005a4d00720b */ /* 0x000fe20003f9c000 */
[----:B------:R-:W-:Y:S01]  /*c9f0*/  FMUL.FTZ R4, R4, R89 ;  /* 0x0000005904047220 */ /* 0x000fe20000410000 */
[----:B------:R-:W-:-:S04]  /*ca00*/  IMAD.MOV.U32 R77, RZ, RZ, 0x2 ;  /* 0x00000002ff4d7424 */ /* 0x000fc800078e00ff */
        /* <DEDUP_REMOVED lines=17> */
.L_x_858:
        /* <DEDUP_REMOVED lines=13> */
.L_x_860:
[----:B------:R-:W-:Y:S05]  /*cbf0*/  BSYNC.RECONVERGENT B3 ;  /* 0x0000000000037941 */ /* 0x000fea0003800200 */
.L_x_859:
        /* <DEDUP_REMOVED lines=43> */
.L_x_857:
[----:B------:R-:W-:Y:S05]  /*ceb0*/  BSYNC.RECONVERGENT B2 ;  /* 0x0000000000027941 */ /* 0x000fea0003800200 */
.L_x_856:
        /* <DEDUP_REMOVED lines=21> */
.L_x_863:
        /* <DEDUP_REMOVED lines=13> */
.L_x_865:
[----:B------:R-:W-:Y:S05]  /*d0e0*/  BSYNC.RECONVERGENT B3 ;  /* 0x0000000000037941 */ /* 0x000fea0003800200 */
.L_x_864:
        /* <DEDUP_REMOVED lines=43> */
.L_x_862:
[----:B------:R-:W-:Y:S05]  /*d3a0*/  BSYNC.RECONVERGENT B2 ;  /* 0x0000000000027941 */ /* 0x000fea0003800200 */
.L_x_861:
[----:B------:R-:W-:Y:S01]  /*d3b0*/  I2FP.F32.U32 R43, R43 ;  /* 0x0000002b002b7245 */ /* 0x000fe20000201000 */
[----:B------:R-:W-:Y:S01]  /*d3c0*/  BSSY.RECONVERGENT B2, `(.L_x_866) ;  /* 0x0000052000027945 */ /* 0x000fe20003800200 */
[----:B------:R-:W-:Y:S01]  /*d3d0*/  SHF.L.U32 R92, R23, 0x10, RZ ;  /* 0x00000010175c7819 */ /* 0x000fe200000006ff */
[----:B------:R-:W-:Y:S02]  /*d3e0*/  HFMA2 R94, -RZ, RZ, 0, 1.1920928955078125e-07 ;  /* 0x00000002ff5e7431 */ /* 0x000fe400000001ff */
[----:B------:R-:W-:Y:S02]  /*d3f0*/  FFMA.FTZ R43, R43, R80, 1.1641532182693481445e-10 ;  /* 0x2f0000002b2b7423 */ /* 0x000fe40000010050 */
[----:B------:R-:W-:-:S03]  /*d400*/  FMUL.FTZ R92, R92, R89 ;  /* 0x000000595c5c7220 */ /* 0x000fc60000410000 */
        /* <DEDUP_REMOVED lines=8> */
[----:B------:R-:W-:Y:S01]  /*d490*/  PRMT R3, R43, 0x7610, R3 ;  /* 0x000076102b037816 */ /* 0x000fe20000000003 */
        /* <DEDUP_REMOVED lines=11> */
.L_x_868:
        /* <DEDUP_REMOVED lines=13> */
.L_x_870:
[----:B------:R-:W-:Y:S05]  /*d620*/  BSYNC.RECONVERGENT B3 ;  /* 0x0000000000037941 */ /* 0x000fea0003800200 */
.L_x_869:
        /* <DEDUP_REMOVED lines=43> */
.L_x_867:
[----:B------:R-:W-:Y:S05]  /*d8e0*/  BSYNC.RECONVERGENT B2 ;  /* 0x0000000000027941 */ /* 0x000fea0003800200 */
.L_x_866:
        /* <DEDUP_REMOVED lines=20> */
.L_x_873:
        /* <DEDUP_REMOVED lines=9> */
[----:B------:R-:W-:Y:S01]  /*dac0*/  @!P6 IADD3 R57, PT, PT, R12, 0x1, RZ ;  /* 0x000000010c39e810 */ /* 0x000fe20007ffe0ff */
[----:B------:R-:W-:-:S03]  /*dad0*/  @!P6 IMAD.MOV.U32 R60, RZ, RZ, RZ ;  /* 0x000000ffff3ce224 */ /* 0x000fc600078e00ff */
[----:B------:R-:W-:-:S13]  /*dae0*/  ISETP.NE.AND P0, PT, R64, RZ, !P6 ;  /* 0x000000ff4000720c */ /* 0x000fda0007705270 */
[----:B------:R-:W-:Y:S01]  /*daf0*/  @P0 IMAD.MOV R57, RZ, RZ, R12 ;  /* 0x000000ffff390224 */ /* 0x000fe200078e020c */
[----:B------:R-:W-:-:S04]  /*db00*/  ISETP.NE.AND P0, PT, R11, RZ, PT ;  /* 0x000000ff0b00720c */ /* 0x000fc80003f05270 */
[----:B------:R-:W-:-:S09]  /*db10*/  @!P6 MOV R12, R57 ;  /* 0x00000039000ce202 */ /* 0x000fd20000000f00 */
.L_x_875:
[----:B------:R-:W-:Y:S05]  /*db20*/  BSYNC.RECONVERGENT B3 ;  /* 0x0000000000037941 */ /* 0x000fea0003800200 */
.L_x_874:
        /* <DEDUP_REMOVED lines=43> */
.L_x_872:
[----:B------:R-:W-:Y:S05]  /*dde0*/  BSYNC.RECONVERGENT B2 ;  /* 0x0000000000027941 */ /* 0x000fea0003800200 */
.L_x_871:
[----:B------:R-:W-:Y:S02]  /*ddf0*/  I2FP.F32.U32 R93, R93 ;  /* 0x0000005d005d7245 */ /* 0x000fe40000201000 */
[----:B------:R-:W-:Y:S01]  /*de00*/  PRMT R41, R81, 0x5410, R41 ;  /* 0x0000541051297816 */ /* 0x000fe20000000029 */
[----:B------:R-:W-:Y:S01]  /*de10*/  IMAD.MOV.U32 R81, RZ, RZ, R2 ;  /* 0x000000ffff517224 */ /* 0x000fe200078e0002 */
        /* <DEDUP_REMOVED lines=8> */
[----:B------:R-:W-:Y:S02]  /*dea0*/  @P2 PRMT R80, R19, 0x7632, R80 ;  /* 0x0000763213502816 */ /* 0x000fe40000000050 */
[----:B------:R-:W-:Y:S02]  /*deb0*/  PRMT R2, R90, 0x7610, R2 ;  /* 0x000076105a027816 */ /* 0x000fe40000000002 */
[----:B------:R-:W-:Y:S02]  /*dec0*/  FSEL R93, R89, RZ, !P6 ;  /* 0x000000ff595d7208 */ /* 0x000fe40007000000 */
[----:B------:R-:W-:-:S03]  /*ded0*/  @P2 SHF.L.U32 R89, R80, 0x10, RZ ;  /* 0x0000001050592819 */ /* 0x000fc600000006ff */
[----:B------:R-:W-:-:S04]  /*dee0*/  FADD.FTZ R92, R92, R93 ;  /* 0x0000005d5c5c7221 */ /* 0x000fc80000010000 */
[----:B------:R-:W-:Y:S01]  /*def0*/  @P2 FADD.FTZ R80, R92, R89 ;  /* 0x000000595c502221 */ /* 0x000fe20000010000 */
[----:B------:R-:W-:-:S05]  /*df00*/  @!P2 IMAD.MOV.U32 R80, RZ, RZ, R92 ;  /* 0x000000ffff50a224 */ /* 0x000fca00078e005c */
[----:B------:R-:W-:-:S04]  /*df10*/  F2FP.BF16.F32.PACK_AB R89, RZ, R80 ;  /* 0x00000050ff59723e */ /* 0x000fc800000010ff */
[----:B------:R-:W-:Y:S01]  /*df20*/  PRMT R43, R43, 0x5410, R89 ;  /* 0x000054102b2b7816 */ /* 0x000fe20000000059 */
[----:B------:R-:W-:Y:S06]  /*df30*/  BRA `(.L_x_876) ;  /* 0x00000028007c7947 */ /* 0x000fec0003800000 */
.L_x_795:
        /* <DEDUP_REMOVED lines=11> */
[----:B------:R-:W-:Y:S01]  /*dff0*/  @P3 IADD3 R66, PT, PT, R57, 0x1, RZ ;  /* 0x0000000139423810 */ /* 0x000fe20007ffe0ff */
[----:B------:R-:W-:Y:S02]  /*e000*/  @!P3 IMAD.MOV.U32 R0, RZ, RZ, R59 ;  /* 0x000000ffff00b224 */ /* 0x000fe400078e003b */
[----:B------:R-:W-:Y:S02]  /*e010*/  @P3 IMAD.MOV.U32 R90, RZ, RZ, R81 ;  /* 0x000000ffff5a3224 */ /* 0x000fe400078e0051 */
[----:B------:R-:W-:Y:S01]  /*e020*/  @P3 IMAD.MOV.U32 R0, RZ, RZ, R58 ;  /* 0x000000ffff003224 */ /* 0x000fe200078e003a */
[----:B------:R-:W-:Y:S06]  /*e030*/  BRA `(.L_x_878) ;  /* 0x0000000000e07947 */ /* 0x000fec0003800000 */
.L_x_879:
        /* <DEDUP_REMOVED lines=13> */
.L_x_881:
[----:B------:R-:W-:Y:S05]  /*e110*/  BSYNC.RECONVERGENT B3 ;  /* 0x0000000000037941 */ /* 0x000fea0003800200 */
.L_x_880:
        /* <DEDUP_REMOVED lines=42> */
.L_x_878:
[----:B------:R-:W-:Y:S05]  /*e3c0*/  BSYNC.RECONVERGENT B2 ;  /* 0x0000000000027941 */ /* 0x000fea0003800200 */
.L_x_877:
        /* <DEDUP_REMOVED lines=10> */
[----:B------:R-:W-:-:S02]  /*e470*/  IMAD.MOV.U32 R73, RZ, RZ, 0x2 ;  /* 0x00000002ff497424 */ /* 0x000fc400078e00ff */
[----:B0-----:R-:W-:Y:S01]  /*e480*/  FMUL.FTZ R67, R67, R80 ;  /* 0x0000005043437220 */ /* 0x001fe20000410000 */
[----:B-1----:R-:W-:-:S04]  /*e490*/  FSETP.GTU.FTZ.AND P3, PT, R0, R81, PT ;  /* 0x000000510000720b */ /* 0x002fc80003f7c000 */
        /* <DEDUP_REMOVED lines=15> */
.L_x_884:
        /* <DEDUP_REMOVED lines=13> */
.L_x_886:
[----:B------:R-:W-:Y:S05]  /*e660*/  BSYNC.RECONVERGENT B3 ;  /* 0x0000000000037941 */ /* 0x000fea0003800200 */
.L_x_885:
        /* <DEDUP_REMOVED lines=42> */
[----:B------:R-:W-:-:S07]  /*e910*/  IMAD.MOV.U32 R90, RZ, RZ, R66 ;  /* 0x000000ffff5a7224 */ /* 0x000fce00078e0042 */
.L_x_883:
[----:B------:R-:W-:Y:S05]  /*e920*/  BSYNC.RECONVERGENT B2 ;  /* 0x0000000000027941 */ /* 0x000fea0003800200 */
.L_x_882:
[----:B------:R-:W-:Y:S01]  /*e930*/  I2FP.F32.U32 R57, R57 ;  /* 0x0000003900397245 */ /* 0x000fe20000201000 */
[----:B------:R-:W-:Y:S01]  /*e940*/  BSSY.RECONVERGENT B2, `(.L_x_887) ;  /* 0x0000051000027945 */ /* 0x000fe20003800200 */
[----:B------:R-:W-:Y:S01]  /*e950*/  SHF.L.U32 R67, R40, 0x10, RZ ;  /* 0x0000001028437819 */ /* 0x000fe200000006ff */
[----:B------:R-:W-:Y:S01]  /*e960*/  IMAD.MOV.U32 R72, RZ, RZ, 0x2 ;  /* 0x00000002ff487424 */ /* 0x000fe200078e00ff */
[----:B------:R-:W-:Y:S01]  /*e970*/  ISETP.NE.AND P4, PT, R73, 0x1, PT ;  /* 0x000000014900780c */ /* 0x000fe20003f85270 */
[----:B------:R-:W-:Y:S01]  /*e980*/  FFMA.FTZ R40, R57, R92, 1.1641532182693481445e-10 ;  /* 0x2f00000039287423 */ /* 0x000fe2000001005c */
[----:B------:R-:W-:Y:S01]  /*e990*/  @P2 PRMT R57, R16, 0x7632, R57 ;  /* 0x0000763210392816 */ /* 0x000fe20000000039 */
[----:B------:R-:W-:-:S03]  /*e9a0*/  FMUL.FTZ R67, R67, R80 ;  /* 0x0000005043437220 */ /* 0x000fc60000410000 */
[----:B------:R-:W-:Y:S01]  /*e9b0*/  FSETP.GTU.FTZ.AND P3, PT, R40, R81, PT ;  /* 0x000000512800720b */ /* 0x000fe20003f7c000 */
[----:B------:R-:W-:Y:S01]  /*e9c0*/  @P2 IMAD.U32 R40, R57, 0x10000, RZ ;  /* 0x0001000039282824 */ /* 0x000fe200078e00ff */
[----:B------:R-:W-:Y:S02]  /*e9d0*/  MOV R57, R11 ;  /* 0x0000000b00397202 */ /* 0x000fe40000000f00 */
        /* <DEDUP_REMOVED lines=14> */
.L_x_889:
        /* <DEDUP_REMOVED lines=13> */
.L_x_891:
[----:B------:R-:W-:Y:S05]  /*eb90*/  BSYNC.RECONVERGENT B3 ;  /* 0x0000000000037941 */ /* 0x000fea0003800200 */
.L_x_890:
        /* <DEDUP_REMOVED lines=40> */
[----:B------:R-:W-:Y:S02]  /*ee20*/  IMAD.MOV.U32 R90, RZ, RZ, R72 ;  /* 0x000000ffff5a7224 */ /* 0x000fe400078e0048 */
[----:B------:R-:W-:Y:S01]  /*ee30*/  HFMA2 R72, -RZ, RZ, 0, 0 ;  /* 0x00000000ff487431 */ /* 0x000fe200000001ff */
[----:B------:R-:W-:-:S07]  /*ee40*/  LOP3.LUT R59, R76, UR31, R73, 0x96, !PT ;  /* 0x0000001f4c3b7c12 */ /* 0x000fce000f8e9649 */
.L_x_888:
[----:B------:R-:W-:Y:S05]  /*ee50*/  BSYNC.RECONVERGENT B2 ;  /* 0x0000000000027941 */ /* 0x000fea0003800200 */
.L_x_887:
[----:B------:R-:W-:Y:S01]  /*ee60*/  I2FP.F32.U32 R57, R57 ;  /* 0x0000003900397245 */ /* 0x000fe20000201000 */
[C---:B------:R-:W-:Y:S01]  /*ee70*/  IMAD.U32 R73, R41.reuse, 0x10000, RZ ;  /* 0x0001000029497824 */ /* 0x040fe200078e00ff */
[----:B------:R-:W-:Y:S01]  /*ee80*/  ISETP.NE.AND P3, PT, R72, 0x1, PT ;  /* 0x000000014800780c */ /* 0x000fe20003f65270 */
[----:B------:R-:W-:Y:S01]  /*ee90*/  BSSY.RECONVERGENT B2, `(.L_x_892) ;  /* 0x000004f000027945 */ /* 0x000fe20003800200 */
[----:B------:R-:W-:Y:S01]  /*eea0*/  PRMT R41, R41, 0x7632, R41 ;  /* 0x0000763229297816 */ /* 0x000fe20000000029 */
[----:B------:R-:W-:Y:S01]  /*eeb0*/  FFMA.FTZ R66, R57, R92, 1.1641532182693481445e-10 ;  /* 0x2f00000039427423 */ /* 0x000fe2000001005c */
[----:B------:R-:W-:Y:S01]  /*eec0*/  FMUL.FTZ R73, R73, R80 ;  /* 0x0000005049497220 */ /* 0x000fe20000410000 */
[----:B------:R-:W-:-:S03]  /*eed0*/  @P2 IMAD.U32 R57, R17, 0x10000, RZ ;  /* 0x0001000011392824 */ /* 0x000fc600078e00ff */
[----:B------:R-:W-:-:S04]  /*eee0*/  FSETP.GTU.FTZ.AND P4, PT, R66, R81, PT ;  /* 0x000000514200720b */ /* 0x000fc80003f9c000 */
[----:B------:R-:W-:Y:S01]  /*eef0*/  FSEL R66, R73, RZ, !P4 ;  /* 0x000000ff49427208 */ /* 0x000fe20006000000 */
[----:B------:R-:W-:Y:S01]  /*ef00*/  HFMA2 R73, -RZ, RZ, 0, 1.1920928955078125e-07 ;  /* 0x00000002ff497431 */ /* 0x000fe200000001ff */
        /* <DEDUP_REMOVED lines=14> */
.L_x_894:
        /* <DEDUP_REMOVED lines=13> */
.L_x_896:
[----:B------:R-:W-:Y:S05]  /*f0c0*/  BSYNC.RECONVERGENT B3 ;  /* 0x0000000000037941 */ /* 0x000fea0003800200 */
.L_x_895:
        /* <DEDUP_REMOVED lines=43> */
.L_x_893:
[----:B------:R-:W-:Y:S05]  /*f380*/  BSYNC.RECONVERGENT B2 ;  /* 0x0000000000027941 */ /* 0x000fea0003800200 */
.L_x_892:
        /* <DEDUP_REMOVED lines=25> */
.L_x_899:
        /* <DEDUP_REMOVED lines=13> */
.L_x_901:
[----:B------:R-:W-:Y:S05]  /*f5f0*/  BSYNC.RECONVERGENT B3 ;  /* 0x0000000000037941 */ /* 0x000fea0003800200 */
.L_x_900:
        /* <DEDUP_REMOVED lines=43> */
.L_x_898:
[----:B------:R-:W-:Y:S05]  /*f8b0*/  BSYNC.RECONVERGENT B2 ;  /* 0x0000000000027941 */ /* 0x000fea0003800200 */
.L_x_897:
[----:B------:R-:W-:Y:S01]  /*f8c0*/  I2FP.F32.U32 R57, R57 ;  /* 0x0000003900397245 */ /* 0x000fe20000201000 */
[----:B------:R-:W-:Y:S01]  /*f8d0*/  @P2 IMAD.U32 R94, R18, 0x10000, RZ ;  /* 0x00010000125e2824 */ /* 0x000fe200078e00ff */
[C---:B------:R-:W-:Y:S01]  /*f8e0*/  SHF.L.U32 R73, R42.reuse, 0x10, RZ ;  /* 0x000000102a497819 */ /* 0x040fe200000006ff */
[----:B------:R-:W-:Y:S01]  /*f8f0*/  BSSY.RECONVERGENT B2, `(.L_x_902) ;  /* 0x000004f000027945 */ /* 0x000fe20003800200 */
[----:B------:R-:W-:Y:S02]  /*f900*/  IMAD.MOV.U32 R77, RZ, RZ, 0x2 ;  /* 0x00000002ff4d7424 */ /* 0x000fe400078e00ff */
        /* <DEDUP_REMOVED lines=8> */
[----:B------:R-:W-:Y:S02]  /*f990*/  P2R R88, PR, RZ, 0x8 ;  /* 0x00000008ff587803 */ /* 0x000fe40000000000 */
[----:B------:R-:W-:Y:S02]  /*f9a0*/  ISETP.NE.AND P3, PT, R76, 0x1, PT ;  /* 0x000000014c00780c */ /* 0x000fe40003f65270 */
[----:B------:R-:W-:-:S11]  /*f9b0*/  F2FP.BF16.F32.PACK_AB R42, RZ, R73 ;  /* 0x00000049ff2a723e */ /* 0x000fd600000010ff */
        /* <DEDUP_REMOVED lines=9> */
.L_x_904:
        /* <DEDUP_REMOVED lines=13> */
.L_x_906:
[----:B------:R-:W-:Y:S05]  /*fb20*/  BSYNC.RECONVERGENT B3 ;  /* 0x0000000000037941 */ /* 0x000fea0003800200 */
.L_x_905:
[----:B------:R-:W-:Y:S01]  /*fb30*/  LOP3.LUT R76, R12, UR7, R95, 0x96, !PT ;  /* 0x000000070c4c7c12 */ /* 0x000fe2000f8e965f */
[----:B------:R-:W-:-:S04]  /*fb40*/  IMAD.WIDE.U32 R58, R64, -0x326172a9, RZ ;  /* 0xcd9e8d57403a7825 */ /* 0x000fc800078e00ff */
        /* <DEDUP_REMOVED lines=38> */
[----:B------:R-:W-:Y:S01]  /*fdb0*/  IMAD.MOV.U32 R90, RZ, RZ, R76 ;  /* 0x000000ffff5a7224 */ /* 0x000fe200078e004c */
[----:B------:R-:W-:Y:S01]  /*fdc0*/  LOP3.LUT R59, R94, UR31, R77, 0x96, !PT ;  /* 0x0000001f5e3b7c12 */ /* 0x000fe2000f8e964d */
[----:B------:R-:W-:-:S07]  /*fdd0*/  HFMA2 R77, -RZ, RZ, 0, 0 ;  /* 0x00000000ff4d7431 */ /* 0x000fce00000001ff */
.L_x_903:
[----:B------:R-:W-:Y:S05]  /*fde0*/  BSYNC.RECONVERGENT B2 ;  /* 0x0000000000027941 */ /* 0x000fea0003800200 */
.L_x_902:
        /* <DEDUP_REMOVED lines=10> */
[----:B------:R-:W-:Y:S01]  /*fe90*/  FSEL R76, R57, RZ, !P3 ;  /* 0x000000ff394c7208 */ /* 0x000fe20005800000 */
[----:B------:R-:W-:Y:S01]  /*fea0*/  IMAD.MOV.U32 R57, RZ, RZ, R11 ;  /* 0x000000ffff397224 */ /* 0x000fe200078e000b */
        /* <DEDUP_REMOVED lines=12> */
.L_x_909:
        /* <DEDUP_REMOVED lines=13> */
.L_x_911:
[----:B------:R-:W-:Y:S05]  /*10040*/  BSYNC.RECONVERGENT B3 ;  /* 0x0000000000037941 */ /* 0x000fea0003800200 */
.L_x_910:
        /* <DEDUP_REMOVED lines=43> */
.L_x_908:
[----:B------:R-:W-:Y:S05]  /*10300*/  BSYNC.RECONVERGENT B2 ;  /* 0x0000000000027941 */ /* 0x000fea0003800200 */
.L_x_907:
[----:B------:R-:W-:Y:S01]  /*10310*/  I2FP.F32.U32 R57, R57 ;  /* 0x0000003900397245 */ /* 0x000fe20000201000 */
[----:B------:R-:W-:Y:S01]  /*10320*/  BSSY.RECONVERGENT B2, `(.L_x_912) ;  /* 0x0000050000027945 */ /* 0x000fe20003800200 */
[----:B------:R-:W-:Y:S02]  /*10330*/  ISETP.NE.AND P5, PT, R93, 0x1, PT ;  /* 0x000000015d00780c */ /* 0x000fe40003fa5270 */
[----:B------:R-:W-:Y:S01]  /*10340*/  PRMT R95, R43, 0x7632, R95 ;  /* 0x000076322b5f7816 */ /* 0x000fe2000000005f */
[----:B------:R-:W-:Y:S01]  /*10350*/  FFMA.FTZ R94, R57, R92, 1.1641532182693481445e-10 ;  /* 0x2f000000395e7423 */ /* 0x000fe2000001005c */
[----:B------:R-:W-:-:S04]  /*10360*/  IMAD.U32 R57, R43, 0x10000, RZ ;  /* 0x000100002b397824 */ /* 0x000fc800078e00ff */
[----:B------:R-:W-:Y:S01]  /*10370*/  FMUL.FTZ R57, R57, R80 ;  /* 0x0000005039397220 */ /* 0x000fe20000410000 */
[----:B------:R-:W-:Y:S02]  /*10380*/  FSETP.GTU.FTZ.AND P4, PT, R94, R81, PT ;  /* 0x000000515e00720b */ /* 0x000fe40003f9c000 */
[----:B------:R-:W-:Y:S02]  /*10390*/  @P2 SHF.L.U32 R94, R19, 0x10, RZ ;  /* 0x00000010135e2819 */ /* 0x000fe400000006ff */
[----:B------:R-:W-:Y:S01]  /*103a0*/  FSEL R77, R57, RZ, !P4 ;  /* 0x000000ff394d7208 */ /* 0x000fe20006000000 */
[----:B------:R-:W-:Y:S01]  /*103b0*/  IMAD.MOV.U32 R57, RZ, RZ, 0x2 ;  /* 0x00000002ff397424 */ /* 0x000fe200078e00ff */
        /* <DEDUP_REMOVED lines=13> */
.L_x_914:
        /* <DEDUP_REMOVED lines=13> */
.L_x_916:
[----:B------:R-:W-:Y:S05]  /*10560*/  BSYNC.RECONVERGENT B3 ;  /* 0x0000000000037941 */ /* 0x000fea0003800200 */
.L_x_915:
        /* <DEDUP_REMOVED lines=43> */
.L_x_913:
[----:B------:R-:W-:Y:S05]  /*10820*/  BSYNC.RECONVERGENT B2 ;  /* 0x0000000000027941 */ /* 0x000fea0003800200 */
.L_x_912:
        /* <DEDUP_REMOVED lines=9> */
[----:B------:R-:W-:Y:S01]  /*108c0*/  PRMT R40, R85, 0x5410, R40 ;  /* 0x0000541055287816 */ /* 0x000fe20000000028 */
[----:B------:R-:W-:Y:S01]  /*108d0*/  IMAD.MOV.U32 R81, RZ, RZ, R90 ;  /* 0x000000ffff517224 */ /* 0x000fe200078e005a */
[----:B------:R-:W-:-:S02]  /*108e0*/  FSEL R80, R80, RZ, !P5 ;  /* 0x000000ff50507208 */ /* 0x000fc40006800000 */
[----:B------:R-:W-:-:S03]  /*108f0*/  PLOP3.LUT P5, PT, P5, PT, PT, 0x8, 0x80 ;  /* 0x000000000080781c */ /* 0x000fc60002fae170 */
[----:B------:R-:W-:-:S05]  /*10900*/  @P2 FADD.FTZ R80, R93, R80 ;  /* 0x000000505d502221 */ /* 0x000fca0000010000 */
[----:B------:R-:W-:-:S04]  /*10910*/  F2FP.BF16.F32.PACK_AB R90, RZ, R80 ;  /* 0x00000050ff5a723e */ /* 0x000fc800000010ff */
[----:B------:R-:W-:-:S07]  /*10920*/  PRMT R43, R43, 0x5410, R90 ;  /* 0x000054102b2b7816 */ /* 0x000fce000000005a */
.L_x_876:
[----:B------:R-:W-:Y:S02]  /*10930*/  ISETP.NE.AND P2, PT, R83, RZ, PT ;  /* 0x000000ff5300720c */ /* 0x000fe40003f45270 */
[----:B------:R-:W-:Y:S02]  /*10940*/  SEL R83, RZ, 0x1000000, !P5 ;  /* 0x01000000ff537807 */ /* 0x000fe40006800000 */
[----:B------:R-:W-:Y:S02]  /*10950*/  ISETP.NE.AND P5, PT, R84, RZ, PT ;  /* 0x000000ff5400720c */ /* 0x000fe40003fa5270 */
[----:B------:R-:W0:Y:S01]  /*10960*/  LDC.64 R84, c[0x0][0x3a8] ;  /* 0x0000ea00ff547b82 */ /* 0x000e220000000a00 */
[----:B------:R-:W-:Y:S02]  /*10970*/  ISETP.NE.AND P6, PT, R88, RZ, PT ;  /* 0x000000ff5800720c */ /* 0x000fe40003fc5270 */
[----:B------:R-:W-:Y:S02]  /*10980*/  SEL R89, RZ, 0x10000, !P4 ;  /* 0x00010000ff597807 */ /* 0x000fe40006000000 */
[----:B------:R-:W-:-:S02]  /*10990*/  SEL R88, RZ, 0x100, !P3 ;  /* 0x00000100ff587807 */ /* 0x000fc40005800000 */
[----:B------:R-:W-:Y:S02]  /*109a0*/  ISETP.NE.AND P4, PT, R86, RZ, PT ;  /* 0x000000ff5600720c */ /* 0x000fe40003f85270 */
[----:B------:R-:W-:Y:S02]  /*109b0*/  ISETP.NE.AND P3, PT, R87, RZ, PT ;  /* 0x000000ff5700720c */ /* 0x000fe40003f65270 */
[----:B------:R-:W-:Y:S02]  /*109c0*/  LOP3.LUT R88, R88, R83, R89, 0xfe, !PT ;  /* 0x0000005358587212 */ /* 0x000fe400078efe59 */
[----:B------:R-:W-:Y:S02]  /*109d0*/  SEL R87, RZ, 0x1000000, !P3 ;  /* 0x01000000ff577807 */ /* 0x000fe40005800000 */
[----:B------:R-:W-:Y:S02]  /*109e0*/  SEL R86, RZ, 0x10000, !P4 ;  /* 0x00010000ff567807 */ /* 0x000fe40006000000 */
[----:B------:R-:W-:-:S04]  /*109f0*/  SEL R83, RZ, 0x100, !P5 ;  /* 0x00000100ff537807 */ /* 0x000fc80006800000 */
[----:B------:R-:W-:Y:S02]  /*10a00*/  LOP3.LUT R83, R83, R87, R86, 0xfe, !PT ;  /* 0x0000005753537212 */ /* 0x000fe400078efe56 */
[----:B------:R-:W-:Y:S01]  /*10a10*/  SEL R87, RZ, 0x1, !P6 ;  /* 0x00000001ff577807 */ /* 0x000fe20007000000 */
[----:B0-----:R-:W-:Y:S01]  /*10a20*/  IMAD.WIDE.U32 R84, R82, 0x10, R84 ;  /* 0x0000001052547825 */ /* 0x001fe200078e0054 */
[----:B------:R-:W-:-:S04]  /*10a30*/  SEL R86, RZ, 0x1, !P2 ;  /* 0x00000001ff567807 */ /* 0x000fc80005000000 */
[----:B------:R0:W-:Y:S02]  /*10a40*/  STG.E.128 desc[UR8][R84.64], R40 ;  /* 0x0000002854007986 */ /* 0x0001e4000c101d08 */
[----:B0-----:R-:W0:Y:S01]  /*10a50*/  LDC.64 R40, c[0x0][0x3b0] ;  /* 0x0000ec00ff287b82 */ /* 0x001e220000000a00 */
[----:B------:R-:W-:Y:S02]  /*10a60*/  LOP3.LUT R43, R88, R87, RZ, 0xfc, !PT ;  /* 0x00000057582b7212 */ /* 0x000fe400078efcff */
[----:B------:R-:W-:Y:S01]  /*10a70*/  LOP3.LUT R42, R83, R86, RZ, 0xfc, !PT ;  /* 0x00000056532a7212 */ /* 0x000fe200078efcff */
[----:B0-----:R-:W-:-:S05]  /*10a80*/  IMAD.WIDE.U32 R40, R82, 0x8, R40 ;  /* 0x0000000852287825 */ /* 0x001fca00078e0028 */
[----:B------:R2:W-:Y:S01]  /*10a90*/  STG.E.64 desc[UR8][R40.64], R42 ;  /* 0x0000002a28007986 */ /* 0x0005e2000c101b08 */
[----:B------:R-:W-:Y:S05]  /*10aa0*/  @!P1 BRA `(.L_x_794) ;  /* 0x0000000000509947 */ /* 0x000fea0003800000 */
[----:B--2---:R-:W-:Y:S02]  /*10ab0*/  SHF.L.U32 R40, R3, 0x10, RZ ;  /* 0x0000001003287819 */ /* 0x004fe400000006ff */
[----:B------:R-:W-:Y:S02]  /*10ac0*/  LOP3.LUT R42, R2, 0xffff, RZ, 0xc0, !PT ;  /* 0x0000ffff022a7812 */ /* 0x000fe400078ec0ff */
[----:B------:R-:W-:Y:S02]  /*10ad0*/  LOP3.LUT R43, R40, 0xff0000, RZ, 0xc0, !PT ;  /* 0x00ff0000282b7812 */ /* 0x000fe400078ec0ff */
[----:B------:R-:W0:Y:S01]  /*10ae0*/  LDC.64 R40, c[0x0][0x3b8] ;  /* 0x0000ee00ff287b82 */ /* 0x000e220000000a00 */
[----:B------:R-:W-:Y:S02]  /*10af0*/  PRMT R83, R4, 0x7104, RZ ;  /* 0x0000710404537816 */ /* 0x000fe400000000ff */
[----:B------:R-:W-:Y:S02]  /*10b00*/  PRMT R42, R43, 0x4210, R42 ;  /* 0x000042102b2a7816 */ /* 0x000fe4000000002a */
[----:B------:R-:W-:-:S02]  /*10b10*/  LOP3.LUT R86, R6, 0xff, RZ, 0xc0, !PT ;  /* 0x000000ff06567812 */ /* 0x000fc400078ec0ff */
[----:B------:R-:W-:Y:S02]  /*10b20*/  LOP3.LUT R42, R42, 0xff00, R83, 0xf8, !PT ;  /* 0x0000ff002a2a7812 */ /* 0x000fe400078ef853 */
[----:B------:R-:W-:Y:S01]  /*10b30*/  LOP3.LUT R84, R7, 0xff, RZ, 0xc0, !PT ;  /* 0x000000ff07547812 */ /* 0x000fe200078ec0ff */
[----:B------:R-:W-:Y:S01]  /*10b40*/  IMAD.WIDE.U32 R86, R86, 0x1000000, RZ ;  /* 0x0100000056567825 */ /* 0x000fe200078e00ff */
[----:B------:R-:W-:Y:S02]  /*10b50*/  LOP3.LUT R43, R8, 0xff, RZ, 0xc0, !PT ;  /* 0x000000ff082b7812 */ /* 0x000fe400078ec0ff */
[----:B------:R-:W-:Y:S01]  /*10b60*/  LOP3.LUT R83, R42, 0xff, R5, 0xf8, !PT ;  /* 0x000000ff2a537812 */ /* 0x000fe200078ef805 */
[----:B------:R-:W-:-:S04]  /*10b70*/  IMAD.WIDE.U32 R84, R84, 0x10000, RZ ;  /* 0x0001000054547825 */ /* 0x000fc800078e00ff */
[----:B------:R-:W-:Y:S01]  /*10b80*/  IMAD.WIDE.U32 R42, R43, 0x100, RZ ;  /* 0x000001002b2a7825 */ /* 0x000fe200078e00ff */
[----:B------:R-:W-:Y:S02]  /*10b90*/  LOP3.LUT R83, R85, R83, R87, 0xfe, !PT ;  /* 0x0000005355537212 */ /* 0x000fe400078efe57 */
[----:B------:R-:W-:Y:S01]  /*10ba0*/  LOP3.LUT R84, R42, R86, R84, 0xfe, !PT ;  /* 0x000000562a547212 */ /* 0x000fe200078efe54 */
[----:B0-----:R-:W-:Y:S01]  /*10bb0*/  IMAD.WIDE.U32 R40, R82, 0x8, R40 ;  /* 0x0000000852287825 */ /* 0x001fe200078e0028 */
[----:B------:R-:W-:Y:S02]  /*10bc0*/  LOP3.LUT R43, R83, R43, RZ, 0xfc, !PT ;  /* 0x0000002b532b7212 */ /* 0x000fe400078efcff */
[----:B------:R-:W-:-:S05]  /*10bd0*/  LOP3.LUT R42, R84, 0xff, R9, 0xf8, !PT ;  /* 0x000000ff542a7812 */ /* 0x000fca00078ef809 */
[----:B------:R3:W-:Y:S02]  /*10be0*/  STG.E.64 desc[UR8][R40.64], R42 ;  /* 0x0000002a28007986 */ /* 0x0007e4000c101b08 */
.L_x_794:
[----:B------:R-:W-:Y:S05]  /*10bf0*/  BSYNC.RECONVERGENT B1 ;  /* 0x0000000000017941 */ /* 0x000fea0003800200 */
.L_x_793:
        /* <DEDUP_REMOVED lines=76> */
.L_x_934:
[----:B01----:R-:W-:Y:S01]  /*110c0*/  FADD.FTZ R82, R82, R87 ;  /* 0x0000005752527221 */ /* 0x003fe20000010000 */
[----:B------:R-:W-:Y:S01]  /*110d0*/  FMUL.FTZ R84, R83, R83 ;  /* 0x0000005353547220 */ /* 0x000fe20000410000 */
[----:B------:R-:W-:Y:S01]  /*110e0*/  ISETP.NE.AND P2, PT, RZ, UR12, PT ;  /* 0x0000000cff007c0c */ /* 0x000fe2000bf45270 */
[----:B------:R-:W0:Y:S01]  /*110f0*/  @!P3 LDC.64 R42, c[0x0][0x3c0] ;  /* 0x0000f000ff2abb82 */ /* 0x000e220000000a00 */
[----:B------:R-:W-:Y:S01]  /*11100*/  FFMA.FTZ R82, R82, R41, UR13 ;  /* 0x0000000d52527e23 */ /* 0x000fe20008010029 */
[----:B------:R-:W-:Y:S01]  /*11110*/  BSSY.RECONVERGENT B1, `(.L_x_918) ;  /* 0x000003b000017945 */ /* 0x000fe20003800200 */
[----:B------:R-:W-:-:S05]  /*11120*/  FSEL R85, R84, RZ, P2 ;  /* 0x000000ff54557208 */ /* 0x000fca0001000000 */
[----:B------:R-:W1:Y:S01]  /*11130*/  @!P3 LDC.64 R40, c[0x0][0x3c8] ;  /* 0x0000f200ff28bb82 */ /* 0x000e620000000a00 */
[----:B------:R-:W-:Y:S01]  /*11140*/  FADD.FTZ R82, R82, R85 ;  /* 0x0000005552527221 */ /* 0x000fe20000010000 */
[----:B------:R-:W-:-:S03]  /*11150*/  FSEL R85, R83, RZ, !P2 ;  /* 0x000000ff53557208 */ /* 0x000fc60005000000 */
[----:B------:R-:W2:Y:S01]  /*11160*/  MUFU.RSQ R84, R82 ;  /* 0x0000005200547308 */ /* 0x000ea20000001400 */
[----:B0-----:R-:W-:-:S05]  /*11170*/  @!P3 IMAD.WIDE R42, R62, 0x4, R42 ;  /* 0x000000043e2ab825 */ /* 0x001fca00078e022a */
[----:B------:R0:W-:Y:S01]  /*11180*/  @!P3 STG.E desc[UR8][R42.64], R83 ;  /* 0x000000532a00b986 */ /* 0x0001e2000c101908 */
[----:B-1----:R-:W-:-:S05]  /*11190*/  @!P3 IMAD.WIDE R40, R62, 0x4, R40 ;  /* 0x000000043e28b825 */ /* 0x002fca00078e0228 */
[----:B--2---:R0:W-:Y:S01]  /*111a0*/  @!P3 STG.E desc[UR8][R40.64], R84 ;  /* 0x000000542800b986 */ /* 0x0041e2000c101908 */
[----:B------:R-:W-:Y:S05]  /*111b0*/  @!P1 BRA `(.L_x_919) ;  /* 0x0000000000c09947 */ /* 0x000fea0003800000 */
[--C-:B0-----:R-:W-:Y:S01]  /*111c0*/  FADD.FTZ R41, R10, -R85.reuse ;  /* 0x800000550a297221 */ /* 0x101fe20000010000 */
[----:B------:R-:W-:Y:S01]  /*111d0*/  IMAD.U32 R43, R36, 0x10000, RZ ;  /* 0x00010000242b7824 */ /* 0x000fe200078e00ff */
[----:B------:R-:W-:Y:S01]  /*111e0*/  SHF.L.U32 R42, R13, 0x10, RZ ;  /* 0x000000100d2a7819 */ /* 0x000fe200000006ff */
[----:B------:R-:W-:Y:S02]  /*111f0*/  IMAD.U32 R83, R32, 0x10000, RZ ;  /* 0x0001000020537824 */ /* 0x000fe400078e00ff */
[----:B------:R-:W-:Y:S01]  /*11200*/  FMUL.FTZ R40, R84, R41 ;  /* 0x0000002954287220 */ /* 0x000fe20000410000 */
[----:B------:R-:W-:Y:S01]  /*11210*/  FADD.FTZ R41, R69, -R85 ;  /* 0x8000005545297221 */ /* 0x000fe20000010000 */
[----:B------:R-:W-:Y:S01]  /*11220*/  IMAD.U32 R82, R14, 0x10000, RZ ;  /* 0x000100000e527824 */ /* 0x000fe200078e00ff */
[----:B------:R-:W-:Y:S01]  /*11230*/  SHF.L.U32 R88, R46, 0x10, RZ ;  /* 0x000000102e587819 */ /* 0x000fe200000006ff */
[----:B------:R-:W-:Y:S01]  /*11240*/  FFMA.FTZ R40, R40, R43, R83 ;  /* 0x0000002b28287223 */ /* 0x000fe20000010053 */
[----:B------:R-:W-:Y:S01]  /*11250*/  FMUL.FTZ R41, R84, R41 ;  /* 0x0000002954297220 */ /* 0x000fe20000410000 */
[----:B------:R-:W-:Y:S01]  /*11260*/  FADD.FTZ R43, R68, -R85 ;  /* 0x80000055442b7221 */ /* 0x000fe20000010000 */
[----:B------:R-:W-:-:S02]  /*11270*/  IMAD.U32 R86, R15, 0x10000, RZ ;  /* 0x000100000f567824 */ /* 0x000fc400078e00ff */
[----:B------:R-:W-:Y:S01]  /*11280*/  FFMA.FTZ R87, R41, R42, R82 ;  /* 0x0000002a29577223 */ /* 0x000fe20000010052 */
[----:B------:R-:W-:Y:S01]  /*11290*/  SHF.L.U32 R82, R33, 0x10, RZ ;  /* 0x0000001021527819 */ /* 0x000fe200000006ff */
[----:B------:R-:W-:Y:S02]  /*112a0*/  IMAD.U32 R42, R37, 0x10000, RZ ;  /* 0x00010000252a7824 */ /* 0x000fe400078e00ff */
[----:B------:R-:W-:Y:S01]  /*112b0*/  FMUL.FTZ R41, R84, R43 ;  /* 0x0000002b54297220 */ /* 0x000fe20000410000 */
[----:B------:R-:W-:Y:S01]  /*112c0*/  FADD.FTZ R43, R71, -R85 ;  /* 0x80000055472b7221 */ /* 0x000fe20000010000 */
[----:B------:R-:W-:Y:S01]  /*112d0*/  IMAD.U32 R83, R34, 0x10000, RZ ;  /* 0x0001000022537824 */ /* 0x000fe200078e00ff */
[----:B------:R-:W-:Y:S01]  /*112e0*/  F2FP.BF16.F32.PACK_AB R40, R87, R40 ;  /* 0x000000285728723e */ /* 0x000fe200000010ff */
[----:B------:R-:W-:Y:S01]  /*112f0*/  FFMA.FTZ R41, R41, R42, R82 ;  /* 0x0000002a29297223 */ /* 0x000fe20000010052 */
[----:B------:R-:W-:Y:S01]  /*11300*/  FMUL.FTZ R43, R84, R43 ;  /* 0x0000002b542b7220 */ /* 0x000fe20000410000 */
[----:B------:R-:W-:-:S02]  /*11310*/  IMAD.U32 R42, R44, 0x10000, RZ ;  /* 0x000100002c2a7824 */ /* 0x000fc400078e00ff */
[----:B------:R-:W-:Y:S02]  /*11320*/  IMAD.U32 R82, R45, 0x10000, RZ ;  /* 0x000100002d527824 */ /* 0x000fe400078e00ff */
[----:B------:R-:W-:Y:S01]  /*11330*/  FFMA.FTZ R86, R43, R86, R42 ;  /* 0x000000562b567223 */ /* 0x000fe2000001002a */
[----:B------:R-:W-:-:S04]  /*11340*/  FADD.FTZ R43, R70, -R85 ;  /* 0x80000055462b7221 */ /* 0x000fc80000010000 */
[----:B------:R-:W-:Y:S01]  /*11350*/  FMUL.FTZ R42, R84, R43 ;  /* 0x0000002b542a7220 */ /* 0x000fe20000410000 */
[----:B------:R-:W-:Y:S02]  /*11360*/  SHF.L.U32 R43, R38, 0x10, RZ ;  /* 0x00000010262b7819 */ /* 0x000fe400000006ff */
[----:B------:R-:W-:-:S03]  /*11370*/  F2FP.BF16.F32.PACK_AB R41, R86, R41 ;  /* 0x000000295629723e */ /* 0x000fc600000010ff */
[----:B------:R-:W-:Y:S01]  /*11380*/  FFMA.FTZ R42, R42, R43, R83 ;  /* 0x0000002b2a2a7223 */ /* 0x000fe20000010053 */
[--C-:B------:R-:W-:Y:S01]  /*11390*/  FADD.FTZ R43, R74, -R85.reuse ;  /* 0x800000554a2b7221 */ /* 0x100fe20000010000 */
[----:B------:R-:W-:-:S03]  /*113a0*/  FADD.FTZ R83, R79, -R85 ;  /* 0x800000554f537221 */ /* 0x000fc60000010000 */
[C---:B------:R-:W-:Y:S01]  /*113b0*/  FMUL.FTZ R43, R84.reuse, R43 ;  /* 0x0000002b542b7220 */ /* 0x040fe20000410000 */
[----:B------:R-:W-:-:S03]  /*113c0*/  FMUL.FTZ R83, R84, R83 ;  /* 0x0000005354537220 */ /* 0x000fc60000410000 */
[----:B------:R-:W-:Y:S01]  /*113d0*/  FFMA.FTZ R89, R43, R82, R88 ;  /* 0x000000522b597223 */ /* 0x000fe20000010058 */
[----:B------:R-:W-:Y:S01]  /*113e0*/  FADD.FTZ R43, R75, -R85 ;  /* 0x800000554b2b7221 */ /* 0x000fe20000010000 */
[----:B------:R-:W-:Y:S02]  /*113f0*/  IMAD.U32 R82, R39, 0x10000, RZ ;  /* 0x0001000027527824 */ /* 0x000fe400078e00ff */
[----:B------:R-:W-:Y:S02]  /*11400*/  IMAD.U32 R88, R35, 0x10000, RZ ;  /* 0x0001000023587824 */ /* 0x000fe400078e00ff */
[----:B------:R-:W-:Y:S01]  /*11410*/  FMUL.FTZ R43, R84, R43 ;  /* 0x0000002b542b7220 */ /* 0x000fe20000410000 */
[----:B------:R-:W-:-:S03]  /*11420*/  F2FP.BF16.F32.PACK_AB R42, R89, R42 ;  /* 0x0000002a592a723e */ /* 0x000fc600000010ff */
[----:B------:R-:W-:Y:S01]  /*11430*/  FFMA.FTZ R43, R43, R82, R88 ;  /* 0x000000522b2b7223 */ /* 0x000fe20000010058 */
[----:B------:R-:W-:Y:S01]  /*11440*/  SHF.L.U32 R82, R47, 0x10, RZ ;  /* 0x000000102f527819 */ /* 0x000fe200000006ff */
[----:B------:R-:W-:-:S04]  /*11450*/  IMAD.U32 R88, R48, 0x10000, RZ ;  /* 0x0001000030587824 */ /* 0x000fc800078e00ff */
[----:B------:R-:W-:Y:S02]  /*11460*/  FFMA.FTZ R88, R83, R82, R88 ;  /* 0x0000005253587223 */ /* 0x000fe40000010058 */
[----:B------:R-:W0:Y:S03]  /*11470*/  LDC.64 R82, c[0x0][0x428] ;  /* 0x00010a00ff527b82 */ /* 0x000e260000000a00 */
[----:B------:R-:W-:Y:S01]  /*11480*/  F2FP.BF16.F32.PACK_AB R43, R88, R43 ;  /* 0x0000002b582b723e */ /* 0x000fe200000010ff */
[----:B0-----:R-:W-:-:S04]  /*11490*/  IMAD.WIDE.U32 R82, R78, 0x10, R82 ;  /* 0x000000104e527825 */ /* 0x001fc800078e0052 */
[----:B------:R-:W-:Y:S01]  /*114a0*/  VIADD R78, R78, 0x20 ;  /* 0x000000204e4e7836 */ /* 0x000fe20000000000 */
[----:B------:R1:W-:Y:S06]  /*114b0*/  STG.E.128 desc[UR8][R82.64], R40 ;  /* 0x0000002852007986 */ /* 0x0003ec000c101d08 */
.L_x_919:
[----:B------:R-:W-:Y:S05]  /*114c0*/  BSYNC.RECONVERGENT B1 ;  /* 0x0000000000017941 */ /* 0x000fea0003800200 */
.L_x_918:
[----:B------:R-:W-:Y:S04]  /*114d0*/  BSSY.RECONVERGENT B1, `(.L_x_920) ;  /* 0x0000031000017945 */ /* 0x000fe80003800200 */
[----:B------:R-:W-:Y:S05]  /*114e0*/  @!P0 BRA `(.L_x_921) ;  /* 0x0000000000bc8947 */ /* 0x000fea0003800000 */
[--C-:B01----:R-:W-:Y:S01]  /*114f0*/  FADD.FTZ R41, R0, -R85.reuse ;  /* 0x8000005500297221 */ /* 0x103fe20000010000 */
[----:B------:R-:W-:Y:S01]  /*11500*/  SHF.L.U32 R43, R28, 0x10, RZ ;  /* 0x000000101c2b7819 */ /* 0x000fe200000006ff */
[----:B------:R-:W-:Y:S01]  /*11510*/  IMAD.U32 R83, R24, 0x10000, RZ ;  /* 0x0001000018537824 */ /* 0x000fe200078e00ff */
[----:B------:R-:W-:Y:S01]  /*11520*/  SHF.L.U32 R82, R50, 0x10, RZ ;  /* 0x0000001032527819 */ /* 0x000fe200000006ff */
[----:B------:R-:W-:Y:S01]  /*11530*/  FMUL.FTZ R40, R84, R41 ;  /* 0x0000002954287220 */ /* 0x000fe20000410000 */
[----:B------:R-:W-:Y:S01]  /*11540*/  FADD.FTZ R41, R67, -R85 ;  /* 0x8000005543297221 */ /* 0x000fe20000010000 */
[----:B------:R-:W-:Y:S01]  /*11550*/  IMAD.U32 R42, R49, 0x10000, RZ ;  /* 0x00010000312a7824 */ /* 0x000fe200078e00ff */
[----:B------:R-:W-:Y:S01]  /*11560*/  SHF.L.U32 R86, R51, 0x10, RZ ;  /* 0x0000001033567819 */ /* 0x000fe200000006ff */
[----:B------:R-:W-:Y:S01]  /*11570*/  FFMA.FTZ R40, R40, R43, R83 ;  /* 0x0000002b28287223 */ /* 0x000fe20000010053 */
[----:B------:R-:W-:Y:S01]  /*11580*/  FMUL.FTZ R41, R84, R41 ;  /* 0x0000002954297220 */ /* 0x000fe20000410000 */
[----:B------:R-:W-:Y:S01]  /*11590*/  FADD.FTZ R43, R66, -R85 ;  /* 0x80000055422b7221 */ /* 0x000fe20000010000 */
[----:B------:R-:W-:Y:S01]  /*115a0*/  SHF.L.U32 R83, R26, 0x10, RZ ;  /* 0x000000101a537819 */ /* 0x000fe200000006ff */
[----:B------:R-:W-:-:S02]  /*115b0*/  IMAD.U32 R88, R54, 0x10000, RZ ;  /* 0x0001000036587824 */ /* 0x000fc400078e00ff */
[----:B------:R-:W-:Y:S01]  /*115c0*/  FFMA.FTZ R87, R41, R42, R82 ;  /* 0x0000002a29577223 */ /* 0x000fe20000010052 */
[----:B------:R-:W-:Y:S02]  /*115d0*/  IMAD.U32 R42, R29, 0x10000, RZ ;  /* 0x000100001d2a7824 */ /* 0x000fe400078e00ff */
[----:B------:R-:W-:Y:S01]  /*115e0*/  FMUL.FTZ R41, R84, R43 ;  /* 0x0000002b54297220 */ /* 0x000fe20000410000 */
[----:B------:R-:W-:Y:S02]  /*115f0*/  IMAD.U32 R82, R25, 0x10000, RZ ;  /* 0x0001000019527824 */ /* 0x000fe400078e00ff */
[----:B------:R-:W-:Y:S01]  /*11600*/  FADD.FTZ R43, R72, -R85 ;  /* 0x80000055482b7221 */ /* 0x000fe20000010000 */
[----:B------:R-:W-:Y:S01]  /*11610*/  F2FP.BF16.F32.PACK_AB R40, R87, R40 ;  /* 0x000000285728723e */ /* 0x000fe200000010ff */
[----:B------:R-:W-:Y:S02]  /*11620*/  FFMA.FTZ R41, R41, R42, R82 ;  /* 0x0000002a29297223 */ /* 0x000fe40000010052 */
[----:B------:R-:W-:Y:S01]  /*11630*/  FMUL.FTZ R43, R84, R43 ;  /* 0x0000002b542b7220 */ /* 0x000fe20000410000 */
[----:B------:R-:W-:-:S02]  /*11640*/  IMAD.U32 R42, R52, 0x10000, RZ ;  /* 0x00010000342a7824 */ /* 0x000fc400078e00ff */
[----:B------:R-:W-:Y:S02]  /*11650*/  IMAD.U32 R82, R53, 0x10000, RZ ;  /* 0x0001000035527824 */ /* 0x000fe400078e00ff */
[----:B------:R-:W-:Y:S01]  /*11660*/  FFMA.FTZ R86, R43, R86, R42 ;  /* 0x000000562b567223 */ /* 0x000fe2000001002a */
[----:B------:R-:W-:-:S04]  /*11670*/  FADD.FTZ R43, R73, -R85 ;  /* 0x80000055492b7221 */ /* 0x000fc80000010000 */
[----:B------:R-:W-:Y:S01]  /*11680*/  FMUL.FTZ R42, R84, R43 ;  /* 0x0000002b542a7220 */ /* 0x000fe20000410000 */
[----:B------:R-:W-:Y:S01]  /*11690*/  IMAD.U32 R43, R30, 0x10000, RZ ;  /* 0x000100001e2b7824 */ /* 0x000fe200078e00ff */
[----:B------:R-:W-:-:S03]  /*116a0*/  F2FP.BF16.F32.PACK_AB R41, R86, R41 ;  /* 0x000000295629723e */ /* 0x000fc600000010ff */
[----:B------:R-:W-:Y:S01]  /*116b0*/  FFMA.FTZ R42, R42, R43, R83 ;  /* 0x0000002b2a2a7223 */ /* 0x000fe20000010053 */
[----:B------:R-:W-:-:S04]  /*116c0*/  FADD.FTZ R43, R76, -R85 ;  /* 0x800000554c2b7221 */ /* 0x000fc80000010000 */
[----:B------:R-:W-:-:S04]  /*116d0*/  FMUL.FTZ R43, R84, R43 ;  /* 0x0000002b542b7220 */ /* 0x000fc80000410000 */
[----:B------:R-:W-:Y:S01]  /*116e0*/  FFMA.FTZ R89, R43, R82, R88 ;  /* 0x000000522b597223 */ /* 0x000fe20000010058 */
[--C-:B------:R-:W-:Y:S01]  /*116f0*/  FADD.FTZ R43, R77, -R85.reuse ;  /* 0x800000554d2b7221 */ /* 0x100fe20000010000 */
[----:B------:R-:W-:Y:S01]  /*11700*/  SHF.L.U32 R82, R31, 0x10, RZ ;  /* 0x000000101f527819 */ /* 0x000fe200000006ff */
[----:B------:R-:W-:Y:S02]  /*11710*/  IMAD.U32 R88, R27, 0x10000, RZ ;  /* 0x000100001b587824 */ /* 0x000fe400078e00ff */
[----:B------:R-:W-:Y:S01]  /*11720*/  FADD.FTZ R85, R80, -R85 ;  /* 0x8000005550557221 */ /* 0x000fe20000010000 */
[C---:B------:R-:W-:Y:S01]  /*11730*/  FMUL.FTZ R43, R84.reuse, R43 ;  /* 0x0000002b542b7220 */ /* 0x040fe20000410000 */
[----:B------:R-:W-:Y:S02]  /*11740*/  F2FP.BF16.F32.PACK_AB R42, R89, R42 ;  /* 0x0000002a592a723e */ /* 0x000fe400000010ff */
[----:B------:R-:W-:Y:S01]  /*11750*/  FMUL.FTZ R85, R84, R85 ;  /* 0x0000005554557220 */ /* 0x000fe20000410000 */
[----:B------:R-:W-:Y:S01]  /*11760*/  FFMA.FTZ R43, R43, R82, R88 ;  /* 0x000000522b2b7223 */ /* 0x000fe20000010058 */
[----:B------:R-:W-:Y:S01]  /*11770*/  SHF.L.U32 R88, R56, 0x10, RZ ;  /* 0x0000001038587819 */ /* 0x000fe200000006ff */
[----:B------:R-:W0:Y:S01]  /*11780*/  LDC.64 R82, c[0x0][0x428] ;  /* 0x00010a00ff527b82 */ /* 0x000e220000000a00 */
[----:B------:R-:W-:-:S04]  /*11790*/  IMAD.U32 R84, R55, 0x10000, RZ ;  /* 0x0001000037547824 */ /* 0x000fc800078e00ff */
[----:B------:R-:W-:-:S05]  /*117a0*/  FFMA.FTZ R84, R85, R84, R88 ;  /* 0x0000005455547223 */ /* 0x000fca0000010058 */
[----:B------:R-:W-:Y:S01]  /*117b0*/  F2FP.BF16.F32.PACK_AB R43, R84, R43 ;  /* 0x0000002b542b723e */ /* 0x000fe200000010ff */
[----:B0-----:R-:W-:-:S05]  /*117c0*/  IMAD.WIDE.U32 R82, R78, 0x10, R82 ;  /* 0x000000104e527825 */ /* 0x001fca00078e0052 */
[----:B------:R2:W-:Y:S02]  /*117d0*/  STG.E.128 desc[UR8][R82.64], R40 ;  /* 0x0000002852007986 */ /* 0x0005e4000c101d08 */
.L_x_921:
[----:B------:R-:W-:Y:S05]  /*117e0*/  BSYNC.RECONVERGENT B1 ;  /* 0x0000000000017941 */ /* 0x000fea0003800200 */
.L_x_920:
[----:B012---:R-:W0:Y:S02]  /*117f0*/  LDC.64 R40, c[0x0][0x380] ;  /* 0x0000e000ff287b82 */ /* 0x007e240000000a00 */
[----:B0-----:R-:W-:-:S05]  /*11800*/  IMAD R62, R40, 0x4, R62 ;  /* 0x00000004283e7824 */ /* 0x001fca00078e023e */
[----:B------:R-:W-:-:S13]  /*11810*/  ISETP.GE.AND P0, PT, R62, R41, PT ;  /* 0x000000293e00720c */ /* 0x000fda0003f06270 */
[----:B------:R-:W-:Y:S05]  /*11820*/  @!P0 BRA `(.L_x_922) ;  /* 0xfffffef000c48947 */ /* 0x000fea000383ffff */
[----:B------:R-:W-:Y:S05]  /*11830*/  BSYNC B0 ;  /* 0x0000000000007941 */ /* 0x000fea0003800000 */
.L_x_667:
[----:B------:R-:W-:Y:S05]  /*11840*/  EXIT ;  /* 0x000000000000794d */ /* 0x000fea0003800000 */
.L_x_917:
        /* <DEDUP_REMOVED lines=8> */
.L_x_924:
[----:B------:R-:W-:Y:S05]  /*118d0*/  BSYNC B1 ;  /* 0x0000000000017941 */ /* 0x000fea0003800000 */
.L_x_923:
        /* <DEDUP_REMOVED lines=9> */
.L_x_925:
[----:B------:R-:W-:Y:S02]  /*11970*/  IMAD.MOV.U32 R88, RZ, RZ, 0x4 ;  /* 0x00000004ff587424 */ /* 0x000fe400078e00ff */
[----:B------:R-:W-:-:S04]  /*11980*/  IMAD.MOV.U32 R41, RZ, RZ, R87 ;  /* 0x000000ffff297224 */ /* 0x000fc800078e0057 */
[----:B------:R-:W-:-:S05]  /*11990*/  FADD.FTZ R82, R42, R41 ;  /* 0x000000292a527221 */ /* 0x000fca0000010000 */
[----:B------:R-:W-:-:S07]  /*119a0*/  MOV R89, R82 ;  /* 0x0000005200597202 */ /* 0x000fce0000000f00 */
[----:B------:R-:W-:Y:S05]  /*119b0*/  WARPSYNC.COLLECTIVE R86, `(.L_x_926) ;  /* 0x0000000056087348 */ /* 0x000fea0003c00000 */
[----:B------:R0:W1:Y:S02]  /*119c0*/  SHFL.BFLY P4, R87, R89, R88, R91 ;  /* 0x0c00005859577389 */ /* 0x000064000008005b */
[----:B01----:R-:W-:Y:S05]  /*119d0*/  ENDCOLLECTIVE ;  /* 0x000000000000791b */ /* 0x003fea0003800000 */
.L_x_926:
[----:B------:R-:W-:Y:S02]  /*119e0*/  IMAD.MOV.U32 R88, RZ, RZ, 0x8 ;  /* 0x00000008ff587424 */ /* 0x000fe400078e00ff */
[----:B------:R-:W-:-:S04]  /*119f0*/  IMAD.MOV.U32 R41, RZ, RZ, R87 ;  /* 0x000000ffff297224 */ /* 0x000fc800078e0057 */
[----:B------:R-:W-:-:S05]  /*11a00*/  FADD.FTZ R84, R82, R41 ;  /* 0x0000002952547221 */ /* 0x000fca0000010000 */
[----:B------:R-:W-:-:S07]  /*11a10*/  MOV R89, R84 ;  /* 0x0000005400597202 */ /* 0x000fce0000000f00 */
[----:B------:R-:W-:Y:S05]  /*11a20*/  WARPSYNC.COLLECTIVE R86, `(.L_x_927) ;  /* 0x0000000056087348 */ /* 0x000fea0003c00000 */
[----:B------:R0:W1:Y:S02]  /*11a30*/  SHFL.BFLY P4, R87, R89, R88, R91 ;  /* 0x0c00005859577389 */ /* 0x000064000008005b */
[----:B01----:R-:W-:Y:S05]  /*11a40*/  ENDCOLLECTIVE ;  /* 0x000000000000791b */ /* 0x003fea0003800000 */
.L_x_927:
        /* <DEDUP_REMOVED lines=8> */
.L_x_928:
[----:B------:R-:W-:Y:S02]  /*11ad0*/  IMAD.MOV.U32 R88, RZ, RZ, 0x1 ;  /* 0x00000001ff587424 */ /* 0x000fe400078e00ff */
[----:B------:R-:W-:-:S04]  /*11ae0*/  IMAD.MOV.U32 R40, RZ, RZ, R87 ;  /* 0x000000ffff287224 */ /* 0x000fc800078e0057 */
        /* <DEDUP_REMOVED lines=34> */
[----:B------:R-:W-:-:S05]  /*11d10*/  @P2 FFMA.FTZ R40, R42, R42, R43 ;  /* 0x0000002a2a282223 */ /* 0x000fca000001002b */
[----:B------:R-:W-:-:S07]  /*11d20*/  MOV R89, R40 ;  /* 0x0000002800597202 */ /* 0x000fce0000000f00 */
[----:B------:R-:W-:Y:S05]  /*11d30*/  WARPSYNC.COLLECTIVE R86, `(.L_x_929) ;  /* 0x0000000056087348 */ /* 0x000fea0003c00000 */
[----:B------:R0:W1:Y:S02]  /*11d40*/  SHFL.BFLY P4, R87, R89, R88, R91 ;  /* 0x0c00005859577389 */ /* 0x000064000008005b */
[----:B01----:R-:W-:Y:S05]  /*11d50*/  ENDCOLLECTIVE ;  /* 0x000000000000791b */ /* 0x003fea0003800000 */
.L_x_929:
[----:B------:R-:W-:Y:S02]  /*11d60*/  IMAD.MOV.U32 R88, RZ, RZ, 0x2 ;  /* 0x00000002ff587424 */ /* 0x000fe400078e00ff */
[----:B------:R-:W-:-:S04]  /*11d70*/  IMAD.MOV.U32 R43, RZ, RZ, R87 ;  /* 0x000000ffff2b7224 */ /* 0x000fc800078e0057 */
[----:B------:R-:W-:-:S05]  /*11d80*/  FADD.FTZ R43, R40, R43 ;  /* 0x0000002b282b7221 */ /* 0x000fca0000010000 */
[----:B------:R-:W-:-:S07]  /*11d90*/  MOV R89, R43 ;  /* 0x0000002b00597202 */ /* 0x000fce0000000f00 */
[----:B------:R-:W-:Y:S05]  /*11da0*/  WARPSYNC.COLLECTIVE R86, `(.L_x_930) ;  /* 0x0000000056087348 */ /* 0x000fea0003c00000 */
[----:B------:R0:W1:Y:S02]  /*11db0*/  SHFL.BFLY P4, R87, R89, R88, R91 ;  /* 0x0c00005859577389 */ /* 0x000064000008005b */
[----:B01----:R-:W-:Y:S05]  /*11dc0*/  ENDCOLLECTIVE ;  /* 0x000000000000791b */ /* 0x003fea0003800000 */
.L_x_930:
[----:B------:R-:W-:Y:S02]  /*11dd0*/  IMAD.MOV.U32 R88, RZ, RZ, 0x4 ;  /* 0x00000004ff587424 */ /* 0x000fe400078e00ff */
[----:B------:R-:W-:-:S04]  /*11de0*/  IMAD.MOV.U32 R42, RZ, RZ, R87 ;  /* 0x000000ffff2a7224 */ /* 0x000fc800078e0057 */
[----:B------:R-:W-:-:S05]  /*11df0*/  FADD.FTZ R42, R43, R42 ;  /* 0x0000002a2b2a7221 */ /* 0x000fca0000010000 */
[----:B------:R-:W-:-:S07]  /*11e00*/  MOV R89, R42 ;  /* 0x0000002a00597202 */ /* 0x000fce0000000f00 */
[----:B------:R-:W-:Y:S05]  /*11e10*/  WARPSYNC.COLLECTIVE R86, `(.L_x_931) ;  /* 0x0000000056087348 */ /* 0x000fea0003c00000 */
[----:B------:R0:W1:Y:S02]  /*11e20*/  SHFL.BFLY P4, R87, R89, R88, R91 ;  /* 0x0c00005859577389 */ /* 0x000064000008005b */
[----:B01----:R-:W-:Y:S05]  /*11e30*/  ENDCOLLECTIVE ;  /* 0x000000000000791b */ /* 0x003fea0003800000 */
.L_x_931:
[----:B------:R-:W-:Y:S02]  /*11e40*/  IMAD.MOV.U32 R88, RZ, RZ, 0x8 ;  /* 0x00000008ff587424 */ /* 0x000fe400078e00ff */
[----:B------:R-:W-:-:S04]  /*11e50*/  IMAD.MOV.U32 R85, RZ, RZ, R87 ;  /* 0x000000ffff557224 */ /* 0x000fc800078e0057 */
[----:B------:R-:W-:-:S05]  /*11e60*/  FADD.FTZ R85, R42, R85 ;  /* 0x000000552a557221 */ /* 0x000fca0000010000 */
[----:B------:R-:W-:-:S07]  /*11e70*/  MOV R89, R85 ;  /* 0x0000005500597202 */ /* 0x000fce0000000f00 */
[----:B------:R-:W-:Y:S05]  /*11e80*/  WARPSYNC.COLLECTIVE R86, `(.L_x_932) ;  /* 0x0000000056087348 */ /* 0x000fea0003c00000 */
[----:B------:R0:W1:Y:S02]  /*11e90*/  SHFL.BFLY P4, R87, R89, R88, R91 ;  /* 0x0c00005859577389 */ /* 0x000064000008005b */
[----:B01----:R-:W-:Y:S05]  /*11ea0*/  ENDCOLLECTIVE ;  /* 0x000000000000791b */ /* 0x003fea0003800000 */
.L_x_932:
[----:B------:R-:W-:Y:S02]  /*11eb0*/  IMAD.MOV.U32 R88, RZ, RZ, 0x10 ;  /* 0x00000010ff587424 */ /* 0x000fe400078e00ff */
[----:B------:R-:W-:-:S04]  /*11ec0*/  IMAD.MOV.U32 R82, RZ, RZ, R87 ;  /* 0x000000ffff527224 */ /* 0x000fc800078e0057 */
[----:B------:R-:W-:-:S05]  /*11ed0*/  FADD.FTZ R82, R85, R82 ;  /* 0x0000005255527221 */ /* 0x000fca0000010000 */
[----:B------:R-:W-:-:S07]  /*11ee0*/  MOV R89, R82 ;  /* 0x0000005200597202 */ /* 0x000fce0000000f00 */
[----:B------:R-:W-:Y:S05]  /*11ef0*/  WARPSYNC.COLLECTIVE R86, `(.L_x_933) ;  /* 0x0000000056087348 */ /* 0x000fea0003c00000 */
[----:B------:R0:W1:Y:S02]  /*11f00*/  SHFL.BFLY P4, R87, R89, R88, R91 ;  /* 0x0c00005859577389 */ /* 0x000064000008005b */
[----:B01----:R-:W-:Y:S05]  /*11f10*/  ENDCOLLECTIVE ;  /* 0x000000000000791b */ /* 0x003fea0003800000 */
.L_x_933:
[----:B------:R-:W-:Y:S05]  /*11f20*/  BRA `(.L_x_934) ;  /* 0xfffffff000647947 */ /* 0x000fea000383ffff */
.L_x_935:
        /* <DEDUP_REMOVED lines=13> */
.L_x_12103:


//--------------------- .text._ZN10layer_norm31ln_parallel_residual_fwd_kernelINS_13Kernel_traitsI13__nv_bfloat16S2_S2_S2_fjLj512ELj1ELj4ELj1ELj16ENS_18Kernel_traits_baseILj512ES2_S2_S2_S2_fjLj128EEEEELb1ELb1ELb1EEEvNS_9FwdParamsE --------------------------
	.section	.text._ZN10layer_norm31ln_parallel_residual_fwd_kernelINS_13Kernel_traitsI13__nv_bfloat16S2_S2_S2_fjLj512ELj1ELj4ELj1ELj16ENS_18Kernel_traits_baseILj512ES2_S2_S2_S2_fjLj128EEEEELb1ELb1ELb1EEEvNS_9FwdParamsE,"ax",@progbits
	.align	128
        .global         _ZN10layer_norm31ln_parallel_residual_fwd_kernelINS_13Kernel_traitsI13__nv_bfloat16S2_S2_S2_fjLj512ELj1ELj4ELj1ELj16ENS_18Kernel_traits_baseILj512ES2_S2_S2_S2_fjLj128EEEEELb1ELb1ELb1EEEvNS_9FwdParamsE
        .type           _ZN10layer_norm31ln_parallel_residual_fwd_kernelINS_13Kernel_traitsI13__nv_bfloat16S2_S2_S2_fjLj512ELj1ELj4ELj1ELj16ENS_18Kernel_traits_baseILj512ES2_S2_S2_S2_fjLj128EEEEELb1ELb1ELb1EEEvNS_9FwdParamsE,@function
        .size           _ZN10layer_norm31ln_parallel_residual_fwd_kernelINS_13Kernel_traitsI13__nv_bfloat16S2_S2_S2_fjLj512ELj1ELj4ELj1ELj16ENS_18Kernel_traits_baseILj512ES2_S2_S2_S2_fjLj128EEEEELb1ELb1ELb1EEEvNS_9FwdParamsE,(.L_x_12104 - _ZN10layer_norm31ln_parallel_residual_fwd_kernelINS_13Kernel_traitsI13__nv_bfloat16S2_S2_S2_fjLj512ELj1ELj4ELj1ELj16ENS_18Kernel_traits_baseILj512ES2_S2_S2_S2_fjLj128EEEEELb1ELb1ELb1EEEvNS_9FwdParamsE)
        .other          _ZN10layer_norm31ln_parallel_residual_fwd_kernelINS_13Kernel_traitsI13__nv_bfloat16S2_S2_S2_fjLj512ELj1ELj4ELj1ELj16ENS_18Kernel_traits_baseILj512ES2_S2_S2_S2_fjLj128EEEEELb1ELb1ELb1EEEvNS_9FwdParamsE,@"STO_CUDA_ENTRY STV_DEFAULT"
_ZN10layer_norm31ln_parallel_residual_fwd_kernelINS_13Kernel_traitsI13__nv_bfloat16S2_S2_S2_fjLj512ELj1ELj4ELj1ELj16ENS_18Kernel_traits_baseILj512ES2_S2_S2_S2_fjLj128EEEEELb1ELb1ELb1EEEvNS_9FwdParamsE:
.text._ZN10layer_norm31ln_parallel_residual_fwd_kernelINS_13Kernel_traitsI13__nv_bfloat16S2_S2_S2_fjLj512ELj1ELj4ELj1ELj16ENS_18Kernel_traits_baseILj512ES2_S2_S2_S2_fjLj128EEEEELb1ELb1ELb1EEEvNS_9FwdParamsE:
[----:B------:R-:W0:Y:S01]  /*0000*/  LDC R1, c[0x0][0x37c] ;  /* 0x0000df00ff017b82 */ /* 0x000e220000000800 */
[----:B------:R-:W1:Y:S01]  /*0010*/  LDCU.U8 UR4, c[0x0][0x464] ;  /* 0x00008c80ff0477ac */ /* 0x000e620008000000 */
[----:B------:R-:W2:Y:S06]  /*0020*/  S2R R18, SR_TID.X ;  /* 0x0000000000127919 */ /* 0x000eac0000002100 */
[----:B------:R-:W3:Y:S01]  /*0030*/  LDC R50, c[0x0][0x458] ;  /* 0x00011600ff327b82 */ /* 0x000ee20000000800 */
[----:B0-----:R-:W-:Y:S01]  /*0040*/  VIADD R1, R1, 0xfffffff8 ;  /* 0xfffffff801017836 */ /* 0x001fe20000000000 */
[----:B------:R-:W0:Y:S01]  /*0050*/  LDCU.64 UR6, c[0x0][0x450] ;  /* 0x00008a00ff0677ac */ /* 0x000e220008000a00 */
[----:B------:R-:W4:Y:S05]  /*0060*/  LDCU.64 UR8, c[0x0][0x358] ;  /* 0x00006b00ff0877ac */ /* 0x000f2a0008000a00 */
[----:B------:R-:W3:Y:S01]  /*0070*/  LDC R51, c[0x0][0x45c] ;  /* 0x00011700ff337b82 */ /* 0x000ee20000000800 */
[----:B------:R-:W3:Y:S01]  /*0080*/  LDCU UR10, c[0x0][0x384] ;  /* 0x00007080ff0a77ac */ /* 0x000ee20008000800 */
[----:B-1----:R-:W-:Y:S01]  /*0090*/  ISETP.NE.AND P1, PT, RZ, UR4, PT ;  /* 0x00000004ff007c0c */ /* 0x002fe2000bf25270 */
[----:B------:R-:W1:Y:S05]  /*00a0*/  LDCU.64 UR4, c[0x0][0x438] ;  /* 0x00008700ff0477ac */ /* 0x000e6a0008000a00 */
[----:B------:R-:W1:Y:S01]  /*00b0*/  LDC.64 R6, c[0x0][0x3d0] ;  /* 0x0000f400ff067b82 */ /* 0x000e620000000a00 */
[----:B0-----:R-:W-:-:S02]  /*00c0*/  IMAD.U32 R2, RZ, RZ, UR6 ;  /* 0x00000006ff027e24 */ /* 0x001fc4000f8e00ff */
[----:B------:R-:W-:-:S06]  /*00d0*/  IMAD.U32 R3, RZ, RZ, UR7 ;  /* 0x00000007ff037e24 */ /* 0x000fcc000f8e00ff */
[----:B----4-:R-:W4:Y:S01]  /*00e0*/  @P1 LDG.E.64 R2, desc[UR8][R2.64] ;  /* 0x0000000802021981 */ /* 0x010f22000c1e1b00 */
[----:B------:R-:W0:Y:S01]  /*00f0*/  @P1 LDC R21, c[0x0][0x460] ;  /* 0x00011800ff151b82 */ /* 0x000e220000000800 */
[----:B--2---:R-:W-:Y:S02]  /*0100*/  LOP3.LUT R0, R18, 0x1f, RZ, 0xc0, !PT ;  /* 0x0000001f12007812 */ /* 0x004fe400078ec0ff */
[----:B---3--:R-:W0:Y:S01]  /*0110*/  @P1 LDG.E.64 R4, desc[UR8][R50.64] ;  /* 0x0000000832041981 */ /* 0x008e22000c1e1b00 */
[----:B-1----:R-:W-:-:S04]  /*0120*/  ISETP.NE.U32.AND P0, PT, RZ, UR4, PT ;  /* 0x00000004ff007c0c */ /* 0x002fc8000bf05070 */
[----:B------:R-:W-:-:S13]  /*0130*/  ISETP.NE.AND.EX P0, PT, RZ, UR5, PT, P0 ;  /* 0x00000005ff007c0c */ /* 0x000fda000bf05300 */
[----:B------:R-:W1:Y:S01]  /*0140*/  @P0 LDC.64 R16, c[0x0][0x438] ;  /* 0x00010e00ff100b82 */ /* 0x000e620000000a00 */
[----:B------:R-:W-:-:S05]  /*0150*/  IMAD.WIDE.U32 R6, R0, 0x10, R6 ;  /* 0x0000001000067825 */ /* 0x000fca00078e0006 */
[----:B------:R2:W5:Y:S04]  /*0160*/  LDG.E.128 R12, desc[UR8][R6.64] ;  /* 0x00000008060c7981 */ /* 0x000568000c1e1d00 */
[----:B------:R2:W5:Y:S01]  /*0170*/  LDG.E.128 R8, desc[UR8][R6.64+0x200] ;  /* 0x0002000806087981 */ /* 0x000562000c1e1d00 */
[----:B-1----:R-:W-:-:S05]  /*0180*/  @P0 IMAD.WIDE.U32 R16, R0, 0x10, R16 ;  /* 0x0000001000100825 */ /* 0x002fca00078e0010 */
[----:B------:R2:W5:Y:S04]  /*0190*/  @P0 LDG.E.128 R72, desc[UR8][R16.64+0x200] ;  /* 0x0002000810480981 */ /* 0x000568000c1e1d00 */
[----:B------:R2:W5:Y:S01]  /*01a0*/  @P0 LDG.E.128 R88, desc[UR8][R16.64] ;  /* 0x0000000810580981 */ /* 0x000562000c1e1d00 */
[----:B------:R-:W1:Y:S01]  /*01b0*/  S2UR UR5, SR_CTAID.X ;  /* 0x00000000000579c3 */ /* 0x000e620000002500 */
[----:B------:R-:W-:-:S07]  /*01c0*/  SHF.R.U32.HI R0, RZ, 0x5, R18 ;  /* 0x00000005ff007819 */ /* 0x000fce0000011612 */
[----:B------:R-:W3:Y:S01]  /*01d0*/  LDC R19, c[0x0][0x360] ;  /* 0x0000d800ff137b82 */ /* 0x000ee20000000800 */
[----:B-1----:R-:W-:-:S06]  /*01e0*/  USHF.L.U32 UR4, UR5, 0x2, URZ ;  /* 0x0000000205047899 */ /* 0x002fcc00080006ff */
[----:B------:R-:W-:-:S04]  /*01f0*/  LOP3.LUT R0, R0, UR4, RZ, 0xfc, !PT ;  /* 0x0000000400007c12 */ /* 0x000fc8000f8efcff */
[----:B------:R-:W-:Y:S02]  /*0200*/  ISETP.GE.AND P2, PT, R0, UR10, PT ;  /* 0x0000000a00007c0c */ /* 0x000fe4000bf46270 */
[----:B----4-:R-:W-:Y:S02]  /*0210*/  @P1 R2UR UR6, R2 ;  /* 0x00000000020612ca */ /* 0x010fe400000e0000 */
[----:B------:R-:W-:Y:S02]  /*0220*/  @P1 R2UR UR7, R3 ;  /* 0x00000000030712ca */ /* 0x000fe400000e0000 */
[----:B0-----:R-:W-:Y:S01]  /*0230*/  @P1 IADD3 R50, P3, PT, R4, R21, RZ ;  /* 0x0000001504321210 */ /* 0x001fe20007f7e0ff */
[----:B---3--:R-:W-:-:S03]  /*0240*/  IMAD R4, R19, UR5, R18 ;  /* 0x0000000513047c24 */ /* 0x008fc6000f8e0212 */
[----:B------:R-:W-:-:S03]  /*0250*/  @P1 IADD3.X R51, PT, PT, RZ, R5, RZ, P3, !PT ;  /* 0x00000005ff331210 */ /* 0x000fc60001ffe4ff */
[----:B--2---:R-:W-:Y:S06]  /*0260*/  @P2 EXIT ;  /* 0x000000000000294d */ /* 0x004fec0003800000 */
[----:B------:R-:W-:Y:S01]  /*0270*/  IMAD.MOV.U32 R2, RZ, RZ, R4 ;  /* 0x000000ffff027224 */ /* 0x000fe200078e0004 */
[--C-:B------:R-:W-:Y:S01]  /*0280*/  SHF.R.U64 R3, R50, 0x2, R51.reuse ;  /* 0x0000000232037819 */ /* 0x100fe20000001233 */
[----:B------:R-:W-:Y:S01]  /*0290*/  UIADD3 UR13, UPT, UPT, UR7, -0x4498517b, URZ ;  /* 0xbb67ae85070d7890 */ /* 0x000fe2000fffe0ff */
[----:B------:R-:W-:Y:S01]  /*02a0*/  SHF.R.U32.HI R4, RZ, 0x2, R51 ;  /* 0x00000002ff047819 */ /* 0x000fe20000011633 */
[----:B------:R-:W-:Y:S01]  /*02b0*/  IMAD.HI.U32 R5, R2, -0x326172a9, RZ ;  /* 0xcd9e8d5702057827 */ /* 0x000fe200078e00ff */
[----:B------:R-:W-:Y:S01]  /*02c0*/  UIADD3 UR12, UPT, UPT, UR6, -0x61c88647, URZ ;  /* 0x9e3779b9060c7890 */ /* 0x000fe2000fffe0ff */
[----:B-----5:R-:W-:Y:S01]  /*02d0*/  @!P0 CS2R R74, SRZ ;  /* 0x00000000004a8805 */ /* 0x020fe2000001ff00 */
[----:B------:R-:W-:Y:S01]  /*02e0*/  UIADD3 UR14, UPT, UPT, UR6, 0x3c6ef372, URZ ;  /* 0x3c6ef372060e7890 */ /* 0x000fe2000fffe0ff */
[C---:B------:R-:W-:Y:S01]  /*02f0*/  IMAD.HI.U32 R6, R3.reuse, -0x2daee0ad, RZ ;  /* 0xd2511f5303067827 */ /* 0x040fe200078e00ff */
[----:B------:R-:W-:Y:S01]  /*0300*/  LOP3.LUT R5, R4, UR6, R5, 0x96, !PT ;  /* 0x0000000604057c12 */ /* 0x000fe2000f8e9605 */
[----:B------:R-:W-:Y:S01]  /*0310*/  UIADD3 UR15, UPT, UPT, UR7, 0x76cf5d0a, URZ ;  /* 0x76cf5d0a070f7890 */ /* 0x000fe2000fffe0ff */
[----:B------:R-:W-:Y:S01]  /*0320*/  @!P0 CS2R R90, SRZ ;  /* 0x00000000005a8805 */ /* 0x000fe2000001ff00 */
[----:B------:R-:W-:Y:S01]  /*0330*/  IMAD R18, R3, -0x2daee0ad, RZ ;  /* 0xd2511f5303127824 */ /* 0x000fe200078e02ff */
[----:B------:R-:W-:Y:S01]  /*0340*/  LOP3.LUT R6, R6, UR7, RZ, 0x3c, !PT ;  /* 0x0000000706067c12 */ /* 0x000fe2000f8e3cff */
[----:B------:R-:W-:Y:S01]  /*0350*/  IMAD.HI.U32 R17, R5, -0x2daee0ad, RZ ;  /* 0xd2511f5305117827 */ /* 0x000fe200078e00ff */
[----:B------:R-:W-:Y:S01]  /*0360*/  UIADD3 UR17, UPT, UPT, UR7, 0x32370b8f, URZ ;  /* 0x32370b8f07117890 */ /* 0x000fe2000fffe0ff */
[----:B------:R-:W-:Y:S01]  /*0370*/  @!P0 CS2R R72, SRZ ;  /* 0x0000000000488805 */ /* 0x000fe2000001ff00 */
[----:B------:R-:W-:Y:S01]  /*0380*/  UIADD3 UR16, UPT, UPT, UR6, -0x255992d5, URZ ;  /* 0xdaa66d2b06107890 */ /* 0x000fe2000fffe0ff */
[----:B------:R-:W-:Y:S01]  /*0390*/  IMAD R16, R2, -0x326172a9, RZ ;  /* 0xcd9e8d5702107824 */ /* 0x000fe200078e02ff */
[----:B------:R-:W-:Y:S01]  /*03a0*/  LOP3.LUT R17, R18, UR13, R17, 0x96, !PT ;  /* 0x0000000d12117c12 */ /* 0x000fe2000f8e9611 */
[C---:B------:R-:W-:Y:S01]  /*03b0*/  IMAD.HI.U32 R7, R6.reuse, -0x326172a9, RZ ;  /* 0xcd9e8d5706077827 */ /* 0x040fe200078e00ff */
[----:B------:R-:W-:Y:S01]  /*03c0*/  UIADD3 UR18, UPT, UPT, UR6, 0x78dde6e4, URZ ;  /* 0x78dde6e406127890 */ /* 0x000fe2000fffe0ff */
[----:B------:R-:W-:Y:S01]  /*03d0*/  @!P0 CS2R R88, SRZ ;  /* 0x0000000000588805 */ /* 0x000fe2000001ff00 */
[----:B------:R-:W-:Y:S01]  /*03e0*/  UIADD3 UR19, UPT, UPT, UR7, -0x126145ec, URZ ;  /* 0xed9eba1407137890 */ /* 0x000fe2000fffe0ff */
[----:B------:R-:W-:Y:S01]  /*03f0*/  IMAD R19, R6, -0x326172a9, RZ ;  /* 0xcd9e8d5706137824 */ /* 0x000fe200078e02ff */
[----:B------:R-:W-:Y:S01]  /*0400*/  LOP3.LUT R7, R16, UR12, R7, 0x96, !PT ;  /* 0x0000000c10077c12 */ /* 0x000fe2000f8e9607 */
[----:B------:R-:W-:Y:S01]  /*0410*/  IMAD.HI.U32 R6, R17, -0x326172a9, RZ ;  /* 0xcd9e8d5711067827 */ /* 0x000fe200078e00ff */
[----:B------:R-:W-:Y:S01]  /*0420*/  UIADD3 UR21, UPT, UPT, UR7, -0x56f99767, URZ ;  /* 0xa906689907157890 */ /* 0x000fe2000fffe0ff */
[----:B------:R-:W-:Y:S01]  /*0430*/  PRMT R63, R75, 0x7632, R63 ;  /* 0x000076324b3f7816 */ /* 0x000fe2000000003f */
[----:B------:R-:W-:Y:S01]  /*0440*/  UIADD3 UR20, UPT, UPT, UR6, 0x1715609d, URZ ;  /* 0x1715609d06147890 */ /* 0x000fe2000fffe0ff */
        /* <DEDUP_REMOVED lines=9> */
[----:B------:R-:W-:Y:S01]  /*04e0*/  UIADD3 UR25, UPT, UPT, UR7, 0x1fd5c5a3, URZ ;  /* 0x1fd5c5a307197890 */ /* 0x000fe2000fffe0ff */
[----:B------:R-:W-:Y:S01]  /*04f0*/  PRMT R67, R74, 0x7632, R67 ;  /* 0x000076324a437816 */ /* 0x000fe20000000043 */
[----:B------:R-:W-:Y:S01]  /*0500*/  UIADD3 UR24, UPT, UPT, UR6, 0x5384540f, URZ ;  /* 0x5384540f06187890 */ /* 0x000fe2000fffe0ff */
[----:B------:R-:W-:Y:S01]  /*0510*/  IMAD R16, R17, -0x326172a9, RZ ;  /* 0xcd9e8d5711107824 */ /* 0x000fe200078e02ff */
[----:B------:R-:W-:Y:S01]  /*0520*/  LOP3.LUT R18, R19, UR17, R18, 0x96, !PT ;  /* 0x0000001113127c12 */ /* 0x000fe2000f8e9612 */
[----:B------:R-:W-:Y:S01]  /*0530*/  IMAD.HI.U32 R7, R5, -0x326172a9, RZ ;  /* 0xcd9e8d5705077827 */ /* 0x000fe200078e00ff */
[----:B------:R-:W-:Y:S01]  /*0540*/  UIADD3 UR26, UPT, UPT, UR6, -0xe443238, URZ ;  /* 0xf1bbcdc8061a7890 */ /* 0x000fe2000fffe0ff */
[----:B------:R-:W-:Y:S01]  /*0550*/  PRMT R71, R73, 0x7632, R71 ;  /* 0x0000763249477816 */ /* 0x000fe20000000047 */
[----:B------:R-:W-:Y:S01]  /*0560*/  UIADD3 UR29, UPT, UPT, UR7, -0x695add53, URZ ;  /* 0x96a522ad071d7890 */ /* 0x000fe2000fffe0ff */
[----:B------:R-:W-:Y:S01]  /*0570*/  IMAD R17, R6, -0x2daee0ad, RZ ;  /* 0xd2511f5306117824 */ /* 0x000fe200078e02ff */
[----:B------:R-:W-:Y:S01]  /*0580*/  LOP3.LUT R7, R16, UR16, R7, 0x96, !PT ;  /* 0x0000001010077c12 */ /* 0x000fe2000f8e9607 */
[----:B------:R-:W-:Y:S01]  /*0590*/  IMAD R16, R5, -0x326172a9, RZ ;  /* 0xcd9e8d5705107824 */ /* 0x000fe200078e02ff */
[----:B------:R-:W0:Y:S01]  /*05a0*/  LDCU.64 UR4, c[0x0][0x398] ;  /* 0x00007300ff0477ac */ /* 0x000e220008000a00 */
[----:B------:R-:W-:Y:S01]  /*05b0*/  IMAD.HI.U32 R5, R18, -0x326172a9, RZ ;  /* 0xcd9e8d5712057827 */ /* 0x000fe200078e00ff */
[----:B------:R-:W-:Y:S01]  /*05c0*/  PRMT R83, R90, 0x7632, R83 ;  /* 0x000076325a537816 */ /* 0x000fe20000000053 */
[----:B------:R-:W-:Y:S01]  /*05d0*/  BSSY B0, `(.L_x_936) ;  /* 0x00010c2000007945 */ /* 0x000fe20003800000 */
[----:B------:R-:W-:Y:S01]  /*05e0*/  UIADD3 UR27, UPT, UPT, UR7, -0x24c28bd8, URZ ;  /* 0xdb3d7428071b7890 */ /* 0x000fe2000fffe0ff */
[----:B------:R-:W-:Y:S01]  /*05f0*/  IMAD.HI.U32 R6, R7, -0x2daee0ad, RZ ;  /* 0xd2511f5307067827 */ /* 0x000fe200078e00ff */
[----:B------:R-:W-:Y:S01]  /*0600*/  LOP3.LUT R5, R16, UR18, R5, 0x96, !PT ;  /* 0x0000001210057c12 */ /* 0x000fe2000f8e9605 */
[----:B------:R-:W-:Y:S01]  /*0610*/  UIADD3 UR28, UPT, UPT, UR6, -0x700cb87f, URZ ;  /* 0x8ff34781061c7890 */ /* 0x000fe2000fffe0ff */
[----:B------:R-:W-:Y:S01]  /*0620*/  PRMT R87, R89, 0x7632, R87 ;  /* 0x0000763259577816 */ /* 0x000fe20000000057 */
[----:B------:R-:W-:Y:S01]  /*0630*/  IMAD R18, R18, -0x326172a9, RZ ;  /* 0xcd9e8d5712127824 */ /* 0x000fe200078e02ff */
[----:B------:R-:W-:Y:S01]  /*0640*/  LOP3.LUT R6, R17, UR19, R6, 0x96, !PT ;  /* 0x0000001311067c12 */ /* 0x000fe2000f8e9606 */
[----:B------:R-:W-:Y:S01]  /*0650*/  IMAD R17, R7, -0x2daee0ad, RZ ;  /* 0xd2511f5307117824 */ /* 0x000fe200078e02ff */
[----:B------:R-:W-:Y:S01]  /*0660*/  PRMT R68, R10, 0x7632, R68 ;  /* 0x000076320a447816 */ /* 0x000fe20000000044 */
[----:B------:R-:W-:Y:S01]  /*0670*/  IMAD.HI.U32 R16, R5, -0x2daee0ad, RZ ;  /* 0xd2511f5305107827 */ /* 0x000fe200078e00ff */
[----:B------:R-:W-:Y:S01]  /*0680*/  PRMT R76, R8, 0x7632, R76 ;  /* 0x00007632084c7816 */ /* 0x000fe2000000004c */
[----:B------:R-:W1:Y:S01]  /*0690*/  LDCU UR31, c[0x0][0x404] ;  /* 0x00008080ff1f77ac */ /* 0x000e620008000800 */
[----:B------:R-:W-:Y:S01]  /*06a0*/  PRMT R84, R14, 0x7632, R84 ;  /* 0x000076320e547816 */ /* 0x000fe20000000054 */
[----:B------:R-:W-:Y:S01]  /*06b0*/  IMAD.HI.U32 R7, R6, -0x326172a9, RZ ;  /* 0xcd9e8d5706077827 */ /* 0x000fe200078e00ff */
[----:B------:R-:W-:Y:S01]  /*06c0*/  LOP3.LUT R16, R17, UR21, R16, 0x96, !PT ;  /* 0x0000001511107c12 */ /* 0x000fe2000f8e9610 */
[----:B0-----:R-:W-:Y:S01]  /*06d0*/  UISETP.NE.U32.AND UP0, UPT, UR4, URZ, UPT ;  /* 0x000000ff0400728c */ /* 0x001fe2000bf05070 */
[----:B------:R-:W-:Y:S01]  /*06e0*/  PRMT R92, R12, 0x7632, R92 ;  /* 0x000076320c5c7816 */ /* 0x000fe2000000005c */
[----:B------:R-:W-:Y:S01]  /*06f0*/  IMAD R6, R6, -0x326172a9, RZ ;  /* 0xcd9e8d5706067824 */ /* 0x000fe200078e02ff */
[----:B------:R-:W-:Y:S01]  /*0700*/  LOP3.LUT R7, R18, UR20, R7, 0x96, !PT ;  /* 0x0000001412077c12 */ /* 0x000fe2000f8e9607 */
[----:B------:R-:W-:Y:S01]  /*0710*/  IMAD R18, R5, -0x2daee0ad, RZ ;  /* 0xd2511f5305127824 */ /* 0x000fe200078e02ff */
[----:B------:R-:W-:Y:S01]  /*0720*/  UISETP.NE.AND.EX UP0, UPT, UR5, URZ, UPT, UP0 ;  /* 0x000000ff0500728c */ /* 0x000fe2000bf05300 */
[C---:B------:R-:W-:Y:S01]  /*0730*/  IMAD.HI.U32 R5, R16.reuse, -0x326172a9, RZ ;  /* 0xcd9e8d5710057827 */ /* 0x040fe200078e00ff */
[----:B------:R-:W-:Y:S01]  /*0740*/  PRMT R64, R11, 0x7632, R64 ;  /* 0x000076320b407816 */ /* 0x000fe20000000040 */
[----:B------:R-:W0:Y:S01]  /*0750*/  LDCU UR32, c[0x0][0x408] ;  /* 0x00008100ff2077ac */ /* 0x000e220008000800 */
[----:B------:R-:W-:Y:S01]  /*0760*/  PRMT R80, R15, 0x7632, R80 ;  /* 0x000076320f507816 */ /* 0x000fe20000000050 */
[----:B------:R-:W-:Y:S01]  /*0770*/  IMAD R19, R16, -0x326172a9, RZ ;  /* 0xcd9e8d5710137824 */ /* 0x000fe200078e02ff */
[----:B------:R-:W-:Y:S01]  /*0780*/  LOP3.LUT R5, R6, UR22, R5, 0x96, !PT ;  /* 0x0000001606057c12 */ /* 0x000fe2000f8e9605 */
[----:B------:R-:W-:Y:S01]  /*0790*/  IMAD.HI.U32 R17, R7, -0x2daee0ad, RZ ;  /* 0xd2511f5307117827 */ /* 0x000fe200078e00ff */
[----:B------:R-:W-:Y:S01]  /*07a0*/  SHF.L.U32 R73, R73, 0x10, RZ ;  /* 0x0000001049497819 */ /* 0x000fe200000006ff */
[----:B------:R-:W2:Y:S01]  /*07b0*/  LDCU UR4, c[0x0][0x388] ;  /* 0x00007100ff0477ac */ /* 0x000ea20008000800 */
[----:B------:R-:W-:Y:S01]  /*07c0*/  SHF.L.U32 R89, R89, 0x10, RZ ;  /* 0x0000001059597819 */ /* 0x000fe200000006ff */
[----:B------:R-:W-:Y:S01]  /*07d0*/  IMAD R16, R7, -0x2daee0ad, RZ ;  /* 0xd2511f5307107824 */ /* 0x000fe200078e02ff */
[----:B------:R-:W-:Y:S01]  /*07e0*/  LOP3.LUT R17, R18, UR23, R17, 0x96, !PT ;  /* 0x0000001712117c12 */ /* 0x000fe2000f8e9611 */
[----:B------:R-:W-:Y:S01]  /*07f0*/  IMAD.HI.U32 R7, R5, -0x2daee0ad, RZ ;  /* 0xd2511f5305077827 */ /* 0x000fe200078e00ff */
[----:B------:R-:W-:Y:S01]  /*0800*/  LOP3.LUT R50, R50, 0x3, RZ, 0xc0, !PT ;  /* 0x0000000332327812 */ /* 0x000fe200078ec0ff */
[----:B------:R-:W3:Y:S01]  /*0810*/  LDCU.U8 UR30, c[0x0][0x410] ;  /* 0x00008200ff1e77ac */ /* 0x000ee20008000000 */
[----:B------:R-:W-:Y:S01]  /*0820*/  SHF.L.U32 R64, R64, 0x10, RZ ;  /* 0x0000001040407819 */ /* 0x000fe200000006ff */
[C---:B------:R-:W-:Y:S01]  /*0830*/  IMAD.HI.U32 R6, R17.reuse, -0x326172a9, RZ ;  /* 0xcd9e8d5711067827 */ /* 0x040fe200078e00ff */
[----:B------:R-:W-:Y:S01]  /*0840*/  LOP3.LUT R7, R16, UR25, R7, 0x96, !PT ;  /* 0x0000001910077c12 */ /* 0x000fe2000f8e9607 */
[----:B------:R-:W4:Y:S01]  /*0850*/  LDCU UR5, c[0x0][0x448] ;  /* 0x00008900ff0577ac */ /* 0x000f220008000800 */
[----:B------:R-:W-:Y:S01]  /*0860*/  SHF.L.U32 R80, R80, 0x10, RZ ;  /* 0x0000001050507819 */ /* 0x000fe200000006ff */
[----:B------:R-:W-:Y:S01]  /*0870*/  IMAD R17, R17, -0x326172a9, RZ ;  /* 0xcd9e8d5711117824 */ /* 0x000fe200078e02ff */
[----:B------:R-:W-:Y:S01]  /*0880*/  LOP3.LUT R6, R19, UR24, R6, 0x96, !PT ;  /* 0x0000001813067c12 */ /* 0x000fe2000f8e9606 */
[----:B------:R-:W-:Y:S01]  /*0890*/  IMAD.HI.U32 R16, R7, -0x326172a9, RZ ;  /* 0xcd9e8d5707107827 */ /* 0x000fe200078e00ff */
[----:B------:R-:W-:Y:S01]  /*08a0*/  PLOP3.LUT P0, PT, PT, PT, UP0, 0x80, 0x8 ;  /* 0x000000000008781c */ /* 0x000fe20003f0f008 */
[----:B------:R-:W0:Y:S02]  /*08b0*/  LDCU.64 UR10, c[0x0][0x3a0] ;  /* 0x00007400ff0a77ac */ /* 0x000e240008000a00 */
[----:B------:R-:W-:Y:S01]  /*08c0*/  IMAD R18, R5, -0x2daee0ad, RZ ;  /* 0xd2511f5305127824 */ /* 0x000fe200078e02ff */
[----:B------:R-:W-:Y:S01]  /*08d0*/  LOP3.LUT R16, R17, UR26, R16, 0x96, !PT ;  /* 0x0000001a11107c12 */ /* 0x000fe2000f8e9610 */
[----:B------:R-:W-:-:S04]  /*08e0*/  IMAD.HI.U32 R5, R6, -0x2daee0ad, RZ ;  /* 0xd2511f5306057827 */ /* 0x000fc800078e00ff */
[----:B------:R-:W-:Y:S01]  /*08f0*/  IMAD R6, R6, -0x2daee0ad, RZ ;  /* 0xd2511f5306067824 */ /* 0x000fe200078e02ff */
[----:B------:R-:W-:Y:S01]  /*0900*/  LOP3.LUT R18, R18, UR27, R5, 0x96, !PT ;  /* 0x0000001b12127c12 */ /* 0x000fe2000f8e9605 */
[----:B------:R-:W-:-:S04]  /*0910*/  IMAD.HI.U32 R19, R16, -0x2daee0ad, RZ ;  /* 0xd2511f5310137827 */ /* 0x000fc800078e00ff */
[----:B------:R-:W-:Y:S01]  /*0920*/  IMAD.U32 R65, R75, 0x10000, RZ ;  /* 0x000100004b417824 */ /* 0x000fe200078e00ff */
[----:B------:R-:W-:Y:S01]  /*0930*/  LOP3.LUT R19, R6, UR29, R19, 0x96, !PT ;  /* 0x0000001d06137c12 */ /* 0x000fe2000f8e9613 */
[----:B------:R-:W-:Y:S01]  /*0940*/  IMAD.U32 R6, R12, 0x10000, RZ ;  /* 0x000100000c067824 */ /* 0x000fe200078e00ff */
[----:B------:R-:W-:Y:S01]  /*0950*/  PRMT R75, R72, 0x7632, R75 ;  /* 0x00007632484b7816 */ /* 0x000fe2000000004b */
[----:B------:R-:W-:Y:S01]  /*0960*/  IMAD.U32 R81, R91, 0x10000, RZ ;  /* 0x000100005b517824 */ /* 0x000fe200078e00ff */
[----:B------:R-:W-:Y:S01]  /*0970*/  PRMT R91, R88, 0x7632, R91 ;  /* 0x00007632585b7816 */ /* 0x000fe2000000005b */
[----:B------:R-:W-:Y:S01]  /*0980*/  IMAD.U32 R77, R72, 0x10000, RZ ;  /* 0x00010000484d7824 */ /* 0x000fe200078e00ff */
[----:B------:R0:W-:Y:S01]  /*0990*/  STL [R1], R6 ;  /* 0x0000000601007387 */ /* 0x0001e20000100800 */
[----:B------:R-:W-:Y:S01]  /*09a0*/  IMAD R20, R7, -0x326172a9, RZ ;  /* 0xcd9e8d5707147824 */ /* 0x000fe200078e02ff */
[----:B------:R-:W-:Y:S01]  /*09b0*/  PRMT R72, R9, 0x7632, R72 ;  /* 0x0000763209487816 */ /* 0x000fe20000000048 */
[----:B------:R-:W-:-:S03]  /*09c0*/  IMAD.HI.U32 R51, R18, -0x326172a9, RZ ;  /* 0xcd9e8d5712337827 */ /* 0x000fc600078e00ff */
[----:B------:R-:W-:Y:S01]  /*09d0*/  SHF.L.U32 R72, R72, 0x10, RZ ;  /* 0x0000001048487819 */ /* 0x000fe200000006ff */
[----:B------:R-:W-:Y:S01]  /*09e0*/  IMAD.U32 R93, R88, 0x10000, RZ ;  /* 0x00010000585d7824 */ /* 0x000fe200078e00ff */
[----:B------:R-:W-:Y:S01]  /*09f0*/  PRMT R88, R13, 0x7632, R88 ;  /* 0x000076320d587816 */ /* 0x000fe20000000058 */
[----:B------:R-:W-:Y:S01]  /*0a00*/  IMAD.U32 R69, R74, 0x10000, RZ ;  /* 0x000100004a457824 */ /* 0x000fe200078e00ff */
[----:B------:R-:W-:Y:S01]  /*0a10*/  LOP3.LUT R51, R20, UR28, R51, 0x96, !PT ;  /* 0x0000001c14337c12 */ /* 0x000fe2000f8e9633 */
[----:B------:R-:W-:Y:S01]  /*0a20*/  IMAD.U32 R85, R90, 0x10000, RZ ;  /* 0x000100005a557824 */ /* 0x000fe200078e00ff */
[----:B------:R-:W-:Y:S01]  /*0a30*/  SHF.L.U32 R74, R9, 0x10, RZ ;  /* 0x00000010094a7819 */ /* 0x000fe200000006ff */
[----:B------:R-:W-:Y:S01]  /*0a40*/  IMAD.U32 R66, R11, 0x10000, RZ ;  /* 0x000100000b427824 */ /* 0x000fe200078e00ff */
[----:B------:R-:W-:Y:S01]  /*0a50*/  SHF.L.U32 R90, R13, 0x10, RZ ;  /* 0x000000100d5a7819 */ /* 0x000fe200000006ff */
[----:B------:R-:W-:Y:S01]  /*0a60*/  IMAD.U32 R70, R10, 0x10000, RZ ;  /* 0x000100000a467824 */ /* 0x000fe200078e00ff */
[----:B------:R-:W-:Y:S01]  /*0a70*/  SHF.L.U32 R88, R88, 0x10, RZ ;  /* 0x0000001058587819 */ /* 0x000fe200000006ff */
[----:B------:R-:W-:-:S02]  /*0a80*/  IMAD.U32 R78, R8, 0x10000, RZ ;  /* 0x00010000084e7824 */ /* 0x000fc400078e00ff */
[----:B------:R-:W-:Y:S02]  /*0a90*/  IMAD.U32 R82, R15, 0x10000, RZ ;  /* 0x000100000f527824 */ /* 0x000fe400078e00ff */
[----:B------:R-:W-:Y:S02]  /*0aa0*/  IMAD.U32 R86, R14, 0x10000, RZ ;  /* 0x000100000e567824 */ /* 0x000fe400078e00ff */
[----:B------:R-:W-:Y:S02]  /*0ab0*/  IMAD.MOV.U32 R5, RZ, RZ, RZ ;  /* 0x000000ffff057224 */ /* 0x000fe400078e00ff */
        /* <DEDUP_REMOVED lines=12> */
[----:B------:R-:W-:Y:S02]  /*0b80*/  IMAD R35, R16, -0x2daee0ad, RZ ;  /* 0xd2511f5310237824 */ /* 0x000fe400078e02ff */
[----:B01234-:R-:W-:-:S07]  /*0b90*/  IMAD R56, R18, -0x326172a9, RZ ;  /* 0xcd9e8d5712387824 */ /* 0x01ffce00078e02ff */
.L_x_1184:
[----:B------:R-:W-:Y:S01]  /*0ba0*/  ISETP.NE.U32.AND P1, PT, RZ, UR10, PT ;  /* 0x0000000aff007c0c */ /* 0x000fe2000bf25070 */
[----:B------:R-:W0:Y:S01]  /*0bb0*/  S2R R30, SR_TID.X ;  /* 0x00000000001e7919 */ /* 0x000e220000002100 */
[----:B------:R-:W-:Y:S01]  /*0bc0*/  IMAD R6, R0, UR4, RZ ;  /* 0x0000000400067c24 */ /* 0x000fe2000f8e02ff */
[----:B------:R-:W1:Y:S01]  /*0bd0*/  LDC.64 R58, c[0x0][0x390] ;  /* 0x0000e400ff3a7b82 */ /* 0x000e620000000a00 */
[----:B------:R-:W-:-:S03]  /*0be0*/  ISETP.NE.AND.EX P1, PT, RZ, UR11, PT, P1 ;  /* 0x0000000bff007c0c */ /* 0x000fc6000bf25310 */
[----:B------:R-:W-:-:S04]  /*0bf0*/  SHF.R.S32.HI R7, RZ, 0x1f, R6 ;  /* 0x0000001fff077819 */ /* 0x000fc80000011406 */
[----:B------:R-:W-:Y:S01]  /*0c00*/  LEA.HI R6, R7, R6, RZ, 0x3 ;  /* 0x0000000607067211 */ /* 0x000fe200078f18ff */
[----:B------:R-:W2:Y:S08]  /*0c10*/  @P0 LDC.64 R8, c[0x0][0x398] ;  /* 0x0000e600ff080b82 */ /* 0x000eb00000000a00 */
[----:B------:R-:W3:Y:S08]  /*0c20*/  @P1 LDC.64 R28, c[0x0][0x3a0] ;  /* 0x0000e800ff1c1b82 */ /* 0x000ef00000000a00 */
[----:B------:R-:W4:Y:S01]  /*0c30*/  LDC.64 R44, c[0x0][0x398] ;  /* 0x0000e600ff2c7b82 */ /* 0x000f220000000a00 */
[----:B0-----:R-:W-:-:S04]  /*0c40*/  LOP3.LUT R30, R30, 0x1f, RZ, 0xc0, !PT ;  /* 0x0000001f1e1e7812 */ /* 0x001fc800078ec0ff */
[----:B------:R-:W-:-:S05]  /*0c50*/  LEA.HI.SX32 R6, R6, R30, 0x1d ;  /* 0x0000001e06067211 */ /* 0x000fca00078feaff */
[----:B---3--:R-:W-:-:S05]  /*0c60*/  @P1 IMAD.WIDE.U32 R28, R6, 0x10, R28 ;  /* 0x00000010061c1825 */ /* 0x008fca00078e001c */
[----:B------:R1:W3:Y:S01]  /*0c70*/  @P1 LDG.E.128 R24, desc[UR8][R28.64] ;  /* 0x000000081c181981 */ /* 0x0002e2000c1e1d00 */
[----:B--2---:R-:W-:-:S05]  /*0c80*/  @P0 IMAD.WIDE.U32 R8, R6, 0x10, R8 ;  /* 0x0000001006080825 */ /* 0x004fca00078e0008 */
[----:B------:R0:W5:Y:S01]  /*0c90*/  @P0 LDG.E.128 R20, desc[UR8][R8.64] ;  /* 0x0000000808140981 */ /* 0x000162000c1e1d00 */
[----:B-1----:R-:W-:-:S06]  /*0ca0*/  IMAD.WIDE.U32 R28, R6, 0x10, R58 ;  /* 0x00000010061c7825 */ /* 0x002fcc00078e003a */
[----:B------:R-:W5:Y:S01]  /*0cb0*/  LDG.E.128 R28, desc[UR8][R28.64] ;  /* 0x000000081c1c7981 */ /* 0x000f62000c1e1d00 */
[----:B----4-:R-:W-:-:S04]  /*0cc0*/  ISETP.NE.U32.AND P0, PT, R44, RZ, PT ;  /* 0x000000ff2c00720c */ /* 0x010fc80003f05070 */
[----:B------:R-:W-:Y:S01]  /*0cd0*/  ISETP.NE.AND.EX P0, PT, R45, RZ, PT, P0 ;  /* 0x000000ff2d00720c */ /* 0x000fe20003f05300 */
[----:B------:R-:W-:Y:S01]  /*0ce0*/  IMAD.MOV.U32 R62, RZ, RZ, 0x2f800000 ;  /* 0x2f800000ff3e7424 */ /* 0x000fe200078e00ff */
[----:B---3--:R-:W-:Y:S02]  /*0cf0*/  PRMT R33, R26, 0x7632, R33 ;  /* 0x000076321a217816 */ /* 0x008fe40000000021 */
[----:B------:R-:W-:Y:S02]  /*0d00*/  PRMT R17, R25, 0x7632, R17 ;  /* 0x0000763219117816 */ /* 0x000fe40000000011 */
[----:B0-----:R-:W-:-:S07]  /*0d10*/  PRMT R8, R24, 0x7632, R8 ;  /* 0x0000763218087816 */ /* 0x001fce0000000008 */
[----:B------:R-:W-:Y:S05]  /*0d20*/  @P0 BRA `(.L_x_937) ;  /* 0x0000002800440947 */ /* 0x000fea0003800000 */
[----:B------:R-:W-:Y:S01]  /*0d30*/  ISETP.NE.AND P0, PT, R50, 0x1, PT ;  /* 0x000000013200780c */ /* 0x000fe20003f05270 */
[----:B------:R-:W-:Y:S01]  /*0d40*/  BSSY.RECONVERGENT B1, `(.L_x_938) ;  /* 0x0000046000017945 */ /* 0x000fe20003800200 */
[----:B------:R-:W-:Y:S02]  /*0d50*/  HFMA2 R34, -RZ, RZ, 0, 1.1920928955078125e-07 ;  /* 0x00000002ff227431 */ /* 0x000fe400000001ff */
[----:B------:R-:W-:Y:S02]  /*0d60*/  IMAD.MOV.U32 R7, RZ, RZ, R56 ;  /* 0x000000ffff077224 */ /* 0x000fe400078e0038 */
[----:B------:R-:W-:-:S07]  /*0d70*/  IMAD.MOV.U32 R40, RZ, RZ, R35 ;  /* 0x000000ffff287224 */ /* 0x000fce00078e0023 */
        /* <DEDUP_REMOVED lines=11> */
.L_x_940:
        /* <DEDUP_REMOVED lines=13> */
.L_x_942:
[----:B------:R-:W-:Y:S05]  /*0f00*/  BSYNC.RECONVERGENT B2 ;  /* 0x0000000000027941 */ /* 0x000fea0003800200 */
.L_x_941:
        /* <DEDUP_REMOVED lines=40> */
[----:B------:R-:W-:-:S07]  /*1190*/  LOP3.LUT R19, R36, UR29, R41, 0x96, !PT ;  /* 0x0000001d24137c12 */ /* 0x000fce000f8e9629 */
.L_x_939:
[----:B------:R-:W-:Y:S05]  /*11a0*/  BSYNC.RECONVERGENT B1 ;  /* 0x0000000000017941 */ /* 0x000fea0003800200 */
.L_x_938:
        /* <DEDUP_REMOVED lines=8> */
[----:B------:R-:W-:Y:S02]  /*1230*/  PRMT R28, R28, 0x7632, R28 ;  /* 0x000076321c1c7816 */ /* 0x000fe4000000001c */
[----:B------:R-:W-:Y:S01]  /*1240*/  FSETP.GTU.FTZ.AND P0, PT, R32, R37, PT ;  /* 0x000000252000720b */ /* 0x000fe20003f1c000 */
[----:B------:R-:W-:-:S03]  /*1250*/  @P1 IMAD.U32 R32, R24, 0x10000, RZ ;  /* 0x0001000018201824 */ /* 0x000fc600078e00ff */
[----:B------:R-:W-:Y:S01]  /*1260*/  FSEL R7, R9, RZ, !P0 ;  /* 0x000000ff09077208 */ /* 0x000fe20004000000 */
[----:B------:R-:W-:Y:S01]  /*1270*/  IMAD.MOV.U32 R9, RZ, RZ, R56 ;  /* 0x000000ffff097224 */ /* 0x000fe200078e0038 */
        /* <DEDUP_REMOVED lines=14> */
.L_x_945:
        /* <DEDUP_REMOVED lines=13> */
.L_x_947:
[----:B------:R-:W-:Y:S05]  /*1430*/  BSYNC.RECONVERGENT B2 ;  /* 0x0000000000027941 */ /* 0x000fea0003800200 */
.L_x_946:
        /* <DEDUP_REMOVED lines=41> */
[----:B------:R-:W-:-:S07]  /*16d0*/  MOV R40, R34 ;  /* 0x0000002200287202 */ /* 0x000fce0000000f00 */
.L_x_944:
[----:B------:R-:W-:Y:S05]  /*16e0*/  BSYNC.RECONVERGENT B1 ;  /* 0x0000000000017941 */ /* 0x000fea0003800200 */
.L_x_943:
[----:B------:R-:W-:Y:S01]  /*16f0*/  I2FP.F32.U32 R9, R9 ;  /* 0x0000000900097245 */ /* 0x000fe20000201000 */
[----:B------:R-:W-:Y:S01]  /*1700*/  IMAD.U32 R35, R28, 0x10000, RZ ;  /* 0x000100001c237824 */ /* 0x000fe200078e00ff */
[----:B------:R-:W-:Y:S01]  /*1710*/  ISETP.NE.AND P2, PT, R32, 0x1, PT ;  /* 0x000000012000780c */ /* 0x000fe20003f45270 */
[----:B------:R-:W-:Y:S01]  /*1720*/  BSSY.RECONVERGENT B1, `(.L_x_948) ;  /* 0x000004d000017945 */ /* 0x000fe20003800200 */
[----:B------:R-:W-:Y:S02]  /*1730*/  HFMA2 R34, -RZ, RZ, 0, 1.1920928955078125e-07 ;  /* 0x00000002ff227431 */ /* 0x000fe400000001ff */
[----:B------:R-:W-:Y:S01]  /*1740*/  FFMA.FTZ R28, R9, R62, 1.1641532182693481445e-10 ;  /* 0x2f000000091c7423 */ /* 0x000fe2000001003e */
[----:B------:R-:W-:Y:S01]  /*1750*/  FMUL.FTZ R35, R35, R36 ;  /* 0x0000002423237220 */ /* 0x000fe20000410000 */
[----:B------:R-:W-:-:S03]  /*1760*/  @P1 IMAD.U32 R9, R8, 0x10000, RZ ;  /* 0x0001000008091824 */ /* 0x000fc600078e00ff */
[----:B------:R-:W-:-:S04]  /*1770*/  FSETP.GTU.FTZ.AND P0, PT, R28, R37, PT ;  /* 0x000000251c00720b */ /* 0x000fc80003f1c000 */
        /* <DEDUP_REMOVED lines=15> */
.L_x_950:
        /* <DEDUP_REMOVED lines=13> */
.L_x_952:
[----:B------:R-:W-:Y:S05]  /*1940*/  BSYNC.RECONVERGENT B2 ;  /* 0x0000000000027941 */ /* 0x000fea0003800200 */
.L_x_951:
        /* <DEDUP_REMOVED lines=42> */
.L_x_949:
[----:B------:R-:W-:Y:S05]  /*1bf0*/  BSYNC.RECONVERGENT B1 ;  /* 0x0000000000017941 */ /* 0x000fea0003800200 */
.L_x_948:
        /* <DEDUP_REMOVED lines=25> */
.L_x_955:
        /* <DEDUP_REMOVED lines=13> */
.L_x_957:
[----:B------:R-:W-:Y:S05]  /*1e60*/  BSYNC.RECONVERGENT B2 ;  /* 0x0000000000027941 */ /* 0x000fea0003800200 */
.L_x_956:
        /* <DEDUP_REMOVED lines=42> */
.L_x_954:
[----:B------:R-:W-:Y:S05]  /*2110*/  BSYNC.RECONVERGENT B1 ;  /* 0x0000000000017941 */ /* 0x000fea0003800200 */
.L_x_953:
        /* <DEDUP_REMOVED lines=23> */
.L_x_960:
        /* <DEDUP_REMOVED lines=13> */
.L_x_962:
[----:B------:R-:W-:Y:S05]  /*2360*/  BSYNC.RECONVERGENT B2 ;  /* 0x0000000000027941 */ /* 0x000fea0003800200 */
.L_x_961:
        /* <DEDUP_REMOVED lines=42> */
.L_x_959:
[----:B------:R-:W-:Y:S05]  /*2610*/  BSYNC.RECONVERGENT B1 ;  /* 0x0000000000017941 */ /* 0x000fea0003800200 */
.L_x_958:
        /* <DEDUP_REMOVED lines=8> */
[----:B------:R-:W-:Y:S01]  /*26a0*/  PRMT R30, R30, 0x7632, R30 ;  /* 0x000076321e1e7816 */ /* 0x000fe2000000001e */
[----:B------:R-:W-:Y:S01]  /*26b0*/  IMAD.MOV.U32 R34, RZ, RZ, R56 ;  /* 0x000000ffff227224 */ /* 0x000fe200078e0038 */
        /* <DEDUP_REMOVED lines=14> */
.L_x_965:
        /* <DEDUP_REMOVED lines=13> */
.L_x_967:
[----:B------:R-:W-:Y:S05]  /*2870*/  BSYNC.RECONVERGENT B2 ;  /* 0x0000000000027941 */ /* 0x000fea0003800200 */
.L_x_966:
        /* <DEDUP_REMOVED lines=42> */
.L_x_964:
[----:B------:R-:W-:Y:S05]  /*2b20*/  BSYNC.RECONVERGENT B1 ;  /* 0x0000000000017941 */ /* 0x000fea0003800200 */
.L_x_963:
        /* <DEDUP_REMOVED lines=8> */
[----:B------:R-:W-:Y:S01]  /*2bb0*/  FSETP.GTU.FTZ.AND P0, PT, R30, R37, PT ;  /* 0x000000251e00720b */ /* 0x000fe20003f1c000 */
[----:B------:R-:W-:-:S03]  /*2bc0*/  @P1 IMAD.U32 R30, R33, 0x10000, RZ ;  /* 0x00010000211e1824 */ /* 0x000fc600078e00ff */
        /* <DEDUP_REMOVED lines=13> */
.L_x_970:
        /* <DEDUP_REMOVED lines=13> */
.L_x_972:
[----:B------:R-:W-:Y:S05]  /*2d70*/  BSYNC.RECONVERGENT B2 ;  /* 0x0000000000027941 */ /* 0x000fea0003800200 */
.L_x_971:
        /* <DEDUP_REMOVED lines=42> */
.L_x_969:
[----:B------:R-:W-:Y:S05]  /*3020*/  BSYNC.RECONVERGENT B1 ;  /* 0x0000000000017941 */ /* 0x000fea0003800200 */
.L_x_968:
[----:B------:R-:W-:Y:S01]  /*3030*/  I2FP.F32.U32 R47, R34 ;  /* 0x00000022002f7245 */ /* 0x000fe20000201000 */
[----:B------:R-:W-:Y:S01]  /*3040*/  BSSY.RECONVERGENT B1, `(.L_x_973) ;  /* 0x000004f000017945 */ /* 0x000fe20003800200 */
[----:B------:R-:W-:Y:S02]  /*3050*/  SHF.L.U32 R49, R31, 0x10, RZ ;  /* 0x000000101f317819 */ /* 0x000fe400000006ff */
[----:B------:R-:W-:Y:S01]  /*3060*/  ISETP.NE.AND P5, PT, R48, 0x1, PT ;  /* 0x000000013000780c */ /* 0x000fe20003fa5270 */
[----:B------:R-:W-:Y:S01]  /*3070*/  FFMA.FTZ R34, R47, R62, 1.1641532182693481445e-10 ;  /* 0x2f0000002f227423 */ /* 0x000fe2000001003e */
[----:B------:R-:W-:Y:S02]  /*3080*/  @P1 IMAD.U32 R47, R27, 0x10000, RZ ;  /* 0x000100001b2f1824 */ /* 0x000fe400078e00ff */
[----:B------:R-:W-:Y:S01]  /*3090*/  FMUL.FTZ R49, R49, R36 ;  /* 0x0000002431317220 */ /* 0x000fe20000410000 */
[----:B------:R-:W-:Y:S02]  /*30a0*/  PRMT R38, R31, 0x7632, R38 ;  /* 0x000076321f267816 */ /* 0x000fe40000000026 */
[----:B------:R-:W-:-:S04]  /*30b0*/  FSETP.GTU.FTZ.AND P4, PT, R34, R37, PT ;  /* 0x000000252200720b */ /* 0x000fc80003f9c000 */
[----:B------:R-:W-:Y:S01]  /*30c0*/  FSEL R34, R49, RZ, !P4 ;  /* 0x000000ff31227208 */ /* 0x000fe20006000000 */
[----:B------:R-:W-:Y:S01]  /*30d0*/  IMAD.MOV.U32 R49, RZ, RZ, R56 ;  /* 0x000000ffff317224 */ /* 0x000fe200078e0038 */
        /* <DEDUP_REMOVED lines=13> */
.L_x_975:
        /* <DEDUP_REMOVED lines=13> */
.L_x_977:
[----:B------:R-:W-:Y:S05]  /*3280*/  BSYNC.RECONVERGENT B2 ;  /* 0x0000000000027941 */ /* 0x000fea0003800200 */
.L_x_976:
        /* <DEDUP_REMOVED lines=41> */
[----:B------:R-:W-:-:S07]  /*3520*/  MOV R40, R48 ;  /* 0x0000003000287202 */ /* 0x000fce0000000f00 */
.L_x_974:
[----:B------:R-:W-:Y:S05]  /*3530*/  BSYNC.RECONVERGENT B1 ;  /* 0x0000000000017941 */ /* 0x000fea0003800200 */
.L_x_973:
[----:B------:R-:W-:Y:S01]  /*3540*/  I2FP.F32.U32 R49, R49 ;  /* 0x0000003100317245 */ /* 0x000fe20000201000 */
[----:B------:R-:W-:Y:S01]  /*3550*/  IMAD.U32 R53, R38, 0x10000, RZ ;  /* 0x0001000026357824 */ /* 0x000fe200078e00ff */
[----:B------:R-:W-:Y:S02]  /*3560*/  @P1 PRMT R48, R27, 0x7632, R48 ;  /* 0x000076321b301816 */ /* 0x000fe40000000030 */
[----:B------:R-:W-:Y:S01]  /*3570*/  PRMT R30, R46, 0x5410, R30 ;  /* 0x000054102e1e7816 */ /* 0x000fe2000000001e */
[----:B------:R-:W-:Y:S01]  /*3580*/  FFMA.FTZ R38, R49, R62, 1.1641532182693481445e-10 ;  /* 0x2f00000031267423 */ /* 0x000fe2000001003e */
[----:B------:R-:W-:Y:S01]  /*3590*/  FMUL.FTZ R53, R53, R36 ;  /* 0x0000002435357220 */ /* 0x000fe20000410000 */
[----:B------:R-:W-:Y:S01]  /*35a0*/  @P1 IMAD.U32 R49, R48, 0x10000, RZ ;  /* 0x0001000030311824 */ /* 0x000fe200078e00ff */
[----:B------:R-:W-:Y:S02]  /*35b0*/  PRMT R29, R43, 0x5410, R29 ;  /* 0x000054102b1d7816 */ /* 0x000fe4000000001d */
[----:B------:R-:W-:-:S02]  /*35c0*/  FSETP.GTU.FTZ.AND P5, PT, R38, R37, PT ;  /* 0x000000252600720b */ /* 0x000fc40003fbc000 */
[----:B------:R-:W-:Y:S02]  /*35d0*/  PRMT R28, R41, 0x5410, R28 ;  /* 0x00005410291c7816 */ /* 0x000fe4000000001c */
[----:B------:R-:W-:Y:S02]  /*35e0*/  FSEL R38, R53, RZ, !P5 ;  /* 0x000000ff35267208 */ /* 0x000fe40006800000 */
[----:B------:R-:W-:-:S03]  /*35f0*/  PLOP3.LUT P5, PT, P5, PT, PT, 0x8, 0x80 ;  /* 0x000000000080781c */ /* 0x000fc60002fae170 */
[----:B------:R-:W-:-:S05]  /*3600*/  @P1 FADD.FTZ R38, R38, R49 ;  /* 0x0000003126261221 */ /* 0x000fca0000010000 */
[----:B------:R-:W-:-:S04]  /*3610*/  F2FP.BF16.F32.PACK_AB R48, RZ, R38 ;  /* 0x00000026ff30723e */ /* 0x000fc800000010ff */
[----:B------:R-:W-:Y:S01]  /*3620*/  PRMT R31, R31, 0x5410, R48 ;  /* 0x000054101f1f7816 */ /* 0x000fe20000000030 */
[----:B------:R-:W-:Y:S06]  /*3630*/  BRA `(.L_x_978) ;  /* 0x0000005000407947 */ /* 0x000fec0003800000 */
.L_x_937:
        /* <DEDUP_REMOVED lines=16> */
.L_x_981:
        /* <DEDUP_REMOVED lines=13> */
.L_x_983:
[----:B------:R-:W-:Y:S05]  /*3810*/  BSYNC.RECONVERGENT B2 ;  /* 0x0000000000027941 */ /* 0x000fea0003800200 */
.L_x_982:
        /* <DEDUP_REMOVED lines=41> */
.L_x_980:
[----:B------:R-:W-:Y:S05]  /*3ab0*/  BSYNC.RECONVERGENT B1 ;  /* 0x0000000000017941 */ /* 0x000fea0003800200 */
.L_x_979:
[----:B------:R-:W-:Y:S01]  /*3ac0*/  I2FP.F32.U32 R7, R7 ;  /* 0x0000000700077245 */ /* 0x000fe20000201000 */
[----:B------:R-:W-:Y:S01]  /*3ad0*/  IMAD.U32 R37, RZ, RZ, UR31 ;  /* 0x0000001fff257e24 */ /* 0x000fe2000f8e00ff */
[----:B------:R-:W-:Y:S01]  /*3ae0*/  ISETP.NE.AND P2, PT, R12, 0x1, PT ;  /* 0x000000010c00780c */ /* 0x000fe20003f45270 */
[----:B------:R-:W-:Y:S01]  /*3af0*/  BSSY.RECONVERGENT B1, `(.L_x_984) ;  /* 0x000004d000017945 */ /* 0x000fe20003800200 */
[----:B------:R-:W-:Y:S01]  /*3b00*/  MOV R36, UR32 ;  /* 0x0000002000247c02 */ /* 0x000fe20008000f00 */
[----:B------:R-:W-:Y:S01]  /*3b10*/  FFMA.FTZ R10, R7, R62, 1.1641532182693481445e-10 ;  /* 0x2f000000070a7423 */ /* 0x000fe2000001003e */
[C---:B-----5:R-:W-:Y:S01]  /*3b20*/  IMAD.U32 R7, R28.reuse, 0x10000, RZ ;  /* 0x000100001c077824 */ /* 0x060fe200078e00ff */
[----:B------:R-:W-:Y:S01]  /*3b30*/  PRMT R9, R28, 0x7632, R9 ;  /* 0x000076321c097816 */ /* 0x000fe20000000009 */
[----:B------:R-:W-:Y:S02]  /*3b40*/  IMAD.MOV.U32 R14, RZ, RZ, 0x2 ;  /* 0x00000002ff0e7424 */ /* 0x000fe400078e00ff */
[----:B------:R-:W-:Y:S01]  /*3b50*/  FSETP.GTU.FTZ.AND P0, PT, R10, R37, PT ;  /* 0x000000250a00720b */ /* 0x000fe20003f1c000 */
[----:B------:R-:W-:Y:S01]  /*3b60*/  FMUL.FTZ R7, R7, R36 ;  /* 0x0000002407077220 */ /* 0x000fe20000410000 */
[----:B------:R-:W-:-:S02]  /*3b70*/  IMAD.MOV.U32 R11, RZ, RZ, R56 ;  /* 0x000000ffff0b7224 */ /* 0x000fc400078e0038 */
        /* <DEDUP_REMOVED lines=12> */
.L_x_986:
        /* <DEDUP_REMOVED lines=13> */
.L_x_988:
[----:B------:R-:W-:Y:S05]  /*3d10*/  BSYNC.RECONVERGENT B2 ;  /* 0x0000000000027941 */ /* 0x000fea0003800200 */
.L_x_987:
        /* <DEDUP_REMOVED lines=40> */
[----:B------:R-:W-:Y:S02]  /*3fa0*/  IMAD.MOV.U32 R11, RZ, RZ, R40 ;  /* 0x000000ffff0b7224 */ /* 0x000fe400078e0028 */
[----:B------:R-:W-:-:S07]  /*3fb0*/  IMAD.MOV.U32 R40, RZ, RZ, R10 ;  /* 0x000000ffff287224 */ /* 0x000fce00078e000a */
.L_x_985:
[----:B------:R-:W-:Y:S05]  /*3fc0*/  BSYNC.RECONVERGENT B1 ;  /* 0x0000000000017941 */ /* 0x000fea0003800200 */
.L_x_984:
[----:B------:R-:W-:Y:S01]  /*3fd0*/  I2FP.F32.U32 R11, R11 ;  /* 0x0000000b000b7245 */ /* 0x000fe20000201000 */
[----:B------:R-:W-:Y:S01]  /*3fe0*/  IMAD.U32 R13, R20, 0x10000, RZ ;  /* 0x00010000140d7824 */ /* 0x000fe200078e00ff */
[----:B------:R-:W-:Y:S01]  /*3ff0*/  ISETP.NE.AND P2, PT, R14, 0x1, PT ;  /* 0x000000010e00780c */ /* 0x000fe20003f45270 */
[----:B------:R-:W-:Y:S02]  /*4000*/  BSSY.RECONVERGENT B1, `(.L_x_989) ;  /* 0x000004e000017945 */ /* 0x000fe40003800200 */
[----:B------:R-:W-:Y:S01]  /*4010*/  FFMA.FTZ R10, R11, R62, 1.1641532182693481445e-10 ;  /* 0x2f0000000b0a7423 */ /* 0x000fe2000001003e */
[----:B------:R-:W-:Y:S01]  /*4020*/  FMUL.FTZ R13, R13, R36 ;  /* 0x000000240d0d7220 */ /* 0x000fe20000410000 */
[----:B------:R-:W-:-:S03]  /*4030*/  @P1 IMAD.U32 R11, R24, 0x10000, RZ ;  /* 0x00010000180b1824 */ /* 0x000fc600078e00ff */
[----:B------:R-:W-:-:S04]  /*4040*/  FSETP.GTU.FTZ.AND P0, PT, R10, R37, PT ;  /* 0x000000250a00720b */ /* 0x000fc80003f1c000 */
[----:B------:R-:W-:Y:S02]  /*4050*/  FSEL R10, R13, RZ, !P0 ;  /* 0x000000ff0d0a7208 */ /* 0x000fe40004000000 */
[----:B------:R-:W-:-:S03]  /*4060*/  MOV R13, 0x2 ;  /* 0x00000002000d7802 */ /* 0x000fc60000000f00 */
[----:B------:R-:W-:-:S04]  /*4070*/  FADD.FTZ R10, R7, R10 ;  /* 0x0000000a070a7221 */ /* 0x000fc80000010000 */
[--C-:B------:R-:W-:Y:S01]  /*4080*/  @P1 FADD.FTZ R7, R11, R10.reuse ;  /* 0x0000000a0b071221 */ /* 0x100fe20000010000 */
[----:B------:R-:W-:Y:S01]  /*4090*/  @!P1 IMAD.MOV.U32 R7, RZ, RZ, R10 ;  /* 0x000000ffff079224 */ /* 0x000fe200078e000a */
[----:B------:R-:W-:Y:S01]  /*40a0*/  SEL R10, RZ, 0x1, P0 ;  /* 0x00000001ff0a7807 */ /* 0x000fe20000000000 */
        /* <DEDUP_REMOVED lines=11> */
.L_x_991:
        /* <DEDUP_REMOVED lines=13> */
.L_x_993:
[----:B------:R-:W-:Y:S05]  /*4230*/  BSYNC.RECONVERGENT B2 ;  /* 0x0000000000027941 */ /* 0x000fea0003800200 */
.L_x_992:
        /* <DEDUP_REMOVED lines=42> */
.L_x_990:
[----:B------:R-:W-:Y:S05]  /*44e0*/  BSYNC.RECONVERGENT B1 ;  /* 0x0000000000017941 */ /* 0x000fea0003800200 */
.L_x_989:
        /* <DEDUP_REMOVED lines=21> */
.L_x_996:
        /* <DEDUP_REMOVED lines=13> */
.L_x_998:
[----:B------:R-:W-:Y:S05]  /*4710*/  BSYNC.RECONVERGENT B2 ;  /* 0x0000000000027941 */ /* 0x000fea0003800200 */
.L_x_997:
        /* <DEDUP_REMOVED lines=42> */
.L_x_995:
[----:B------:R-:W-:Y:S05]  /*49c0*/  BSYNC.RECONVERGENT B1 ;  /* 0x0000000000017941 */ /* 0x000fea0003800200 */
.L_x_994:
[----:B------:R-:W-:Y:S01]  /*49d0*/  I2FP.F32.U32 R11, R11 ;  /* 0x0000000b000b7245 */ /* 0x000fe20000201000 */
[----:B------:R-:W-:Y:S01]  /*49e0*/  @P1 IMAD.U32 R8, R8, 0x10000, RZ ;  /* 0x0001000008081824 */ /* 0x000fe200078e00ff */
[----:B------:R-:W-:Y:S01]  /*49f0*/  PRMT R12, R20, 0x7632, R12 ;  /* 0x00007632140c7816 */ /* 0x000fe2000000000c */
[----:B------:R-:W-:Y:S01]  /*4a00*/  BSSY.RECONVERGENT B1, `(.L_x_999) ;  /* 0x000004f000017945 */ /* 0x000fe20003800200 */
[----:B------:R-:W-:Y:S01]  /*4a10*/  ISETP.NE.AND P2, PT, R14, 0x1, PT ;  /* 0x000000010e00780c */ /* 0x000fe20003f45270 */
[----:B------:R-:W-:Y:S01]  /*4a20*/  HFMA2 R15, -RZ, RZ, 0, 1.1920928955078125e-07 ;  /* 0x00000002ff0f7431 */ /* 0x000fe200000001ff */
[----:B------:R-:W-:Y:S01]  /*4a30*/  SHF.L.U32 R13, R12, 0x10, RZ ;  /* 0x000000100c0d7819 */ /* 0x000fe200000006ff */
[----:B------:R-:W-:-:S04]  /*4a40*/  FFMA.FTZ R12, R11, R62, 1.1641532182693481445e-10 ;  /* 0x2f0000000b0c7423 */ /* 0x000fc8000001003e */
[----:B------:R-:W-:Y:S01]  /*4a50*/  FMUL.FTZ R13, R13, R36 ;  /* 0x000000240d0d7220 */ /* 0x000fe20000410000 */
        /* <DEDUP_REMOVED lines=17> */
.L_x_1001:
        /* <DEDUP_REMOVED lines=13> */
.L_x_1003:
[----:B------:R-:W-:Y:S05]  /*4c40*/  BSYNC.RECONVERGENT B2 ;  /* 0x0000000000027941 */ /* 0x000fea0003800200 */
.L_x_1002:
        /* <DEDUP_REMOVED lines=41> */
[----:B------:R-:W-:-:S07]  /*4ee0*/  LOP3.LUT R19, R14, UR29, R13, 0x96, !PT ;  /* 0x0000001d0e137c12 */ /* 0x000fce000f8e960d */
.L_x_1000:
[----:B------:R-:W-:Y:S05]  /*4ef0*/  BSYNC.RECONVERGENT B1 ;  /* 0x0000000000017941 */ /* 0x000fea0003800200 */
.L_x_999:
[----:B------:R-:W-:Y:S01]  /*4f00*/  I2FP.F32.U32 R9, R9 ;  /* 0x0000000900097245 */ /* 0x000fe20000201000 */
[----:B------:R-:W-:Y:S01]  /*4f10*/  BSSY.RECONVERGENT B1, `(.L_x_1004) ;  /* 0x000004d000017945 */ /* 0x000fe20003800200 */
[----:B------:R-:W-:Y:S01]  /*4f20*/  ISETP.NE.AND P2, PT, R15, 0x1, PT ;  /* 0x000000010f00780c */ /* 0x000fe20003f45270 */
[----:B------:R-:W-:Y:S01]  /*4f30*/  IMAD.MOV.U32 R14, RZ, RZ, 0x2 ;  /* 0x00000002ff0e7424 */ /* 0x000fe200078e00ff */
[----:B------:R-:W-:Y:S01]  /*4f40*/  PRMT R13, R29, 0x7632, R13 ;  /* 0x000076321d0d7816 */ /* 0x000fe2000000000d */
[----:B------:R-:W-:Y:S01]  /*4f50*/  FFMA.FTZ R12, R9, R62, 1.1641532182693481445e-10 ;  /* 0x2f000000090c7423 */ /* 0x000fe2000001003e */
[----:B------:R-:W-:-:S04]  /*4f60*/  IMAD.U32 R9, R29, 0x10000, RZ ;  /* 0x000100001d097824 */ /* 0x000fc800078e00ff */
[----:B------:R-:W-:Y:S01]  /*4f70*/  FSETP.GTU.FTZ.AND P0, PT, R12, R37, PT ;  /* 0x000000250c00720b */ /* 0x000fe20003f1c000 */
[----:B------:R-:W-:Y:S01]  /*4f80*/  FMUL.FTZ R9, R9, R36 ;  /* 0x0000002409097220 */ /* 0x000fe20000410000 */
        /* <DEDUP_REMOVED lines=13> */
.L_x_1006:
        /* <DEDUP_REMOVED lines=13> */
.L_x_1008:
[----:B------:R-:W-:Y:S05]  /*5130*/  BSYNC.RECONVERGENT B2 ;  /* 0x0000000000027941 */ /* 0x000fea0003800200 */
.L_x_1007:
        /* <DEDUP_REMOVED lines=42> */
.L_x_1005:
[----:B------:R-:W-:Y:S05]  /*53e0*/  BSYNC.RECONVERGENT B1 ;  /* 0x0000000000017941 */ /* 0x000fea0003800200 */
.L_x_1004:
[----:B------:R-:W-:Y:S01]  /*53f0*/  I2FP.F32.U32 R15, R12 ;  /* 0x0000000c000f7245 */ /* 0x000fe20000201000 */
[----:B------:R-:W-:Y:S01]  /*5400*/  BSSY.RECONVERGENT B1, `(.L_x_1009) ;  /* 0x0000050000017945 */ /* 0x000fe20003800200 */
[----:B------:R-:W-:Y:S01]  /*5410*/  SHF.L.U32 R29, R21, 0x10, RZ ;  /* 0x00000010151d7819 */ /* 0x000fe200000006ff */
[----:B------:R-:W-:Y:S01]  /*5420*/  HFMA2 R16, -RZ, RZ, 0, 1.1920928955078125e-07 ;  /* 0x00000002ff107431 */ /* 0x000fe200000001ff */
[----:B------:R-:W-:Y:S01]  /*5430*/  ISETP.NE.AND P2, PT, R14, 0x1, PT ;  /* 0x000000010e00780c */ /* 0x000fe20003f45270 */
[----:B------:R-:W-:Y:S01]  /*5440*/  FFMA.FTZ R12, R15, R62, 1.1641532182693481445e-10 ;  /* 0x2f0000000f0c7423 */ /* 0x000fe2000001003e */
[----:B------:R-:W-:Y:S02]  /*5450*/  @P1 IMAD.U32 R15, R25, 0x10000, RZ ;  /* 0x00010000190f1824 */ /* 0x000fe400078e00ff */
[----:B------:R-:W-:Y:S02]  /*5460*/  FMUL.FTZ R29, R29, R36 ;  /* 0x000000241d1d7220 */ /* 0x000fe40000410000 */
[----:B------:R-:W-:-:S04]  /*5470*/  FSETP.GTU.FTZ.AND P0, PT, R12, R37, PT ;  /* 0x000000250c00720b */ /* 0x000fc80003f1c000 */
[----:B------:R-:W-:-:S05]  /*5480*/  FSEL R12, R29, RZ, !P0 ;  /* 0x000000ff1d0c7208 */ /* 0x000fca0004000000 */
        /* <DEDUP_REMOVED lines=15> */
.L_x_1011:
        /* <DEDUP_REMOVED lines=13> */
.L_x_1013:
[----:B------:R-:W-:Y:S05]  /*5650*/  BSYNC.RECONVERGENT B2 ;  /* 0x0000000000027941 */ /* 0x000fea0003800200 */
.L_x_1012:
        /* <DEDUP_REMOVED lines=42> */
.L_x_1010:
[----:B------:R-:W-:Y:S05]  /*5900*/  BSYNC.RECONVERGENT B1 ;  /* 0x0000000000017941 */ /* 0x000fea0003800200 */
.L_x_1009:
[----:B------:R-:W-:Y:S01]  /*5910*/  ISETP.NE.AND P3, PT, R16, 0x1, PT ;  /* 0x000000011000780c */ /* 0x000fe20003f65270 */
[----:B------:R-:W-:Y:S01]  /*5920*/  IMAD.U32 R13, R13, 0x10000, RZ ;  /* 0x000100000d0d7824 */ /* 0x000fe200078e00ff */
[----:B------:R-:W-:Y:S01]  /*5930*/  I2FP.F32.U32 R15, R15 ;  /* 0x0000000f000f7245 */ /* 0x000fe20000201000 */
[----:B------:R-:W-:Y:S01]  /*5940*/  BSSY.RECONVERGENT B1, `(.L_x_1014) ;  /* 0x0000049000017945 */ /* 0x000fe20003800200 */
[----:B------:R-:W-:Y:S02]  /*5950*/  IMAD.MOV.U32 R18, RZ, RZ, 0x2 ;  /* 0x00000002ff127424 */ /* 0x000fe400078e00ff */
[----:B------:R-:W-:Y:S01]  /*5960*/  FMUL.FTZ R13, R13, R36 ;  /* 0x000000240d0d7220 */ /* 0x000fe20000410000 */
[----:B------:R-:W-:Y:S01]  /*5970*/  FFMA.FTZ R14, R15, R62, 1.1641532182693481445e-10 ;  /* 0x2f0000000f0e7423 */ /* 0x000fe2000001003e */
[----:B------:R-:W-:-:S04]  /*5980*/  MOV R15, R56 ;  /* 0x00000038000f7202 */ /* 0x000fc80000000f00 */
[----:B------:R-:W-:-:S04]  /*5990*/  FSETP.GTU.FTZ.AND P0, PT, R14, R37, PT ;  /* 0x000000250e00720b */ /* 0x000fc80003f1c000 */
        /* <DEDUP_REMOVED lines=11> */
.L_x_1016:
        /* <DEDUP_REMOVED lines=13> */
.L_x_1018:
[----:B------:R-:W-:Y:S05]  /*5b20*/  BSYNC.RECONVERGENT B2 ;  /* 0x0000000000027941 */ /* 0x000fea0003800200 */
.L_x_1017:
        /* <DEDUP_REMOVED lines=42> */
.L_x_1015:
[----:B------:R-:W-:Y:S05]  /*5dd0*/  BSYNC.RECONVERGENT B1 ;  /* 0x0000000000017941 */ /* 0x000fea0003800200 */
.L_x_1014:
[----:B------:R-:W-:Y:S01]  /*5de0*/  I2FP.F32.U32 R15, R15 ;  /* 0x0000000f000f7245 */ /* 0x000fe20000201000 */
[----:B------:R-:W-:Y:S01]  /*5df0*/  @P1 IMAD.U32 R16, R17, 0x10000, RZ ;  /* 0x0001000011101824 */ /* 0x000fe200078e00ff */
[----:B------:R-:W-:Y:S01]  /*5e00*/  PRMT R14, R21, 0x7632, R14 ;  /* 0x00007632150e7816 */ /* 0x000fe2000000000e */
[----:B------:R-:W-:Y:S01]  /*5e10*/  BSSY.RECONVERGENT B1, `(.L_x_1019) ;  /* 0x000004f000017945 */ /* 0x000fe20003800200 */
[----:B------:R-:W-:Y:S01]  /*5e20*/  ISETP.NE.AND P3, PT, R18, 0x1, PT ;  /* 0x000000011200780c */ /* 0x000fe20003f65270 */
[----:B------:R-:W-:Y:S01]  /*5e30*/  HFMA2 R32, -RZ, RZ, 0, 1.1920928955078125e-07 ;  /* 0x00000002ff207431 */ /* 0x000fe200000001ff */
[----:B------:R-:W-:Y:S01]  /*5e40*/  SHF.L.U32 R43, R14, 0x10, RZ ;  /* 0x000000100e2b7819 */ /* 0x000fe200000006ff */
[----:B------:R-:W-:Y:S01]  /*5e50*/  FFMA.FTZ R14, R15, R62, 1.1641532182693481445e-10 ;  /* 0x2f0000000f0e7423 */ /* 0x000fe2000001003e */
[----:B------:R-:W-:-:S03]  /*5e60*/  IMAD.MOV.U32 R15, RZ, RZ, R56 ;  /* 0x000000ffff0f7224 */ /* 0x000fc600078e0038 */
[----:B------:R-:W-:Y:S01]  /*5e70*/  FMUL.FTZ R43, R43, R36 ;  /* 0x000000242b2b7220 */ /* 0x000fe20000410000 */
[----:B------:R-:W-:-:S04]  /*5e80*/  FSETP.GTU.FTZ.AND P0, PT, R14, R37, PT ;  /* 0x000000250e00720b */ /* 0x000fc80003f1c000 */
        /* <DEDUP_REMOVED lines=15> */
.L_x_1021:
        /* <DEDUP_REMOVED lines=13> */
.L_x_1023:
[----:B------:R-:W-:Y:S05]  /*6050*/  BSYNC.RECONVERGENT B2 ;  /* 0x0000000000027941 */ /* 0x000fea0003800200 */
.L_x_1022:
        /* <DEDUP_REMOVED lines=42> */
.L_x_1020:
[----:B------:R-:W-:Y:S05]  /*6300*/  BSYNC.RECONVERGENT B1 ;  /* 0x0000000000017941 */ /* 0x000fea0003800200 */
.L_x_1019:
[----:B------:R-:W-:Y:S01]  /*6310*/  I2FP.F32.U32 R15, R15 ;  /* 0x0000000f000f7245 */ /* 0x000fe20000201000 */
[----:B------:R-:W-:Y:S01]  /*6320*/  IMAD.U32 R47, R30, 0x10000, RZ ;  /* 0x000100001e2f7824 */ /* 0x000fe200078e00ff */
[----:B------:R-:W-:Y:S01]  /*6330*/  ISETP.NE.AND P0, PT, R32, 0x1, PT ;  /* 0x000000012000780c */ /* 0x000fe20003f05270 */
[----:B------:R-:W-:Y:S01]  /*6340*/  BSSY.RECONVERGENT B1, `(.L_x_1024) ;  /* 0x000004a000017945 */ /* 0x000fe20003800200 */
[----:B------:R-:W-:Y:S02]  /*6350*/  IMAD.MOV.U32 R18, RZ, RZ, 0x2 ;  /* 0x00000002ff127424 */ /* 0x000fe400078e00ff */
[----:B------:R-:W-:Y:S01]  /*6360*/  FFMA.FTZ R14, R15, R62, 1.1641532182693481445e-10 ;  /* 0x2f0000000f0e7423 */ /* 0x000fe2000001003e */
[----:B------:R-:W-:Y:S01]  /*6370*/  FMUL.FTZ R47, R47, R36 ;  /* 0x000000242f2f7220 */ /* 0x000fe20000410000 */
[----:B------:R-:W-:Y:S02]  /*6380*/  PRMT R15, R30, 0x7632, R15 ;  /* 0x000076321e0f7816 */ /* 0x000fe4000000000f */
[----:B------:R-:W-:-:S02]  /*6390*/  MOV R16, R56 ;  /* 0x0000003800107202 */ /* 0x000fc40000000f00 */
        /* <DEDUP_REMOVED lines=12> */
.L_x_1026:
        /* <DEDUP_REMOVED lines=13> */
.L_x_1028:
[----:B------:R-:W-:Y:S05]  /*6530*/  BSYNC.RECONVERGENT B2 ;  /* 0x0000000000027941 */ /* 0x000fea0003800200 */
.L_x_1027:
        /* <DEDUP_REMOVED lines=42> */
.L_x_1025:
[----:B------:R-:W-:Y:S05]  /*67e0*/  BSYNC.RECONVERGENT B1 ;  /* 0x0000000000017941 */ /* 0x000fea0003800200 */
.L_x_1024:
[----:B------:R-:W-:Y:S01]  /*67f0*/  I2FP.F32.U32 R47, R16 ;  /* 0x00000010002f7245 */ /* 0x000fe20000201000 */
[----:B------:R-:W-:Y:S01]  /*6800*/  BSSY.RECONVERGENT B1, `(.L_x_1029) ;  /* 0x0000050000017945 */ /* 0x000fe20003800200 */
[----:B------:R-:W-:Y:S01]  /*6810*/  SHF.L.U32 R49, R22, 0x10, RZ ;  /* 0x0000001016317819 */ /* 0x000fe200000006ff */
[----:B------:R-:W-:Y:S02]  /*6820*/  HFMA2 R34, -RZ, RZ, 0, 1.1920928955078125e-07 ;  /* 0x00000002ff227431 */ /* 0x000fe400000001ff */
[----:B------:R-:W-:Y:S01]  /*6830*/  FFMA.FTZ R16, R47, R62, 1.1641532182693481445e-10 ;  /* 0x2f0000002f107423 */ /* 0x000fe2000001003e */
[----:B------:R-:W-:Y:S02]  /*6840*/  @P1 IMAD.U32 R47, R26, 0x10000, RZ ;  /* 0x000100001a2f1824 */ /* 0x000fe400078e00ff */
[----:B------:R-:W-:Y:S02]  /*6850*/  FMUL.FTZ R49, R49, R36 ;  /* 0x0000002431317220 */ /* 0x000fe40000410000 */
[----:B------:R-:W-:-:S04]  /*6860*/  FSETP.GTU.FTZ.AND P0, PT, R16, R37, PT ;  /* 0x000000251000720b */ /* 0x000fc80003f1c000 */
[----:B------:R-:W-:-:S05]  /*6870*/  FSEL R49, R49, RZ, !P0 ;  /* 0x000000ff31317208 */ /* 0x000fca0004000000 */
[----:B------:R-:W-:Y:S01]  /*6880*/  FADD.FTZ R16, R14, R49 ;  /* 0x000000310e107221 */ /* 0x000fe20000010000 */
[----:B------:R-:W-:Y:S02]  /*6890*/  SEL R14, RZ, 0x1, P0 ;  /* 0x00000001ff0e7807 */ /* 0x000fe40000000000 */
[----:B------:R-:W-:Y:S01]  /*68a0*/  ISETP.NE.AND P0, PT, R18, 0x1, PT ;  /* 0x000000011200780c */ /* 0x000fe20003f05270 */
[--C-:B------:R-:W-:Y:S01]  /*68b0*/  @P1 FADD.FTZ R32, R47, R16.reuse ;  /* 0x000000102f201221 */ /* 0x100fe20000010000 */
[----:B------:R-:W-:Y:S02]  /*68c0*/  @!P1 IMAD.MOV.U32 R32, RZ, RZ, R16 ;  /* 0x000000ffff209224 */ /* 0x000fe400078e0010 */
[----:B------:R-:W-:-:S03]  /*68d0*/  IMAD.MOV.U32 R16, RZ, RZ, R56 ;  /* 0x000000ffff107224 */ /* 0x000fc600078e0038 */
        /* <DEDUP_REMOVED lines=10> */
.L_x_1031:
        /* <DEDUP_REMOVED lines=13> */
.L_x_1033:
[----:B------:R-:W-:Y:S05]  /*6a50*/  BSYNC.RECONVERGENT B2 ;  /* 0x0000000000027941 */ /* 0x000fea0003800200 */
.L_x_1032:
        /* <DEDUP_REMOVED lines=42> */
.L_x_1030:
[----:B------:R-:W-:Y:S05]  /*6d00*/  BSYNC.RECONVERGENT B1 ;  /* 0x0000000000017941 */ /* 0x000fea0003800200 */
.L_x_1029:
        /* <DEDUP_REMOVED lines=20> */
.L_x_1036:
        /* <DEDUP_REMOVED lines=13> */
.L_x_1038:
[----:B------:R-:W-:Y:S05]  /*6f20*/  BSYNC.RECONVERGENT B2 ;  /* 0x0000000000027941 */ /* 0x000fea0003800200 */
.L_x_1037:
        /* <DEDUP_REMOVED lines=42> */
.L_x_1035:
[----:B------:R-:W-:Y:S05]  /*71d0*/  BSYNC.RECONVERGENT B1 ;  /* 0x0000000000017941 */ /* 0x000fea0003800200 */
.L_x_1034:
[----:B------:R-:W-:Y:S01]  /*71e0*/  I2FP.F32.U32 R47, R16 ;  /* 0x00000010002f7245 */ /* 0x000fe20000201000 */
[----:B------:R-:W-:Y:S01]  /*71f0*/  @P1 IMAD.U32 R38, R33, 0x10000, RZ ;  /* 0x0001000021261824 */ /* 0x000fe200078e00ff */
[----:B------:R-:W-:Y:S01]  /*7200*/  PRMT R16, R22, 0x7632, R16 ;  /* 0x0000763216107816 */ /* 0x000fe20000000010 */
[----:B------:R-:W-:Y:S01]  /*7210*/  BSSY.RECONVERGENT B1, `(.L_x_1039) ;  /* 0x0000050000017945 */ /* 0x000fe20003800200 */
[----:B------:R-:W-:Y:S02]  /*7220*/  HFMA2 R50, -RZ, RZ, 0, 1.1920928955078125e-07 ;  /* 0x00000002ff327431 */ /* 0x000fe400000001ff */
[----:B------:R-:W-:Y:S01]  /*7230*/  SHF.L.U32 R49, R16, 0x10, RZ ;  /* 0x0000001010317819 */ /* 0x000fe200000006ff */
[----:B------:R-:W-:-:S04]  /*7240*/  FFMA.FTZ R16, R47, R62, 1.1641532182693481445e-10 ;  /* 0x2f0000002f107423 */ /* 0x000fc8000001003e */
[----:B------:R-:W-:Y:S01]  /*7250*/  FMUL.FTZ R49, R49, R36 ;  /* 0x0000002431317220 */ /* 0x000fe20000410000 */
[----:B------:R-:W-:-:S04]  /*7260*/  FSETP.GTU.FTZ.AND P4, PT, R16, R37, PT ;  /* 0x000000251000720b */ /* 0x000fc80003f9c000 */
[----:B------:R-:W-:Y:S02]  /*7270*/  FSEL R34, R49, RZ, !P4 ;  /* 0x000000ff31227208 */ /* 0x000fe40006000000 */
[----:B------:R-:W-:Y:S02]  /*7280*/  SEL R16, RZ, 0x1, P4 ;  /* 0x00000001ff107807 */ /* 0x000fe40002000000 */
[----:B------:R-:W-:Y:S01]  /*7290*/  ISETP.NE.AND P4, PT, R18, 0x1, PT ;  /* 0x000000011200780c */ /* 0x000fe20003f85270 */
[----:B------:R-:W-:Y:S01]  /*72a0*/  FADD.FTZ R15, R15, R34 ;  /* 0x000000220f0f7221 */ /* 0x000fe20000010000 */
[----:B------:R-:W-:-:S03]  /*72b0*/  IMAD.MOV.U32 R34, RZ, RZ, R56 ;  /* 0x000000ffff227224 */ /* 0x000fc600078e0038 */
        /* <DEDUP_REMOVED lines=13> */
.L_x_1041:
        /* <DEDUP_REMOVED lines=13> */
.L_x_1043:
[----:B------:R-:W-:Y:S05]  /*7460*/  BSYNC.RECONVERGENT B2 ;  /* 0x0000000000027941 */ /* 0x000fea0003800200 */
.L_x_1042:
        /* <DEDUP_REMOVED lines=39> */
[----:B------:R-:W-:Y:S02]  /*76e0*/  HFMA2 R50, -RZ, RZ, 0, 0 ;  /* 0x00000000ff327431 */ /* 0x000fe400000001ff */
[----:B------:R-:W-:Y:S01]  /*76f0*/  IMAD.MOV.U32 R40, RZ, RZ, R18 ;  /* 0x000000ffff287224 */ /* 0x000fe200078e0012 */
[----:B------:R-:W-:-:S07]  /*7700*/  LOP3.LUT R19, R48, UR29, R19, 0x96, !PT ;  /* 0x0000001d30137c12 */ /* 0x000fce000f8e9613 */
.L_x_1040:
[----:B------:R-:W-:Y:S05]  /*7710*/  BSYNC.RECONVERGENT B1 ;  /* 0x0000000000017941 */ /* 0x000fea0003800200 */
.L_x_1039:
        /* <DEDUP_REMOVED lines=21> */
.L_x_1046:
        /* <DEDUP_REMOVED lines=13> */
.L_x_1048:
[----:B------:R-:W-:Y:S05]  /*7940*/  BSYNC.RECONVERGENT B2 ;  /* 0x0000000000027941 */ /* 0x000fea0003800200 */
.L_x_1047:
        /* <DEDUP_REMOVED lines=42> */
.L_x_1045:
[----:B------:R-:W-:Y:S05]  /*7bf0*/  BSYNC.RECONVERGENT B1 ;  /* 0x0000000000017941 */ /* 0x000fea0003800200 */
.L_x_1044:
        /* <DEDUP_REMOVED lines=26> */
.L_x_1051:
        /* <DEDUP_REMOVED lines=13> */
.L_x_1053:
[----:B------:R-:W-:Y:S05]  /*7e70*/  BSYNC.RECONVERGENT B2 ;  /* 0x0000000000027941 */ /* 0x000fea0003800200 */
.L_x_1052:
        /* <DEDUP_REMOVED lines=42> */
.L_x_1050:
[----:B------:R-:W-:Y:S05]  /*8120*/  BSYNC.RECONVERGENT B1 ;  /* 0x0000000000017941 */ /* 0x000fea0003800200 */
.L_x_1049:
        /* <DEDUP_REMOVED lines=20> */
.L_x_1056:
        /* <DEDUP_REMOVED lines=15> */
.L_x_1058:
[----:B------:R-:W-:Y:S05]  /*8360*/  BSYNC.RECONVERGENT B2 ;  /* 0x0000000000027941 */ /* 0x000fea0003800200 */
.L_x_1057:
        /* <DEDUP_REMOVED lines=42> */
.L_x_1055:
[----:B------:R-:W-:Y:S05]  /*8610*/  BSYNC.RECONVERGENT B1 ;  /* 0x0000000000017941 */ /* 0x000fea0003800200 */
.L_x_1054:
[----:B------:R-:W-:Y:S02]  /*8620*/  I2FP.F32.U32 R49, R48 ;  /* 0x0000003000317245 */ /* 0x000fe40000201000 */
[----:B------:R-:W-:Y:S02]  /*8630*/  PRMT R18, R23, 0x7632, R18 ;  /* 0x0000763217127816 */ /* 0x000fe40000000012 */
[----:B------:R-:W-:Y:S02]  /*8640*/  @P1 PRMT R48, R27, 0x7632, R48 ;  /* 0x000076321b301816 */ /* 0x000fe40000000030 */
[----:B------:R-:W-:Y:S01]  /*8650*/  SHF.L.U32 R53, R18, 0x10, RZ ;  /* 0x0000001012357819 */ /* 0x000fe200000006ff */
[----:B------:R-:W-:Y:S01]  /*8660*/  FFMA.FTZ R18, R49, R62, 1.1641532182693481445e-10 ;  /* 0x2f00000031127423 */ /* 0x000fe2000001003e */
[----:B------:R-:W-:Y:S01]  /*8670*/  PRMT R30, R30, 0x5410, R46 ;  /* 0x000054101e1e7816 */ /* 0x000fe2000000002e */
[----:B------:R-:W-:Y:S01]  /*8680*/  @P1 IMAD.U32 R49, R48, 0x10000, RZ ;  /* 0x0001000030311824 */ /* 0x000fe200078e00ff */
[----:B------:R-:W-:Y:S01]  /*8690*/  PRMT R29, R29, 0x5410, R43 ;  /* 0x000054101d1d7816 */ /* 0x000fe2000000002b */
[----:B------:R-:W-:Y:S01]  /*86a0*/  FMUL.FTZ R53, R53, R36 ;  /* 0x0000002435357220 */ /* 0x000fe20000410000 */
[----:B------:R-:W-:-:S02]  /*86b0*/  FSETP.GTU.FTZ.AND P6, PT, R18, R37, PT ;  /* 0x000000251200720b */ /* 0x000fc40003fdc000 */
[----:B------:R-:W-:Y:S02]  /*86c0*/  PRMT R28, R28, 0x5410, R41 ;  /* 0x000054101c1c7816 */ /* 0x000fe40000000029 */
[----:B------:R-:W-:Y:S02]  /*86d0*/  FSEL R53, R53, RZ, !P6 ;  /* 0x000000ff35357208 */ /* 0x000fe40007000000 */
[----:B------:R-:W-:-:S03]  /*86e0*/  SEL R18, RZ, 0x1, P6 ;  /* 0x00000001ff127807 */ /* 0x000fc60003000000 */
[----:B------:R-:W-:-:S04]  /*86f0*/  FADD.FTZ R48, R38, R53 ;  /* 0x0000003526307221 */ /* 0x000fc80000010000 */
[----:B------:R-:W-:Y:S01]  /*8700*/  @P1 FADD.FTZ R38, R48, R49 ;  /* 0x0000003130261221 */ /* 0x000fe20000010000 */
[----:B------:R-:W-:-:S05]  /*8710*/  @!P1 IMAD.MOV.U32 R38, RZ, RZ, R48 ;  /* 0x000000ffff269224 */ /* 0x000fca00078e0030 */
[----:B------:R-:W-:-:S04]  /*8720*/  F2FP.BF16.F32.PACK_AB R48, RZ, R38 ;  /* 0x00000026ff30723e */ /* 0x000fc800000010ff */
[----:B------:R-:W-:-:S07]  /*8730*/  PRMT R31, R31, 0x5410, R48 ;  /* 0x000054101f1f7816 */ /* 0x000fce0000000030 */
.L_x_978:
[----:B------:R-:W0:Y:S01]  /*8740*/  LDC.64 R54, c[0x0][0x3a8] ;  /* 0x0000ea00ff367b82 */ /* 0x000e220000000a00 */
[----:B------:R-:W-:Y:S02]  /*8750*/  ISETP.NE.AND P6, PT, R39, RZ, PT ;  /* 0x000000ff2700720c */ /* 0x000fe40003fc5270 */
[----:B------:R-:W-:Y:S02]  /*8760*/  SEL R39, RZ, 0x1000000, !P5 ;  /* 0x01000000ff277807 */ /* 0x000fe40006800000 */
[----:B------:R-:W-:Y:S02]  /*8770*/  SEL R46, RZ, 0x10000, !P4 ;  /* 0x00010000ff2e7807 */ /* 0x000fe40006000000 */
[----:B------:R-:W-:Y:S01]  /*8780*/  ISETP.NE.AND P5, PT, R35, RZ, PT ;  /* 0x000000ff2300720c */ /* 0x000fe20003fa5270 */
[----:B------:R-:W1:Y:S01]  /*8790*/  LDC.64 R52, c[0x0][0x3b0] ;  /* 0x0000ec00ff347b82 */ /* 0x000e620000000a00 */
[----:B------:R-:W-:Y:S02]  /*87a0*/  ISETP.NE.AND P4, PT, R42, RZ, PT ;  /* 0x000000ff2a00720c */ /* 0x000fe40003f85270 */
[----:B------:R-:W-:-:S02]  /*87b0*/  SEL R48, RZ, 0x100, !P0 ;  /* 0x00000100ff307807 */ /* 0x000fc40004000000 */
[----:B------:R-:W-:Y:S02]  /*87c0*/  ISETP.NE.U32.AND P0, PT, R44, RZ, PT ;  /* 0x000000ff2c00720c */ /* 0x000fe40003f05070 */
[----:B------:R-:W-:Y:S02]  /*87d0*/  SEL R41, RZ, 0x1000000, !P2 ;  /* 0x01000000ff297807 */ /* 0x000fe40005000000 */
[----:B------:R-:W-:Y:S02]  /*87e0*/  SEL R44, RZ, 0x10000, !P4 ;  /* 0x00010000ff2c7807 */ /* 0x000fe40006000000 */
[----:B------:R-:W-:Y:S02]  /*87f0*/  SEL R35, RZ, 0x100, !P5 ;  /* 0x00000100ff237807 */ /* 0x000fe40006800000 */
[----:B------:R-:W-:Y:S02]  /*8800*/  ISETP.NE.AND.EX P0, PT, R45, RZ, PT, P0 ;  /* 0x000000ff2d00720c */ /* 0x000fe40003f05300 */
[----:B------:R-:W-:Y:S01]  /*8810*/  LOP3.LUT R46, R48, R39, R46, 0xfe, !PT ;  /* 0x00000027302e7212 */ /* 0x000fe200078efe2e */
[----:B0-----:R-:W-:Y:S01]  /*8820*/  IMAD.WIDE.U32 R42, R6, 0x10, R54 ;  /* 0x00000010062a7825 */ /* 0x001fe200078e0036 */
[----:B------:R-:W-:-:S02]  /*8830*/  LOP3.LUT R35, R35, R41, R44, 0xfe, !PT ;  /* 0x0000002923237212 */ /* 0x000fc400078efe2c */
[----:B------:R-:W-:Y:S02]  /*8840*/  SEL R39, RZ, 0x1, !P3 ;  /* 0x00000001ff277807 */ /* 0x000fe40005800000 */
[----:B------:R-:W-:Y:S01]  /*8850*/  SEL R44, RZ, 0x1, !P6 ;  /* 0x00000001ff2c7807 */ /* 0x000fe20007000000 */
[----:B------:R0:W-:Y:S02]  /*8860*/  STG.E.128 desc[UR8][R42.64], R28 ;  /* 0x0000001c2a007986 */ /* 0x0001e4000c101d08 */
[----:B0-----:R-:W-:Y:S01]  /*8870*/  LOP3.LUT R31, R46, R39, RZ, 0xfc, !PT ;  /* 0x000000272e1f7212 */ /* 0x001fe200078efcff */
[----:B-1----:R-:W-:Y:S01]  /*8880*/  IMAD.WIDE.U32 R42, R6, 0x8, R52 ;  /* 0x00000008062a7825 */ /* 0x002fe200078e0034 */
[----:B------:R-:W-:Y:S01]  /*8890*/  LOP3.LUT R30, R35, R44, RZ, 0xfc, !PT ;  /* 0x0000002c231e7212 */ /* 0x000fe200078efcff */
[----:B------:R-:W0:Y:S04]  /*88a0*/  @P0 LDC.64 R28, c[0x0][0x398] ;  /* 0x0000e600ff1c0b82 */ /* 0x000e280000000a00 */
        /* <DEDUP_REMOVED lines=8> */
[----:B------:R-:W-:Y:S01]  /*8930*/  PRMT R30, R15, 0x7104, RZ ;  /* 0x000071040f1e7816 */ /* 0x000fe200000000ff */
[----:B------:R-:W-:Y:S01]  /*8940*/  IMAD.WIDE.U32 R42, R42, 0x10000, RZ ;  /* 0x000100002a2a7825 */ /* 0x000fe200078e00ff */
[----:B------:R-:W-:-:S02]  /*8950*/  LOP3.LUT R44, R11, 0xff, RZ, 0xc0, !PT ;  /* 0x000000ff0b2c7812 */ /* 0x000fc400078ec0ff */
[----:B------:R-:W-:Y:S02]  /*8960*/  LOP3.LUT R35, R35, 0xff00, R30, 0xf8, !PT ;  /* 0x0000ff0023237812 */ /* 0x000fe400078ef81e */
[----:B------:R-:W-:Y:S01]  /*8970*/  LOP3.LUT R30, R13, 0xff, RZ, 0xc0, !PT ;  /* 0x000000ff0d1e7812 */ /* 0x000fe200078ec0ff */
[----:B------:R-:W-:Y:S01]  /*8980*/  IMAD.WIDE.U32 R44, R44, 0x100, RZ ;  /* 0x000001002c2c7825 */ /* 0x000fe200078e00ff */
[----:B------:R-:W-:-:S03]  /*8990*/  LOP3.LUT R35, R35, 0xff, R14, 0xf8, !PT ;  /* 0x000000ff23237812 */ /* 0x000fc600078ef80e */
[----:B------:R-:W-:-:S05]  /*89a0*/  IMAD.WIDE.U32 R30, R30, 0x1000000, RZ ;  /* 0x010000001e1e7825 */ /* 0x000fca00078e00ff */
[----:B------:R-:W-:Y:S02]  /*89b0*/  LOP3.LUT R35, R43, R35, R31, 0xfe, !PT ;  /* 0x000000232b237212 */ /* 0x000fe400078efe1f */
[----:B------:R-:W-:Y:S02]  /*89c0*/  LOP3.LUT R31, R44, R30, R42, 0xfe, !PT ;  /* 0x0000001e2c1f7212 */ /* 0x000fe400078efe2a */
[----:B------:R-:W-:Y:S02]  /*89d0*/  LOP3.LUT R45, R35, R45, RZ, 0xfc, !PT ;  /* 0x0000002d232d7212 */ /* 0x000fe400078efcff */
[----:B------:R-:W-:Y:S01]  /*89e0*/  LOP3.LUT R44, R31, 0xff, R10, 0xf8, !PT ;  /* 0x000000ff1f2c7812 */ /* 0x000fe200078ef80a */
[----:B-1----:R-:W-:-:S05]  /*89f0*/  IMAD.WIDE.U32 R30, R6, 0x8, R48 ;  /* 0x00000008061e7825 */ /* 0x002fca00078e0030 */
[----:B------:R2:W-:Y:S02]  /*8a00*/  STG.E.64 desc[UR8][R30.64], R44 ;  /* 0x0000002c1e007986 */ /* 0x0005e4000c101b08 */
.L_x_1059:
        /* <DEDUP_REMOVED lines=25> */
.L_x_1063:
        /* <DEDUP_REMOVED lines=13> */
.L_x_1065:
[----:B------:R-:W-:Y:S05]  /*8c70*/  BSYNC.RECONVERGENT B2 ;  /* 0x0000000000027941 */ /* 0x000fea0003800200 */
.L_x_1064:
        /* <DEDUP_REMOVED lines=42> */
.L_x_1062:
[----:B------:R-:W-:Y:S05]  /*8f20*/  BSYNC.RECONVERGENT B1 ;  /* 0x0000000000017941 */ /* 0x000fea0003800200 */
.L_x_1061:
[----:B------:R-:W-:Y:S01]  /*8f30*/  I2FP.F32.U32 R11, R10 ;  /* 0x0000000a000b7245 */ /* 0x000fe20000201000 */
[----:B------:R-:W-:Y:S01]  /*8f40*/  BSSY.RECONVERGENT B1, `(.L_x_1066) ;  /* 0x000004d000017945 */ /* 0x000fe20003800200 */
[----:B------:R-:W-:Y:S01]  /*8f50*/  ISETP.NE.AND P3, PT, R12, 0x1, PT ;  /* 0x000000010c00780c */ /* 0x000fe20003f65270 */
[----:B------:R-:W-:Y:S02]  /*8f60*/  IMAD.MOV.U32 R14, RZ, RZ, 0x2 ;  /* 0x00000002ff0e7424 */ /* 0x000fe400078e00ff */
[----:B------:R-:W-:Y:S01]  /*8f70*/  FFMA.FTZ R10, R11, R62, 1.1641532182693481445e-10 ;  /* 0x2f0000000b0a7423 */ /* 0x000fe2000001003e */
[----:B-----5:R-:W-:Y:S01]  /*8f80*/  SHF.L.U32 R11, R28, 0x10, RZ ;  /* 0x000000101c0b7819 */ /* 0x020fe200000006ff */
[----:B------:R-:W-:-:S03]  /*8f90*/  IMAD.MOV.U32 R13, RZ, RZ, R56 ;  /* 0x000000ffff0d7224 */ /* 0x000fc600078e0038 */
[----:B------:R-:W-:Y:S01]  /*8fa0*/  FSETP.GTU.FTZ.AND P2, PT, R10, R37, PT ;  /* 0x000000250a00720b */ /* 0x000fe20003f5c000 */
[----:B------:R-:W-:Y:S01]  /*8fb0*/  FMUL.FTZ R10, R11, R36 ;  /* 0x000000240b0a7220 */ /* 0x000fe20000410000 */
[----:B------:R-:W-:Y:S02]  /*8fc0*/  PRMT R11, R28, 0x7632, R11 ;  /* 0x000076321c0b7816 */ /* 0x000fe4000000000b */
        /* <DEDUP_REMOVED lines=12> */
.L_x_1068:
        /* <DEDUP_REMOVED lines=13> */
.L_x_1070:
[----:B------:R-:W-:Y:S05]  /*9160*/  BSYNC.RECONVERGENT B2 ;  /* 0x0000000000027941 */ /* 0x000fea0003800200 */
.L_x_1069:
        /* <DEDUP_REMOVED lines=42> */
.L_x_1067:
[----:B------:R-:W-:Y:S05]  /*9410*/  BSYNC.RECONVERGENT B1 ;  /* 0x0000000000017941 */ /* 0x000fea0003800200 */
.L_x_1066:
[----:B------:R-:W-:Y:S01]  /*9420*/  I2FP.F32.U32 R13, R13 ;  /* 0x0000000d000d7245 */ /* 0x000fe20000201000 */
[----:B------:R-:W-:Y:S01]  /*9430*/  IMAD.U32 R15, R20, 0x10000, RZ ;  /* 0x00010000140f7824 */ /* 0x000fe200078e00ff */
[----:B------:R-:W-:Y:S01]  /*9440*/  ISETP.NE.AND P3, PT, R14, 0x1, PT ;  /* 0x000000010e00780c */ /* 0x000fe20003f65270 */
[----:B------:R-:W-:Y:S02]  /*9450*/  BSSY.RECONVERGENT B1, `(.L_x_1071) ;  /* 0x000004e000017945 */ /* 0x000fe40003800200 */
[----:B------:R-:W-:Y:S01]  /*9460*/  FFMA.FTZ R12, R13, R62, 1.1641532182693481445e-10 ;  /* 0x2f0000000d0c7423 */ /* 0x000fe2000001003e */
[----:B------:R-:W-:Y:S01]  /*9470*/  FMUL.FTZ R13, R15, R36 ;  /* 0x000000240f0d7220 */ /* 0x000fe20000410000 */
[----:B------:R-:W-:-:S03]  /*9480*/  @P1 SHF.L.U32 R15, R24, 0x10, RZ ;  /* 0x00000010180f1819 */ /* 0x000fc600000006ff */
[----:B------:R-:W-:-:S04]  /*9490*/  FSETP.GTU.FTZ.AND P2, PT, R12, R37, PT ;  /* 0x000000250c00720b */ /* 0x000fc80003f5c000 */
[----:B------:R-:W-:-:S05]  /*94a0*/  FSEL R13, R13, RZ, !P2 ;  /* 0x000000ff0d0d7208 */ /* 0x000fca0005000000 */
[----:B------:R-:W-:Y:S01]  /*94b0*/  FADD.FTZ R10, R10, R13 ;  /* 0x0000000d0a0a7221 */ /* 0x000fe20000010000 */
[----:B------:R-:W-:-:S03]  /*94c0*/  MOV R13, R56 ;  /* 0x00000038000d7202 */ /* 0x000fc60000000f00 */
[--C-:B------:R-:W-:Y:S01]  /*94d0*/  @P1 FADD.FTZ R40, R15, R10.reuse ;  /* 0x0000000a0f281221 */ /* 0x100fe20000010000 */
[----:B------:R-:W-:Y:S01]  /*94e0*/  @!P1 IMAD.MOV.U32 R40, RZ, RZ, R10 ;  /* 0x000000ffff289224 */ /* 0x000fe200078e000a */
[----:B------:R-:W-:Y:S01]  /*94f0*/  SEL R10, RZ, 0x1, P2 ;  /* 0x00000001ff0a7807 */ /* 0x000fe20001000000 */
[----:B------:R-:W-:-:S03]  /*9500*/  IMAD.MOV.U32 R15, RZ, RZ, 0x2 ;  /* 0x00000002ff0f7424 */ /* 0x000fc600078e00ff */
[----:B0-----:R-:W-:Y:S01]  /*9510*/  F2FP.BF16.F32.PACK_AB R28, RZ, R40 ;  /* 0x00000028ff1c723e */ /* 0x001fe200000010ff */
        /* <DEDUP_REMOVED lines=9> */
.L_x_1073:
        /* <DEDUP_REMOVED lines=13> */
.L_x_1075:
[----:B------:R-:W-:Y:S05]  /*9680*/  BSYNC.RECONVERGENT B2 ;  /* 0x0000000000027941 */ /* 0x000fea0003800200 */
.L_x_1074:
        /* <DEDUP_REMOVED lines=42> */
.L_x_1072:
[----:B------:R-:W-:Y:S05]  /*9930*/  BSYNC.RECONVERGENT B1 ;  /* 0x0000000000017941 */ /* 0x000fea0003800200 */
.L_x_1071:
        /* <DEDUP_REMOVED lines=21> */
.L_x_1078:
        /* <DEDUP_REMOVED lines=13> */
.L_x_1080:
[----:B------:R-:W-:Y:S05]  /*9b60*/  BSYNC.RECONVERGENT B2 ;  /* 0x0000000000027941 */ /* 0x000fea0003800200 */
.L_x_1079:
        /* <DEDUP_REMOVED lines=42> */
.L_x_1077:
[----:B------:R-:W-:Y:S05]  /*9e10*/  BSYNC.RECONVERGENT B1 ;  /* 0x0000000000017941 */ /* 0x000fea0003800200 */
.L_x_1076:
[----:B------:R-:W-:Y:S01]  /*9e20*/  PRMT R12, R20, 0x7632, R12 ;  /* 0x00007632140c7816 */ /* 0x000fe2000000000c */
[----:B------:R-:W-:Y:S01]  /*9e30*/  BSSY.RECONVERGENT B1, `(.L_x_1081) ;  /* 0x0000052000017945 */ /* 0x000fe20003800200 */
[----:B------:R-:W-:Y:S02]  /*9e40*/  I2FP.F32.U32 R13, R13 ;  /* 0x0000000d000d7245 */ /* 0x000fe40000201000 */
[----:B------:R-:W-:Y:S01]  /*9e50*/  ISETP.NE.AND P3, PT, R16, 0x1, PT ;  /* 0x000000011000780c */ /* 0x000fe20003f65270 */
[----:B------:R-:W-:Y:S02]  /*9e60*/  IMAD.U32 R15, R12, 0x10000, RZ ;  /* 0x000100000c0f7824 */ /* 0x000fe400078e00ff */
[----:B------:R-:W-:Y:S01]  /*9e70*/  FFMA.FTZ R12, R13, R62, 1.1641532182693481445e-10 ;  /* 0x2f0000000d0c7423 */ /* 0x000fe2000001003e */
[----:B------:R-:W-:Y:S01]  /*9e80*/  MOV R13, R56 ;  /* 0x00000038000d7202 */ /* 0x000fe20000000f00 */
[----:B------:R-:W-:-:S03]  /*9e90*/  FMUL.FTZ R15, R15, R36 ;  /* 0x000000240f0f7220 */ /* 0x000fc60000410000 */
[----:B------:R-:W-:Y:S02]  /*9ea0*/  FSETP.GTU.FTZ.AND P2, PT, R12, R37, PT ;  /* 0x000000250c00720b */ /* 0x000fe40003f5c000 */
[----:B------:R-:W-:Y:S02]  /*9eb0*/  @P1 PRMT R12, R24, 0x7632, R12 ;  /* 0x00007632180c1816 */ /* 0x000fe4000000000c */
[----:B------:R-:W-:Y:S02]  /*9ec0*/  FSEL R14, R15, RZ, !P2 ;  /* 0x000000ff0f0e7208 */ /* 0x000fe40005000000 */
[----:B------:R-:W-:-:S03]  /*9ed0*/  @P1 SHF.L.U32 R12, R12, 0x10, RZ ;  /* 0x000000100c0c1819 */ /* 0x000fc600000006ff */
[----:B------:R-:W-:Y:S01]  /*9ee0*/  FADD.FTZ R11, R11, R14 ;  /* 0x0000000e0b0b7221 */ /* 0x000fe20000010000 */
[----:B------:R-:W-:-:S03]  /*9ef0*/  IMAD.MOV.U32 R14, RZ, RZ, 0x2 ;  /* 0x00000002ff0e7424 */ /* 0x000fc600078e00ff */
[----:B------:R-:W-:Y:S01]  /*9f00*/  @P1 FADD.FTZ R41, R11, R12 ;  /* 0x0000000c0b291221 */ /* 0x000fe20000010000 */
        /* <DEDUP_REMOVED lines=12> */
.L_x_1083:
        /* <DEDUP_REMOVED lines=13> */
.L_x_1085:
[----:B------:R-:W-:Y:S05]  /*a0a0*/  BSYNC.RECONVERGENT B2 ;  /* 0x0000000000027941 */ /* 0x000fea0003800200 */
.L_x_1084:
        /* <DEDUP_REMOVED lines=42> */
.L_x_1082:
[----:B------:R-:W-:Y:S05]  /*a350*/  BSYNC.RECONVERGENT B1 ;  /* 0x0000000000017941 */ /* 0x000fea0003800200 */
.L_x_1081:
[----:B------:R-:W-:Y:S01]  /*a360*/  I2FP.F32.U32 R13, R13 ;  /* 0x0000000d000d7245 */ /* 0x000fe20000201000 */
[----:B------:R-:W-:Y:S01]  /*a370*/  BSSY.RECONVERGENT B1, `(.L_x_1086) ;  /* 0x000004d000017945 */ /* 0x000fe20003800200 */
[----:B------:R-:W-:Y:S01]  /*a380*/  ISETP.NE.AND P3, PT, R14, 0x1, PT ;  /* 0x000000010e00780c */ /* 0x000fe20003f65270 */
[----:B------:R-:W-:Y:S02]  /*a390*/  IMAD.MOV.U32 R16, RZ, RZ, 0x2 ;  /* 0x00000002ff107424 */ /* 0x000fe400078e00ff */
[----:B------:R-:W-:Y:S01]  /*a3a0*/  FFMA.FTZ R12, R13, R62, 1.1641532182693481445e-10 ;  /* 0x2f0000000d0c7423 */ /* 0x000fe2000001003e */
[----:B------:R-:W-:Y:S01]  /*a3b0*/  SHF.L.U32 R13, R29, 0x10, RZ ;  /* 0x000000101d0d7819 */ /* 0x000fe200000006ff */
        /* <DEDUP_REMOVED lines=16> */
.L_x_1088:
        /* <DEDUP_REMOVED lines=13> */
.L_x_1090:
[----:B------:R-:W-:Y:S05]  /*a590*/  BSYNC.RECONVERGENT B2 ;  /* 0x0000000000027941 */ /* 0x000fea0003800200 */
.L_x_1089:
        /* <DEDUP_REMOVED lines=42> */
.L_x_1087:
[----:B------:R-:W-:Y:S05]  /*a840*/  BSYNC.RECONVERGENT B1 ;  /* 0x0000000000017941 */ /* 0x000fea0003800200 */
.L_x_1086:
[----:B------:R-:W-:Y:S01]  /*a850*/  I2FP.F32.U32 R15, R15 ;  /* 0x0000000f000f7245 */ /* 0x000fe20000201000 */
[----:B------:R-:W-:Y:S01]  /*a860*/  IMAD.U32 R29, R21, 0x10000, RZ ;  /* 0x00010000151d7824 */ /* 0x000fe200078e00ff */
[----:B------:R-:W-:Y:S01]  /*a870*/  ISETP.NE.AND P3, PT, R16, 0x1, PT ;  /* 0x000000011000780c */ /* 0x000fe20003f65270 */
[----:B------:R-:W-:Y:S01]  /*a880*/  BSSY.RECONVERGENT B1, `(.L_x_1091) ;  /* 0x000004e000017945 */ /* 0x000fe20003800200 */
[----:B------:R-:W-:Y:S02]  /*a890*/  IMAD.MOV.U32 R18, RZ, RZ, 0x2 ;  /* 0x00000002ff127424 */ /* 0x000fe400078e00ff */
        /* <DEDUP_REMOVED lines=20> */
.L_x_1093:
        /* <DEDUP_REMOVED lines=13> */
.L_x_1095:
[----:B------:R-:W-:Y:S05]  /*aab0*/  BSYNC.RECONVERGENT B2 ;  /* 0x0000000000027941 */ /* 0x000fea0003800200 */
.L_x_1094:
        /* <DEDUP_REMOVED lines=42> */
.L_x_1092:
[----:B------:R-:W-:Y:S05]  /*ad60*/  BSYNC.RECONVERGENT B1 ;  /* 0x0000000000017941 */ /* 0x000fea0003800200 */
.L_x_1091:
[----:B------:R-:W-:Y:S01]  /*ad70*/  I2FP.F32.U32 R15, R15 ;  /* 0x0000000f000f7245 */ /* 0x000fe20000201000 */
[----:B------:R-:W-:Y:S01]  /*ad80*/  BSSY.RECONVERGENT B1, `(.L_x_1096) ;  /* 0x000004c000017945 */ /* 0x000fe20003800200 */
[----:B------:R-:W-:Y:S01]  /*ad90*/  SHF.L.U32 R13, R13, 0x10, RZ ;  /* 0x000000100d0d7819 */ /* 0x000fe200000006ff */
[----:B------:R-:W-:Y:S01]  /*ada0*/  IMAD.MOV.U32 R16, RZ, RZ, 0x2 ;  /* 0x00000002ff107424 */ /* 0x000fe200078e00ff */
[----:B------:R-:W-:Y:S01]  /*adb0*/  ISETP.NE.AND P2, PT, R18, 0x1, PT ;  /* 0x000000011200780c */ /* 0x000fe20003f45270 */
[----:B------:R-:W-:Y:S01]  /*adc0*/  FFMA.FTZ R14, R15, R62, 1.1641532182693481445e-10 ;  /* 0x2f0000000f0e7423 */ /* 0x000fe2000001003e */
[----:B------:R-:W-:Y:S02]  /*add0*/  IMAD.MOV.U32 R15, RZ, RZ, R56 ;  /* 0x000000ffff0f7224 */ /* 0x000fe400078e0038 */
[----:B------:R-:W-:Y:S02]  /*ade0*/  FMUL.FTZ R13, R13, R36 ;  /* 0x000000240d0d7220 */ /* 0x000fe40000410000 */
        /* <DEDUP_REMOVED lines=13> */
.L_x_1098:
        /* <DEDUP_REMOVED lines=13> */
.L_x_1100:
[----:B------:R-:W-:Y:S05]  /*af90*/  BSYNC.RECONVERGENT B2 ;  /* 0x0000000000027941 */ /* 0x000fea0003800200 */
.L_x_1099:
        /* <DEDUP_REMOVED lines=42> */
.L_x_1097:
[----:B------:R-:W-:Y:S05]  /*b240*/  BSYNC.RECONVERGENT B1 ;  /* 0x0000000000017941 */ /* 0x000fea0003800200 */
.L_x_1096:
[----:B------:R-:W-:Y:S01]  /*b250*/  PRMT R14, R21, 0x7632, R14 ;  /* 0x00007632150e7816 */ /* 0x000fe2000000000e */
[----:B------:R-:W-:Y:S01]  /*b260*/  BSSY.RECONVERGENT B1, `(.L_x_1101) ;  /* 0x0000052000017945 */ /* 0x000fe20003800200 */
[----:B------:R-:W-:Y:S01]  /*b270*/  I2FP.F32.U32 R15, R15 ;  /* 0x0000000f000f7245 */ /* 0x000fe20000201000 */
[----:B------:R-:W-:Y:S02]  /*b280*/  IMAD.MOV.U32 R44, RZ, RZ, 0x2 ;  /* 0x00000002ff2c7424 */ /* 0x000fe400078e00ff */
        /* <DEDUP_REMOVED lines=9> */
[----:B------:R-:W-:Y:S02]  /*b320*/  SEL R13, RZ, 0x1, P2 ;  /* 0x00000001ff0d7807 */ /* 0x000fe40001000000 */
[----:B------:R-:W-:Y:S01]  /*b330*/  ISETP.NE.AND P2, PT, R16, 0x1, PT ;  /* 0x000000011000780c */ /* 0x000fe20003f45270 */
[----:B------:R-:W-:Y:S01]  /*b340*/  @P1 FADD.FTZ R43, R14, R43 ;  /* 0x0000002b0e2b1221 */ /* 0x000fe20000010000 */
[----:B------:R-:W-:-:S05]  /*b350*/  @!P1 IMAD.MOV.U32 R43, RZ, RZ, R14 ;  /* 0x000000ffff2b9224 */ /* 0x000fca00078e000e */
        /* <DEDUP_REMOVED lines=10> */
.L_x_1103:
        /* <DEDUP_REMOVED lines=13> */
.L_x_1105:
[----:B------:R-:W-:Y:S05]  /*b4d0*/  BSYNC.RECONVERGENT B2 ;  /* 0x0000000000027941 */ /* 0x000fea0003800200 */
.L_x_1104:
        /* <DEDUP_REMOVED lines=42> */
.L_x_1102:
[----:B------:R-:W-:Y:S05]  /*b780*/  BSYNC.RECONVERGENT B1 ;  /* 0x0000000000017941 */ /* 0x000fea0003800200 */
.L_x_1101:
        /* <DEDUP_REMOVED lines=21> */
.L_x_1108:
        /* <DEDUP_REMOVED lines=13> */
.L_x_1110:
[----:B------:R-:W-:Y:S05]  /*b9b0*/  BSYNC.RECONVERGENT B2 ;  /* 0x0000000000027941 */ /* 0x000fea0003800200 */
.L_x_1109:
        /* <DEDUP_REMOVED lines=42> */
.L_x_1107:
[----:B------:R-:W-:Y:S05]  /*bc60*/  BSYNC.RECONVERGENT B1 ;  /* 0x0000000000017941 */ /* 0x000fea0003800200 */
.L_x_1106:
[----:B------:R-:W-:Y:S01]  /*bc70*/  I2FP.F32.U32 R47, R16 ;  /* 0x00000010002f7245 */ /* 0x000fe20000201000 */
[----:B------:R-:W-:Y:S01]  /*bc80*/  IMAD.U32 R49, R22, 0x10000, RZ ;  /* 0x0001000016317824 */ /* 0x000fe200078e00ff */
[----:B------:R-:W-:Y:S03]  /*bc90*/  BSSY.RECONVERGENT B1, `(.L_x_1111) ;  /* 0x0000050000017945 */ /* 0x000fe60003800200 */
        /* <DEDUP_REMOVED lines=11> */
[----:B------:R-:W-:Y:S01]  /*bd50*/  IMAD.MOV.U32 R47, RZ, RZ, 0x2 ;  /* 0x00000002ff2f7424 */ /* 0x000fe200078e00ff */
        /* <DEDUP_REMOVED lines=11> */
.L_x_1113:
        /* <DEDUP_REMOVED lines=13> */
.L_x_1115:
[----:B------:R-:W-:Y:S05]  /*bee0*/  BSYNC.RECONVERGENT B2 ;  /* 0x0000000000027941 */ /* 0x000fea0003800200 */
.L_x_1114:
        /* <DEDUP_REMOVED lines=42> */
.L_x_1112:
[----:B------:R-:W-:Y:S05]  /*c190*/  BSYNC.RECONVERGENT B1 ;  /* 0x0000000000017941 */ /* 0x000fea0003800200 */
.L_x_1111:
[----:B------:R-:W-:Y:S01]  /*c1a0*/  I2FP.F32.U32 R49, R16 ;  /* 0x0000001000317245 */ /* 0x000fe20000201000 */
[----:B------:R-:W-:Y:S01]  /*c1b0*/  BSSY.RECONVERGENT B1, `(.L_x_1116) ;  /* 0x000004b000017945 */ /* 0x000fe20003800200 */
[----:B------:R-:W-:Y:S02]  /*c1c0*/  ISETP.NE.AND P4, PT, R47, 0x1, PT ;  /* 0x000000012f00780c */ /* 0x000fe40003f85270 */
[----:B------:R-:W-:Y:S01]  /*c1d0*/  SHF.L.U32 R15, R15, 0x10, RZ ;  /* 0x000000100f0f7819 */ /* 0x000fe200000006ff */
[----:B------:R-:W-:Y:S01]  /*c1e0*/  FFMA.FTZ R16, R49, R62, 1.1641532182693481445e-10 ;  /* 0x2f00000031107423 */ /* 0x000fe2000001003e */
[----:B------:R-:W-:-:S03]  /*c1f0*/  IMAD.MOV.U32 R49, RZ, RZ, 0x2 ;  /* 0x00000002ff317424 */ /* 0x000fc600078e00ff */
[----:B------:R-:W-:Y:S01]  /*c200*/  FMUL.FTZ R15, R15, R36 ;  /* 0x000000240f0f7220 */ /* 0x000fe20000410000 */
        /* <DEDUP_REMOVED lines=13> */
.L_x_1118:
        /* <DEDUP_REMOVED lines=13> */
.L_x_1120:
[----:B------:R-:W-:Y:S05]  /*c3b0*/  BSYNC.RECONVERGENT B2 ;  /* 0x0000000000027941 */ /* 0x000fea0003800200 */
.L_x_1119:
        /* <DEDUP_REMOVED lines=39> */
[----:B------:R-:W-:-:S05]  /*c630*/  IMAD.WIDE.U32 R46, R47, -0x2daee0ad, RZ ;  /* 0xd2511f532f2e7825 */ /* 0x000fca00078e00ff */
[----:B------:R-:W-:Y:S02]  /*c640*/  LOP3.LUT R19, R48, UR29, R47, 0x96, !PT ;  /* 0x0000001d30137c12 */ /* 0x000fe4000f8e962f */
[----:B------:R-:W-:-:S07]  /*c650*/  MOV R35, R46 ;  /* 0x0000002e00237202 */ /* 0x000fce0000000f00 */
.L_x_1117:
[----:B------:R-:W-:Y:S05]  /*c660*/  BSYNC.RECONVERGENT B1 ;  /* 0x0000000000017941 */ /* 0x000fea0003800200 */
.L_x_1116:
[----:B------:R-:W-:Y:S01]  /*c670*/  I2FP.F32.U32 R47, R16 ;  /* 0x00000010002f7245 */ /* 0x000fe20000201000 */
[----:B------:R-:W-:Y:S01]  /*c680*/  BSSY.RECONVERGENT B1, `(.L_x_1121) ;  /* 0x0000054000017945 */ /* 0x000fe20003800200 */
[----:B------:R-:W-:Y:S01]  /*c690*/  PRMT R16, R22, 0x7632, R16 ;  /* 0x0000763216107816 */ /* 0x000fe20000000010 */
[----:B------:R-:W-:-:S04]  /*c6a0*/  IMAD.MOV.U32 R48, RZ, RZ, 0x2 ;  /* 0x00000002ff307424 */ /* 0x000fc800078e00ff */
[----:B------:R-:W-:Y:S02]  /*c6b0*/  IMAD.U32 R53, R16, 0x10000, RZ ;  /* 0x0001000010357824 */ /* 0x000fe400078e00ff */
[----:B------:R-:W-:Y:S02]  /*c6c0*/  FFMA.FTZ R16, R47, R62, 1.1641532182693481445e-10 ;  /* 0x2f0000002f107423 */ /* 0x000fe4000001003e */
[----:B------:R-:W-:-:S03]  /*c6d0*/  FMUL.FTZ R53, R53, R36 ;  /* 0x0000002435357220 */ /* 0x000fc60000410000 */
[----:B------:R-:W-:-:S04]  /*c6e0*/  FSETP.GTU.FTZ.AND P4, PT, R16, R37, PT ;  /* 0x000000251000720b */ /* 0x000fc80003f9c000 */
[----:B------:R-:W-:Y:S02]  /*c6f0*/  FSEL R46, R53, RZ, !P4 ;  /* 0x000000ff352e7208 */ /* 0x000fe40006000000 */
[----:B------:R-:W-:Y:S02]  /*c700*/  SEL R16, RZ, 0x1, P4 ;  /* 0x00000001ff107807 */ /* 0x000fe40002000000 */
[----:B------:R-:W-:Y:S01]  /*c710*/  ISETP.NE.AND P4, PT, R49, 0x1, PT ;  /* 0x000000013100780c */ /* 0x000fe20003f85270 */
[--C-:B------:R-:W-:Y:S01]  /*c720*/  FADD.FTZ R15, R15, R46.reuse ;  /* 0x0000002e0f0f7221 */ /* 0x100fe20000010000 */
[----:B------:R-:W-:-:S04]  /*c730*/  @P1 PRMT R46, R26, 0x7632, R46 ;  /* 0x000076321a2e1816 */ /* 0x000fc8000000002e */
[----:B------:R-:W-:-:S05]  /*c740*/  @P1 SHF.L.U32 R46, R46, 0x10, RZ ;  /* 0x000000102e2e1819 */ /* 0x000fca00000006ff */
[----:B------:R-:W-:Y:S01]  /*c750*/  @P1 FADD.FTZ R46, R15, R46 ;  /* 0x0000002e0f2e1221 */ /* 0x000fe20000010000 */
[--C-:B------:R-:W-:Y:S01]  /*c760*/  @!P1 IMAD.MOV.U32 R46, RZ, RZ, R15.reuse ;  /* 0x000000ffff2e9224 */ /* 0x100fe200078e000f */
[----:B------:R-:W-:Y:S02]  /*c770*/  PRMT R15, R16, 0x7610, R15 ;  /* 0x00007610100f7816 */ /* 0x000fe4000000000f */
        /* <DEDUP_REMOVED lines=11> */
.L_x_1123:
        /* <DEDUP_REMOVED lines=13> */
.L_x_1125:
[----:B------:R-:W-:Y:S05]  /*c900*/  BSYNC.RECONVERGENT B2 ;  /* 0x0000000000027941 */ /* 0x000fea0003800200 */
.L_x_1124:
        /* <DEDUP_REMOVED lines=36> */
[----:B------:R-:W-:Y:S02]  /*cb50*/  LOP3.LUT R51, R52, UR28, R49, 0x96, !PT ;  /* 0x0000001c34337c12 */ /* 0x000fe4000f8e9631 */
[----:B------:R-:W-:Y:S01]  /*cb60*/  MOV R56, R48 ;  /* 0x0000003000387202 */ /* 0x000fe20000000f00 */
[----:B------:R-:W-:-:S04]  /*cb70*/  IMAD.WIDE.U32 R48, R16, -0x2daee0ad, RZ ;  /* 0xd2511f5310307825 */ /* 0x000fc800078e00ff */
[----:B------:R-:W-:Y:S01]  /*cb80*/  IMAD.MOV.U32 R16, RZ, RZ, R35 ;  /* 0x000000ffff107224 */ /* 0x000fe200078e0023 */
[----:B------:R-:W-:Y:S01]  /*cb90*/  LOP3.LUT R19, R50, UR29, R49, 0x96, !PT ;  /* 0x0000001d32137c12 */ /* 0x000fe2000f8e9631 */
[----:B------:R-:W-:Y:S02]  /*cba0*/  IMAD.MOV.U32 R35, RZ, RZ, R48 ;  /* 0x000000ffff237224 */ /* 0x000fe400078e0030 */
[----:B------:R-:W-:-:S07]  /*cbb0*/  HFMA2 R48, -RZ, RZ, 0, 0 ;  /* 0x00000000ff307431 */ /* 0x000fce00000001ff */
.L_x_1122:
[----:B------:R-:W-:Y:S05]  /*cbc0*/  BSYNC.RECONVERGENT B1 ;  /* 0x0000000000017941 */ /* 0x000fea0003800200 */
.L_x_1121:
[----:B------:R-:W-:Y:S01]  /*cbd0*/  I2FP.F32.U32 R49, R16 ;  /* 0x0000001000317245 */ /* 0x000fe20000201000 */
[----:B------:R-:W-:Y:S01]  /*cbe0*/  IMAD.U32 R50, R31, 0x10000, RZ ;  /* 0x000100001f327824 */ /* 0x000fe200078e00ff */
[----:B------:R-:W-:Y:S01]  /*cbf0*/  ISETP.NE.AND P5, PT, R48, 0x1, PT ;  /* 0x000000013000780c */ /* 0x000fe20003fa5270 */
[----:B------:R-:W-:Y:S02]  /*cc00*/  BSSY.RECONVERGENT B1, `(.L_x_1126) ;  /* 0x000004b000017945 */ /* 0x000fe40003800200 */
[----:B------:R-:W-:Y:S01]  /*cc10*/  FFMA.FTZ R16, R49, R62, 1.1641532182693481445e-10 ;  /* 0x2f00000031107423 */ /* 0x000fe2000001003e */
[----:B------:R-:W-:Y:S01]  /*cc20*/  FMUL.FTZ R50, R50, R36 ;  /* 0x0000002432327220 */ /* 0x000fe20000410000 */
[----:B------:R-:W-:Y:S02]  /*cc30*/  PRMT R49, R31, 0x7632, R49 ;  /* 0x000076321f317816 */ /* 0x000fe40000000031 */
[----:B------:R-:W-:Y:S02]  /*cc40*/  MOV R31, R56 ;  /* 0x00000038001f7202 */ /* 0x000fe40000000f00 */
[----:B------:R-:W-:-:S04]  /*cc50*/  FSETP.GTU.FTZ.AND P4, PT, R16, R37, PT ;  /* 0x000000251000720b */ /* 0x000fc80003f9c000 */
[----:B------:R-:W-:Y:S01]  /*cc60*/  FSEL R16, R50, RZ, !P4 ;  /* 0x000000ff32107208 */ /* 0x000fe20006000000 */
[----:B------:R-:W-:Y:S01]  /*cc70*/  IMAD.MOV.U32 R50, RZ, RZ, 0x2 ;  /* 0x00000002ff327424 */ /* 0x000fe200078e00ff */
        /* <DEDUP_REMOVED lines=10> */
.L_x_1128:
        /* <DEDUP_REMOVED lines=13> */
.L_x_1130:
[----:B------:R-:W-:Y:S05]  /*cdf0*/  BSYNC.RECONVERGENT B2 ;  /* 0x0000000000027941 */ /* 0x000fea0003800200 */
.L_x_1129:
        /* <DEDUP_REMOVED lines=42> */
[----:B------:R-:W-:-:S07]  /*d0a0*/  HFMA2 R50, -RZ, RZ, 0, 0 ;  /* 0x00000000ff327431 */ /* 0x000fce00000001ff */
.L_x_1127:
[----:B------:R-:W-:Y:S05]  /*d0b0*/  BSYNC.RECONVERGENT B1 ;  /* 0x0000000000017941 */ /* 0x000fea0003800200 */
.L_x_1126:
[----:B------:R-:W-:Y:S01]  /*d0c0*/  I2FP.F32.U32 R31, R31 ;  /* 0x0000001f001f7245 */ /* 0x000fe20000201000 */
[----:B------:R-:W-:Y:S01]  /*d0d0*/  BSSY.RECONVERGENT B1, `(.L_x_1131) ;  /* 0x0000052000017945 */ /* 0x000fe20003800200 */
[----:B------:R-:W-:Y:S02]  /*d0e0*/  IMAD.MOV.U32 R52, RZ, RZ, 0x2 ;  /* 0x00000002ff347424 */ /* 0x000fe400078e00ff */
[----:B------:R-:W-:Y:S02]  /*d0f0*/  IMAD.MOV.U32 R54, RZ, RZ, R56 ;  /* 0x000000ffff367224 */ /* 0x000fe400078e0038 */
[----:B------:R-:W-:Y:S01]  /*d100*/  FFMA.FTZ R48, R31, R62, 1.1641532182693481445e-10 ;  /* 0x2f0000001f307423 */ /* 0x000fe2000001003e */
[----:B------:R-:W-:-:S04]  /*d110*/  IMAD.U32 R31, R23, 0x10000, RZ ;  /* 0x00010000171f7824 */ /* 0x000fc800078e00ff */
[----:B------:R-:W-:Y:S01]  /*d120*/  FMUL.FTZ R31, R31, R36 ;  /* 0x000000241f1f7220 */ /* 0x000fe20000410000 */
[----:B------:R-:W-:-:S04]  /*d130*/  FSETP.GTU.FTZ.AND P5, PT, R48, R37, PT ;  /* 0x000000253000720b */ /* 0x000fc80003fbc000 */
[----:B------:R-:W-:Y:S02]  /*d140*/  FSEL R48, R31, RZ, !P5 ;  /* 0x000000ff1f307208 */ /* 0x000fe40006800000 */
[----:B------:R-:W-:Y:S02]  /*d150*/  SEL R31, RZ, 0x1, P5 ;  /* 0x00000001ff1f7807 */ /* 0x000fe40002800000 */
[----:B------:R-:W-:Y:S01]  /*d160*/  ISETP.NE.AND P5, PT, R50, 0x1, PT ;  /* 0x000000013200780c */ /* 0x000fe20003fa5270 */
[----:B------:R-:W-:Y:S01]  /*d170*/  FADD.FTZ R16, R16, R48 ;  /* 0x0000003010107221 */ /* 0x000fe20000010000 */
[----:B------:R-:W-:-:S04]  /*d180*/  @P1 IMAD.U32 R48, R27, 0x10000, RZ ;  /* 0x000100001b301824 */ /* 0x000fc800078e00ff */
[--C-:B------:R-:W-:Y:S01]  /*d190*/  @P1 FADD.FTZ R48, R48, R16.reuse ;  /* 0x0000001030301221 */ /* 0x100fe20000010000 */
[----:B------:R-:W-:Y:S02]  /*d1a0*/  @!P1 MOV R48, R16 ;  /* 0x0000001000309202 */ /* 0x000fe40000000f00 */
[----:B------:R-:W-:Y:S02]  /*d1b0*/  PRMT R16, R31, 0x7610, R16 ;  /* 0x000076101f107816 */ /* 0x000fe40000000010 */
[----:B------:R-:W-:Y:S02]  /*d1c0*/  F2FP.BF16.F32.PACK_AB R31, RZ, R48 ;  /* 0x00000030ff1f723e */ /* 0x000fe400000010ff */
        /* <DEDUP_REMOVED lines=9> */
.L_x_1133:
        /* <DEDUP_REMOVED lines=13> */
.L_x_1135:
[----:B------:R-:W-:Y:S05]  /*d330*/  BSYNC.RECONVERGENT B2 ;  /* 0x0000000000027941 */ /* 0x000fea0003800200 */
.L_x_1134:
        /* <DEDUP_REMOVED lines=37> */
[----:B------:R-:W-:Y:S01]  /*d590*/  IMAD.MOV.U32 R54, RZ, RZ, R35 ;  /* 0x000000ffff367224 */ /* 0x000fe200078e0023 */
[----:B------:R-:W-:Y:S01]  /*d5a0*/  MOV R35, R52 ;  /* 0x0000003400237202 */ /* 0x000fe20000000f00 */
[----:B------:R-:W-:-:S04]  /*d5b0*/  IMAD.WIDE.U32 R52, R55, -0x326172a9, RZ ;  /* 0xcd9e8d5737347825 */ /* 0x000fc800078e00ff */
[----:B------:R-:W-:Y:S01]  /*d5c0*/  IMAD.MOV.U32 R56, RZ, RZ, R52 ;  /* 0x000000ffff387224 */ /* 0x000fe200078e0034 */
[----:B------:R-:W-:Y:S01]  /*d5d0*/  LOP3.LUT R51, R50, UR28, R53, 0x96, !PT ;  /* 0x0000001c32337c12 */ /* 0x000fe2000f8e9635 */
[----:B------:R-:W-:-:S07]  /*d5e0*/  IMAD.MOV.U32 R52, RZ, RZ, RZ ;  /* 0x000000ffff347224 */ /* 0x000fce00078e00ff */
.L_x_1132:
[----:B------:R-:W-:Y:S05]  /*d5f0*/  BSYNC.RECONVERGENT B1 ;  /* 0x0000000000017941 */ /* 0x000fea0003800200 */
.L_x_1131:
[----:B------:R-:W-:Y:S01]  /*d600*/  I2FP.F32.U32 R50, R54 ;  /* 0x0000003600327245 */ /* 0x000fe20000201000 */
[----:B------:R-:W-:Y:S01]  /*d610*/  BSSY.RECONVERGENT B1, `(.L_x_1136) ;  /* 0x000004e000017945 */ /* 0x000fe20003800200 */
[----:B------:R-:W-:Y:S01]  /*d620*/  ISETP.NE.AND P6, PT, R52, 0x1, PT ;  /* 0x000000013400780c */ /* 0x000fe20003fc5270 */
[----:B------:R-:W-:Y:S01]  /*d630*/  IMAD.MOV.U32 R54, RZ, RZ, R56 ;  /* 0x000000ffff367224 */ /* 0x000fe200078e0038 */
[----:B------:R-:W-:Y:S01]  /*d640*/  SHF.L.U32 R49, R49, 0x10, RZ ;  /* 0x0000001031317819 */ /* 0x000fe200000006ff */
[----:B------:R-:W-:-:S04]  /*d650*/  FFMA.FTZ R50, R50, R62, 1.1641532182693481445e-10 ;  /* 0x2f00000032327423 */ /* 0x000fc8000001003e */
[----:B------:R-:W-:Y:S01]  /*d660*/  FMUL.FTZ R49, R49, R36 ;  /* 0x0000002431317220 */ /* 0x000fe20000410000 */
[----:B------:R-:W-:Y:S01]  /*d670*/  FSETP.GTU.FTZ.AND P5, PT, R50, R37, PT ;  /* 0x000000253200720b */ /* 0x000fe20003fbc000 */
[----:B------:R-:W-:-:S03]  /*d680*/  IMAD.MOV.U32 R50, RZ, RZ, 0x2 ;  /* 0x00000002ff327424 */ /* 0x000fc600078e00ff */
        /* <DEDUP_REMOVED lines=11> */
.L_x_1138:
[----:B------:R-:W-:Y:S01]  /*d740*/  VIADD R3, R3, 0x1 ;  /* 0x0000000103037836 */ /* 0x000fe20000000000 */
[----:B------:R-:W-:Y:S03]  /*d750*/  BSSY.RECONVERGENT B2, `(.L_x_1139) ;  /* 0x000000e000027945 */ /* 0x000fe60003800200 */
[C---:B------:R-:W-:Y:S01]  /*d760*/  IMAD.WIDE.U32 R54, R3.reuse, -0x2daee0ad, RZ ;  /* 0xd2511f5303367825 */ /* 0x040fe200078e00ff */
[----:B------:R-:W-:-:S13]  /*d770*/  ISETP.NE.AND P6, PT, R3, RZ, PT ;  /* 0x000000ff0300720c */ /* 0x000fda0003fc5270 */
[----:B------:R-:W-:Y:S05]  /*d780*/  @P6 BRA `(.L_x_1140) ;  /* 0x0000000000286947 */ /* 0x000fea0003800000 */
[----:B------:R-:W-:Y:S01]  /*d790*/  VIADD R4, R4, 0x1 ;  /* 0x0000000104047836 */ /* 0x000fe20000000000 */
[----:B------:R-:W-:-:S04]  /*d7a0*/  P2R R19, PR, RZ, 0x1 ;  /* 0x00000001ff137803 */ /* 0x000fc80000000000 */
[----:B------:R-:W-:-:S13]  /*d7b0*/  ISETP.NE.AND P6, PT, R4, RZ, PT ;  /* 0x000000ff0400720c */ /* 0x000fda0003fc5270 */
[----:B------:R-:W-:Y:S01]  /*d7c0*/  @!P6 IADD3 R2, PT, PT, R2, 0x1, RZ ;  /* 0x000000010202e810 */ /* 0x000fe20007ffe0ff */
[----:B------:R-:W-:Y:S02]  /*d7d0*/  @!P6 VIADD R50, R5, 0x1 ;  /* 0x000000010532e836 */ /* 0x000fe40000000000 */
[----:B------:R-:W-:Y:S01]  /*d7e0*/  @!P6 IMAD.MOV.U32 R4, RZ, RZ, RZ ;  /* 0x000000ffff04e224 */ /* 0x000fe200078e00ff */
[----:B------:R-:W-:-:S13]  /*d7f0*/  ISETP.NE.AND P0, PT, R2, RZ, !P6 ;  /* 0x000000ff0200720c */ /* 0x000fda0007705270 */
[----:B------:R-:W-:Y:S01]  /*d800*/  @P0 IMAD.MOV R50, RZ, RZ, R5 ;  /* 0x000000ffff320224 */ /* 0x000fe200078e0205 */
[----:B------:R-:W-:-:S04]  /*d810*/  ISETP.NE.AND P0, PT, R19, RZ, PT ;  /* 0x000000ff1300720c */ /* 0x000fc80003f05270 */
[----:B------:R-:W-:-:S09]  /*d820*/  @!P6 MOV R5, R50 ;  /* 0x000000320005e202 */ /* 0x000fd20000000f00 */
.L_x_1140:
[----:B------:R-:W-:Y:S05]  /*d830*/  BSYNC.RECONVERGENT B2 ;  /* 0x0000000000027941 */ /* 0x000fea0003800200 */
.L_x_1139:
        /* <DEDUP_REMOVED lines=43> */
.L_x_1137:
[----:B------:R-:W-:Y:S05]  /*daf0*/  BSYNC.RECONVERGENT B1 ;  /* 0x0000000000017941 */ /* 0x000fea0003800200 */
.L_x_1136:
[----:B------:R-:W-:Y:S02]  /*db00*/  I2FP.F32.U32 R52, R54 ;  /* 0x0000003600347245 */ /* 0x000fe40000201000 */
[----:B------:R-:W-:Y:S02]  /*db10*/  PRMT R53, R23, 0x7632, R53 ;  /* 0x0000763217357816 */ /* 0x000fe40000000035 */
[----:B------:R-:W-:Y:S01]  /*db20*/  PRMT R29, R29, 0x5410, R18 ;  /* 0x000054101d1d7816 */ /* 0x000fe20000000012 */
[----:B------:R-:W-:Y:S01]  /*db30*/  FFMA.FTZ R52, R52, R62, 1.1641532182693481445e-10 ;  /* 0x2f00000034347423 */ /* 0x000fe2000001003e */
[----:B------:R-:W-:Y:S02]  /*db40*/  SHF.L.U32 R53, R53, 0x10, RZ ;  /* 0x0000001035357819 */ /* 0x000fe400000006ff */
[----:B------:R-:W-:Y:S02]  /*db50*/  PRMT R30, R30, 0x5410, R47 ;  /* 0x000054101e1e7816 */ /* 0x000fe4000000002f */
[----:B------:R-:W-:Y:S01]  /*db60*/  FSETP.GTU.FTZ.AND P6, PT, R52, R37, PT ;  /* 0x000000253400720b */ /* 0x000fe20003fdc000 */
[----:B------:R-:W-:Y:S01]  /*db70*/  FMUL.FTZ R53, R53, R36 ;  /* 0x0000002435357220 */ /* 0x000fe20000410000 */
[----:B------:R-:W-:-:S02]  /*db80*/  @P1 PRMT R37, R27, 0x7632, R37 ;  /* 0x000076321b251816 */ /* 0x000fc40000000025 */
[----:B------:R-:W-:Y:S02]  /*db90*/  PRMT R28, R28, 0x5410, R45 ;  /* 0x000054101c1c7816 */ /* 0x000fe4000000002d */
[----:B------:R-:W-:Y:S01]  /*dba0*/  FSEL R36, R53, RZ, !P6 ;  /* 0x000000ff35247208 */ /* 0x000fe20007000000 */
[----:B------:R-:W-:-:S04]  /*dbb0*/  @P1 IMAD.U32 R37, R37, 0x10000, RZ ;  /* 0x0001000025251824 */ /* 0x000fc800078e00ff */
[----:B------:R-:W-:-:S04]  /*dbc0*/  FADD.FTZ R36, R49, R36 ;  /* 0x0000002431247221 */ /* 0x000fc80000010000 */
[----:B------:R-:W-:Y:S01]  /*dbd0*/  @P1 FADD.FTZ R49, R36, R37 ;  /* 0x0000002524311221 */ /* 0x000fe20000010000 */
[----:B------:R-:W-:Y:S01]  /*dbe0*/  @!P1 IMAD.MOV.U32 R49, RZ, RZ, R36 ;  /* 0x000000ffff319224 */ /* 0x000fe200078e0024 */
[----:B------:R-:W-:-:S04]  /*dbf0*/  SEL R37, RZ, 0x1, P6 ;  /* 0x00000001ff257807 */ /* 0x000fc80003000000 */
[----:B------:R-:W-:Y:S02]  /*dc00*/  F2FP.BF16.F32.PACK_AB R36, RZ, R49 ;  /* 0x00000031ff24723e */ /* 0x000fe400000010ff */
[----:B------:R-:W-:Y:S02]  /*dc10*/  PRMT R18, R37, 0x7610, R18 ;  /* 0x0000761025127816 */ /* 0x000fe40000000012 */
[----:B------:R-:W-:Y:S01]  /*dc20*/  PRMT R31, R31, 0x5410, R36 ;  /* 0x000054101f1f7816 */ /* 0x000fe20000000024 */
[----:B------:R-:W-:Y:S06]  /*dc30*/  BRA `(.L_x_1141) ;  /* 0x0000002800587947 */ /* 0x000fec0003800000 */
.L_x_1060:
        /* <DEDUP_REMOVED lines=16> */
.L_x_1144:
        /* <DEDUP_REMOVED lines=13> */
.L_x_1146:
[----:B------:R-:W-:Y:S05]  /*de10*/  BSYNC.RECONVERGENT B2 ;  /* 0x0000000000027941 */ /* 0x000fea0003800200 */
.L_x_1145:
        /* <DEDUP_REMOVED lines=42> */
.L_x_1143:
[----:B------:R-:W-:Y:S05]  /*e0c0*/  BSYNC.RECONVERGENT B1 ;  /* 0x0000000000017941 */ /* 0x000fea0003800200 */
.L_x_1142:
[----:B------:R-:W-:Y:S01]  /*e0d0*/  I2FP.F32.U32 R41, R41 ;  /* 0x0000002900297245 */ /* 0x000fe20000201000 */
[----:B-----5:R-:W-:Y:S01]  /*e0e0*/  IMAD.U32 R43, R28, 0x10000, RZ ;  /* 0x000100001c2b7824 */ /* 0x020fe200078e00ff */
        /* <DEDUP_REMOVED lines=23> */
.L_x_1149:
        /* <DEDUP_REMOVED lines=13> */
.L_x_1151:
[----:B------:R-:W-:Y:S05]  /*e330*/  BSYNC.RECONVERGENT B2 ;  /* 0x0000000000027941 */ /* 0x000fea0003800200 */
.L_x_1150:
        /* <DEDUP_REMOVED lines=41> */
[----:B------:R-:W-:-:S07]  /*e5d0*/  HFMA2 R43, -RZ, RZ, 0, 0 ;  /* 0x00000000ff2b7431 */ /* 0x000fce00000001ff */
.L_x_1148:
[----:B------:R-:W-:Y:S05]  /*e5e0*/  BSYNC.RECONVERGENT B1 ;  /* 0x0000000000017941 */ /* 0x000fea0003800200 */
.L_x_1147:
[----:B------:R-:W-:Y:S01]  /*e5f0*/  I2FP.F32.U32 R41, R41 ;  /* 0x0000002900297245 */ /* 0x000fe20000201000 */
[----:B------:R-:W-:Y:S01]  /*e600*/  BSSY.RECONVERGENT B1, `(.L_x_1152) ;  /* 0x0000050000017945 */ /* 0x000fe20003800200 */
[----:B------:R-:W-:Y:S01]  /*e610*/  ISETP.NE.AND P3, PT, R43, 0x1, PT ;  /* 0x000000012b00780c */ /* 0x000fe20003f65270 */
[----:B------:R-:W-:Y:S02]  /*e620*/  HFMA2 R48, -RZ, RZ, 0, 1.1920928955078125e-07 ;  /* 0x00000002ff307431 */ /* 0x000fe400000001ff */
[----:B------:R-:W-:Y:S02]  /*e630*/  IMAD.MOV.U32 R44, RZ, RZ, R56 ;  /* 0x000000ffff2c7224 */ /* 0x000fe400078e0038 */
[----:B------:R-:W-:Y:S01]  /*e640*/  FFMA.FTZ R42, R41, R62, 1.1641532182693481445e-10 ;  /* 0x2f000000292a7423 */ /* 0x000fe2000001003e */
[----:B------:R-:W-:Y:S01]  /*e650*/  IMAD.U32 R41, R28, 0x10000, RZ ;  /* 0x000100001c297824 */ /* 0x000fe200078e00ff */
[----:B------:R-:W-:-:S03]  /*e660*/  @P1 PRMT R28, R24, 0x7632, R28 ;  /* 0x00007632181c1816 */ /* 0x000fc6000000001c */
[----:B------:R-:W-:Y:S01]  /*e670*/  FMUL.FTZ R41, R41, R36 ;  /* 0x0000002429297220 */ /* 0x000fe20000410000 */
        /* <DEDUP_REMOVED lines=16> */
.L_x_1154:
        /* <DEDUP_REMOVED lines=13> */
.L_x_1156:
[----:B------:R-:W-:Y:S05]  /*e850*/  BSYNC.RECONVERGENT B2 ;  /* 0x0000000000027941 */ /* 0x000fea0003800200 */
.L_x_1155:
        /* <DEDUP_REMOVED lines=37> */
[----:B------:R-:W-:Y:S01]  /*eab0*/  HFMA2 R48, -RZ, RZ, 0, 0 ;  /* 0x00000000ff307431 */ /* 0x000fe200000001ff */
[----:B------:R-:W-:Y:S01]  /*eac0*/  LOP3.LUT R51, R42, UR28, R57, 0x96, !PT ;  /* 0x0000001c2a337c12 */ /* 0x000fe2000f8e9639 */
[----:B------:R-:W-:-:S04]  /*ead0*/  IMAD.WIDE.U32 R42, R43, -0x2daee0ad, RZ ;  /* 0xd2511f532b2a7825 */ /* 0x000fc800078e00ff */
[----:B------:R-:W-:Y:S01]  /*eae0*/  IMAD.MOV.U32 R35, RZ, RZ, R42 ;  /* 0x000000ffff237224 */ /* 0x000fe200078e002a */
[----:B------:R-:W-:-:S07]  /*eaf0*/  LOP3.LUT R19, R46, UR29, R43, 0x96, !PT ;  /* 0x0000001d2e137c12 */ /* 0x000fce000f8e962b */
.L_x_1153:
[----:B------:R-:W-:Y:S05]  /*eb00*/  BSYNC.RECONVERGENT B1 ;  /* 0x0000000000017941 */ /* 0x000fea0003800200 */
.L_x_1152:
[----:B------:R-:W-:Y:S01]  /*eb10*/  I2FP.F32.U32 R43, R44 ;  /* 0x0000002c002b7245 */ /* 0x000fe20000201000 */
[----:B------:R-:W-:Y:S01]  /*eb20*/  BSSY.RECONVERGENT B1, `(.L_x_1157) ;  /* 0x0000050000017945 */ /* 0x000fe20003800200 */
[----:B------:R-:W-:Y:S01]  /*eb30*/  ISETP.NE.AND P3, PT, R48, 0x1, PT ;  /* 0x000000013000780c */ /* 0x000fe20003f65270 */
[----:B------:R-:W-:Y:S02]  /*eb40*/  HFMA2 R46, -RZ, RZ, 0, 1.1920928955078125e-07 ;  /* 0x00000002ff2e7431 */ /* 0x000fe400000001ff */
[----:B------:R-:W-:Y:S01]  /*eb50*/  FFMA.FTZ R42, R43, R62, 1.1641532182693481445e-10 ;  /* 0x2f0000002b2a7423 */ /* 0x000fe2000001003e */
[C---:B------:R-:W-:Y:S01]  /*eb60*/  IMAD.U32 R43, R29.reuse, 0x10000, RZ ;  /* 0x000100001d2b7824 */ /* 0x040fe200078e00ff */
[----:B------:R-:W-:-:S03]  /*eb70*/  PRMT R29, R29, 0x7632, R29 ;  /* 0x000076321d1d7816 */ /* 0x000fc6000000001d */
[----:B------:R-:W-:Y:S01]  /*eb80*/  FMUL.FTZ R43, R43, R36 ;  /* 0x000000242b2b7220 */ /* 0x000fe20000410000 */
[----:B------:R-:W-:-:S04]  /*eb90*/  FSETP.GTU.FTZ.AND P2, PT, R42, R37, PT ;  /* 0x000000252a00720b */ /* 0x000fc80003f5c000 */
[----:B------:R-:W-:Y:S01]  /*eba0*/  FSEL R42, R43, RZ, !P2 ;  /* 0x000000ff2b2a7208 */ /* 0x000fe20005000000 */
[----:B------:R-:W-:Y:S01]  /*ebb0*/  @P1 IMAD.U32 R43, R25, 0x10000, RZ ;  /* 0x00010000192b1824 */ /* 0x000fe200078e00ff */
        /* <DEDUP_REMOVED lines=14> */
.L_x_1159:
        /* <DEDUP_REMOVED lines=13> */
.L_x_1161:
[----:B------:R-:W-:Y:S05]  /*ed70*/  BSYNC.RECONVERGENT B2 ;  /* 0x0000000000027941 */ /* 0x000fea0003800200 */
.L_x_1160:
[----:B------:R-:W-:Y:S01]  /*ed80*/  LOP3.LUT R52, R5, UR7, R51, 0x96, !PT ;  /* 0x0000000705347c12 */ /* 0x000fe2000f8e9633 */
[----:B------:R-:W-:-:S04]  /*ed90*/  IMAD.WIDE.U32 R48, R2, -0x326172a9, RZ ;  /* 0xcd9e8d5702307825 */ /* 0x000fc800078e00ff */
[----:B------:R-:W-:Y:S02]  /*eda0*/  HFMA2 R46, -RZ, RZ, 0, 0 ;  /* 0x00000000ff2e7431 */ /* 0x000fe400000001ff */
        /* <DEDUP_REMOVED lines=38> */
[----:B------:R-:W-:-:S07]  /*f010*/  LOP3.LUT R19, R50, UR29, R49, 0x96, !PT ;  /* 0x0000001d32137c12 */ /* 0x000fce000f8e9631 */
.L_x_1158:
[----:B------:R-:W-:Y:S05]  /*f020*/  BSYNC.RECONVERGENT B1 ;  /* 0x0000000000017941 */ /* 0x000fea0003800200 */
.L_x_1157:
[----:B------:R-:W-:Y:S01]  /*f030*/  I2FP.F32.U32 R43, R43 ;  /* 0x0000002b002b7245 */ /* 0x000fe20000201000 */
[----:B------:R-:W-:Y:S01]  /*f040*/  IMAD.U32 R29, R29, 0x10000, RZ ;  /* 0x000100001d1d7824 */ /* 0x000fe200078e00ff */
[----:B------:R-:W-:Y:S01]  /*f050*/  ISETP.NE.AND P2, PT, R46, 0x1, PT ;  /* 0x000000012e00780c */ /* 0x000fe20003f45270 */
[----:B------:R-:W-:Y:S01]  /*f060*/  BSSY.RECONVERGENT B1, `(.L_x_1162) ;  /* 0x000004e000017945 */ /* 0x000fe20003800200 */
[----:B------:R-:W-:Y:S02]  /*f070*/  HFMA2 R50, -RZ, RZ, 0, 1.1920928955078125e-07 ;  /* 0x00000002ff327431 */ /* 0x000fe400000001ff */
[----:B------:R-:W-:Y:S01]  /*f080*/  FFMA.FTZ R44, R43, R62, 1.1641532182693481445e-10 ;  /* 0x2f0000002b2c7423 */ /* 0x000fe2000001003e */
[----:B------:R-:W-:Y:S01]  /*f090*/  @P1 PRMT R43, R25, 0x7632, R43 ;  /* 0x00007632192b1816 */ /* 0x000fe2000000002b */
        /* <DEDUP_REMOVED lines=18> */
.L_x_1164:
        /* <DEDUP_REMOVED lines=13> */
.L_x_1166:
[----:B------:R-:W-:Y:S05]  /*f290*/  BSYNC.RECONVERGENT B2 ;  /* 0x0000000000027941 */ /* 0x000fea0003800200 */
.L_x_1165:
        /* <DEDUP_REMOVED lines=42> */
.L_x_1163:
[----:B------:R-:W-:Y:S05]  /*f540*/  BSYNC.RECONVERGENT B1 ;  /* 0x0000000000017941 */ /* 0x000fea0003800200 */
.L_x_1162:
        /* <DEDUP_REMOVED lines=8> */
[----:B------:R-:W-:-:S04]  /*f5d0*/  FSETP.GTU.FTZ.AND P2, PT, R44, R37, PT ;  /* 0x000000252c00720b */ /* 0x000fc80003f5c000 */
[----:B------:R-:W-:Y:S01]  /*f5e0*/  FSEL R44, R49, RZ, !P2 ;  /* 0x000000ff312c7208 */ /* 0x000fe20005000000 */
[----:B------:R-:W-:Y:S01]  /*f5f0*/  @P1 IMAD.U32 R49, R26, 0x10000, RZ ;  /* 0x000100001a311824 */ /* 0x000fe200078e00ff */
[----:B------:R-:W-:-:S03]  /*f600*/  PLOP3.LUT P2, PT, P2, PT, PT, 0x8, 0x80 ;  /* 0x000000000080781c */ /* 0x000fc6000174e170 */
[----:B------:R-:W-:Y:S01]  /*f610*/  @P1 FADD.FTZ R44, R49, R44 ;  /* 0x0000002c312c1221 */ /* 0x000fe20000010000 */
[----:B------:R-:W-:-:S04]  /*f620*/  HFMA2 R49, -RZ, RZ, 0, 1.1920928955078125e-07 ;  /* 0x00000002ff317431 */ /* 0x000fc800000001ff */
        /* <DEDUP_REMOVED lines=10> */
.L_x_1169:
        /* <DEDUP_REMOVED lines=13> */
.L_x_1171:
[----:B------:R-:W-:Y:S05]  /*f7a0*/  BSYNC.RECONVERGENT B2 ;  /* 0x0000000000027941 */ /* 0x000fea0003800200 */
.L_x_1170:
        /* <DEDUP_REMOVED lines=38> */
[----:B------:R-:W-:-:S04]  /*fa10*/  IMAD.WIDE.U32 R52, R53, -0x326172a9, RZ ;  /* 0xcd9e8d5735347825 */ /* 0x000fc800078e00ff */
[----:B------:R-:W-:Y:S01]  /*fa20*/  IMAD.MOV.U32 R56, RZ, RZ, R52 ;  /* 0x000000ffff387224 */ /* 0x000fe200078e0034 */
[----:B------:R-:W-:Y:S01]  /*fa30*/  LOP3.LUT R51, R48, UR28, R53, 0x96, !PT ;  /* 0x0000001c30337c12 */ /* 0x000fe2000f8e9635 */
[----:B------:R-:W-:Y:S01]  /*fa40*/  IMAD.MOV.U32 R48, RZ, RZ, R35 ;  /* 0x000000ffff307224 */ /* 0x000fe200078e0023 */
[----:B------:R-:W-:-:S07]  /*fa50*/  MOV R35, R50 ;  /* 0x0000003200237202 */ /* 0x000fce0000000f00 */
.L_x_1168:
[----:B------:R-:W-:Y:S05]  /*fa60*/  BSYNC.RECONVERGENT B1 ;  /* 0x0000000000017941 */ /* 0x000fea0003800200 */
.L_x_1167:
        /* <DEDUP_REMOVED lines=24> */
.L_x_1174:
        /* <DEDUP_REMOVED lines=13> */
.L_x_1176:
[----:B------:R-:W-:Y:S05]  /*fcc0*/  BSYNC.RECONVERGENT B2 ;  /* 0x0000000000027941 */ /* 0x000fea0003800200 */
.L_x_1175:
        /* <DEDUP_REMOVED lines=37> */
[----:B------:R-:W-:-:S04]  /*ff20*/  IMAD.WIDE.U32 R52, R53, -0x326172a9, RZ ;  /* 0xcd9e8d5735347825 */ /* 0x000fc800078e00ff */
[----:B------:R-:W-:Y:S01]  /*ff30*/  IMAD.MOV.U32 R56, RZ, RZ, R52 ;  /* 0x000000ffff387224 */ /* 0x000fe200078e0034 */
[----:B------:R-:W-:Y:S01]  /*ff40*/  LOP3.LUT R51, R48, UR28, R53, 0x96, !PT ;  /* 0x0000001c30337c12 */ /* 0x000fe2000f8e9635 */
[----:B------:R-:W-:Y:S01]  /*ff50*/  IMAD.MOV.U32 R52, RZ, RZ, RZ ;  /* 0x000000ffff347224 */ /* 0x000fe200078e00ff */
[----:B------:R-:W-:Y:S01]  /*ff60*/  MOV R48, R35 ;  /* 0x0000002300307202 */ /* 0x000fe20000000f00 */
[----:B------:R-:W-:-:S07]  /*ff70*/  IMAD.MOV.U32 R35, RZ, RZ, R50 ;  /* 0x000000ffff237224 */ /* 0x000fce00078e0032 */
.L_x_1173:
[----:B------:R-:W-:Y:S05]  /*ff80*/  BSYNC.RECONVERGENT B1 ;  /* 0x0000000000017941 */ /* 0x000fea0003800200 */
.L_x_1172:
        /* <DEDUP_REMOVED lines=8> */
[----:B------:R-:W-:-:S04]  /*10010*/  FSETP.GTU.FTZ.AND P4, PT, R48, R37, PT ;  /* 0x000000253000720b */ /* 0x000fc80003f9c000 */
[----:B------:R-:W-:Y:S01]  /*10020*/  FSEL R48, R49, RZ, !P4 ;  /* 0x000000ff31307208 */ /* 0x000fe20006000000 */
[----:B------:R-:W-:Y:S01]  /*10030*/  @P1 IMAD.U32 R49, R27, 0x10000, RZ ;  /* 0x000100001b311824 */ /* 0x000fe200078e00ff */
        /* <DEDUP_REMOVED lines=13> */
.L_x_1179:
        /* <DEDUP_REMOVED lines=13> */
.L_x_1181:
[----:B------:R-:W-:Y:S05]  /*101e0*/  BSYNC.RECONVERGENT B2 ;  /* 0x0000000000027941 */ /* 0x000fea0003800200 */
.L_x_1180:
        /* <DEDUP_REMOVED lines=36> */
[----:B------:R-:W-:-:S04]  /*10430*/  IMAD.WIDE.U32 R52, R52, -0x2daee0ad, RZ ;  /* 0xd2511f5334347825 */ /* 0x000fc800078e00ff */
[----:B------:R-:W-:Y:S01]  /*10440*/  IMAD.MOV.U32 R35, RZ, RZ, R52 ;  /* 0x000000ffff237224 */ /* 0x000fe200078e0034 */
[----:B------:R-:W-:Y:S01]  /*10450*/  LOP3.LUT R19, R56, UR29, R53, 0x96, !PT ;  /* 0x0000001d38137c12 */ /* 0x000fe2000f8e9635 */
[----:B------:R-:W-:-:S04]  /*10460*/  IMAD.WIDE.U32 R52, R57, -0x326172a9, RZ ;  /* 0xcd9e8d5739347825 */ /* 0x000fc800078e00ff */
[----:B------:R-:W-:Y:S01]  /*10470*/  IMAD.MOV.U32 R56, RZ, RZ, R52 ;  /* 0x000000ffff387224 */ /* 0x000fe200078e0034 */
[----:B------:R-:W-:Y:S01]  /*10480*/  LOP3.LUT R51, R50, UR28, R53, 0x96, !PT ;  /* 0x0000001c32337c12 */ /* 0x000fe2000f8e9635 */
[----:B------:R-:W-:-:S07]  /*10490*/  HFMA2 R50, -RZ, RZ, 0, 0 ;  /* 0x00000000ff327431 */ /* 0x000fce00000001ff */
.L_x_1178:
[----:B------:R-:W-:Y:S05]  /*104a0*/  BSYNC.RECONVERGENT B1 ;  /* 0x0000000000017941 */ /* 0x000fea0003800200 */
.L_x_1177:
        /* <DEDUP_REMOVED lines=14> */
[----:B------:R-:W-:-:S07]  /*10590*/  PRMT R31, R31, 0x5410, R36 ;  /* 0x000054101f1f7816 */ /* 0x000fce0000000024 */
.L_x_1141:
[----:B------:R-:W-:Y:S01]  /*105a0*/  FADD.FTZ R47, RZ, R7 ;  /* 0x00000007ff2f7221 */ /* 0x000fe20000010000 */
[----:B------:R-:W0:Y:S01]  /*105b0*/  LDC.64 R36, c[0x0][0x3a8] ;  /* 0x0000ea00ff247b82 */ /* 0x000e220000000a00 */
[----:B------:R-:W-:Y:S01]  /*105c0*/  ISETP.NE.AND P6, PT, R60, RZ, PT ;  /* 0x000000ff3c00720c */ /* 0x000fe20003fc5270 */
[----:B------:R-:W1:Y:S01]  /*105d0*/  S2R R55, SR_TID.X ;  /* 0x0000000000377919 */ /* 0x000e620000002100 */
[----:B------:R-:W-:Y:S01]  /*105e0*/  FADD.FTZ R54, R47, R8 ;  /* 0x000000082f367221 */ /* 0x000fe20000010000 */
[----:B------:R-:W-:Y:S02]  /*105f0*/  ISETP.NE.AND P1, PT, R61, RZ, PT ;  /* 0x000000ff3d00720c */ /* 0x000fe40003f25270 */
[----:B------:R-:W-:Y:S01]  /*10600*/  SEL R45, RZ, 0x1000000, !P5 ;  /* 0x01000000ff2d7807 */ /* 0x000fe20006800000 */
[----:B------:R-:W-:Y:S01]  /*10610*/  FADD.FTZ R54, R54, R9 ;  /* 0x0000000936367221 */ /* 0x000fe20000010000 */
[----:B------:R-:W2:Y:S01]  /*10620*/  LDC.64 R60, c[0x0][0x3b0] ;  /* 0x0000ec00ff3c7b82 */ /* 0x000ea20000000a00 */
[----:B------:R-:W-:-:S02]  /*10630*/  SEL R52, RZ, 0x10000, !P4 ;  /* 0x00010000ff347807 */ /* 0x000fc40006000000 */
[----:B------:R-:W-:Y:S01]  /*10640*/  FADD.FTZ R47, R54, R17 ;  /* 0x00000011362f7221 */ /* 0x000fe20000010000 */
[----:B------:R-:W-:Y:S02]  /*10650*/  SEL R53, RZ, 0x100, !P3 ;  /* 0x00000100ff357807 */ /* 0x000fe40005800000 */
[----:B------:R-:W-:Y:S01]  /*10660*/  ISETP.NE.AND P5, PT, R59, RZ, PT ;  /* 0x000000ff3b00720c */ /* 0x000fe20003fa5270 */
[----:B------:R-:W-:Y:S01]  /*10670*/  FADD.FTZ R54, R47, R32 ;  /* 0x000000202f367221 */ /* 0x000fe20000010000 */
[----:B------:R-:W-:Y:S02]  /*10680*/  ISETP.NE.AND P4, PT, R58, RZ, PT ;  /* 0x000000ff3a00720c */ /* 0x000fe40003f85270 */
[----:B------:R-:W-:Y:S01]  /*10690*/  LOP3.LUT R52, R53, R45, R52, 0xfe, !PT ;  /* 0x0000002d35347212 */ /* 0x000fe200078efe34 */
[----:B------:R-:W-:Y:S01]  /*106a0*/  FADD.FTZ R47, R54, R33 ;  /* 0x00000021362f7221 */ /* 0x000fe20000010000 */
[----:B------:R-:W-:-:S03]  /*106b0*/  SEL R45, RZ, 0x1000000, !P4 ;  /* 0x01000000ff2d7807 */ /* 0x000fc60006000000 */
[----:B------:R-:W-:Y:S01]  /*106c0*/  FADD.FTZ R47, R47, R34 ;  /* 0x000000222f2f7221 */ /* 0x000fe20000010000 */
[----:B0-----:R-:W-:-:S04]  /*106d0*/  IMAD.WIDE.U32 R36, R39, 0x10, R36 ;  /* 0x0000001027247825 */ /* 0x001fc800078e0024 */
[----:B------:R-:W-:Y:S01]  /*106e0*/  FADD.FTZ R47, R47, R38 ;  /* 0x000000262f2f7221 */ /* 0x000fe20000010000 */
[----:B------:R0:W-:Y:S01]  /*106f0*/  STG.E.128 desc[UR8][R36.64], R28 ;  /* 0x0000001c24007986 */ /* 0x0001e2000c101d08 */
[----:B-1----:R-:W-:Y:S02]  /*10700*/  LOP3.LUT R55, R55, 0x1f, RZ, 0xc0, !PT ;  /* 0x0000001f37377812 */ /* 0x002fe400078ec0ff */
[----:B0-----:R-:W-:Y:S01]  /*10710*/  SEL R29, RZ, 0x10000, !P5 ;  /* 0x00010000ff1d7807 */ /* 0x001fe20006800000 */
[----:B------:R-:W-:Y:S01]  /*10720*/  FADD.FTZ R28, R47, R40 ;  /* 0x000000282f1c7221 */ /* 0x000fe20000010000 */
[----:B------:R-:W-:Y:S02]  /*10730*/  SEL R30, RZ, 0x100, !P6 ;  /* 0x00000100ff1e7807 */ /* 0x000fe40007000000 */
[----:B------:R-:W-:Y:S01]  /*10740*/  SEL R37, RZ, 0x1, !P1 ;  /* 0x00000001ff257807 */ /* 0x000fe20004800000 */
[----:B------:R-:W-:Y:S01]  /*10750*/  FADD.FTZ R31, R28, R41 ;  /* 0x000000291c1f7221 */ /* 0x000fe20000010000 */
[----:B------:R-:W-:-:S02]  /*10760*/  LOP3.LUT R30, R30, R45, R29, 0xfe, !PT ;  /* 0x0000002d1e1e7212 */ /* 0x000fc400078efe1d */
[----:B------:R-:W-:Y:S01]  /*10770*/  SEL R29, RZ, 0x1, !P2 ;  /* 0x00000001ff1d7807 */ /* 0x000fe20005000000 */
[----:B------:R-:W-:Y:S01]  /*10780*/  FADD.FTZ R36, R31, R42 ;  /* 0x0000002a1f247221 */ /* 0x000fe20000010000 */
[----:B------:R-:W-:Y:S01]  /*10790*/  LOP3.LUT R28, R30, R37, RZ, 0xfc, !PT ;  /* 0x000000251e1c7212 */ /* 0x000fe200078efcff */
[----:B--2---:R-:W-:Y:S01]  /*107a0*/  IMAD.WIDE.U32 R30, R39, 0x8, R60 ;  /* 0x00000008271e7825 */ /* 0x004fe200078e003c */
[----:B------:R-:W-:-:S03]  /*107b0*/  LOP3.LUT R29, R52, R29, RZ, 0xfc, !PT ;  /* 0x0000001d341d7212 */ /* 0x000fc600078efcff */
[----:B------:R-:W-:Y:S01]  /*107c0*/  FADD.FTZ R37, R36, R43 ;  /* 0x0000002b24257221 */ /* 0x000fe20000010000 */
[----:B------:R-:W-:Y:S01]  /*107d0*/  ISETP.NE.AND P1, PT, R55, RZ, PT ;  /* 0x000000ff3700720c */ /* 0x000fe20003f25270 */
[----:B------:R0:W-:Y:S02]  /*107e0*/  STG.E.64 desc[UR8][R30.64], R28 ;  /* 0x0000001c1e007986 */ /* 0x0001e4000c101b08 */
[----:B------:R-:W-:-:S04]  /*107f0*/  FADD.FTZ R37, R37, R44 ;  /* 0x0000002c25257221 */ /* 0x000fc80000010000 */
[----:B------:R-:W-:-:S04]  /*10800*/  FADD.FTZ R37, R37, R46 ;  /* 0x0000002e25257221 */ /* 0x000fc80000010000 */
[----:B------:R-:W-:Y:S01]  /*10810*/  FADD.FTZ R54, R37, R48 ;  /* 0x0000003025367221 */ /* 0x000fe20000010000 */
[----:B------:R-:W-:Y:S06]  /*10820*/  @!P0 BRA `(.L_x_1182) ;  /* 0x0000000000508947 */ /* 0x000fec0003800000 */
[----:B0-----:R-:W-:Y:S01]  /*10830*/  SHF.L.U32 R29, R16, 0x10, RZ ;  /* 0x00000010101d7819 */ /* 0x001fe200000006ff */
[----:B------:R-:W0:Y:S01]  /*10840*/  LDC.64 R52, c[0x0][0x3b8] ;  /* 0x0000ee00ff347b82 */ /* 0x000e220000000a00 */
[----:B------:R-:W-:Y:S02]  /*10850*/  LOP3.LUT R28, R18, 0xffff, RZ, 0xc0, !PT ;  /* 0x0000ffff121c7812 */ /* 0x000fe400078ec0ff */
[----:B------:R-:W-:Y:S02]  /*10860*/  LOP3.LUT R29, R29, 0xff0000, RZ, 0xc0, !PT ;  /* 0x00ff00001d1d7812 */ /* 0x000fe400078ec0ff */
        /* <DEDUP_REMOVED lines=11> */
[----:B------:R-:W-:Y:S02]  /*10920*/  LOP3.LUT R29, R36, R28, R30, 0xfe, !PT ;  /* 0x0000001c241d7212 */ /* 0x000fe400078efe1e */
[----:B------:R-:W-:Y:S02]  /*10930*/  LOP3.LUT R37, R45, R37, RZ, 0xfc, !PT ;  /* 0x000000252d257212 */ /* 0x000fe400078efcff */
[----:B------:R-:W-:Y:S01]  /*10940*/  LOP3.LUT R36, R29, 0xff, R10, 0xf8, !PT ;  /* 0x000000ff1d247812 */ /* 0x000fe200078ef80a */
[----:B0-----:R-:W-:-:S05]  /*10950*/  IMAD.WIDE.U32 R28, R39, 0x8, R52 ;  /* 0x00000008271c7825 */ /* 0x001fca00078e0034 */
[----:B------:R1:W-:Y:S02]  /*10960*/  STG.E.64 desc[UR8][R28.64], R36 ;  /* 0x000000241c007986 */ /* 0x0003e4000c101b08 */
.L_x_1182:
[----:B------:R-:W-:Y:S01]  /*10970*/  UMOV UR33, 0xffffffff ;  /* 0xffffffff00217882 */ /* 0x000fe20000000000 */
[----:B------:R-:W-:Y:S02]  /*10980*/  FADD.FTZ R54, R54, R49 ;  /* 0x0000003136367221 */ /* 0x000fe40000010000 */
[----:B------:R-:W-:Y:S05]  /*10990*/  BRA.DIV UR33, `(.L_x_1183) ;  /* 0x0000000a211c7947 */ /* 0x000fea000b800000 */
[----:B01----:R-:W0:Y:S02]  /*109a0*/  SHFL.BFLY PT, R29, R54, 0x1, 0x1f ;  /* 0x0c201f00361d7f89 */ /* 0x003e2400000e0000 */
        /* <DEDUP_REMOVED lines=13> */
[C---:B------:R-:W-:Y:S01]  /*10a80*/  FADD.FTZ R31, -R45.reuse, R9 ;  /* 0x000000092d1f7221 */ /* 0x040fe20000010100 */
[----:B------:R-:W-:Y:S01]  /*10a90*/  FADD.FTZ R37, -R45, R33 ;  /* 0x000000212d257221 */ /* 0x000fe20000010100 */
[----:B------:R-:W-:-:S04]  /*10aa0*/  FFMA.FTZ R28, R28, R28, RZ ;  /* 0x0000001c1c1c7223 */ /* 0x000fc800000100ff */
[----:B------:R-:W-:Y:S01]  /*10ab0*/  FFMA.FTZ R28, R47, R47, R28 ;  /* 0x0000002f2f1c7223 */ /* 0x000fe2000001001c */
[----:B------:R-:W-:-:S03]  /*10ac0*/  FADD.FTZ R47, -R45, R17 ;  /* 0x000000112d2f7221 */ /* 0x000fc60000010100 */
        /* <DEDUP_REMOVED lines=34> */
.L_x_1196:
[----:B------:R-:W2:Y:S01]  /*10cf0*/  LDL R55, [R1] ;  /* 0x0000000001377983 */ /* 0x000ea20000100800 */
[----:B------:R-:W-:Y:S01]  /*10d00*/  FMUL.FTZ R28, R45, R45 ;  /* 0x0000002d2d1c7220 */ /* 0x000fe20000410000 */
[----:B------:R-:W-:Y:S01]  /*10d10*/  ISETP.NE.AND P2, PT, RZ, UR30, PT ;  /* 0x0000001eff007c0c */ /* 0x000fe2000bf45270 */
[----:B01----:R-:W-:-:S03]  /*10d20*/  FADD.FTZ R36, R36, R47 ;  /* 0x0000002f24247221 */ /* 0x003fc60000010000 */
[----:B------:R-:W-:Y:S01]  /*10d30*/  FSEL R28, R28, RZ, P2 ;  /* 0x000000ff1c1c7208 */ /* 0x000fe20001000000 */
[----:B------:R-:W-:Y:S01]  /*10d40*/  FFMA.FTZ R29, R36, R29, UR5 ;  /* 0x00000005241d7e23 */ /* 0x000fe2000801001d */
[----:B------:R-:W-:-:S03]  /*10d50*/  FSEL R31, R45, RZ, !P2 ;  /* 0x000000ff2d1f7208 */ /* 0x000fc60005000000 */
[----:B------:R-:W-:Y:S02]  /*10d60*/  FADD.FTZ R47, R29, R28 ;  /* 0x0000001c1d2f7221 */ /* 0x000fe40000010000 */
[----:B------:R-:W0:Y:S01]  /*10d70*/  LDC.64 R28, c[0x0][0x428] ;  /* 0x00010a00ff1c7b82 */ /* 0x000e220000000a00 */
[C---:B------:R-:W-:Y:S01]  /*10d80*/  FADD.FTZ R36, -R31.reuse, R8 ;  /* 0x000000081f247221 */ /* 0x040fe20000010100 */
[C---:B------:R-:W-:Y:S01]  /*10d90*/  FADD.FTZ R8, -R31.reuse, R34 ;  /* 0x000000221f087221 */ /* 0x040fe20000010100 */
        /* <DEDUP_REMOVED lines=18> */
[C---:B------:R-:W-:Y:S01]  /*10ec0*/  FMUL.FTZ R36, R47.reuse, R36 ;  /* 0x000000242f247220 */ /* 0x040fe20000410000 */
[----:B------:R-:W-:Y:S01]  /*10ed0*/  FFMA.FTZ R40, R8, R82, R81 ;  /* 0x0000005208287223 */ /* 0x000fe20000010051 */
[----:B------:R-:W-:Y:S01]  /*10ee0*/  FFMA.FTZ R41, R54, R80, R79 ;  /* 0x0000005036297223 */ /* 0x000fe2000001004f */
[----:B------:R-:W-:Y:S01]  /*10ef0*/  FMUL.FTZ R60, R47, R42 ;  /* 0x0000002a2f3c7220 */ /* 0x000fe20000410000 */
[----:B0-----:R-:W-:-:S04]  /*10f00*/  IMAD.WIDE.U32 R6, R6, 0x10, R28 ;  /* 0x0000001006067825 */ /* 0x001fc800078e001c */
[----:B------:R-:W-:Y:S01]  /*10f10*/  FMUL.FTZ R58, R47, R33 ;  /* 0x000000212f3a7220 */ /* 0x000fe20000410000 */
[----:B------:R-:W0:Y:S01]  /*10f20*/  @!P1 LDC.64 R42, c[0x0][0x3c8] ;  /* 0x0000f200ff2a9b82 */ /* 0x000e220000000a00 */
[----:B------:R-:W-:Y:S01]  /*10f30*/  F2FP.BF16.F32.PACK_AB R31, R41, R40 ;  /* 0x00000028291f723e */ /* 0x000fe200000010ff */
[----:B------:R-:W-:-:S04]  /*10f40*/  IMAD.WIDE.U32 R8, R39, 0x10, R28 ;  /* 0x0000001027087825 */ /* 0x000fc800078e001c */
[C---:B------:R-:W-:Y:S01]  /*10f50*/  FMUL.FTZ R32, R47.reuse, R32 ;  /* 0x000000202f207220 */ /* 0x040fe20000410000 */
[----:B------:R-:W-:Y:S01]  /*10f60*/  FFMA.FTZ R33, R36, R92, R91 ;  /* 0x0000005c24217223 */ /* 0x000fe2000001005b */
[C---:B------:R-:W-:Y:S01]  /*10f70*/  FMUL.FTZ R48, R47.reuse, R48 ;  /* 0x000000302f307220 */ /* 0x040fe20000410000 */
[----:B------:R-:W-:Y:S01]  /*10f80*/  FFMA.FTZ R39, R58, R84, R83 ;  /* 0x000000543a277223 */ /* 0x000fe20000010053 */
[----:B------:R-:W-:Y:S01]  /*10f90*/  FFMA.FTZ R49, R60, R64, R63 ;  /* 0x000000403c317223 */ /* 0x000fe2000001003f */
[----:B------:R-:W1:Y:S01]  /*10fa0*/  @!P1 LDC.64 R40, c[0x0][0x3c0] ;  /* 0x0000f000ff289b82 */ /* 0x000e620000000a00 */
[----:B------:R-:W-:Y:S01]  /*10fb0*/  FFMA.FTZ R48, R48, R66, R65 ;  /* 0x0000004230307223 */ /* 0x000fe20000010041 */
[C---:B------:R-:W-:Y:S01]  /*10fc0*/  FMUL.FTZ R52, R47.reuse, R52 ;  /* 0x000000342f347220 */ /* 0x040fe20000410000 */
        /* <DEDUP_REMOVED lines=8> */
[----:B------:R-:W-:-:S03]  /*11050*/  FFMA.FTZ R17, R34, R76, R75 ;  /* 0x0000004c22117223 */ /* 0x000fc6000001004b */
[----:B------:R-:W-:Y:S01]  /*11060*/  F2FP.BF16.F32.PACK_AB R29, R54, R29 ;  /* 0x0000001d361d723e */ /* 0x000fe200000010ff */
[----:B0-----:R-:W-:Y:S01]  /*11070*/  @!P1 IMAD.WIDE R42, R0, 0x4, R42 ;  /* 0x00000004002a9825 */ /* 0x001fe200078e022a */
[----:B------:R-:W-:-:S03]  /*11080*/  F2FP.BF16.F32.PACK_AB R36, R17, R36 ;  /* 0x000000241124723e */ /* 0x000fc600000010ff */
[----:B-1----:R-:W-:-:S05]  /*11090*/  @!P1 IMAD.WIDE R40, R0, 0x4, R40 ;  /* 0x0000000400289825 */ /* 0x002fca00078e0228 */
[----:B------:R0:W-:Y:S04]  /*110a0*/  @!P1 STG.E desc[UR8][R40.64], R45 ;  /* 0x0000002d28009986 */ /* 0x0001e8000c101908 */
[----:B------:R0:W-:Y:S01]  /*110b0*/  @!P1 STG.E desc[UR8][R42.64], R47 ;  /* 0x0000002f2a009986 */ /* 0x0001e2000c101908 */
[----:B--2---:R-:W-:Y:S01]  /*110c0*/  FFMA.FTZ R28, R30, R55, R93 ;  /* 0x000000371e1c7223 */ /* 0x004fe2000001005d */
[----:B------:R-:W-:-:S04]  /*110d0*/  FFMA.FTZ R30, R32, R86, R85 ;  /* 0x00000056201e7223 */ /* 0x000fc80000010055 */
[----:B------:R-:W-:Y:S02]  /*110e0*/  F2FP.BF16.F32.PACK_AB R28, R33, R28 ;  /* 0x0000001c211c723e */ /* 0x000fe400000010ff */
[----:B------:R-:W1:Y:S01]  /*110f0*/  LDC.64 R32, c[0x0][0x380] ;  /* 0x0000e000ff207b82 */ /* 0x000e620000000a00 */
[----:B------:R-:W-:Y:S02]  /*11100*/  F2FP.BF16.F32.PACK_AB R30, R39, R30 ;  /* 0x0000001e271e723e */ /* 0x000fe400000010ff */
[----:B------:R-:W-:Y:S01]  /*11110*/  F2FP.BF16.F32.PACK_AB R39, R49, R48 ;  /* 0x000000303127723e */ /* 0x000fe200000010ff */
[C---:B------:R-:W-:Y:S01]  /*11120*/  FMUL.FTZ R48, R47.reuse, R44 ;  /* 0x0000002c2f307220 */ /* 0x040fe20000410000 */
[----:B------:R-:W-:Y:S01]  /*11130*/  FMUL.FTZ R44, R47, R37 ;  /* 0x000000252f2c7220 */ /* 0x000fe20000410000 */
[----:B------:R-:W-:Y:S01]  /*11140*/  FFMA.FTZ R49, R46, R68, R67 ;  /* 0x000000442e317223 */ /* 0x000fe20000010043 */
[----:B------:R0:W-:Y:S01]  /*11150*/  STG.E.128 desc[UR8][R6.64], R28 ;  /* 0x0000001c06007986 */ /* 0x0001e2000c101d08 */
[----:B------:R-:W-:Y:S01]  /*11160*/  FFMA.FTZ R48, R48, R70, R69 ;  /* 0x0000004630307223 */ /* 0x000fe20000010045 */
[----:B------:R-:W-:Y:S01]  /*11170*/  FFMA.FTZ R37, R44, R74, R73 ;  /* 0x0000004a2c257223 */ /* 0x000fe20000010049 */
[----:B------:R-:W-:-:S03]  /*11180*/  FFMA.FTZ R44, R38, R72, R71 ;  /* 0x00000048262c7223 */ /* 0x000fc60000010047 */
[----:B------:R-:W-:Y:S02]  /*11190*/  F2FP.BF16.F32.PACK_AB R38, R49, R48 ;  /* 0x000000303126723e */ /* 0x000fe400000010ff */
[----:B------:R-:W-:-:S05]  /*111a0*/  F2FP.BF16.F32.PACK_AB R37, R44, R37 ;  /* 0x000000252c25723e */ /* 0x000fca00000010ff */
[----:B------:R0:W-:Y:S01]  /*111b0*/  STG.E.128 desc[UR8][R8.64], R36 ;  /* 0x0000002408007986 */ /* 0x0001e2000c101d08 */
[----:B-1----:R-:W-:-:S05]  /*111c0*/  IMAD R0, R32, 0x4, R0 ;  /* 0x0000000420007824 */ /* 0x002fca00078e0200 */
[----:B------:R-:W-:-:S13]  /*111d0*/  ISETP.GE.AND P1, PT, R0, R33, PT ;  /* 0x000000210000720c */ /* 0x000fda0003f26270 */
[----:B0-----:R-:W-:Y:S05]  /*111e0*/  @!P1 BRA `(.L_x_1184) ;  /* 0xfffffef8006c9947 */ /* 0x001fea000383ffff */
[----:B------:R-:W-:Y:S05]  /*111f0*/  BSYNC B0 ;  /* 0x0000000000007941 */ /* 0x000fea0003800000 */
.L_x_936:
[----:B------:R-:W-:Y:S05]  /*11200*/  EXIT ;  /* 0x000000000000794d */ /* 0x000fea0003800000 */
.L_x_1183:
[----:B------:R-:W-:Y:S01]  /*11210*/  HFMA2 R55, -RZ, RZ, 0, 5.9604644775390625e-08 ;  /* 0x00000001ff377431 */ /* 0x000fe200000001ff */
[----:B------:R-:W-:Y:S01]  /*11220*/  BSSY B1, `(.L_x_1185) ;  /* 0x0000007000017945 */ /* 0x000fe20003800000 */
[----:B------:R-:W-:Y:S02]  /*11230*/  IMAD.MOV.U32 R53, RZ, RZ, R54 ;  /* 0x000000ffff357224 */ /* 0x000fe400078e0036 */
[----:B------:R-:W-:Y:S02]  /*11240*/  IMAD.MOV.U32 R58, RZ, RZ, 0x1f ;  /* 0x0000001fff3a7424 */ /* 0x000fe400078e00ff */
[----:B------:R-:W-:-:S07]  /*11250*/  IMAD.MOV.U32 R52, RZ, RZ, -0x1 ;  /* 0xffffffffff347424 */ /* 0x000fce00078e00ff */
[----:B01----:R-:W-:Y:S05]  /*11260*/  WARPSYNC.COLLECTIVE R52, `(.L_x_1186) ;  /* 0x0000000034087348 */ /* 0x003fea0003c00000 */
[----:B------:R2:W3:Y:S02]  /*11270*/  SHFL.BFLY P2, R47, R53, R55, R58 ;  /* 0x0c000037352f7389 */ /* 0x0004e4000004003a */
[----:B0123--:R-:W-:Y:S05]  /*11280*/  ENDCOLLECTIVE ;  /* 0x000000000000791b */ /* 0x00ffea0003800000 */
.L_x_1186:
[----:B------:R-:W-:Y:S05]  /*11290*/  BSYNC B1 ;  /* 0x0000000000017941 */ /* 0x000fea0003800000 */
.L_x_1185:
        /* <DEDUP_REMOVED lines=9> */
.L_x_1187:
[----:B------:R-:W-:Y:S02]  /*11330*/  IMAD.MOV.U32 R55, RZ, RZ, 0x4 ;  /* 0x00000004ff377424 */ /* 0x000fe400078e00ff */
[----:B------:R-:W-:-:S04]  /*11340*/  IMAD.MOV.U32 R29, RZ, RZ, R47 ;  /* 0x000000ffff1d7224 */ /* 0x000fc800078e002f */
[----:B------:R-:W-:-:S05]  /*11350*/  FADD.FTZ R31, R30, R29 ;  /* 0x0000001d1e1f7221 */ /* 0x000fca0000010000 */
[----:B------:R-:W-:-:S07]  /*11360*/  MOV R53, R31 ;  /* 0x0000001f00357202 */ /* 0x000fce0000000f00 */
[----:B------:R-:W-:Y:S05]  /*11370*/  WARPSYNC.COLLECTIVE R52, `(.L_x_1188) ;  /* 0x0000000034087348 */ /* 0x000fea0003c00000 */
[----:B------:R0:W1:Y:S02]  /*11380*/  SHFL.BFLY P2, R47, R53, R55, R58 ;  /* 0x0c000037352f7389 */ /* 0x000064000004003a */
[----:B01----:R-:W-:Y:S05]  /*11390*/  ENDCOLLECTIVE ;  /* 0x000000000000791b */ /* 0x003fea0003800000 */
.L_x_1188:
[----:B------:R-:W-:Y:S02]  /*113a0*/  IMAD.MOV.U32 R55, RZ, RZ, 0x8 ;  /* 0x00000008ff377424 */ /* 0x000fe400078e00ff */
[----:B------:R-:W-:-:S04]  /*113b0*/  IMAD.MOV.U32 R28, RZ, RZ, R47 ;  /* 0x000000ffff1c7224 */ /* 0x000fc800078e002f */
[----:B------:R-:W-:-:S05]  /*113c0*/  FADD.FTZ R36, R31, R28 ;  /* 0x0000001c1f247221 */ /* 0x000fca0000010000 */
[----:B------:R-:W-:-:S07]  /*113d0*/  MOV R53, R36 ;  /* 0x0000002400357202 */ /* 0x000fce0000000f00 */
[----:B------:R-:W-:Y:S05]  /*113e0*/  WARPSYNC.COLLECTIVE R52, `(.L_x_1189) ;  /* 0x0000000034087348 */ /* 0x000fea0003c00000 */
[----:B------:R0:W1:Y:S02]  /*113f0*/  SHFL.BFLY P2, R47, R53, R55, R58 ;  /* 0x0c000037352f7389 */ /* 0x000064000004003a */
[----:B01----:R-:W-:Y:S05]  /*11400*/  ENDCOLLECTIVE ;  /* 0x000000000000791b */ /* 0x003fea0003800000 */
.L_x_1189:
        /* <DEDUP_REMOVED lines=8> */
.L_x_1190:
[----:B------:R-:W-:Y:S02]  /*11490*/  IMAD.MOV.U32 R55, RZ, RZ, 0x1 ;  /* 0x00000001ff377424 */ /* 0x000fe400078e00ff */
        /* <DEDUP_REMOVED lines=39> */
.L_x_1191:
[----:B------:R-:W-:Y:S02]  /*11710*/  IMAD.MOV.U32 R55, RZ, RZ, 0x2 ;  /* 0x00000002ff377424 */ /* 0x000fe400078e00ff */
[----:B------:R-:W-:-:S04]  /*11720*/  IMAD.MOV.U32 R31, RZ, RZ, R47 ;  /* 0x000000ffff1f7224 */ /* 0x000fc800078e002f */
[----:B------:R-:W-:-:S05]  /*11730*/  FADD.FTZ R31, R28, R31 ;  /* 0x0000001f1c1f7221 */ /* 0x000fca0000010000 */
[----:B------:R-:W-:-:S07]  /*11740*/  MOV R53, R31 ;  /* 0x0000001f00357202 */ /* 0x000fce0000000f00 */
[----:B------:R-:W-:Y:S05]  /*11750*/  WARPSYNC.COLLECTIVE R52, `(.L_x_1192) ;  /* 0x0000000034087348 */ /* 0x000fea0003c00000 */
[----:B------:R0:W1:Y:S02]  /*11760*/  SHFL.BFLY P2, R47, R53, R55, R58 ;  /* 0x0c000037352f7389 */ /* 0x000064000004003a */
[----:B01----:R-:W-:Y:S05]  /*11770*/  ENDCOLLECTIVE ;  /* 0x000000000000791b */ /* 0x003fea0003800000 */
.L_x_1192:
[----:B------:R-:W-:Y:S02]  /*11780*/  IMAD.MOV.U32 R55, RZ, RZ, 0x4 ;  /* 0x00000004ff377424 */ /* 0x000fe400078e00ff */
[----:B------:R-:W-:-:S04]  /*11790*/  IMAD.MOV.U32 R30, RZ, RZ, R47 ;  /* 0x000000ffff1e7224 */ /* 0x000fc800078e002f */
[----:B------:R-:W-:-:S05]  /*117a0*/  FADD.FTZ R30, R31, R30 ;  /* 0x0000001e1f1e7221 */ /* 0x000fca0000010000 */
[----:B------:R-:W-:-:S07]  /*117b0*/  MOV R53, R30 ;  /* 0x0000001e00357202 */ /* 0x000fce0000000f00 */
[----:B------:R-:W-:Y:S05]  /*117c0*/  WARPSYNC.COLLECTIVE R52, `(.L_x_1193) ;  /* 0x0000000034087348 */ /* 0x000fea0003c00000 */
[----:B------:R0:W1:Y:S02]  /*117d0*/  SHFL.BFLY P2, R47, R53, R55, R58 ;  /* 0x0c000037352f7389 */ /* 0x000064000004003a */
[----:B01----:R-:W-:Y:S05]  /*117e0*/  ENDCOLLECTIVE ;  /* 0x000000000000791b */ /* 0x003fea0003800000 */
.L_x_1193:
[----:B------:R-:W-:Y:S02]  /*117f0*/  IMAD.MOV.U32 R55, RZ, RZ, 0x8 ;  /* 0x00000008ff377424 */ /* 0x000fe400078e00ff */
[----:B------:R-:W-:-:S04]  /*11800*/  IMAD.MOV.U32 R37, RZ, RZ, R47 ;  /* 0x000000ffff257224 */ /* 0x000fc800078e002f */
[----:B------:R-:W-:-:S05]  /*11810*/  FADD.FTZ R37, R30, R37 ;  /* 0x000000251e257221 */ /* 0x000fca0000010000 */
[----:B------:R-:W-:-:S07]  /*11820*/  MOV R53, R37 ;  /* 0x0000002500357202 */ /* 0x000fce0000000f00 */
[----:B------:R-:W-:Y:S05]  /*11830*/  WARPSYNC.COLLECTIVE R52, `(.L_x_1194) ;  /* 0x0000000034087348 */ /* 0x000fea0003c00000 */
[----:B------:R0:W1:Y:S02]  /*11840*/  SHFL.BFLY P2, R47, R53, R55, R58 ;  /* 0x0c000037352f7389 */ /* 0x000064000004003a */
[----:B01----:R-:W-:Y:S05]  /*11850*/  ENDCOLLECTIVE ;  /* 0x000000000000791b */ /* 0x003fea0003800000 */
.L_x_1194:
[----:B------:R-:W-:Y:S02]  /*11860*/  IMAD.MOV.U32 R55, RZ, RZ, 0x10 ;  /* 0x00000010ff377424 */ /* 0x000fe400078e00ff */
[----:B------:R-:W-:-:S04]  /*11870*/  IMAD.MOV.U32 R36, RZ, RZ, R47 ;  /* 0x000000ffff247224 */ /* 0x000fc800078e002f */
[----:B------:R-:W-:-:S05]  /*11880*/  FADD.FTZ R36, R37, R36 ;  /* 0x0000002425247221 */ /* 0x000fca0000010000 */
[----:B------:R-:W-:-:S07]  /*11890*/  MOV R53, R36 ;  /* 0x0000002400357202 */ /* 0x000fce0000000f00 */
[----:B------:R-:W-:Y:S05]  /*118a0*/  WARPSYNC.COLLECTIVE R52, `(.L_x_1195) ;  /* 0x0000000034087348 */ /* 0x000fea0003c00000 */
[----:B------:R0:W1:Y:S02]  /*118b0*/  SHFL.BFLY P2, R47, R53, R55, R58 ;  /* 0x0c000037352f7389 */ /* 0x000064000004003a */
[----:B01----:R-:W-:Y:S05]  /*118c0*/  ENDCOLLECTIVE ;  /* 0x000000000000791b */ /* 0x003fea0003800000 */
.L_x_1195:
[----:B------:R-:W-:Y:S05]  /*118d0*/  BRA `(.L_x_1196) ;  /* 0xfffffff400047947 */ /* 0x000fea000383ffff */
.L_x_1197:
        /* <DEDUP_REMOVED lines=10> */
.L_x_12104:


//--------------------- .text._ZN10layer_norm31ln_parallel_residual_fwd_kernelINS_13Kernel_traitsI6__halfS2_S2_S2_fjLj512ELj1ELj4ELj1ELj16ENS_18Kernel_traits_baseILj512ES2_S2_S2_S2_fjLj128EEEEELb0ELb0ELb0EEEvNS_9FwdParamsE --------------------------
	.section	.text._ZN10layer_norm31ln_parallel_residual_fwd_kernelINS_13Kernel_traitsI6__halfS2_S2_S2_fjLj512ELj1ELj4ELj1ELj16ENS_18Kernel_traits_baseILj512ES2_S2_S2_S2_fjLj128EEEEELb0ELb0ELb0EEEvNS_9FwdParamsE,"ax",@progbits
	.align	128
        .global         _ZN10layer_norm31ln_parallel_residual_fwd_kernelINS_13Kernel_traitsI6__halfS2_S2_S2_fjLj512ELj1ELj4ELj1ELj16ENS_18Kernel_traits_baseILj512ES2_S2_S2_S2_fjLj128EEEEELb0ELb0ELb0EEEvNS_9FwdParamsE
        .type           _ZN10layer_norm31ln_parallel_residual_fwd_kernelINS_13Kernel_traitsI6__halfS2_S2_S2_fjLj512ELj1ELj4ELj1ELj16ENS_18Kernel_traits_baseILj512ES2_S2_S2_S2_fjLj128EEEEELb0ELb0ELb0EEEvNS_9FwdParamsE,@function
        .size           _ZN10layer_norm31ln_parallel_residual_fwd_kernelINS_13Kernel_traitsI6__halfS2_S2_S2_fjLj512ELj1ELj4ELj1ELj16ENS_18Kernel_traits_baseILj512ES2_S2_S2_S2_fjLj128EEEEELb0ELb0ELb0EEEvNS_9FwdParamsE,(.L_x_12105 - _ZN10layer_norm31ln_parallel_residual_fwd_kernelINS_13Kernel_traitsI6__halfS2_S2_S2_fjLj512ELj1ELj4ELj1ELj16ENS_18Kernel_traits_baseILj512ES2_S2_S2_S2_fjLj128EEEEELb0ELb0ELb0EEEvNS_9FwdParamsE)
        .other          _ZN10layer_norm31ln_parallel_residual_fwd_kernelINS_13Kernel_traitsI6__halfS2_S2_S2_fjLj512ELj1ELj4ELj1ELj16ENS_18Kernel_traits_baseILj512ES2_S2_S2_S2_fjLj128EEEEELb0ELb0ELb0EEEvNS_9FwdParamsE,@"STO_CUDA_ENTRY STV_DEFAULT"
_ZN10layer_norm31ln_parallel_residual_fwd_kernelINS_13Kernel_traitsI6__halfS2_S2_S2_fjLj512ELj1ELj4ELj1ELj16ENS_18Kernel_traits_baseILj512ES2_S2_S2_S2_fjLj128EEEEELb0ELb0ELb0EEEvNS_9FwdParamsE:
.text._ZN10layer_norm31ln_parallel_residual_fwd_kernelINS_13Kernel_traitsI6__halfS2_S2_S2_fjLj512ELj1ELj4ELj1ELj16ENS_18Kernel_traits_baseILj512ES2_S2_S2_S2_fjLj128EEEEELb0ELb0ELb0EEEvNS_9FwdParamsE:
        /* <DEDUP_REMOVED lines=13> */
[C---:B0-----:R-:W-:Y:S01]  /*00d0*/  LOP3.LUT R3, R57.reuse, 0x1f, RZ, 0xc, !PT ;  /* 0x0000001f39037812 */ /* 0x041fe200078e0cff */
[----:B----4-:R-:W-:Y:S01]  /*00e0*/  USHF.L.U32 UR4, UR4, 0x2, URZ ;  /* 0x0000000204047899 */ /* 0x010fe200080006ff */
[----:B------:R-:W-:Y:S02]  /*00f0*/  SHF.R.U32.HI R58, RZ, 0x5, R57 ;  /* 0x00000005ff3a7819 */ /* 0x000fe40000011639 */
[----:B------:R-:W-:Y:S02]  /*0100*/  LEA.HI.SX32 R56, R0, R3, 0x1d ;  /* 0x0000000300387211 */ /* 0x000fe400078feaff */
[----:B------:R-:W-:Y:S02]  /*0110*/  LOP3.LUT R57, R57, 0x1f, RZ, 0xc0, !PT ;  /* 0x0000001f39397812 */ /* 0x000fe400078ec0ff */
[----:B------:R-:W-:-:S02]  /*0120*/  LOP3.LUT R58, R58, UR4, RZ, 0xfc, !PT ;  /* 0x000000043a3a7c12 */ /* 0x000fc4000f8efcff */
[----:B---3--:R-:W-:-:S04]  /*0130*/  LOP3.LUT P0, RZ, R4, UR8, RZ, 0xfc, !PT ;  /* 0x0000000804ff7c12 */ /* 0x008fc8000f80fcff */
[----:B------:R-:W-:Y:S01]  /*0140*/  LOP3.LUT P0, RZ, R5, UR9, RZ, 0xfc, P0 ;  /* 0x0000000905ff7c12 */ /* 0x000fe2000800fcff */
[----:B------:R-:W-:-:S12]  /*0150*/  BRA.U UP0, `(.L_x_1199) ;  /* 0x0000000500087547 */ /* 0x000fd8000b800000 */
        /* <DEDUP_REMOVED lines=12> */
[----:B------:R-:W-:Y:S01]  /*0220*/  HFMA2 R34, -RZ, RZ, 0, 0 ;  /* 0x00000000ff227431 */ /* 0x000fe200000001ff */
        /* <DEDUP_REMOVED lines=14> */
[----:B------:R-:W-:Y:S02]  /*0310*/  CS2R R16, SRZ ;  /* 0x0000000000107805 */ /* 0x000fe4000001ff00 */
[----:B------:R-:W-:Y:S02]  /*0320*/  MOV R34, RZ ;  /* 0x000000ff00227202 */ /* 0x000fe40000000f00 */
[----:B------:R-:W-:Y:S02]  /*0330*/  CS2R R32, SRZ ;  /* 0x0000000000207805 */ /* 0x000fe4000001ff00 */
[----:B------:R-:W-:Y:S02]  /*0340*/  CS2R R14, SRZ ;  /* 0x00000000000e7805 */ /* 0x000fe4000001ff00 */
[----:B------:R-:W-:-:S02]  /*0350*/  CS2R R12, SRZ ;  /* 0x00000000000c7805 */ /* 0x000fc4000001ff00 */
[----:B------:R-:W-:Y:S02]  /*0360*/  CS2R R30, SRZ ;  /* 0x00000000001e7805 */ /* 0x000fe4000001ff00 */
[----:B------:R-:W-:Y:S01]  /*0370*/  CS2R R28, SRZ ;  /* 0x00000000001c7805 */ /* 0x000fe2000001ff00 */
[----:B------:R-:W-:Y:S06]  /*0380*/  BRA `(.L_x_1201) ;  /* 0x00000004007c7947 */ /* 0x000fec0003800000 */
.L_x_1200:
        /* <DEDUP_REMOVED lines=11> */
[----:B------:R-:W-:Y:S01]  /*0440*/  HFMA2 R34, -RZ, RZ, 0, 0 ;  /* 0x00000000ff227431 */ /* 0x000fe200000001ff */
        /* <DEDUP_REMOVED lines=15> */
[----:B------:R-:W-:Y:S02]  /*0540*/  CS2R R16, SRZ ;  /* 0x0000000000107805 */ /* 0x000fe4000001ff00 */
[----:B------:R-:W-:Y:S02]  /*0550*/  MOV R34, RZ ;  /* 0x000000ff00227202 */ /* 0x000fe40000000f00 */
[----:B------:R-:W-:Y:S01]  /*0560*/  CS2R R32, SRZ ;  /* 0x0000000000207805 */ /* 0x000fe2000001ff00 */
[----:B------:R-:W-:Y:S06]  /*0570*/  BRA `(.L_x_1201) ;  /* 0x0000000400007947 */ /* 0x000fec0003800000 */
.L_x_1199:
        /* <DEDUP_REMOVED lines=22> */
.L_x_1204:
[----:B------:R-:W-:Y:S05]  /*06e0*/  BSYNC.RECONVERGENT B1 ;  /* 0x0000000000017941 */ /* 0x000fea0003800200 */
.L_x_1203:
        /* <DEDUP_REMOVED lines=14> */
.L_x_1202:
[C---:B------:R-:W-:Y:S01]  /*07d0*/  ISETP.GE.U32.AND P2, PT, R56.reuse, 0x40, PT ;  /* 0x000000403800780c */ /* 0x040fe20003f46070 */
[----:B------:R-:W0:Y:S01]  /*07e0*/  LDC.64 R2, c[0x0][0x3d0] ;  /* 0x0000f400ff027b82 */ /* 0x000e220000000a00 */
[----:B------:R-:W-:Y:S02]  /*07f0*/  ISETP.GE.U32.AND P1, PT, R56, 0x20, PT ;  /* 0x000000203800780c */ /* 0x000fe40003f26070 */
[----:B------:R-:W-:-:S05]  /*0800*/  MOV R45, R57 ;  /* 0x00000039002d7202 */ /* 0x000fca0000000f00 */
        /* <DEDUP_REMOVED lines=19> */
[----:B------:R-:W-:Y:S02]  /*0940*/  CS2R R28, SRZ ;  /* 0x00000000001c7805 */ /* 0x000fe4000001ff00 */
[----:B------:R-:W-:Y:S02]  /*0950*/  @P1 MOV R31, RZ ;  /* 0x000000ff001f1202 */ /* 0x000fe40000000f00 */
[----:B------:R-:W-:Y:S02]  /*0960*/  @P2 CS2R R14, SRZ ;  /* 0x00000000000e2805 */ /* 0x000fe4000001ff00 */
[----:B------:R-:W-:-:S07]  /*0970*/  @P2 CS2R R12, SRZ ;  /* 0x00000000000c2805 */ /* 0x000fce000001ff00 */
.L_x_1201:
[----:B------:R-:W-:Y:S05]  /*0980*/  BSYNC.RECONVERGENT B0 ;  /* 0x0000000000007941 */ /* 0x000fea0003800200 */
.L_x_1198:
[----:B------:R-:W1:Y:S02]  /*0990*/  LDCU UR4, c[0x0][0x384] ;  /* 0x00007080ff0477ac */ /* 0x000e640008000800 */
[----:B-1----:R-:W-:-:S13]  /*09a0*/  ISETP.GE.AND P2, PT, R58, UR4, PT ;  /* 0x000000043a007c0c */ /* 0x002fda000bf46270 */
[----:B------:R-:W-:Y:S05]  /*09b0*/  @P2 EXIT ;  /* 0x000000000000294d */ /* 0x000fea0003800000 */
[----:B------:R-:W1:Y:S01]  /*09c0*/  LDCU.U8 UR4, c[0x0][0x410] ;  /* 0x00008200ff0477ac */ /* 0x000e620008000000 */
[----:B------:R-:W2:Y:S01]  /*09d0*/  LDCU UR8, c[0x0][0x388] ;  /* 0x00007100ff0877ac */ /* 0x000ea20008000800 */
[----:B------:R-:W3:Y:S01]  /*09e0*/  LDCU UR5, c[0x0][0x448] ;  /* 0x00008900ff0577ac */ /* 0x000ee20008000800 */
[----:B------:R-:W0:Y:S01]  /*09f0*/  LDCU.64 UR10, c[0x0][0x398] ;  /* 0x00007300ff0a77ac */ /* 0x000e220008000a00 */
[----:B------:R-:W0:Y:S01]  /*0a00*/  LDCU.64 UR12, c[0x0][0x3a0] ;  /* 0x00007400ff0c77ac */ /* 0x000e220008000a00 */
[----:B-1----:R-:W-:-:S13]  /*0a10*/  ISETP.NE.AND P3, PT, RZ, UR4, PT ;  /* 0x00000004ff007c0c */ /* 0x002fda000bf65270 */
.L_x_1222:
[----:B0-2-4-:R-:W-:Y:S01]  /*0a20*/  IMAD R2, R58, UR8, RZ ;  /* 0x000000083a027c24 */ /* 0x015fe2000f8e02ff */
[----:B------:R-:W-:Y:S04]  /*0a30*/  BSSY.RECONVERGENT B0, `(.L_x_1205) ;  /* 0x0000089000007945 */ /* 0x000fe80003800200 */
[----:B------:R-:W-:-:S04]  /*0a40*/  SHF.R.S32.HI R3, RZ, 0x1f, R2 ;  /* 0x0000001fff037819 */ /* 0x000fc80000011402 */
[----:B------:R-:W-:-:S04]  /*0a50*/  LEA.HI R2, R3, R2, RZ, 0x3 ;  /* 0x0000000203027211 */ /* 0x000fc800078f18ff */
[----:B------:R-:W-:-:S04]  /*0a60*/  LEA.HI.SX32 R77, R2, R57, 0x1d ;  /* 0x00000039024d7211 */ /* 0x000fc800078feaff */
[----:B------:R-:W-:Y:S01]  /*0a70*/  MOV R2, R77 ;  /* 0x0000004d00027202 */ /* 0x000fe20000000f00 */
        /* <DEDUP_REMOVED lines=15> */
[----:B------:R-:W-:Y:S05]  /*0b70*/  @!P2 BRA `(.L_x_1208) ;  /* 0x0000000000b4a947 */ /* 0x000fea0003800000 */
[----:B-----5:R-:W-:Y:S02]  /*0b80*/  HADD2.F32 R0, -RZ, R48.H0_H0 ;  /* 0x20000030ff007230 */ /* 0x020fe40000004100 */
[----:B0-----:R-:W-:Y:S02]  /*0b90*/  HADD2.F32 R3, -RZ, R8.H0_H0 ;  /* 0x20000008ff037230 */ /* 0x001fe40000004100 */
[----:B------:R-:W-:Y:S02]  /*0ba0*/  HADD2.F32 R2, -RZ, R49.H0_H0 ;  /* 0x20000031ff027230 */ /* 0x000fe40000004100 */
[----:B------:R-:W-:Y:S02]  /*0bb0*/  HADD2.F32 R45, -RZ, R9.H0_H0 ;  /* 0x20000009ff2d7230 */ /* 0x000fe40000004100 */
[----:B------:R-:W-:Y:S01]  /*0bc0*/  FADD.FTZ R0, R0, R3 ;  /* 0x0000000300007221 */ /* 0x000fe20000010000 */
[----:B------:R-:W-:Y:S02]  /*0bd0*/  HADD2.F32 R46, -RZ, R50.H0_H0 ;  /* 0x20000032ff2e7230 */ /* 0x000fe40000004100 */
[----:B------:R-:W-:-:S02]  /*0be0*/  HADD2.F32 R47, -RZ, R10.H0_H0 ;  /* 0x2000000aff2f7230 */ /* 0x000fc40000004100 */
[----:B------:R-:W-:Y:S01]  /*0bf0*/  FADD.FTZ R2, R2, R45 ;  /* 0x0000002d02027221 */ /* 0x000fe20000010000 */
[----:B------:R-:W-:Y:S02]  /*0c00*/  HADD2.F32 R48, -RZ, R48.H1_H1 ;  /* 0x30000030ff307230 */ /* 0x000fe40000004100 */
[----:B------:R-:W-:Y:S02]  /*0c10*/  HADD2.F32 R3, -RZ, R8.H1_H1 ;  /* 0x30000008ff037230 */ /* 0x000fe40000004100 */
[----:B------:R-:W-:Y:S01]  /*0c20*/  FADD.FTZ R46, R46, R47 ;  /* 0x0000002f2e2e7221 */ /* 0x000fe20000010000 */
[----:B------:R-:W-:Y:S02]  /*0c30*/  HADD2.F32 R59, -RZ, R4.H0_H0 ;  /* 0x20000004ff3b7230 */ /* 0x000fe40000004100 */
[----:B------:R-:W-:Y:S02]  /*0c40*/  HADD2.F32 R49, -RZ, R49.H1_H1 ;  /* 0x30000031ff317230 */ /* 0x000fe40000004100 */
[----:B------:R-:W-:Y:S01]  /*0c50*/  FADD.FTZ R3, R48, R3 ;  /* 0x0000000330037221 */ /* 0x000fe20000010000 */
[----:B------:R-:W-:-:S02]  /*0c60*/  HADD2.F32 R44, -RZ, R9.H1_H1 ;  /* 0x30000009ff2c7230 */ /* 0x000fc40000004100 */
[----:B------:R-:W-:Y:S01]  /*0c70*/  FADD.FTZ R59, R0, R59 ;  /* 0x0000003b003b7221 */ /* 0x000fe20000010000 */
[----:B------:R-:W-:Y:S02]  /*0c80*/  HADD2.F32 R45, -RZ, R6.H0_H0 ;  /* 0x20000006ff2d7230 */ /* 0x000fe40000004100 */
[--C-:B------:R-:W-:Y:S02]  /*0c90*/  HADD2.F32 R52, -RZ, R51.reuse.H0_H0 ;  /* 0x20000033ff347230 */ /* 0x100fe40000004100 */
[----:B------:R-:W-:Y:S01]  /*0ca0*/  FADD.FTZ R44, R49, R44 ;  /* 0x0000002c312c7221 */ /* 0x000fe20000010000 */
[----:B------:R-:W-:Y:S02]  /*0cb0*/  HADD2.F32 R53, -RZ, R51.H1_H1 ;  /* 0x30000033ff357230 */ /* 0x000fe40000004100 */
[----:B------:R-:W-:Y:S01]  /*0cc0*/  FADD.FTZ R62, R46, R45 ;  /* 0x0000002d2e3e7221 */ /* 0x000fe20000010000 */
[----:B------:R-:W-:Y:S02]  /*0cd0*/  HADD2.F32 R47, -RZ, R11.H0_H0 ;  /* 0x2000000bff2f7230 */ /* 0x000fe40000004100 */
[----:B------:R-:W-:-:S02]  /*0ce0*/  HADD2.F32 R50, -RZ, R50.H1_H1 ;  /* 0x30000032ff327230 */ /* 0x000fc40000004100 */
[----:B------:R-:W-:Y:S02]  /*0cf0*/  HADD2.F32 R51, -RZ, R10.H1_H1 ;  /* 0x3000000aff337230 */ /* 0x000fe40000004100 */
[----:B------:R-:W-:Y:S01]  /*0d00*/  FADD.FTZ R47, R52, R47 ;  /* 0x0000002f342f7221 */ /* 0x000fe20000010000 */
[----:B------:R-:W-:Y:S02]  /*0d10*/  HADD2.F32 R48, -RZ, R11.H1_H1 ;  /* 0x3000000bff307230 */ /* 0x000fe40000004100 */
[----:B------:R-:W-:Y:S02]  /*0d20*/  HADD2.F32 R0, -RZ, R7.H0_H0 ;  /* 0x20000007ff007230 */ /* 0x000fe40000004100 */
[----:B------:R-:W-:Y:S01]  /*0d30*/  FADD.FTZ R50, R50, R51 ;  /* 0x0000003332327221 */ /* 0x000fe20000010000 */
[----:B------:R-:W-:Y:S02]  /*0d40*/  HADD2.F32 R61, -RZ, R5.H0_H0 ;  /* 0x20000005ff3d7230 */ /* 0x000fe40000004100 */
[----:B------:R-:W-:Y:S01]  /*0d50*/  FADD.FTZ R48, R53, R48 ;  /* 0x0000003035307221 */ /* 0x000fe20000010000 */
[----:B------:R-:W-:-:S02]  /*0d60*/  HADD2.F32 R49, -RZ, R7.H1_H1 ;  /* 0x30000007ff317230 */ /* 0x000fc40000004100 */
[----:B------:R-:W-:Y:S01]  /*0d70*/  FADD.FTZ R73, R47, R0 ;  /* 0x000000002f497221 */ /* 0x000fe20000010000 */
[----:B------:R-:W-:Y:S02]  /*0d80*/  HADD2.F32 R71, -RZ, R6.H1_H1 ;  /* 0x30000006ff477230 */ /* 0x000fe40000004100 */
[----:B------:R-:W-:Y:S01]  /*0d90*/  FADD.FTZ R61, R2, R61 ;  /* 0x0000003d023d7221 */ /* 0x000fe20000010000 */
[----:B------:R-:W-:Y:S02]  /*0da0*/  HADD2.F32 R45, -RZ, R5.H1_H1 ;  /* 0x30000005ff2d7230 */ /* 0x000fe40000004100 */
[----:B------:R-:W-:Y:S01]  /*0db0*/  FADD.FTZ R0, R48, R49 ;  /* 0x0000003130007221 */ /* 0x000fe20000010000 */
[----:B------:R-:W-:Y:S02]  /*0dc0*/  HADD2.F32 R66, -RZ, R4.H1_H1 ;  /* 0x30000004ff427230 */ /* 0x000fe40000004100 */
[----:B------:R-:W-:Y:S01]  /*0dd0*/  FADD.FTZ R71, R50, R71 ;  /* 0x0000004732477221 */ /* 0x000fe20000010000 */
[----:B------:R-:W-:Y:S01]  /*0de0*/  FADD.FTZ R64, R44, R45 ;  /* 0x0000002d2c407221 */ /* 0x000fe20000010000 */
[----:B------:R-:W-:Y:S01]  /*0df0*/  F2FP.F16.F32.PACK_AB R47, R0, R73 ;  /* 0x00000049002f723e */ /* 0x000fe200000000ff */
[----:B------:R-:W-:-:S02]  /*0e00*/  FADD.FTZ R66, R3, R66 ;  /* 0x0000004203427221 */ /* 0x000fc40000010000 */
[----:B------:R-:W-:Y:S02]  /*0e10*/  F2FP.F16.F32.PACK_AB R46, R71, R62 ;  /* 0x0000003e472e723e */ /* 0x000fe400000000ff */
[----:B------:R-:W-:Y:S02]  /*0e20*/  F2FP.F16.F32.PACK_AB R45, R64, R61 ;  /* 0x0000003d402d723e */ /* 0x000fe400000000ff */
[----:B------:R-:W-:Y:S01]  /*0e30*/  F2FP.F16.F32.PACK_AB R44, R66, R59 ;  /* 0x0000003b422c723e */ /* 0x000fe200000000ff */
[----:B------:R-:W-:Y:S06]  /*0e40*/  BRA `(.L_x_1209) ;  /* 0x00000004000c7947 */ /* 0x000fec0003800000 */
.L_x_1208:
[----:B-----5:R-:W-:Y:S02]  /*0e50*/  HADD2.F32 R59, -RZ, R48.H0_H0 ;  /* 0x20000030ff3b7230 */ /* 0x020fe40000004100 */
[----:B------:R-:W-:Y:S02]  /*0e60*/  HADD2.F32 R0, -RZ, R8.H0_H0 ;  /* 0x20000008ff007230 */ /* 0x000fe40000004100 */
[----:B------:R-:W-:Y:S02]  /*0e70*/  HADD2.F32 R61, -RZ, R49.H0_H0 ;  /* 0x20000031ff3d7230 */ /* 0x000fe40000004100 */
[----:B------:R-:W-:Y:S02]  /*0e80*/  HADD2.F32 R62, -RZ, R50.H0_H0 ;  /* 0x20000032ff3e7230 */ /* 0x000fe40000004100 */
[----:B------:R-:W-:Y:S01]  /*0e90*/  FADD.FTZ R59, R59, R0 ;  /* 0x000000003b3b7221 */ /* 0x000fe20000010000 */
[----:B0-----:R-:W-:Y:S02]  /*0ea0*/  HADD2.F32 R2, -RZ, R9.H0_H0 ;  /* 0x20000009ff027230 */ /* 0x001fe40000004100 */
[----:B------:R-:W-:-:S02]  /*0eb0*/  HADD2.F32 R3, -RZ, R10.H0_H0 ;  /* 0x2000000aff037230 */ /* 0x000fc40000004100 */
[----:B------:R-:W-:Y:S02]  /*0ec0*/  HADD2.F32 R73, -RZ, R51.H0_H0 ;  /* 0x20000033ff497230 */ /* 0x000fe40000004100 */
[----:B------:R-:W-:Y:S01]  /*0ed0*/  FADD.FTZ R61, R61, R2 ;  /* 0x000000023d3d7221 */ /* 0x000fe20000010000 */
[----:B------:R-:W-:Y:S02]  /*0ee0*/  HADD2.F32 R0, -RZ, R11.H0_H0 ;  /* 0x2000000bff007230 */ /* 0x000fe40000004100 */
[----:B------:R-:W-:Y:S01]  /*0ef0*/  FADD.FTZ R62, R62, R3 ;  /* 0x000000033e3e7221 */ /* 0x000fe20000010000 */
[----:B------:R-:W-:Y:S02]  /*0f00*/  HADD2.F32 R48, -RZ, R48.H1_H1 ;  /* 0x30000030ff307230 */ /* 0x000fe40000004100 */
[----:B------:R-:W-:Y:S02]  /*0f10*/  HADD2.F32 R49, -RZ, R49.H1_H1 ;  /* 0x30000031ff317230 */ /* 0x000fe40000004100 */
[----:B------:R-:W-:Y:S01]  /*0f20*/  FADD.FTZ R73, R73, R0 ;  /* 0x0000000049497221 */ /* 0x000fe20000010000 */
[----:B------:R-:W-:-:S02]  /*0f30*/  HADD2.F32 R50, -RZ, R50.H1_H1 ;  /* 0x30000032ff327230 */ /* 0x000fc40000004100 */
[----:B------:R-:W-:Y:S02]  /*0f40*/  HADD2.F32 R51, -RZ, R51.H1_H1 ;  /* 0x30000033ff337230 */ /* 0x000fe40000004100 */
[----:B------:R-:W-:Y:S02]  /*0f50*/  HADD2.F32 R2, -RZ, R11.H1_H1 ;  /* 0x3000000bff027230 */ /* 0x000fe40000004100 */
[----:B------:R-:W-:Y:S02]  /*0f60*/  HADD2.F32 R71, -RZ, R10.H1_H1 ;  /* 0x3000000aff477230 */ /* 0x000fe40000004100 */
        /* <DEDUP_REMOVED lines=11> */
.L_x_1207:
[----:B------:R-:W-:Y:S05]  /*1020*/  @!P2 BRA `(.L_x_1210) ;  /* 0x000000000074a947 */ /* 0x000fea0003800000 */
        /* <DEDUP_REMOVED lines=29> */
.L_x_1210:
[--C-:B-----5:R-:W-:Y:S02]  /*1200*/  HADD2.F32 R59, -RZ, R48.reuse.H0_H0 ;  /* 0x20000030ff3b7230 */ /* 0x120fe40000004100 */
[----:B------:R-:W-:Y:S02]  /*1210*/  HADD2.F32 R66, -RZ, R48.H1_H1 ;  /* 0x30000030ff427230 */ /* 0x000fe40000004100 */
[--C-:B------:R-:W-:Y:S02]  /*1220*/  HADD2.F32 R61, -RZ, R49.reuse.H0_H0 ;  /* 0x20000031ff3d7230 */ /* 0x100fe40000004100 */
[----:B------:R-:W-:Y:S02]  /*1230*/  HADD2.F32 R64, -RZ, R49.H1_H1 ;  /* 0x30000031ff407230 */ /* 0x000fe40000004100 */
[--C-:B------:R-:W-:Y:S02]  /*1240*/  HADD2.F32 R62, -RZ, R50.reuse.H0_H0 ;  /* 0x20000032ff3e7230 */ /* 0x100fe40000004100 */
[----:B------:R-:W-:-:S02]  /*1250*/  HADD2.F32 R71, -RZ, R50.H1_H1 ;  /* 0x30000032ff477230 */ /* 0x000fc40000004100 */
[--C-:B------:R-:W-:Y:S02]  /*1260*/  HADD2.F32 R73, -RZ, R51.reuse.H0_H0 ;  /* 0x20000033ff497230 */ /* 0x100fe40000004100 */
[----:B------:R-:W-:-:S07]  /*1270*/  HADD2.F32 R0, -RZ, R51.H1_H1 ;  /* 0x30000033ff007230 */ /* 0x000fce0000004100 */
.L_x_1209:
[----:B------:R-:W1:Y:S01]  /*1280*/  @P0 LDC.64 R48, c[0x0][0x3a8] ;  /* 0x0000ea00ff300b82 */ /* 0x000e620000000a00 */
[C---:B0-----:R-:W-:Y:S01]  /*1290*/  IADD3 R2, PT, PT, R77.reuse, 0x20, RZ ;  /* 0x000000204d027810 */ /* 0x041fe20007ffe0ff */
[----:B-1----:R-:W-:-:S05]  /*12a0*/  @P0 IMAD.WIDE.U32 R48, R77, 0x10, R48 ;  /* 0x000000104d300825 */ /* 0x002fca00078e0030 */
[----:B------:R0:W-:Y:S02]  /*12b0*/  @P0 STG.E.128 desc[UR6][R48.64], R44 ;  /* 0x0000002c30000986 */ /* 0x0001e4000c101d06 */
.L_x_1206:
[----:B---3--:R-:W-:Y:S05]  /*12c0*/  BSYNC.RECONVERGENT B0 ;  /* 0x0000000000007941 */ /* 0x008fea0003800200 */
.L_x_1205:
        /* <DEDUP_REMOVED lines=19> */
[----:B------:R-:W-:-:S04]  /*1400*/  UISETP.NE.U32.AND UP0, UPT, UR12, URZ, UPT ;  /* 0x000000ff0c00728c */ /* 0x000fc8000bf05070 */
[----:B------:R-:W-:-:S09]  /*1410*/  UISETP.NE.AND.EX UP0, UPT, UR13, URZ, UPT, UP0 ;  /* 0x000000ff0d00728c */ /* 0x000fd2000bf05300 */
[----:B------:R-:W-:Y:S05]  /*1420*/  BRA.U UP0, `(.L_x_1214) ;  /* 0x0000000100247547 */ /* 0x000fea000b800000 */
[--C-:B-----5:R-:W-:Y:S02]  /*1430*/  HADD2.F32 R60, -RZ, R48.reuse.H0_H0 ;  /* 0x20000030ff3c7230 */ /* 0x120fe40000004100 */
[----:B------:R-:W-:Y:S02]  /*1440*/  HADD2.F32 R63, -RZ, R48.H1_H1 ;  /* 0x30000030ff3f7230 */ /* 0x000fe40000004100 */
[--C-:B------:R-:W-:Y:S02]  /*1450*/  HADD2.F32 R65, -RZ, R49.reuse.H0_H0 ;  /* 0x20000031ff417230 */ /* 0x100fe40000004100 */
[----:B------:R-:W-:Y:S02]  /*1460*/  HADD2.F32 R68, -RZ, R49.H1_H1 ;  /* 0x30000031ff447230 */ /* 0x000fe40000004100 */
[--C-:B------:R-:W-:Y:S02]  /*1470*/  HADD2.F32 R67, -RZ, R50.reuse.H0_H0 ;  /* 0x20000032ff437230 */ /* 0x100fe40000004100 */
[----:B------:R-:W-:-:S02]  /*1480*/  HADD2.F32 R70, -RZ, R50.H1_H1 ;  /* 0x30000032ff467230 */ /* 0x000fc40000004100 */
[--C-:B------:R-:W-:Y:S02]  /*1490*/  HADD2.F32 R69, -RZ, R51.reuse.H0_H0 ;  /* 0x20000033ff457230 */ /* 0x100fe40000004100 */
[----:B------:R-:W-:Y:S01]  /*14a0*/  HADD2.F32 R72, -RZ, R51.H1_H1 ;  /* 0x30000033ff487230 */ /* 0x000fe20000004100 */
[----:B------:R-:W-:Y:S06]  /*14b0*/  BRA `(.L_x_1215) ;  /* 0x0000000400a47947 */ /* 0x000fec0003800000 */
.L_x_1214:
[----:B-----5:R-:W-:Y:S02]  /*14c0*/  HADD2.F32 R60, -RZ, R48.H0_H0 ;  /* 0x20000030ff3c7230 */ /* 0x020fe40000004100 */
[----:B------:R-:W-:Y:S02]  /*14d0*/  HADD2.F32 R65, -RZ, R49.H0_H0 ;  /* 0x20000031ff417230 */ /* 0x000fe40000004100 */
[----:B------:R-:W-:Y:S02]  /*14e0*/  HADD2.F32 R3, -RZ, R4.H0_H0 ;  /* 0x20000004ff037230 */ /* 0x000fe40000004100 */
[----:B------:R-:W-:Y:S02]  /*14f0*/  HADD2.F32 R44, -RZ, R5.H0_H0 ;  /* 0x20000005ff2c7230 */ /* 0x000fe40000004100 */
[----:B------:R-:W-:Y:S02]  /*1500*/  HADD2.F32 R67, -RZ, R50.H0_H0 ;  /* 0x20000032ff437230 */ /* 0x000fe40000004100 */
[----:B------:R-:W-:Y:S01]  /*1510*/  FADD.FTZ R60, R3, R60 ;  /* 0x0000003c033c7221 */ /* 0x000fe20000010000 */
[----:B------:R-:W-:-:S02]  /*1520*/  HADD2.F32 R69, -RZ, R51.H0_H0 ;  /* 0x20000033ff457230 */ /* 0x000fc40000004100 */
[----:B------:R-:W-:Y:S01]  /*1530*/  FADD.FTZ R65, R44, R65 ;  /* 0x000000412c417221 */ /* 0x000fe20000010000 */
[----:B------:R-:W-:Y:S02]  /*1540*/  HADD2.F32 R48, -RZ, R48.H1_H1 ;  /* 0x30000030ff307230 */ /* 0x000fe40000004100 */
[----:B------:R-:W-:Y:S02]  /*1550*/  HADD2.F32 R49, -RZ, R49.H1_H1 ;  /* 0x30000031ff317230 */ /* 0x000fe40000004100 */
[----:B------:R-:W-:Y:S02]  /*1560*/  HADD2.F32 R50, -RZ, R50.H1_H1 ;  /* 0x30000032ff327230 */ /* 0x000fe40000004100 */
[----:B------:R-:W-:Y:S02]  /*1570*/  HADD2.F32 R46, -RZ, R6.H0_H0 ;  /* 0x20000006ff2e7230 */ /* 0x000fe40000004100 */
[----:B------:R-:W-:Y:S02]  /*1580*/  HADD2.F32 R51, -RZ, R51.H1_H1 ;  /* 0x30000033ff337230 */ /* 0x000fe40000004100 */
[----:B------:R-:W-:-:S02]  /*1590*/  HADD2.F32 R44, -RZ, R7.H0_H0 ;  /* 0x20000007ff2c7230 */ /* 0x000fc40000004100 */
[----:B------:R-:W-:Y:S01]  /*15a0*/  FADD.FTZ R67, R46, R67 ;  /* 0x000000432e437221 */ /* 0x000fe20000010000 */
[----:B------:R-:W-:Y:S02]  /*15b0*/  HADD2.F32 R72, -RZ, R7.H1_H1 ;  /* 0x30000007ff487230 */ /* 0x000fe40000004100 */
        /* <DEDUP_REMOVED lines=13> */
.L_x_1213:
[----:B------:R-:W-:-:S04]  /*1690*/  UISETP.NE.U32.AND UP0, UPT, UR12, URZ, UPT ;  /* 0x000000ff0c00728c */ /* 0x000fc8000bf05070 */
[----:B------:R-:W-:-:S09]  /*16a0*/  UISETP.NE.AND.EX UP0, UPT, UR13, URZ, UPT, UP0 ;  /* 0x000000ff0d00728c */ /* 0x000fd2000bf05300 */
[----:B------:R-:W-:Y:S05]  /*16b0*/  BRA.U UP0, `(.L_x_1216) ;  /* 0x0000000100747547 */ /* 0x000fea000b800000 */
        /* <DEDUP_REMOVED lines=29> */
.L_x_1216:
[----:B-----5:R-:W-:Y:S02]  /*1890*/  HADD2.F32 R3, -RZ, R48.H0_H0 ;  /* 0x20000030ff037230 */ /* 0x020fe40000004100 */
[----:B------:R-:W-:Y:S02]  /*18a0*/  HADD2.F32 R44, -RZ, R8.H0_H0 ;  /* 0x20000008ff2c7230 */ /* 0x000fe40000004100 */
[--C-:B------:R-:W-:Y:S02]  /*18b0*/  HADD2.F32 R46, -RZ, R49.reuse.H0_H0 ;  /* 0x20000031ff2e7230 */ /* 0x100fe40000004100 */
[----:B------:R-:W-:Y:S02]  /*18c0*/  HADD2.F32 R49, -RZ, R49.H1_H1 ;  /* 0x30000031ff317230 */ /* 0x000fe40000004100 */
[----:B------:R-:W-:Y:S01]  /*18d0*/  FADD.FTZ R3, R44, R3 ;  /* 0x000000032c037221 */ /* 0x000fe20000010000 */
[----:B------:R-:W-:Y:S02]  /*18e0*/  HADD2.F32 R44, -RZ, R9.H1_H1 ;  /* 0x30000009ff2c7230 */ /* 0x000fe40000004100 */
[----:B------:R-:W-:-:S02]  /*18f0*/  HADD2.F32 R54, -RZ, R51.H0_H0 ;  /* 0x20000033ff367230 */ /* 0x000fc40000004100 */
[----:B------:R-:W-:Y:S02]  /*1900*/  HADD2.F32 R55, -RZ, R51.H1_H1 ;  /* 0x30000033ff377230 */ /* 0x000fe40000004100 */
[----:B------:R-:W-:Y:S01]  /*1910*/  FADD.FTZ R49, R44, R49 ;  /* 0x000000312c317221 */ /* 0x000fe20000010000 */
[----:B------:R-:W-:Y:S02]  /*1920*/  HADD2.F32 R48, -RZ, R48.H1_H1 ;  /* 0x30000030ff307230 */ /* 0x000fe40000004100 */
[----:B------:R-:W-:Y:S02]  /*1930*/  HADD2.F32 R52, -RZ, R50.H0_H0 ;  /* 0x20000032ff347230 */ /* 0x000fe40000004100 */
[----:B------:R-:W-:Y:S02]  /*1940*/  HADD2.F32 R45, -RZ, R8.H1_H1 ;  /* 0x30000008ff2d7230 */ /* 0x000fe40000004100 */
[----:B------:R-:W-:Y:S02]  /*1950*/  HADD2.F32 R47, -RZ, R9.H0_H0 ;  /* 0x20000009ff2f7230 */ /* 0x000fe40000004100 */
[----:B------:R-:W-:-:S02]  /*1960*/  HADD2.F32 R51, -RZ, R10.H0_H0 ;  /* 0x2000000aff337230 */ /* 0x000fc40000004100 */
[----:B------:R-:W-:Y:S01]  /*1970*/  FADD.FTZ R45, R45, R48 ;  /* 0x000000302d2d7221 */ /* 0x000fe20000010000 */
[----:B------:R-:W-:Y:S02]  /*1980*/  HADD2.F32 R60, -RZ, R4.H0_H0 ;  /* 0x20000004ff3c7230 */ /* 0x000fe40000004100 */
[----:B------:R-:W-:Y:S01]  /*1990*/  FADD.FTZ R46, R47, R46 ;  /* 0x0000002e2f2e7221 */ /* 0x000fe20000010000 */
        /* <DEDUP_REMOVED lines=8> */
[--C-:B------:R-:W-:Y:S02]  /*1a20*/  HADD2.F32 R47, -RZ, R11.reuse.H0_H0 ;  /* 0x2000000bff2f7230 */ /* 0x100fe40000004100 */
[----:B------:R-:W-:Y:S02]  /*1a30*/  HADD2.F32 R48, -RZ, R11.H1_H1 ;  /* 0x3000000bff307230 */ /* 0x000fe40000004100 */
[----:B------:R-:W-:Y:S01]  /*1a40*/  FADD.FTZ R50, R53, R50 ;  /* 0x0000003235327221 */ /* 0x000fe20000010000 */
[--C-:B------:R-:W-:Y:S02]  /*1a50*/  HADD2.F32 R46, -RZ, R7.reuse.H0_H0 ;  /* 0x20000007ff2e7230 */ /* 0x100fe40000004100 */
        /* <DEDUP_REMOVED lines=14> */
[----:B------:R-:W-:-:S07]  /*1b40*/  F2FP.F16.F32.PACK_AB R44, R63, R60 ;  /* 0x0000003c3f2c723e */ /* 0x000fce00000000ff */
.L_x_1215:
[----:B------:R-:W0:Y:S02]  /*1b50*/  @P0 LDC.64 R48, c[0x0][0x3a8] ;  /* 0x0000ea00ff300b82 */ /* 0x000e240000000a00 */
[----:B0-----:R-:W-:-:S05]  /*1b60*/  @P0 IMAD.WIDE.U32 R2, R2, 0x10, R48 ;  /* 0x0000001002020825 */ /* 0x001fca00078e0030 */
[----:B------:R1:W-:Y:S02]  /*1b70*/  @P0 STG.E.128 desc[UR6][R2.64], R44 ;  /* 0x0000002c02000986 */ /* 0x0003e4000c101d06 */
.L_x_1212:
[----:B------:R-:W-:Y:S05]  /*1b80*/  BSYNC.RECONVERGENT B0 ;  /* 0x0000000000007941 */ /* 0x000fea0003800200 */
.L_x_1211:
[----:B-1----:R-:W-:Y:S01]  /*1b90*/  FADD.FTZ R3, RZ, R59 ;  /* 0x0000003bff037221 */ /* 0x002fe20000010000 */
        /* <DEDUP_REMOVED lines=14> */
[----:B0-----:R-:W-:-:S04]  /*1c80*/  FADD.FTZ R49, R65, R2 ;  /* 0x0000000241317221 */ /* 0x001fc80000010000 */
        /* <DEDUP_REMOVED lines=60> */
.L_x_1234:
        /* <DEDUP_REMOVED lines=16> */
[----:B-----5:R-:W-:Y:S02]  /*2150*/  HADD2.F32 R82, -RZ, R43.H0_H0 ;  /* 0x2000002bff527230 */ /* 0x020fe40000004100 */
[----:B------:R-:W-:Y:S01]  /*2160*/  FADD.FTZ R51, R0, -R78 ;  /* 0x8000004e00337221 */ /* 0x000fe20000010000 */
[----:B------:R-:W-:Y:S02]  /*2170*/  HADD2.F32 R2, -RZ, R35.H0_H0 ;  /* 0x20000023ff027230 */ /* 0x000fe40000004100 */
[C---:B------:R-:W-:Y:S01]  /*2180*/  FMUL.FTZ R3, R76.reuse, R3 ;  /* 0x000000034c037220 */ /* 0x040fe20000410000 */
[----:B0-----:R-:W-:Y:S02]  /*2190*/  HADD2.F32 R52, -RZ, R39.H0_H0 ;  /* 0x20000027ff347230 */ /* 0x001fe40000004100 */
[----:B------:R-:W-:Y:S01]  /*21a0*/  FMUL.FTZ R55, R76, R51 ;  /* 0x000000334c377220 */ /* 0x000fe20000410000 */
[----:B------:R-:W-:-:S02]  /*21b0*/  HADD2.F32 R49, -RZ, R31.H0_H0 ;  /* 0x2000001fff317230 */ /* 0x000fc40000004100 */
[----:B------:R-:W-:Y:S01]  /*21c0*/  FFMA.FTZ R82, R3, R82, R2 ;  /* 0x0000005203527223 */ /* 0x000fe20000010002 */
[----:B------:R-:W-:Y:S02]  /*21d0*/  HADD2.F32 R48, -RZ, R43.H1_H1 ;  /* 0x3000002bff307230 */ /* 0x000fe40000004100 */
[--C-:B------:R-:W-:Y:S01]  /*21e0*/  FADD.FTZ R79, R71, -R78.reuse ;  /* 0x8000004e474f7221 */ /* 0x100fe20000010000 */
[----:B------:R-:W-:Y:S02]  /*21f0*/  HADD2.F32 R50, -RZ, R35.H1_H1 ;  /* 0x30000023ff327230 */ /* 0x000fe40000004100 */
[----:B------:R-:W-:Y:S01]  /*2200*/  FFMA.FTZ R52, R3, R52, R49 ;  /* 0x0000003403347223 */ /* 0x000fe20000010031 */
[----:B------:R-:W-:Y:S01]  /*2210*/  FADD.FTZ R3, R62, -R78 ;  /* 0x8000004e3e037221 */ /* 0x000fe20000010000 */
[----:B------:R-:W-:Y:S02]  /*2220*/  HADD2.F32 R2, -RZ, R42.H0_H0 ;  /* 0x2000002aff027230 */ /* 0x000fe40000004100 */
[----:B------:R-:W-:Y:S01]  /*2230*/  FMUL.FTZ R79, R76, R79 ;  /* 0x0000004f4c4f7220 */ /* 0x000fe20000410000 */
[----:B------:R-:W-:Y:S01]  /*2240*/  FFMA.FTZ R51, R55, R48, R50 ;  /* 0x0000003037337223 */ /* 0x000fe20000010032 */
[----:B------:R-:W-:-:S02]  /*2250*/  HADD2.F32 R48, -RZ, R34.H0_H0 ;  /* 0x20000022ff307230 */ /* 0x000fc40000004100 */
[----:B------:R-:W-:Y:S01]  /*2260*/  FMUL.FTZ R3, R76, R3 ;  /* 0x000000034c037220 */ /* 0x000fe20000410000 */
[----:B------:R-:W-:Y:S02]  /*2270*/  HADD2.F32 R54, -RZ, R38.H0_H0 ;  /* 0x20000026ff367230 */ /* 0x000fe40000004100 */
[----:B------:R-:W-:Y:S02]  /*2280*/  HADD2.F32 R49, -RZ, R30.H0_H0 ;  /* 0x2000001eff317230 */ /* 0x000fe40000004100 */
[----:B------:R-:W-:Y:S01]  /*2290*/  FFMA.FTZ R81, R3, R2, R48 ;  /* 0x0000000203517223 */ /* 0x000fe20000010030 */
[----:B------:R-:W-:Y:S01]  /*22a0*/  HADD2.F32 R50, -RZ, R42.H1_H1 ;  /* 0x3000002aff327230 */ /* 0x000fe20000004100 */
[----:B------:R-:W-:Y:S01]  /*22b0*/  F2FP.F16.F32.PACK_AB R51, R51, R82 ;  /* 0x000000523333723e */ /* 0x000fe200000000ff */
[----:B------:R-:W-:Y:S02]  /*22c0*/  HADD2.F32 R74, -RZ, R34.H1_H1 ;  /* 0x30000022ff4a7230 */ /* 0x000fe40000004100 */
[----:B------:R-:W-:Y:S01]  /*22d0*/  FFMA.FTZ R54, R3, R54, R49 ;  /* 0x0000003603367223 */ /* 0x000fe20000010031 */
[----:B------:R-:W-:Y:S01]  /*22e0*/  FADD.FTZ R3, R61, -R78 ;  /* 0x8000004e3d037221 */ /* 0x000fe20000010000 */
[----:B------:R-:W-:-:S02]  /*22f0*/  HADD2.F32 R80, -RZ, R39.H1_H1 ;  /* 0x30000027ff507230 */ /* 0x000fc40000004100 */
[----:B------:R-:W-:Y:S01]  /*2300*/  FADD.FTZ R49, R64, -R78 ;  /* 0x8000004e40317221 */ /* 0x000fe20000010000 */
[----:B------:R-:W-:Y:S02]  /*2310*/  HADD2.F32 R84, -RZ, R31.H1_H1 ;  /* 0x3000001fff547230 */ /* 0x000fe40000004100 */
[----:B------:R-:W-:Y:S01]  /*2320*/  FFMA.FTZ R50, R79, R50, R74 ;  /* 0x000000324f327223 */ /* 0x000fe2000001004a */
[----:B------:R-:W-:Y:S02]  /*2330*/  HADD2.F32 R48, -RZ, R41.H0_H0 ;  /* 0x20000029ff307230 */ /* 0x000fe40000004100 */
[----:B------:R-:W-:Y:S01]  /*2340*/  FMUL.FTZ R3, R76, R3 ;  /* 0x000000034c037220 */ /* 0x000fe20000410000 */
[----:B------:R-:W-:Y:S02]  /*2350*/  HADD2.F32 R2, -RZ, R33.H0_H0 ;  /* 0x20000021ff027230 */ /* 0x000fe40000004100 */
[----:B------:R-:W-:Y:S01]  /*2360*/  FFMA.FTZ R55, R55, R80, R84 ;  /* 0x0000005037377223 */ /* 0x000fe20000010054 */
[----:B------:R-:W-:-:S02]  /*2370*/  HADD2.F32 R74, -RZ, R37.H0_H0 ;  /* 0x20000025ff4a7230 */ /* 0x000fc40000004100 */
[----:B------:R-:W-:Y:S01]  /*2380*/  FMUL.FTZ R80, R76, R49 ;  /* 0x000000314c507220 */ /* 0x000fe20000410000 */
[----:B------:R-:W-:Y:S02]  /*2390*/  HADD2.F32 R53, -RZ, R29.H0_H0 ;  /* 0x2000001dff357230 */ /* 0x000fe40000004100 */
[C---:B------:R-:W-:Y:S01]  /*23a0*/  FFMA.FTZ R48, R3.reuse, R48, R2 ;  /* 0x0000003003307223 */ /* 0x040fe20000010002 */
[----:B------:R-:W-:Y:S01]  /*23b0*/  HADD2.F32 R75, -RZ, R41.H1_H1 ;  /* 0x30000029ff4b7230 */ /* 0x000fe20000004100 */
[----:B------:R-:W-:Y:S01]  /*23c0*/  F2FP.F16.F32.PACK_AB R50, R50, R81 ;  /* 0x000000513232723e */ /* 0x000fe200000000ff */
[----:B------:R-:W-:Y:S02]  /*23d0*/  HADD2.F32 R83, -RZ, R33.H1_H1 ;  /* 0x30000021ff537230 */ /* 0x000fe40000004100 */
[----:B------:R-:W-:Y:S01]  /*23e0*/  FFMA.FTZ R53, R3, R74, R53 ;  /* 0x0000004a03357223 */ /* 0x000fe20000010035 */
[----:B------:R-:W-:Y:S02]  /*23f0*/  HADD2.F32 R84, -RZ, R38.H1_H1 ;  /* 0x30000026ff547230 */ /* 0x000fe40000004100 */
[----:B------:R-:W-:Y:S01]  /*2400*/  FADD.FTZ R3, R59, -R78 ;  /* 0x8000004e3b037221 */ /* 0x000fe20000010000 */
[----:B------:R-:W-:-:S02]  /*2410*/  HADD2.F32 R86, -RZ, R30.H1_H1 ;  /* 0x3000001eff567230 */ /* 0x000fc40000004100 */
[----:B------:R-:W-:Y:S01]  /*2420*/  FFMA.FTZ R49, R80, R75, R83 ;  /* 0x0000004b50317223 */ /* 0x000fe20000010053 */
[----:B------:R-:W-:Y:S02]  /*2430*/  HADD2.F32 R75, -RZ, R37.H1_H1 ;  /* 0x30000025ff4b7230 */ /* 0x000fe40000004100 */
[----:B------:R-:W-:Y:S01]  /*2440*/  FMUL.FTZ R3, R76, R3 ;  /* 0x000000034c037220 */ /* 0x000fe20000410000 */
[----:B------:R-:W-:Y:S02]  /*2450*/  HADD2.F32 R85, -RZ, R29.H1_H1 ;  /* 0x3000001dff557230 */ /* 0x000fe40000004100 */
[----:B------:R-:W-:Y:S01]  /*2460*/  FFMA.FTZ R79, R79, R84, R86 ;  /* 0x000000544f4f7223 */ /* 0x000fe20000010056 */
[----:B------:R-:W-:Y:S01]  /*2470*/  HADD2.F32 R74, -RZ, R36.H0_H0 ;  /* 0x20000024ff4a7230 */ /* 0x000fe20000004100 */
[----:B------:R-:W-:Y:S01]  /*2480*/  F2FP.F16.F32.PACK_AB R49, R49, R48 ;  /* 0x000000303131723e */ /* 0x000fe200000000ff */
[----:B------:R-:W-:Y:S02]  /*2490*/  HADD2.F32 R83, -RZ, R28.H0_H0 ;  /* 0x2000001cff537230 */ /* 0x000fe40000004100 */
[----:B------:R-:W-:Y:S01]  /*24a0*/  FFMA.FTZ R80, R80, R75, R85 ;  /* 0x0000004b50507223 */ /* 0x000fe20000010055 */
[----:B------:R-:W-:-:S02]  /*24b0*/  HADD2.F32 R84, -RZ, R40.H0_H0 ;  /* 0x20000028ff547230 */ /* 0x000fc40000004100 */
[----:B------:R-:W-:Y:S01]  /*24c0*/  FADD.FTZ R85, R66, -R78 ;  /* 0x8000004e42557221 */ /* 0x000fe20000010000 */
[----:B------:R-:W-:Y:S02]  /*24d0*/  HADD2.F32 R2, -RZ, R32.H0_H0 ;  /* 0x20000020ff027230 */ /* 0x000fe40000004100 */
[C---:B------:R-:W-:Y:S01]  /*24e0*/  FFMA.FTZ R83, R3.reuse, R74, R83 ;  /* 0x0000004a03537223 */ /* 0x040fe20000010053 */
[----:B------:R-:W-:Y:S01]  /*24f0*/  HADD2.F32 R86, -RZ, R40.H1_H1 ;  /* 0x30000028ff567230 */ /* 0x000fe20000004100 */
[----:B------:R-:W0:Y:S01]  /*2500*/  LDC.64 R74, c[0x0][0x428] ;  /* 0x00010a00ff4a7b82 */ /* 0x000e220000000a00 */
[----:B------:R-:W-:Y:S02]  /*2510*/  HADD2.F32 R88, -RZ, R32.H1_H1 ;  /* 0x30000020ff587230 */ /* 0x000fe40000004100 */
[----:B------:R-:W-:Y:S01]  /*2520*/  FFMA.FTZ R84, R3, R84, R2 ;  /* 0x0000005403547223 */ /* 0x000fe20000010002 */
[----:B------:R-:W-:Y:S01]  /*2530*/  FMUL.FTZ R85, R76, R85 ;  /* 0x000000554c557220 */ /* 0x000fe20000410000 */
[----:B------:R-:W-:Y:S01]  /*2540*/  HADD2.F32 R90, -RZ, R36.H1_H1 ;  /* 0x30000024ff5a7230 */ /* 0x000fe20000004100 */
[----:B------:R-:W-:Y:S01]  /*2550*/  F2FP.F16.F32.PACK_AB R55, R55, R52 ;  /* 0x000000343737723e */ /* 0x000fe200000000ff */
[----:B------:R-:W-:-:S02]  /*2560*/  HADD2.F32 R89, -RZ, R28.H1_H1 ;  /* 0x3000001cff597230 */ /* 0x000fc40000004100 */
[----:B------:R-:W-:Y:S01]  /*2570*/  FFMA.FTZ R87, R85, R86, R88 ;  /* 0x0000005655577223 */ /* 0x000fe20000010058 */
[----:B------:R-:W1:Y:S01]  /*2580*/  LDC.64 R2, c[0x0][0x430] ;  /* 0x00010c00ff027b82 */ /* 0x000e620000000a00 */
[----:B------:R-:W-:Y:S01]  /*2590*/  F2FP.F16.F32.PACK_AB R54, R79, R54 ;  /* 0x000000364f36723e */ /* 0x000fe200000000ff */
[----:B------:R-:W-:Y:S02]  /*25a0*/  FFMA.FTZ R90, R85, R90, R89 ;  /* 0x0000005a555a7223 */ /* 0x000fe40000010059 */
[----:B------:R-:W-:Y:S02]  /*25b0*/  F2FP.F16.F32.PACK_AB R48, R87, R84 ;  /* 0x000000545730723e */ /* 0x000fe400000000ff */
[----:B------:R-:W-:Y:S02]  /*25c0*/  F2FP.F16.F32.PACK_AB R53, R80, R53 ;  /* 0x000000355035723e */ /* 0x000fe400000000ff */
[----:B------:R-:W-:Y:S01]  /*25d0*/  F2FP.F16.F32.PACK_AB R52, R90, R83 ;  /* 0x000000535a34723e */ /* 0x000fe200000000ff */
[----:B0-----:R-:W-:-:S05]  /*25e0*/  IMAD.WIDE.U32 R74, R77, 0x10, R74 ;  /* 0x000000104d4a7825 */ /* 0x001fca00078e004a */
[----:B------:R2:W-:Y:S01]  /*25f0*/  STG.E.128 desc[UR6][R74.64], R48 ;  /* 0x000000304a007986 */ /* 0x0005e2000c101d06 */
[C---:B-1----:R-:W-:Y:S01]  /*2600*/  IMAD.WIDE.U32 R2, R77.reuse, 0x10, R2 ;  /* 0x000000104d027825 */ /* 0x042fe200078e0002 */
[----:B------:R-:W-:-:S04]  /*2610*/  IADD3 R77, PT, PT, R77, 0x20, RZ ;  /* 0x000000204d4d7810 */ /* 0x000fc80007ffe0ff */
[----:B------:R2:W-:Y:S03]  /*2620*/  STG.E.128 desc[UR6][R2.64], R52 ;  /* 0x0000003402007986 */ /* 0x0005e6000c101d06 */
.L_x_1219:
[----:B------:R-:W-:Y:S05]  /*2630*/  BSYNC.RECONVERGENT B0 ;  /* 0x0000000000007941 */ /* 0x000fea0003800200 */
.L_x_1218:
[----:B------:R-:W-:Y:S04]  /*2640*/  BSSY.RECONVERGENT B0, `(.L_x_1220) ;  /* 0x0000050000007945 */ /* 0x000fe80003800200 */
[----:B------:R-:W-:Y:S05]  /*2650*/  @!P4 BRA `(.L_x_1221) ;  /* 0x000000040038c947 */ /* 0x000fea0003800000 */
[--C-:B-12---:R-:W-:Y:S01]  /*2660*/  FADD.FTZ R3, R60, -R78.reuse ;  /* 0x8000004e3c037221 */ /* 0x106fe20000010000 */
[----:B-----5:R-:W-:Y:S02]  /*2670*/  HADD2.F32 R48, -RZ, R24.H0_H0 ;  /* 0x20000018ff307230 */ /* 0x020fe40000004100 */
[--C-:B------:R-:W-:Y:S01]  /*2680*/  FADD.FTZ R49, R63, -R78.reuse ;  /* 0x8000004e3f317221 */ /* 0x100fe20000010000 */
[----:B------:R-:W-:Y:S02]  /*2690*/  HADD2.F32 R2, -RZ, R16.H0_H0 ;  /* 0x20000010ff027230 */ /* 0x000fe40000004100 */
[----:B------:R-:W-:Y:S01]  /*26a0*/  FMUL.FTZ R3, R76, R3 ;  /* 0x000000034c037220 */ /* 0x000fe20000410000 */
[----:B------:R-:W-:Y:S02]  /*26b0*/  HADD2.F32 R50, -RZ, R20.H0_H0 ;  /* 0x20000014ff327230 */ /* 0x000fe40000004100 */
[----:B------:R-:W-:Y:S01]  /*26c0*/  FADD.FTZ R55, R68, -R78 ;  /* 0x8000004e44377221 */ /* 0x000fe20000010000 */
[----:B------:R-:W-:-:S02]  /*26d0*/  HADD2.F32 R79, -RZ, R12.H0_H0 ;  /* 0x2000000cff4f7230 */ /* 0x000fc40000004100 */
[C---:B------:R-:W-:Y:S01]  /*26e0*/  FFMA.FTZ R48, R3.reuse, R48, R2 ;  /* 0x0000003003307223 */ /* 0x040fe20000010002 */
[----:B0-----:R-:W-:Y:S02]  /*26f0*/  HADD2.F32 R52, -RZ, R24.H1_H1 ;  /* 0x30000018ff347230 */ /* 0x001fe40000004100 */
[C---:B------:R-:W-:Y:S01]  /*2700*/  FMUL.FTZ R49, R76.reuse, R49 ;  /* 0x000000314c317220 */ /* 0x040fe20000410000 */
[----:B------:R-:W-:Y:S02]  /*2710*/  HADD2.F32 R54, -RZ, R16.H1_H1 ;  /* 0x30000010ff367230 */ /* 0x000fe40000004100 */
[----:B------:R-:W-:Y:S01]  /*2720*/  FFMA.FTZ R79, R3, R50, R79 ;  /* 0x00000032034f7223 */ /* 0x000fe2000001004f */
[----:B------:R-:W-:Y:S01]  /*2730*/  FADD.FTZ R3, R65, -R78 ;  /* 0x8000004e41037221 */ /* 0x000fe20000010000 */
[----:B------:R-:W-:Y:S02]  /*2740*/  HADD2.F32 R80, -RZ, R21.H0_H0 ;  /* 0x20000015ff507230 */ /* 0x000fe40000004100 */
[----:B------:R-:W-:Y:S01]  /*2750*/  FMUL.FTZ R55, R76, R55 ;  /* 0x000000374c377220 */ /* 0x000fe20000410000 */
[----:B------:R-:W-:-:S02]  /*2760*/  HADD2.F32 R53, -RZ, R13.H0_H0 ;  /* 0x2000000dff357230 */ /* 0x000fc40000004100 */
[----:B------:R-:W-:Y:S01]  /*2770*/  FMUL.FTZ R3, R76, R3 ;  /* 0x000000034c037220 */ /* 0x000fe20000410000 */
[----:B------:R-:W-:Y:S02]  /*2780*/  HADD2.F32 R82, -RZ, R25.H1_H1 ;  /* 0x30000019ff527230 */ /* 0x000fe40000004100 */
[----:B------:R-:W-:Y:S01]  /*2790*/  FFMA.FTZ R51, R49, R52, R54 ;  /* 0x0000003431337223 */ /* 0x000fe20000010036 */
[----:B------:R-:W-:Y:S02]  /*27a0*/  HADD2.F32 R74, -RZ, R17.H1_H1 ;  /* 0x30000011ff4a7230 */ /* 0x000fe40000004100 */
[----:B------:R-:W-:Y:S01]  /*27b0*/  FFMA.FTZ R80, R3, R80, R53 ;  /* 0x0000005003507223 */ /* 0x000fe20000010035 */
[----:B------:R-:W-:Y:S02]  /*27c0*/  HADD2.F32 R84, -RZ, R21.H1_H1 ;  /* 0x30000015ff547230 */ /* 0x000fe40000004100 */
[----:B------:R-:W-:Y:S02]  /*27d0*/  HADD2.F32 R75, -RZ, R13.H1_H1 ;  /* 0x3000000dff4b7230 */ /* 0x000fe40000004100 */
[----:B------:R-:W-:Y:S01]  /*27e0*/  FFMA.FTZ R82, R55, R82, R74 ;  /* 0x0000005237527223 */ /* 0x000fe2000001004a */
[----:B------:R-:W-:Y:S01]  /*27f0*/  HADD2.F32 R52, -RZ, R20.H1_H1 ;  /* 0x30000014ff347230 */ /* 0x000fe20000004100 */
[----:B------:R-:W-:Y:S01]  /*2800*/  F2FP.F16.F32.PACK_AB R48, R51, R48 ;  /* 0x000000303330723e */ /* 0x000fe200000000ff */
[----:B------:R-:W-:-:S02]  /*2810*/  HADD2.F32 R2, -RZ, R12.H1_H1 ;  /* 0x3000000cff027230 */ /* 0x000fc40000004100 */
[----:B------:R-:W-:Y:S01]  /*2820*/  FFMA.FTZ R53, R55, R84, R75 ;  /* 0x0000005437357223 */ /* 0x000fe2000001004b */
[----:B------:R-:W-:Y:S02]  /*2830*/  HADD2.F32 R50, -RZ, R25.H0_H0 ;  /* 0x20000019ff327230 */ /* 0x000fe40000004100 */
[----:B------:R-:W-:Y:S01]  /*2840*/  FADD.FTZ R55, R70, -R78 ;  /* 0x8000004e46377221 */ /* 0x000fe20000010000 */
[----:B------:R-:W-:Y:S02]  /*2850*/  HADD2.F32 R54, -RZ, R17.H0_H0 ;  /* 0x20000011ff367230 */ /* 0x000fe40000004100 */
[----:B------:R-:W-:Y:S01]  /*2860*/  FFMA.FTZ R52, R49, R52, R2 ;  /* 0x0000003431347223 */ /* 0x000fe20000010002 */
[----:B------:R-:W-:Y:S02]  /*2870*/  HADD2.F32 R75, -RZ, R26.H1_H1 ;  /* 0x3000001aff4b7230 */ /* 0x000fe40000004100 */
[----:B------:R-:W-:Y:S01]  /*2880*/  FMUL.FTZ R74, R76, R55 ;  /* 0x000000374c4a7220 */ /* 0x000fe20000410000 */
[----:B------:R-:W-:-:S02]  /*2890*/  HADD2.F32 R83, -RZ, R18.H1_H1 ;  /* 0x30000012ff537230 */ /* 0x000fc40000004100 */
[----:B------:R-:W-:Y:S01]  /*28a0*/  FFMA.FTZ R49, R3, R50, R54 ;  /* 0x0000003203317223 */ /* 0x000fe20000010036 */
[----:B------:R-:W-:Y:S01]  /*28b0*/  FADD.FTZ R3, R67, -R78 ;  /* 0x8000004e43037221 */ /* 0x000fe20000010000 */
[----:B------:R-:W-:Y:S01]  /*28c0*/  HADD2.F32 R54, -RZ, R22.H0_H0 ;  /* 0x20000016ff367230 */ /* 0x000fe20000004100 */
[----:B------:R-:W-:Y:S01]  /*28d0*/  F2FP.F16.F32.PACK_AB R53, R53, R80 ;  /* 0x000000503535723e */ /* 0x000fe200000000ff */
[----:B------:R-:W-:Y:S02]  /*28e0*/  HADD2.F32 R81, -RZ, R14.H0_H0 ;  /* 0x2000000eff517230 */ /* 0x000fe40000004100 */
[----:B------:R-:W-:Y:S01]  /*28f0*/  FMUL.FTZ R3, R76, R3 ;  /* 0x000000034c037220 */ /* 0x000fe20000410000 */
[----:B------:R-:W-:Y:S02]  /*2900*/  HADD2.F32 R50, -RZ, R26.H0_H0 ;  /* 0x2000001aff327230 */ /* 0x000fe40000004100 */
[----:B------:R-:W-:Y:S01]  /*2910*/  FFMA.FTZ R55, R74, R75, R83 ;  /* 0x0000004b4a377223 */ /* 0x000fe20000010053 */
[----:B------:R-:W-:-:S02]  /*2920*/  HADD2.F32 R2, -RZ, R18.H0_H0 ;  /* 0x20000012ff027230 */ /* 0x000fc40000004100 */
[----:B------:R-:W-:Y:S01]  /*2930*/  FADD.FTZ R75, R69, -R78 ;  /* 0x8000004e454b7221 */ /* 0x000fe20000010000 */
[----:B------:R-:W-:Y:S02]  /*2940*/  HADD2.F32 R85, -RZ, R22.H1_H1 ;  /* 0x30000016ff557230 */ /* 0x000fe40000004100 */
[C---:B------:R-:W-:Y:S01]  /*2950*/  FFMA.FTZ R81, R3.reuse, R54, R81 ;  /* 0x0000003603517223 */ /* 0x040fe20000010051 */
[----:B------:R-:W-:Y:S02]  /*2960*/  HADD2.F32 R84, -RZ, R14.H1_H1 ;  /* 0x3000000eff547230 */ /* 0x000fe40000004100 */
[----:B------:R-:W-:Y:S01]  /*2970*/  FFMA.FTZ R50, R3, R50, R2 ;  /* 0x0000003203327223 */ /* 0x000fe20000010002 */
[----:B------:R-:W-:Y:S01]  /*2980*/  HADD2.F32 R83, -RZ, R27.H0_H0 ;  /* 0x2000001bff537230 */ /* 0x000fe20000004100 */
[----:B------:R-:W0:Y:S01]  /*2990*/  LDC.64 R2, c[0x0][0x428] ;  /* 0x00010a00ff027b82 */ /* 0x000e220000000a00 */
[----:B------:R-:W-:Y:S02]  /*29a0*/  HADD2.F32 R87, -RZ, R23.H0_H0 ;  /* 0x20000017ff577230 */ /* 0x000fe40000004100 */
[----:B------:R-:W-:Y:S01]  /*29b0*/  FFMA.FTZ R54, R74, R85, R84 ;  /* 0x000000554a367223 */ /* 0x000fe20000010054 */
[----:B------:R-:W-:Y:S01]  /*29c0*/  FMUL.FTZ R84, R76, R75 ;  /* 0x0000004b4c547220 */ /* 0x000fe20000410000 */
[----:B------:R-:W-:Y:S01]  /*29d0*/  HADD2.F32 R85, -RZ, R19.H0_H0 ;  /* 0x20000013ff557230 */ /* 0x000fe20000004100 */
[----:B------:R-:W-:Y:S01]  /*29e0*/  F2FP.F16.F32.PACK_AB R50, R55, R50 ;  /* 0x000000323732723e */ /* 0x000fe200000000ff */
[----:B------:R-:W-:Y:S01]  /*29f0*/  HADD2.F32 R86, -RZ, R15.H0_H0 ;  /* 0x2000000fff567230 */ /* 0x000fe20000004100 */
[----:B------:R-:W-:Y:S01]  /*2a00*/  F2FP.F16.F32.PACK_AB R49, R82, R49 ;  /* 0x000000315231723e */ /* 0x000fe200000000ff */
[----:B------:R-:W1:Y:S01]  /*2a10*/  LDC.64 R74, c[0x0][0x430] ;  /* 0x00010c00ff4a7b82 */ /* 0x000e620000000a00 */
[----:B------:R-:W-:Y:S01]  /*2a20*/  FFMA.FTZ R83, R84, R83, R85 ;  /* 0x0000005354537223 */ /* 0x000fe20000010055 */
[----:B------:R-:W-:Y:S01]  /*2a30*/  FADD.FTZ R85, R72, -R78 ;  /* 0x8000004e48557221 */ /* 0x000fe20000010000 */
[----:B------:R-:W-:Y:S01]  /*2a40*/  FFMA.FTZ R84, R84, R87, R86 ;  /* 0x0000005754547223 */ /* 0x000fe20000010056 */
[----:B------:R-:W-:Y:S01]  /*2a50*/  HADD2.F32 R78, -RZ, R19.H1_H1 ;  /* 0x30000013ff4e7230 */ /* 0x000fe20000004100 */
[----:B------:R-:W-:Y:S01]  /*2a60*/  F2FP.F16.F32.PACK_AB R54, R54, R81 ;  /* 0x000000513636723e */ /* 0x000fe200000000ff */
[----:B------:R-:W-:Y:S01]  /*2a70*/  FMUL.FTZ R85, R76, R85 ;  /* 0x000000554c557220 */ /* 0x000fe20000410000 */
[----:B------:R-:W-:Y:S01]  /*2a80*/  HADD2.F32 R76, -RZ, R27.H1_H1 ;  /* 0x3000001bff4c7230 */ /* 0x000fe20000004100 */
[----:B------:R-:W-:Y:S01]  /*2a90*/  F2FP.F16.F32.PACK_AB R52, R52, R79 ;  /* 0x0000004f3434723e */ /* 0x000fe200000000ff */
[----:B------:R-:W-:-:S02]  /*2aa0*/  HADD2.F32 R86, -RZ, R23.H1_H1 ;  /* 0x30000017ff567230 */ /* 0x000fc40000004100 */
[----:B------:R-:W-:Y:S02]  /*2ab0*/  HADD2.F32 R87, -RZ, R15.H1_H1 ;  /* 0x3000000fff577230 */ /* 0x000fe40000004100 */
[----:B------:R-:W-:-:S03]  /*2ac0*/  FFMA.FTZ R76, R85, R76, R78 ;  /* 0x0000004c554c7223 */ /* 0x000fc6000001004e */
[----:B------:R-:W-:Y:S01]  /*2ad0*/  FFMA.FTZ R87, R85, R86, R87 ;  /* 0x0000005655577223 */ /* 0x000fe20000010057 */
[----:B0-----:R-:W-:Y:S01]  /*2ae0*/  IMAD.WIDE.U32 R2, R77, 0x10, R2 ;  /* 0x000000104d027825 */ /* 0x001fe200078e0002 */
[----:B------:R-:W-:-:S03]  /*2af0*/  F2FP.F16.F32.PACK_AB R51, R76, R83 ;  /* 0x000000534c33723e */ /* 0x000fc600000000ff */
[----:B------:R-:W-:Y:S02]  /*2b00*/  F2FP.F16.F32.PACK_AB R55, R87, R84 ;  /* 0x000000545737723e */ /* 0x000fe400000000ff */
[----:B------:R3:W-:Y:S01]  /*2b10*/  STG.E.128 desc[UR6][R2.64], R48 ;  /* 0x0000003002007986 */ /* 0x0007e2000c101d06 */
[----:B-1----:R-:W-:-:S05]  /*2b20*/  IMAD.WIDE.U32 R74, R77, 0x10, R74 ;  /* 0x000000104d4a7825 */ /* 0x002fca00078e004a */
[----:B------:R3:W-:Y:S02]  /*2b30*/  STG.E.128 desc[UR6][R74.64], R52 ;  /* 0x000000344a007986 */ /* 0x0007e4000c101d06 */
.L_x_1221:
[----:B------:R-:W-:Y:S05]  /*2b40*/  BSYNC.RECONVERGENT B0 ;  /* 0x0000000000007941 */ /* 0x000fea0003800200 */
.L_x_1220:
[----:B-123--:R-:W1:Y:S02]  /*2b50*/  LDC.64 R2, c[0x0][0x380] ;  /* 0x0000e000ff027b82 */ /* 0x00ee640000000a00 */
[----:B-1----:R-:W-:-:S04]  /*2b60*/  LEA R58, R2, R58, 0x2 ;  /* 0x0000003a023a7211 */ /* 0x002fc800078e10ff */
[----:B------:R-:W-:-:S13]  /*2b70*/  ISETP.GE.AND P2, PT, R58, R3, PT ;  /* 0x000000033a00720c */ /* 0x000fda0003f46270 */
[----:B------:R-:W-:Y:S05]  /*2b80*/  @!P2 BRA `(.L_x_1222) ;  /* 0xffffffdc00a4a947 */ /* 0x000fea000383ffff */
[----:B------:R-:W-:Y:S05]  /*2b90*/  EXIT ;  /* 0x000000000000794d */ /* 0x000fea0003800000 */
.L_x_1217:
[----:B------:R-:W-:Y:S01]  /*2ba0*/  HFMA2 R74, -RZ, RZ, 0, 5.9604644775390625e-08 ;  /* 0x00000001ff4a7431 */ /* 0x000fe200000001ff */
[----:B------:R-:W-:Y:S01]  /*2bb0*/  BSSY B0, `(.L_x_1223) ;  /* 0x0000007000007945 */ /* 0x000fe20003800000 */
[----:B------:R-:W-:Y:S02]  /*2bc0*/  MOV R75, R3 ;  /* 0x00000003004b7202 */ /* 0x000fe40000000f00 */
[----:B------:R-:W-:Y:S02]  /*2bd0*/  MOV R79, 0x1f ;  /* 0x0000001f004f7802 */ /* 0x000fe40000000f00 */
[----:B------:R-:W-:-:S07]  /*2be0*/  MOV R54, 0xffffffff ;  /* 0xffffffff00367802 */ /* 0x000fce0000000f00 */
[----:B-----5:R-:W-:Y:S05]  /*2bf0*/  WARPSYNC.COLLECTIVE R54, `(.L_x_1224) ;  /* 0x0000000036087348 */ /* 0x020fea0003c00000 */
[----:B------:R0:W1:Y:S02]  /*2c00*/  SHFL.BFLY P6, R55, R75, R74, R79 ;  /* 0x0c00004a4b377389 */ /* 0x00006400000c004f */
[----:B01---5:R-:W-:Y:S05]  /*2c10*/  ENDCOLLECTIVE ;  /* 0x000000000000791b */ /* 0x023fea0003800000 */
.L_x_1224:
[----:B------:R-:W-:Y:S05]  /*2c20*/  BSYNC B0 ;  /* 0x0000000000007941 */ /* 0x000fea0003800000 */
.L_x_1223:
[----:B------:R-:W-:Y:S01]  /*2c30*/  MOV R2, R55 ;  /* 0x0000003700027202 */ /* 0x000fe20000000f00 */
[----:B------:R-:W-:Y:S01]  /*2c40*/  HFMA2 R74, -RZ, RZ, 0, 1.1920928955078125e-07 ;  /* 0x00000002ff4a7431 */ /* 0x000fe200000001ff */
[----:B------:R-:W-:Y:S01]  /*2c50*/  MOV R79, 0x1f ;  /* 0x0000001f004f7802 */ /* 0x000fe20000000f00 */
[----:B------:R-:W0:Y:S01]  /*2c60*/  LDC R50, c[0x0][0x400] ;  /* 0x00010000ff327b82 */ /* 0x000e220000000800 */
[----:B------:R-:W-:Y:S01]  /*2c70*/  MOV R54, 0xffffffff ;  /* 0xffffffff00367802 */ /* 0x000fe20000000f00 */
[----:B------:R-:W-:-:S05]  /*2c80*/  FADD.FTZ R48, R3, R2 ;  /* 0x0000000203307221 */ /* 0x000fca0000010000 */
[----:B------:R-:W-:-:S07]  /*2c90*/  MOV R75, R48 ;  /* 0x00000030004b7202 */ /* 0x000fce0000000f00 */
[----:B0-----:R-:W-:Y:S05]  /*2ca0*/  WARPSYNC.COLLECTIVE R54, `(.L_x_1225) ;  /* 0x0000000036087348 */ /* 0x001fea0003c00000 */
[----:B------:R1:W2:Y:S02]  /*2cb0*/  SHFL.BFLY P6, R55, R75, R74, R79 ;  /* 0x0c00004a4b377389 */ /* 0x0002a400000c004f */
[----:B012---:R-:W-:Y:S05]  /*2cc0*/  ENDCOLLECTIVE ;  /* 0x000000000000791b */ /* 0x007fea0003800000 */
.L_x_1225:
[----:B------:R-:W-:Y:S01]  /*2cd0*/  HFMA2 R74, -RZ, RZ, 0, 2.384185791015625e-07 ;  /* 0x00000004ff4a7431 */ /* 0x000fe200000001ff */
[----:B------:R-:W-:-:S05]  /*2ce0*/  MOV R49, R55 ;  /* 0x0000003700317202 */ /* 0x000fca0000000f00 */
[----:B------:R-:W-:-:S05]  /*2cf0*/  FADD.FTZ R49, R48, R49 ;  /* 0x0000003130317221 */ /* 0x000fca0000010000 */
[----:B------:R-:W-:-:S07]  /*2d00*/  MOV R75, R49 ;  /* 0x00000031004b7202 */ /* 0x000fce0000000f00 */
[----:B------:R-:W-:Y:S05]  /*2d10*/  WARPSYNC.COLLECTIVE R54, `(.L_x_1226) ;  /* 0x0000000036087348 */ /* 0x000fea0003c00000 */
[----:B------:R0:W1:Y:S02]  /*2d20*/  SHFL.BFLY P6, R55, R75, R74, R79 ;  /* 0x0c00004a4b377389 */ /* 0x00006400000c004f */
[----:B01----:R-:W-:Y:S05]  /*2d30*/  ENDCOLLECTIVE ;  /* 0x000000000000791b */ /* 0x003fea0003800000 */
.L_x_1226:
[----:B------:R-:W-:Y:S01]  /*2d40*/  HFMA2 R74, -RZ, RZ, 0, 4.76837158203125e-07 ;  /* 0x00000008ff4a7431 */ /* 0x000fe200000001ff */
[----:B------:R-:W-:-:S05]  /*2d50*/  MOV R2, R55 ;  /* 0x0000003700027202 */ /* 0x000fca0000000f00 */
[----:B------:R-:W-:-:S05]  /*2d60*/  FADD.FTZ R52, R49, R2 ;  /* 0x0000000231347221 */ /* 0x000fca0000010000 */
[----:B------:R-:W-:-:S07]  /*2d70*/  MOV R75, R52 ;  /* 0x00000034004b7202 */ /* 0x000fce0000000f00 */
[----:B------:R-:W-:Y:S05]  /*2d80*/  WARPSYNC.COLLECTIVE R54, `(.L_x_1227) ;  /* 0x0000000036087348 */ /* 0x000fea0003c00000 */
[----:B------:R0:W1:Y:S02]  /*2d90*/  SHFL.BFLY P6, R55, R75, R74, R79 ;  /* 0x0c00004a4b377389 */ /* 0x00006400000c004f */
[----:B01----:R-:W-:Y:S05]  /*2da0*/  ENDCOLLECTIVE ;  /* 0x000000000000791b */ /* 0x003fea0003800000 */
.L_x_1227:
[----:B------:R-:W-:Y:S01]  /*2db0*/  HFMA2 R74, -RZ, RZ, 0, 9.5367431640625e-07 ;  /* 0x00000010ff4a7431 */ /* 0x000fe200000001ff */
[----:B------:R-:W-:-:S05]  /*2dc0*/  MOV R51, R55 ;  /* 0x0000003700337202 */ /* 0x000fca0000000f00 */
[----:B------:R-:W-:-:S05]  /*2dd0*/  FADD.FTZ R53, R52, R51 ;  /* 0x0000003334357221 */ /* 0x000fca0000010000 */
[----:B------:R-:W-:-:S07]  /*2de0*/  MOV R75, R53 ;  /* 0x00000035004b7202 */ /* 0x000fce0000000f00 */
[----:B------:R-:W-:Y:S05]  /*2df0*/  WARPSYNC.COLLECTIVE R54, `(.L_x_1228) ;  /* 0x0000000036087348 */ /* 0x000fea0003c00000 */
[----:B------:R0:W1:Y:S02]  /*2e00*/  SHFL.BFLY P6, R55, R75, R74, R79 ;  /* 0x0c00004a4b377389 */ /* 0x00006400000c004f */
[----:B01----:R-:W-:Y:S05]  /*2e10*/  ENDCOLLECTIVE ;  /* 0x000000000000791b */ /* 0x003fea0003800000 */
.L_x_1228:
        /* <DEDUP_REMOVED lines=41> */
.L_x_1229:
[----:B------:R-:W-:Y:S01]  /*30b0*/  HFMA2 R74, -RZ, RZ, 0, 1.1920928955078125e-07 ;  /* 0x00000002ff4a7431 */ /* 0x000fe200000001ff */
[----:B------:R-:W-:-:S05]  /*30c0*/  MOV R3, R55 ;  /* 0x0000003700037202 */ /* 0x000fca0000000f00 */
[----:B------:R-:W-:-:S05]  /*30d0*/  FADD.FTZ R3, R2, R3 ;  /* 0x0000000302037221 */ /* 0x000fca0000010000 */
[----:B------:R-:W-:-:S07]  /*30e0*/  MOV R75, R3 ;  /* 0x00000003004b7202 */ /* 0x000fce0000000f00 */
[----:B------:R-:W-:Y:S05]  /*30f0*/  WARPSYNC.COLLECTIVE R54, `(.L_x_1230) ;  /* 0x0000000036087348 */ /* 0x000fea0003c00000 */
[----:B------:R0:W1:Y:S02]  /*3100*/  SHFL.BFLY P6, R55, R75, R74, R79 ;  /* 0x0c00004a4b377389 */ /* 0x00006400000c004f */
[----:B01----:R-:W-:Y:S05]  /*3110*/  ENDCOLLECTIVE ;  /* 0x000000000000791b */ /* 0x003fea0003800000 */
.L_x_1230:
[----:B------:R-:W-:Y:S01]  /*3120*/  HFMA2 R74, -RZ, RZ, 0, 2.384185791015625e-07 ;  /* 0x00000004ff4a7431 */ /* 0x000fe200000001ff */
[----:B------:R-:W-:-:S05]  /*3130*/  MOV R48, R55 ;  /* 0x0000003700307202 */ /* 0x000fca0000000f00 */
[----:B------:R-:W-:-:S05]  /*3140*/  FADD.FTZ R48, R3, R48 ;  /* 0x0000003003307221 */ /* 0x000fca0000010000 */
[----:B------:R-:W-:-:S07]  /*3150*/  MOV R75, R48 ;  /* 0x00000030004b7202 */ /* 0x000fce0000000f00 */
[----:B------:R-:W-:Y:S05]  /*3160*/  WARPSYNC.COLLECTIVE R54, `(.L_x_1231) ;  /* 0x0000000036087348 */ /* 0x000fea0003c00000 */
[----:B------:R0:W1:Y:S02]  /*3170*/  SHFL.BFLY P6, R55, R75, R74, R79 ;  /* 0x0c00004a4b377389 */ /* 0x00006400000c004f */
[----:B01----:R-:W-:Y:S05]  /*3180*/  ENDCOLLECTIVE ;  /* 0x000000000000791b */ /* 0x003fea0003800000 */
.L_x_1231:
[----:B------:R-:W-:Y:S01]  /*3190*/  HFMA2 R74, -RZ, RZ, 0, 4.76837158203125e-07 ;  /* 0x00000008ff4a7431 */ /* 0x000fe200000001ff */
[----:B------:R-:W-:-:S05]  /*31a0*/  MOV R49, R55 ;  /* 0x0000003700317202 */ /* 0x000fca0000000f00 */
[----:B------:R-:W-:-:S05]  /*31b0*/  FADD.FTZ R49, R48, R49 ;  /* 0x0000003130317221 */ /* 0x000fca0000010000 */
[----:B------:R-:W-:-:S07]  /*31c0*/  MOV R75, R49 ;  /* 0x00000031004b7202 */ /* 0x000fce0000000f00 */
[----:B------:R-:W-:Y:S05]  /*31d0*/  WARPSYNC.COLLECTIVE R54, `(.L_x_1232) ;  /* 0x0000000036087348 */ /* 0x000fea0003c00000 */
[----:B------:R0:W1:Y:S02]  /*31e0*/  SHFL.BFLY P6, R55, R75, R74, R79 ;  /* 0x0c00004a4b377389 */ /* 0x00006400000c004f */
[----:B01----:R-:W-:Y:S05]  /*31f0*/  ENDCOLLECTIVE ;  /* 0x000000000000791b */ /* 0x003fea0003800000 */
.L_x_1232:
[----:B------:R-:W-:Y:S01]  /*3200*/  HFMA2 R74, -RZ, RZ, 0, 9.5367431640625e-07 ;  /* 0x00000010ff4a7431 */ /* 0x000fe200000001ff */
[----:B------:R-:W-:-:S05]  /*3210*/  MOV R52, R55 ;  /* 0x0000003700347202 */ /* 0x000fca0000000f00 */
[----:B------:R-:W-:-:S05]  /*3220*/  FADD.FTZ R52, R49, R52 ;  /* 0x0000003431347221 */ /* 0x000fca0000010000 */
[----:B------:R-:W-:-:S07]  /*3230*/  MOV R75, R52 ;  /* 0x00000034004b7202 */ /* 0x000fce0000000f00 */
[----:B------:R-:W-:Y:S05]  /*3240*/  WARPSYNC.COLLECTIVE R54, `(.L_x_1233) ;  /* 0x0000000036087348 */ /* 0x000fea0003c00000 */
[----:B------:R0:W1:Y:S02]  /*3250*/  SHFL.BFLY P6, R55, R75, R74, R79 ;  /* 0x0c00004a4b377389 */ /* 0x00006400000c004f */
[----:B01----:R-:W-:Y:S05]  /*3260*/  ENDCOLLECTIVE ;  /* 0x000000000000791b */ /* 0x003fea0003800000 */
.L_x_1233:
[----:B------:R-:W-:Y:S01]  /*3270*/  MOV R53, R55 ;  /* 0x0000003700357202 */ /* 0x000fe20000000f00 */
[----:B------:R-:W-:Y:S06]  /*3280*/  BRA `(.L_x_1234) ;  /* 0xffffffec00707947 */ /* 0x000fec000383ffff */
.L_x_1235:
        /* <DEDUP_REMOVED lines=15> */
.L_x_12105:


//--------------------- .text._ZN10layer_norm31ln_parallel_residual_fwd_kernelINS_13Kernel_traitsI6__halfS2_S2_S2_fjLj512ELj1ELj4ELj1ELj16ENS_18Kernel_traits_baseILj512ES2_S2_S2_S2_fjLj128EEEEELb0ELb0ELb1EEEvNS_9FwdParamsE --------------------------
	.section	.text._ZN10layer_norm31ln_parallel_residual_fwd_kernelINS_13Kernel_traitsI6__halfS2_S2_S2_fjLj512ELj1ELj4ELj1ELj16ENS_18Kernel_traits_baseILj512ES2_S2_S2_S2_fjLj128EEEEELb0ELb0ELb1EEEvNS_9FwdParamsE,"ax",@progbits
	.align	128
        .global         _ZN10layer_norm31ln_parallel_residual_fwd_kernelINS_13Kernel_traitsI6__halfS2_S2_S2_fjLj512ELj1ELj4ELj1ELj16ENS_18Kernel_traits_baseILj512ES2_S2_S2_S2_fjLj128EEEEELb0ELb0ELb1EEEvNS_9FwdParamsE
        .type           _ZN10layer_norm31ln_parallel_residual_fwd_kernelINS_13Kernel_traitsI6__halfS2_S2_S2_fjLj512ELj1ELj4ELj1ELj16ENS_18Kernel_traits_baseILj512ES2_S2_S2_S2_fjLj128EEEEELb0ELb0ELb1EEEvNS_9FwdParamsE,@function
        .size           _ZN10layer_norm31ln_parallel_residual_fwd_kernelINS_13Kernel_traitsI6__halfS2_S2_S2_fjLj512ELj1ELj4ELj1ELj16ENS_18Kernel_traits_baseILj512ES2_S2_S2_S2_fjLj128EEEEELb0ELb0ELb1EEEvNS_9FwdParamsE,(.L_x_12106 - _ZN10layer_norm31ln_parallel_residual_fwd_kernelINS_13Kernel_traitsI6__halfS2_S2_S2_fjLj512ELj1ELj4ELj1ELj16ENS_18Kernel_traits_baseILj512ES2_S2_S2_S2_fjLj128EEEEELb0ELb0ELb1EEEvNS_9FwdParamsE)
        .other          _ZN10layer_norm31ln_parallel_residual_fwd_kernelINS_13Kernel_traitsI6__halfS2_S2_S2_fjLj512ELj1ELj4ELj1ELj16ENS_18Kernel_traits_baseILj512ES2_S2_S2_S2_fjLj128EEEEELb0ELb0ELb1EEEvNS_9FwdParamsE,@"STO_CUDA_ENTRY STV_DEFAULT"
_ZN10layer_norm31ln_parallel_residual_fwd_kernelINS_13Kernel_traitsI6__halfS2_S2_S2_fjLj512ELj1ELj4ELj1ELj16ENS_18Kernel_traits_baseILj512ES2_S2_S2_S2_fjLj128EEEEELb0ELb0ELb1EEEvNS_9FwdParamsE:
.text._ZN10layer_norm31ln_parallel_residual_fwd_kernelINS_13Kernel_traitsI6__halfS2_S2_S2_fjLj512ELj1ELj4ELj1ELj16ENS_18Kernel_traits_baseILj512ES2_S2_S2_S2_fjLj128EEEEELb0ELb0ELb1EEEvNS_9FwdParamsE:
        /* <DEDUP_REMOVED lines=16> */
[----:B------:R-:W0:Y:S01]  /*0100*/  LDCU.64 UR4, c[0x0][0x440] ;  /* 0x00008800ff0477ac */ /* 0x000e220008000a00 */
[----:B------:R-:W1:Y:S08]  /*0110*/  LDC.64 R6, c[0x0][0x3d8] ;  /* 0x0000f600ff067b82 */ /* 0x000e700000000a00 */
[----:B------:R-:W2:Y:S01]  /*0120*/  LDC.64 R4, c[0x0][0x3d0] ;  /* 0x0000f400ff047b82 */ /* 0x000ea20000000a00 */
[----:B0-----:R-:W-:-:S04]  /*0130*/  ISETP.NE.U32.AND P1, PT, RZ, UR4, PT ;  /* 0x00000004ff007c0c */ /* 0x001fc8000bf25070 */
[----:B------:R-:W-:Y:S01]  /*0140*/  ISETP.NE.AND.EX P1, PT, RZ, UR5, PT, P1 ;  /* 0x00000005ff007c0c */ /* 0x000fe2000bf25310 */
[----:B-1----:R-:W-:-:S05]  /*0150*/  IMAD.WIDE.U32 R6, R0, 0x10, R6 ;  /* 0x0000001000067825 */ /* 0x002fca00078e0006 */
[----:B------:R-:W3:Y:S01]  /*0160*/  LDG.E.128 R24, desc[UR6][R6.64] ;  /* 0x0000000606187981 */ /* 0x000ee2000c1e1d00 */
[----:B--2---:R-:W-:-:S03]  /*0170*/  IMAD.WIDE.U32 R4, R0, 0x10, R4 ;  /* 0x0000001000047825 */ /* 0x004fc600078e0004 */
[----:B------:R0:W5:Y:S03]  /*0180*/  LDG.E.128 R32, desc[UR6][R6.64+0x200] ;  /* 0x0002000606207981 */ /* 0x000166000c1e1d00 */
[----:B------:R-:W1:Y:S01]  /*0190*/  @P1 LDC.64 R12, c[0x0][0x440] ;  /* 0x00011000ff0c1b82 */ /* 0x000e620000000a00 */
[----:B------:R-:W-:Y:S02]  /*01a0*/  @!P1 CS2R R10, SRZ ;  /* 0x00000000000a9805 */ /* 0x000fe4000001ff00 */
[----:B------:R-:W-:Y:S02]  /*01b0*/  @!P1 CS2R R8, SRZ ;  /* 0x0000000000089805 */ /* 0x000fe4000001ff00 */
[----:B------:R-:W-:Y:S02]  /*01c0*/  @!P1 CS2R R18, SRZ ;  /* 0x0000000000129805 */ /* 0x000fe4000001ff00 */
[----:B------:R-:W-:Y:S01]  /*01d0*/  @!P1 CS2R R16, SRZ ;  /* 0x0000000000109805 */ /* 0x000fe2000001ff00 */
[----:B------:R-:W2:Y:S04]  /*01e0*/  LDG.E.128 R20, desc[UR6][R4.64] ;  /* 0x0000000604147981 */ /* 0x000ea8000c1e1d00 */
[----:B------:R0:W5:Y:S01]  /*01f0*/  LDG.E.128 R28, desc[UR6][R4.64+0x200] ;  /* 0x00020006041c7981 */ /* 0x000162000c1e1d00 */
[----:B-1----:R-:W-:-:S05]  /*0200*/  @P1 IMAD.WIDE.U32 R12, R0, 0x10, R12 ;  /* 0x00000010000c1825 */ /* 0x002fca00078e000c */
[----:B------:R0:W5:Y:S04]  /*0210*/  @P1 LDG.E.128 R8, desc[UR6][R12.64] ;  /* 0x000000060c081981 */ /* 0x000168000c1e1d00 */
[----:B------:R0:W5:Y:S01]  /*0220*/  @P1 LDG.E.128 R16, desc[UR6][R12.64+0x200] ;  /* 0x000200060c101981 */ /* 0x000162000c1e1d00 */
[----:B------:R-:W-:Y:S02]  /*0230*/  HFMA2 R103, -RZ, RZ, 0, 0 ;  /* 0x00000000ff677431 */ /* 0x000fe400000001ff */
[----:B------:R-:W-:Y:S02]  /*0240*/  HFMA2 R91, -RZ, RZ, 0, 0 ;  /* 0x00000000ff5b7431 */ /* 0x000fe400000001ff */
[----:B------:R-:W-:Y:S01]  /*0250*/  HFMA2 R67, -RZ, RZ, 0, 0 ;  /* 0x00000000ff437431 */ /* 0x000fe200000001ff */
[----:B------:R-:W-:-:S02]  /*0260*/  MOV R97, RZ ;  /* 0x000000ff00617202 */ /* 0x000fc40000000f00 */
[----:B------:R-:W-:Y:S02]  /*0270*/  MOV R85, RZ ;  /* 0x000000ff00557202 */ /* 0x000fe40000000f00 */
[----:B------:R-:W-:Y:S02]  /*0280*/  MOV R61, RZ ;  /* 0x000000ff003d7202 */ /* 0x000fe40000000f00 */
[-C--:B---3--:R-:W-:Y:S02]  /*0290*/  @!P1 MOV R69, R27.reuse ;  /* 0x0000001b00459202 */ /* 0x088fe40000000f00 */
[----:B------:R-:W-:Y:S01]  /*02a0*/  @P1 MOV R69, R27 ;  /* 0x0000001b00451202 */ /* 0x000fe20000000f00 */
[----:B------:R-:W-:Y:S01]  /*02b0*/  HFMA2 R27, -RZ, RZ, 0, 0 ;  /* 0x00000000ff1b7431 */ /* 0x000fe200000001ff */
[----:B------:R-:W-:Y:S02]  /*02c0*/  @!P1 MOV R38, R24 ;  /* 0x0000001800269202 */ /* 0x000fe40000000f00 */
[----:B------:R-:W-:-:S02]  /*02d0*/  @!P1 MOV R57, R25 ;  /* 0x0000001900399202 */ /* 0x000fc40000000f00 */
[----:B------:R-:W-:Y:S02]  /*02e0*/  @!P1 MOV R63, R26 ;  /* 0x0000001a003f9202 */ /* 0x000fe40000000f00 */
[----:B--2---:R-:W-:Y:S02]  /*02f0*/  @!P1 MOV R36, R20 ;  /* 0x0000001400249202 */ /* 0x004fe40000000f00 */
[----:B------:R-:W-:Y:S02]  /*0300*/  @!P1 MOV R37, R21 ;  /* 0x0000001500259202 */ /* 0x000fe40000000f00 */
[----:B------:R-:W-:Y:S02]  /*0310*/  @!P1 MOV R60, R22 ;  /* 0x00000016003c9202 */ /* 0x000fe40000000f00 */
[----:B------:R-:W-:Y:S02]  /*0320*/  @!P1 MOV R66, R23 ;  /* 0x0000001700429202 */ /* 0x000fe40000000f00 */
[----:B------:R-:W-:-:S02]  /*0330*/  @P1 MOV R38, R24 ;  /* 0x0000001800261202 */ /* 0x000fc40000000f00 */
[----:B------:R-:W-:Y:S02]  /*0340*/  @P1 MOV R36, R20 ;  /* 0x0000001400241202 */ /* 0x000fe40000000f00 */
[----:B------:R-:W-:Y:S02]  /*0350*/  @P1 MOV R37, R21 ;  /* 0x0000001500251202 */ /* 0x000fe40000000f00 */
[----:B------:R-:W-:Y:S02]  /*0360*/  @P1 MOV R60, R22 ;  /* 0x00000016003c1202 */ /* 0x000fe40000000f00 */
[----:B------:R-:W-:Y:S02]  /*0370*/  @P1 MOV R66, R23 ;  /* 0x0000001700421202 */ /* 0x000fe40000000f00 */
[----:B------:R-:W-:Y:S02]  /*0380*/  @P1 MOV R57, R25 ;  /* 0x0000001900391202 */ /* 0x000fe40000000f00 */
[----:B------:R-:W-:-:S02]  /*0390*/  @P1 MOV R63, R26 ;  /* 0x0000001a003f1202 */ /* 0x000fc40000000f00 */
[----:B------:R-:W-:Y:S01]  /*03a0*/  MOV R24, RZ ;  /* 0x000000ff00187202 */ /* 0x000fe20000000f00 */
[----:B0-----:R-:W-:Y:S06]  /*03b0*/  BRA `(.L_x_1237) ;  /* 0x0000000400047947 */ /* 0x001fec0003800000 */
.L_x_1236:
        /* <DEDUP_REMOVED lines=17> */
[----:B------:R-:W5:Y:S04]  /*04d0*/  @P1 LDG.E.128 R8, desc[UR6][R30.64] ;  /* 0x000000061e081981 */ /* 0x000f68000c1e1d00 */
[----:B------:R0:W5:Y:S01]  /*04e0*/  @P1 LDG.E.128 R16, desc[UR6][R30.64+0x200] ;  /* 0x000200061e101981 */ /* 0x000162000c1e1d00 */
[-C--:B----4-:R-:W-:Y:S02]  /*04f0*/  @P1 MOV R60, R38.reuse ;  /* 0x00000026003c1202 */ /* 0x090fe40000000f00 */
[----:B------:R-:W-:Y:S02]  /*0500*/  @!P1 MOV R60, R38 ;  /* 0x00000026003c9202 */ /* 0x000fe40000000f00 */
[----:B------:R-:W-:Y:S02]  /*0510*/  @P1 MOV R66, R39 ;  /* 0x0000002700421202 */ /* 0x000fe40000000f00 */
[----:B--2---:R-:W-:-:S02]  /*0520*/  @P1 MOV R28, R20 ;  /* 0x00000014001c1202 */ /* 0x004fc40000000f00 */
[----:B------:R-:W-:Y:S02]  /*0530*/  @P1 MOV R24, R32 ;  /* 0x0000002000181202 */ /* 0x000fe40000000f00 */
[----:B------:R-:W-:Y:S02]  /*0540*/  @P1 MOV R27, R33 ;  /* 0x00000021001b1202 */ /* 0x000fe40000000f00 */
[----:B------:R-:W-:Y:S02]  /*0550*/  @P1 MOV R61, R34 ;  /* 0x00000022003d1202 */ /* 0x000fe40000000f00 */
[----:B------:R-:W-:Y:S02]  /*0560*/  @P1 MOV R67, R35 ;  /* 0x0000002300431202 */ /* 0x000fe40000000f00 */
[----:B------:R-:W-:Y:S02]  /*0570*/  @!P1 MOV R24, R32 ;  /* 0x0000002000189202 */ /* 0x000fe40000000f00 */
[----:B------:R-:W-:-:S02]  /*0580*/  @!P1 MOV R27, R33 ;  /* 0x00000021001b9202 */ /* 0x000fc40000000f00 */
[----:B------:R-:W-:Y:S02]  /*0590*/  @!P1 MOV R61, R34 ;  /* 0x00000022003d9202 */ /* 0x000fe40000000f00 */
[----:B------:R-:W-:Y:S02]  /*05a0*/  @!P1 MOV R67, R35 ;  /* 0x0000002300439202 */ /* 0x000fe40000000f00 */
[----:B---3--:R-:W-:Y:S02]  /*05b0*/  @P1 MOV R38, R56 ;  /* 0x0000003800261202 */ /* 0x008fe40000000f00 */
[----:B------:R-:W-:Y:S02]  /*05c0*/  @P1 MOV R63, R58 ;  /* 0x0000003a003f1202 */ /* 0x000fe40000000f00 */
[----:B------:R-:W-:Y:S02]  /*05d0*/  @P1 MOV R69, R59 ;  /* 0x0000003b00451202 */ /* 0x000fe40000000f00 */
[----:B------:R-:W-:-:S02]  /*05e0*/  @P1 MOV R29, R21 ;  /* 0x00000015001d1202 */ /* 0x000fc40000000f00 */
[----:B0-----:R-:W-:Y:S02]  /*05f0*/  @P1 MOV R30, R22 ;  /* 0x00000016001e1202 */ /* 0x001fe40000000f00 */
[----:B------:R-:W-:Y:S02]  /*0600*/  @P1 MOV R31, R23 ;  /* 0x00000017001f1202 */ /* 0x000fe40000000f00 */
[----:B------:R-:W-:Y:S02]  /*0610*/  @!P1 CS2R R10, SRZ ;  /* 0x00000000000a9805 */ /* 0x000fe4000001ff00 */
[----:B------:R-:W-:Y:S02]  /*0620*/  @P1 MOV R85, R12 ;  /* 0x0000000c00551202 */ /* 0x000fe40000000f00 */
[----:B------:R-:W-:Y:S02]  /*0630*/  @!P1 CS2R R8, SRZ ;  /* 0x0000000000089805 */ /* 0x000fe4000001ff00 */
[----:B------:R-:W-:-:S02]  /*0640*/  @P1 MOV R91, R13 ;  /* 0x0000000d005b1202 */ /* 0x000fc40000000f00 */
[----:B------:R-:W-:Y:S02]  /*0650*/  @!P1 CS2R R18, SRZ ;  /* 0x0000000000129805 */ /* 0x000fe4000001ff00 */
[----:B------:R-:W-:Y:S02]  /*0660*/  @P1 MOV R97, R14 ;  /* 0x0000000e00611202 */ /* 0x000fe40000000f00 */
[----:B------:R-:W-:Y:S02]  /*0670*/  @!P1 CS2R R16, SRZ ;  /* 0x0000000000109805 */ /* 0x000fe4000001ff00 */
[----:B------:R-:W-:Y:S02]  /*0680*/  @P1 MOV R103, R15 ;  /* 0x0000000f00671202 */ /* 0x000fe40000000f00 */
[----:B------:R-:W-:Y:S02]  /*0690*/  @P1 MOV R32, R4 ;  /* 0x0000000400201202 */ /* 0x000fe40000000f00 */
[----:B------:R-:W-:-:S02]  /*06a0*/  @P1 MOV R33, R5 ;  /* 0x0000000500211202 */ /* 0x000fc40000000f00 */
[----:B------:R-:W-:Y:S02]  /*06b0*/  @P1 MOV R34, R6 ;  /* 0x0000000600221202 */ /* 0x000fe40000000f00 */
[----:B------:R-:W-:Y:S02]  /*06c0*/  @P1 MOV R35, R7 ;  /* 0x0000000700231202 */ /* 0x000fe40000000f00 */
[----:B------:R-:W-:Y:S02]  /*06d0*/  @!P1 MOV R66, R39 ;  /* 0x0000002700429202 */ /* 0x000fe40000000f00 */
[----:B------:R-:W-:Y:S02]  /*06e0*/  @!P1 MOV R38, R56 ;  /* 0x0000003800269202 */ /* 0x000fe40000000f00 */
[----:B------:R-:W-:Y:S02]  /*06f0*/  @!P1 MOV R63, R58 ;  /* 0x0000003a003f9202 */ /* 0x000fe40000000f00 */
[----:B------:R-:W-:-:S02]  /*0700*/  @!P1 MOV R69, R59 ;  /* 0x0000003b00459202 */ /* 0x000fc40000000f00 */
[----:B------:R-:W-:Y:S02]  /*0710*/  @!P1 MOV R28, R20 ;  /* 0x00000014001c9202 */ /* 0x000fe40000000f00 */
[----:B------:R-:W-:Y:S02]  /*0720*/  @!P1 MOV R29, R21 ;  /* 0x00000015001d9202 */ /* 0x000fe40000000f00 */
        /* <DEDUP_REMOVED lines=9> */
[----:B------:R-:W-:-:S07]  /*07c0*/  @!P1 MOV R35, R7 ;  /* 0x0000000700239202 */ /* 0x000fce0000000f00 */
.L_x_1237:
[----:B------:R-:W0:Y:S02]  /*07d0*/  LDCU UR4, c[0x0][0x384] ;  /* 0x00007080ff0477ac */ /* 0x000e240008000800 */
[----:B0-----:R-:W-:-:S13]  /*07e0*/  ISETP.GE.AND P1, PT, R2, UR4, PT ;  /* 0x0000000402007c0c */ /* 0x001fda000bf26270 */
[----:B------:R-:W-:Y:S05]  /*07f0*/  @P1 EXIT ;  /* 0x000000000000194d */ /* 0x000fea0003800000 */
[----:B------:R-:W0:Y:S01]  /*0800*/  LDCU.U8 UR4, c[0x0][0x410] ;  /* 0x00008200ff0477ac */ /* 0x000e220008000000 */
[--C-:B-----5:R-:W-:Y:S01]  /*0810*/  HADD2.F32 R3, -RZ, R8.reuse.H0_H0 ;  /* 0x20000008ff037230 */ /* 0x120fe20000004100 */
[----:B------:R-:W-:Y:S01]  /*0820*/  ISETP.NE.U32.AND P1, PT, R40, RZ, PT ;  /* 0x000000ff2800720c */ /* 0x000fe20003f25070 */
[----:B------:R-:W-:Y:S01]  /*0830*/  HADD2.F32 R4, -RZ, R8.H1_H1 ;  /* 0x30000008ff047230 */ /* 0x000fe20000004100 */
[----:B------:R-:W1:Y:S01]  /*0840*/  LDCU UR5, c[0x0][0x388] ;  /* 0x00007100ff0577ac */ /* 0x000e620008000800 */
[--C-:B------:R-:W-:Y:S01]  /*0850*/  HADD2.F32 R5, -RZ, R9.reuse.H0_H0 ;  /* 0x20000009ff057230 */ /* 0x100fe20000004100 */
[----:B------:R-:W-:Y:S01]  /*0860*/  ISETP.NE.AND.EX P1, PT, R41, RZ, PT, P1 ;  /* 0x000000ff2900720c */ /* 0x000fe20003f25310 */
[----:B------:R-:W-:Y:S01]  /*0870*/  HADD2.F32 R6, -RZ, R9.H1_H1 ;  /* 0x30000009ff067230 */ /* 0x000fe20000004100 */
[----:B------:R-:W2:Y:S01]  /*0880*/  LDCU UR8, c[0x0][0x448] ;  /* 0x00008900ff0877ac */ /* 0x000ea20008000800 */
[--C-:B------:R-:W-:Y:S02]  /*0890*/  HADD2.F32 R7, -RZ, R10.reuse.H0_H0 ;  /* 0x2000000aff077230 */ /* 0x100fe40000004100 */
[----:B------:R-:W-:Y:S01]  /*08a0*/  HADD2.F32 R8, -RZ, R10.H1_H1 ;  /* 0x3000000aff087230 */ /* 0x000fe20000004100 */
[----:B------:R-:W3:Y:S01]  /*08b0*/  LDCU.64 UR10, c[0x0][0x3a0] ;  /* 0x00007400ff0a77ac */ /* 0x000ee20008000a00 */
[----:B------:R-:W-:-:S02]  /*08c0*/  HADD2.F32 R9, -RZ, R11.H0_H0 ;  /* 0x2000000bff097230 */ /* 0x000fc40000004100 */
[----:B------:R-:W-:Y:S01]  /*08d0*/  HADD2.F32 R10, -RZ, R11.H1_H1 ;  /* 0x3000000bff0a7230 */ /* 0x000fe20000004100 */
[----:B------:R-:W4:Y:S01]  /*08e0*/  LDCU.64 UR12, c[0x0][0x398] ;  /* 0x00007300ff0c77ac */ /* 0x000f220008000a00 */
[--C-:B------:R-:W-:Y:S01]  /*08f0*/  HADD2.F32 R11, -RZ, R16.reuse.H0_H0 ;  /* 0x20000010ff0b7230 */ /* 0x100fe20000004100 */
[----:B0-----:R-:W-:Y:S01]  /*0900*/  ISETP.NE.AND P3, PT, RZ, UR4, PT ;  /* 0x00000004ff007c0c */ /* 0x001fe2000bf65270 */
[----:B------:R-:W-:Y:S02]  /*0910*/  HADD2.F32 R12, -RZ, R16.H1_H1 ;  /* 0x30000010ff0c7230 */ /* 0x000fe40000004100 */
[--C-:B------:R-:W-:Y:S02]  /*0920*/  HADD2.F32 R13, -RZ, R17.reuse.H0_H0 ;  /* 0x20000011ff0d7230 */ /* 0x100fe40000004100 */
[----:B------:R-:W-:Y:S02]  /*0930*/  HADD2.F32 R14, -RZ, R17.H1_H1 ;  /* 0x30000011ff0e7230 */ /* 0x000fe40000004100 */
[----:B------:R-:W-:-:S02]  /*0940*/  HADD2.F32 R15, -RZ, R18.H0_H0 ;  /* 0x20000012ff0f7230 */ /* 0x000fc40000004100 */
[----:B------:R-:W-:Y:S02]  /*0950*/  HADD2.F32 R16, -RZ, R18.H1_H1 ;  /* 0x30000012ff107230 */ /* 0x000fe40000004100 */
[--C-:B------:R-:W-:Y:S02]  /*0960*/  HADD2.F32 R17, -RZ, R19.reuse.H0_H0 ;  /* 0x20000013ff117230 */ /* 0x100fe40000004100 */
[----:B------:R-:W-:Y:S02]  /*0970*/  HADD2.F32 R18, -RZ, R19.H1_H1 ;  /* 0x30000013ff127230 */ /* 0x000fe40000004100 */
[--C-:B------:R-:W-:Y:S02]  /*0980*/  HADD2.F32 R22, -RZ, R24.reuse.H0_H0 ;  /* 0x20000018ff167230 */ /* 0x100fe40000004100 */
[----:B------:R-:W-:Y:S02]  /*0990*/  HADD2.F32 R21, -RZ, R24.H1_H1 ;  /* 0x30000018ff157230 */ /* 0x000fe40000004100 */
[----:B------:R-:W-:-:S02]  /*09a0*/  HADD2.F32 R56, -RZ, R27.H0_H0 ;  /* 0x2000001bff387230 */ /* 0x000fc40000004100 */
[----:B------:R-:W-:Y:S02]  /*09b0*/  HADD2.F32 R58, -RZ, R57.H0_H0 ;  /* 0x20000039ff3a7230 */ /* 0x000fe40000004100 */
[----:B------:R-:W-:Y:S02]  /*09c0*/  HADD2.F32 R59, -RZ, R60.H0_H0 ;  /* 0x2000003cff3b7230 */ /* 0x000fe40000004100 */
[----:B------:R-:W-:Y:S02]  /*09d0*/  HADD2.F32 R62, -RZ, R61.H0_H0 ;  /* 0x2000003dff3e7230 */ /* 0x000fe40000004100 */
[----:B------:R-:W-:Y:S02]  /*09e0*/  HADD2.F32 R64, -RZ, R63.H0_H0 ;  /* 0x2000003fff407230 */ /* 0x000fe40000004100 */
[----:B------:R-:W-:Y:S02]  /*09f0*/  HADD2.F32 R65, -RZ, R66.H0_H0 ;  /* 0x20000042ff417230 */ /* 0x000fe40000004100 */
[----:B------:R-:W-:-:S02]  /*0a00*/  HADD2.F32 R68, -RZ, R67.H0_H0 ;  /* 0x20000043ff447230 */ /* 0x000fc40000004100 */
[----:B------:R-:W-:Y:S02]  /*0a10*/  HADD2.F32 R70, -RZ, R69.H0_H0 ;  /* 0x20000045ff467230 */ /* 0x000fe40000004100 */
[----:B------:R-:W-:Y:S02]  /*0a20*/  HADD2.F32 R86, -RZ, R85.H0_H0 ;  /* 0x20000055ff567230 */ /* 0x000fe40000004100 */
[----:B------:R-:W-:Y:S02]  /*0a30*/  HADD2.F32 R92, -RZ, R91.H0_H0 ;  /* 0x2000005bff5c7230 */ /* 0x000fe40000004100 */
[----:B------:R-:W-:Y:S02]  /*0a40*/  HADD2.F32 R98, -RZ, R97.H0_H0 ;  /* 0x20000061ff627230 */ /* 0x000fe40000004100 */
[----:B------:R-:W-:Y:S02]  /*0a50*/  HADD2.F32 R104, -RZ, R103.H0_H0 ;  /* 0x20000067ff687230 */ /* 0x000fe40000004100 */
[----:B------:R-:W-:-:S02]  /*0a60*/  HADD2.F32 R19, -RZ, R36.H0_H0 ;  /* 0x20000024ff137230 */ /* 0x000fc40000004100 */
[----:B------:R-:W-:Y:S02]  /*0a70*/  HADD2.F32 R20, -RZ, R36.H1_H1 ;  /* 0x30000024ff147230 */ /* 0x000fe40000004100 */
[--C-:B------:R-:W-:Y:S02]  /*0a80*/  HADD2.F32 R24, -RZ, R38.reuse.H0_H0 ;  /* 0x20000026ff187230 */ /* 0x100fe40000004100 */
[----:B------:R-:W-:Y:S02]  /*0a90*/  HADD2.F32 R23, -RZ, R38.H1_H1 ;  /* 0x30000026ff177230 */ /* 0x000fe40000004100 */
[--C-:B------:R-:W-:Y:S02]  /*0aa0*/  HADD2.F32 R25, -RZ, R37.reuse.H0_H0 ;  /* 0x20000025ff197230 */ /* 0x100fe40000004100 */
[----:B------:R-:W-:Y:S02]  /*0ab0*/  HADD2.F32 R26, -RZ, R37.H1_H1 ;  /* 0x30000025ff1a7230 */ /* 0x000fe40000004100 */
[----:B------:R-:W-:-:S02]  /*0ac0*/  HADD2.F32 R27, -RZ, R27.H1_H1 ;  /* 0x3000001bff1b7230 */ /* 0x000fc40000004100 */
[----:B------:R-:W-:Y:S02]  /*0ad0*/  HADD2.F32 R57, -RZ, R57.H1_H1 ;  /* 0x30000039ff397230 */ /* 0x000fe40000004100 */
[----:B------:R-:W-:Y:S02]  /*0ae0*/  HADD2.F32 R60, -RZ, R60.H1_H1 ;  /* 0x3000003cff3c7230 */ /* 0x000fe40000004100 */
[----:B------:R-:W-:Y:S02]  /*0af0*/  HADD2.F32 R61, -RZ, R61.H1_H1 ;  /* 0x3000003dff3d7230 */ /* 0x000fe40000004100 */
[----:B------:R-:W-:Y:S02]  /*0b00*/  HADD2.F32 R63, -RZ, R63.H1_H1 ;  /* 0x3000003fff3f7230 */ /* 0x000fe40000004100 */
[----:B------:R-:W-:Y:S02]  /*0b10*/  HADD2.F32 R66, -RZ, R66.H1_H1 ;  /* 0x30000042ff427230 */ /* 0x000fe40000004100 */
[----:B------:R-:W-:-:S02]  /*0b20*/  HADD2.F32 R67, -RZ, R67.H1_H1 ;  /* 0x30000043ff437230 */ /* 0x000fc40000004100 */
[----:B------:R-:W-:Y:S02]  /*0b30*/  HADD2.F32 R69, -RZ, R69.H1_H1 ;  /* 0x30000045ff457230 */ /* 0x000fe40000004100 */
[--C-:B------:R-:W-:Y:S02]  /*0b40*/  HADD2.F32 R71, -RZ, R28.reuse.H0_H0 ;  /* 0x2000001cff477230 */ /* 0x100fe40000004100 */
[----:B------:R-:W-:Y:S02]  /*0b50*/  HADD2.F32 R84, -RZ, R28.H1_H1 ;  /* 0x3000001cff547230 */ /* 0x000fe40000004100 */
[----:B------:R-:W-:Y:S02]  /*0b60*/  HADD2.F32 R85, -RZ, R85.H1_H1 ;  /* 0x30000055ff557230 */ /* 0x000fe40000004100 */
[--C-:B------:R-:W-:Y:S02]  /*0b70*/  HADD2.F32 R88, -RZ, R32.reuse.H0_H0 ;  /* 0x20000020ff587230 */ /* 0x100fe40000004100 */
[----:B------:R-:W-:-:S02]  /*0b80*/  HADD2.F32 R87, -RZ, R32.H1_H1 ;  /* 0x30000020ff577230 */ /* 0x000fc40000004100 */
[--C-:B------:R-:W-:Y:S02]  /*0b90*/  HADD2.F32 R89, -RZ, R29.reuse.H0_H0 ;  /* 0x2000001dff597230 */ /* 0x100fe40000004100 */
[----:B------:R-:W-:Y:S02]  /*0ba0*/  HADD2.F32 R90, -RZ, R29.H1_H1 ;  /* 0x3000001dff5a7230 */ /* 0x000fe40000004100 */
[----:B------:R-:W-:Y:S02]  /*0bb0*/  HADD2.F32 R91, -RZ, R91.H1_H1 ;  /* 0x3000005bff5b7230 */ /* 0x000fe40000004100 */
[--C-:B------:R-:W-:Y:S02]  /*0bc0*/  HADD2.F32 R94, -RZ, R33.reuse.H0_H0 ;  /* 0x20000021ff5e7230 */ /* 0x100fe40000004100 */
[----:B------:R-:W-:Y:S02]  /*0bd0*/  HADD2.F32 R93, -RZ, R33.H1_H1 ;  /* 0x30000021ff5d7230 */ /* 0x000fe40000004100 */
[----:B------:R-:W-:-:S02]  /*0be0*/  HADD2.F32 R95, -RZ, R30.H0_H0 ;  /* 0x2000001eff5f7230 */ /* 0x000fc40000004100 */
[----:B------:R-:W-:Y:S02]  /*0bf0*/  HADD2.F32 R96, -RZ, R30.H1_H1 ;  /* 0x3000001eff607230 */ /* 0x000fe40000004100 */
[----:B------:R-:W-:Y:S02]  /*0c00*/  HADD2.F32 R97, -RZ, R97.H1_H1 ;  /* 0x30000061ff617230 */ /* 0x000fe40000004100 */
[--C-:B------:R-:W-:Y:S02]  /*0c10*/  HADD2.F32 R100, -RZ, R34.reuse.H0_H0 ;  /* 0x20000022ff647230 */ /* 0x100fe40000004100 */
[----:B------:R-:W-:Y:S02]  /*0c20*/  HADD2.F32 R99, -RZ, R34.H1_H1 ;  /* 0x30000022ff637230 */ /* 0x000fe40000004100 */
[--C-:B------:R-:W-:Y:S02]  /*0c30*/  HADD2.F32 R101, -RZ, R31.reuse.H0_H0 ;  /* 0x2000001fff657230 */ /* 0x100fe40000004100 */
[----:B------:R-:W-:-:S02]  /*0c40*/  HADD2.F32 R102, -RZ, R31.H1_H1 ;  /* 0x3000001fff667230 */ /* 0x000fc40000004100 */
[----:B------:R-:W-:Y:S02]  /*0c50*/  HADD2.F32 R103, -RZ, R103.H1_H1 ;  /* 0x30000067ff677230 */ /* 0x000fe40000004100 */
[--C-:B------:R-:W-:Y:S02]  /*0c60*/  HADD2.F32 R106, -RZ, R35.reuse.H0_H0 ;  /* 0x20000023ff6a7230 */ /* 0x100fe40000004100 */
[----:B-1234-:R-:W-:-:S07]  /*0c70*/  HADD2.F32 R105, -RZ, R35.H1_H1 ;  /* 0x30000023ff697230 */ /* 0x01efce0000004100 */
.L_x_1247:
        /* <DEDUP_REMOVED lines=18> */
[----:B------:R-:W-:Y:S02]  /*0da0*/  HADD2.F32 R37, -RZ, R28.H0_H0 ;  /* 0x2000001cff257230 */ /* 0x000fe40000004100 */
[----:B------:R-:W-:Y:S02]  /*0db0*/  HADD2.F32 R40, -RZ, R40.H1_H1 ;  /* 0x30000028ff287230 */ /* 0x000fe40000004100 */
[----:B------:R-:W-:Y:S02]  /*0dc0*/  HADD2.F32 R38, -RZ, R41.H0_H0 ;  /* 0x20000029ff267230 */ /* 0x000fe40000004100 */
[----:B------:R-:W-:Y:S01]  /*0dd0*/  FADD.FTZ R36, R36, R37 ;  /* 0x0000002524247221 */ /* 0x000fe20000010000 */
[----:B------:R-:W-:Y:S02]  /*0de0*/  HADD2.F32 R37, -RZ, R28.H1_H1 ;  /* 0x3000001cff257230 */ /* 0x000fe40000004100 */
[----:B0-----:R-:W-:-:S02]  /*0df0*/  HADD2.F32 R46, -RZ, R42.H0_H0 ;  /* 0x2000002aff2e7230 */ /* 0x001fc40000004100 */
[----:B------:R-:W-:Y:S02]  /*0e00*/  HADD2.F32 R47, -RZ, R42.H1_H1 ;  /* 0x3000002aff2f7230 */ /* 0x000fe40000004100 */
[----:B------:R-:W-:Y:S01]  /*0e10*/  FADD.FTZ R40, R40, R37 ;  /* 0x0000002528287221 */ /* 0x000fe20000010000 */
[----:B------:R-:W-:Y:S02]  /*0e20*/  HADD2.F32 R41, -RZ, R41.H1_H1 ;  /* 0x30000029ff297230 */ /* 0x000fe40000004100 */
[--C-:B------:R-:W-:Y:S02]  /*0e30*/  HADD2.F32 R39, -RZ, R29.reuse.H0_H0 ;  /* 0x2000001dff277230 */ /* 0x100fe40000004100 */
[----:B------:R-:W-:Y:S02]  /*0e40*/  HADD2.F32 R42, -RZ, R29.H1_H1 ;  /* 0x3000001dff2a7230 */ /* 0x000fe40000004100 */
[----:B------:R-:W-:Y:S02]  /*0e50*/  HADD2.F32 R37, -RZ, R32.H0_H0 ;  /* 0x20000020ff257230 */ /* 0x000fe40000004100 */
[----:B------:R-:W-:Y:S01]  /*0e60*/  FADD.FTZ R38, R38, R39 ;  /* 0x0000002726267221 */ /* 0x000fe20000010000 */
[----:B------:R-:W-:-:S02]  /*0e70*/  HADD2.F32 R73, -RZ, R33.H0_H0 ;  /* 0x20000021ff497230 */ /* 0x000fc40000004100 */
[----:B------:R-:W-:Y:S01]  /*0e80*/  FADD.FTZ R41, R41, R42 ;  /* 0x0000002a29297221 */ /* 0x000fe20000010000 */
[--C-:B------:R-:W-:Y:S02]  /*0e90*/  HADD2.F32 R49, -RZ, R43.reuse.H0_H0 ;  /* 0x2000002bff317230 */ /* 0x100fe40000004100 */
[----:B------:R-:W-:Y:S01]  /*0ea0*/  FADD.FTZ R52, R36, R37 ;  /* 0x0000002524347221 */ /* 0x000fe20000010000 */
[----:B------:R-:W-:Y:S02]  /*0eb0*/  HADD2.F32 R50, -RZ, R43.H1_H1 ;  /* 0x3000002bff327230 */ /* 0x000fe40000004100 */
[----:B------:R-:W-:Y:S01]  /*0ec0*/  FADD.FTZ R73, R38, R73 ;  /* 0x0000004926497221 */ /* 0x000fe20000010000 */
[--C-:B------:R-:W-:Y:S02]  /*0ed0*/  HADD2.F32 R43, -RZ, R30.reuse.H0_H0 ;  /* 0x2000001eff2b7230 */ /* 0x100fe40000004100 */
[----:B------:R-:W-:Y:S02]  /*0ee0*/  HADD2.F32 R48, -RZ, R30.H1_H1 ;  /* 0x3000001eff307230 */ /* 0x000fe40000004100 */
[----:B------:R-:W-:-:S02]  /*0ef0*/  HADD2.F32 R42, -RZ, R31.H0_H0 ;  /* 0x2000001fff2a7230 */ /* 0x000fc40000004100 */
[----:B------:R-:W-:Y:S01]  /*0f00*/  FADD.FTZ R43, R46, R43 ;  /* 0x0000002b2e2b7221 */ /* 0x000fe20000010000 */
[----:B------:R-:W-:Y:S02]  /*0f10*/  HADD2.F32 R39, -RZ, R31.H1_H1 ;  /* 0x3000001fff277230 */ /* 0x000fe40000004100 */
[----:B------:R-:W-:Y:S01]  /*0f20*/  FADD.FTZ R47, R47, R48 ;  /* 0x000000302f2f7221 */ /* 0x000fe20000010000 */
[----:B------:R-:W-:Y:S02]  /*0f30*/  HADD2.F32 R72, -RZ, R34.H0_H0 ;  /* 0x20000022ff487230 */ /* 0x000fe40000004100 */
        /* <DEDUP_REMOVED lines=18> */
.L_x_1239:
        /* <DEDUP_REMOVED lines=29> */
.L_x_1238:
[----:B------:R-:W-:Y:S05]  /*1230*/  @!P2 BRA `(.L_x_1241) ;  /* 0x000000000074a947 */ /* 0x000fea0003800000 */
        /* <DEDUP_REMOVED lines=29> */
.L_x_1241:
        /* <DEDUP_REMOVED lines=8> */
.L_x_1240:
[----:B------:R-:W1:Y:S01]  /*1490*/  @P1 LDC.64 R40, c[0x0][0x398] ;  /* 0x0000e600ff281b82 */ /* 0x000e620000000a00 */
[----:B------:R-:W-:-:S07]  /*14a0*/  IADD3 R53, PT, PT, R77, 0x20, RZ ;  /* 0x000000204d357810 */ /* 0x000fce0007ffe0ff */
[----:B0-----:R-:W0:Y:S08]  /*14b0*/  @P0 LDC.64 R46, c[0x0][0x3a8] ;  /* 0x0000ea00ff2e0b82 */ /* 0x001e300000000a00 */
[----:B------:R-:W2:Y:S01]  /*14c0*/  @P2 LDC.64 R42, c[0x0][0x3a0] ;  /* 0x0000e800ff2a2b82 */ /* 0x000ea20000000a00 */
[----:B-1----:R-:W-:-:S04]  /*14d0*/  @P1 IMAD.WIDE.U32 R48, R53, 0x10, R40 ;  /* 0x0000001035301825 */ /* 0x002fc800078e0028 */
[----:B------:R-:W-:-:S04]  /*14e0*/  IMAD.WIDE.U32 R40, R53, 0x10, R44 ;  /* 0x0000001035287825 */ /* 0x000fc800078e002c */
[----:B0-----:R-:W-:-:S05]  /*14f0*/  @P0 IMAD.WIDE.U32 R46, R77, 0x10, R46 ;  /* 0x000000104d2e0825 */ /* 0x001fca00078e002e */
        /* <DEDUP_REMOVED lines=13> */
[----:B------:R-:W-:Y:S02]  /*15d0*/  HADD2.F32 R42, -RZ, R43.H0_H0 ;  /* 0x2000002bff2a7230 */ /* 0x000fe40000004100 */
[--C-:B------:R-:W-:Y:S02]  /*15e0*/  HADD2.F32 R48, -RZ, R40.reuse.H0_H0 ;  /* 0x20000028ff307230 */ /* 0x100fe40000004100 */
[----:B------:R-:W-:Y:S02]  /*15f0*/  HADD2.F32 R49, -RZ, R40.H1_H1 ;  /* 0x30000028ff317230 */ /* 0x000fe40000004100 */
[----:B------:R-:W-:-:S02]  /*1600*/  HADD2.F32 R47, -RZ, R41.H0_H0 ;  /* 0x20000029ff2f7230 */ /* 0x000fc40000004100 */
[----:B------:R-:W-:Y:S02]  /*1610*/  HADD2.F32 R80, -RZ, R41.H1_H1 ;  /* 0x30000029ff507230 */ /* 0x000fe40000004100 */
[----:B------:R-:W-:Y:S01]  /*1620*/  HADD2.F32 R43, -RZ, R43.H1_H1 ;  /* 0x3000002bff2b7230 */ /* 0x000fe20000004100 */
[----:B------:R-:W-:Y:S06]  /*1630*/  BRA `(.L_x_1244) ;  /* 0x0000000400a47947 */ /* 0x000fec0003800000 */
.L_x_1243:
[----:B-----5:R-:W-:Y:S02]  /*1640*/  HADD2.F32 R48, -RZ, R40.H0_H0 ;  /* 0x20000028ff307230 */ /* 0x020fe40000004100 */
[----:B------:R-:W-:Y:S02]  /*1650*/  HADD2.F32 R47, -RZ, R41.H0_H0 ;  /* 0x20000029ff2f7230 */ /* 0x000fe40000004100 */
[----:B------:R-:W-:Y:S02]  /*1660*/  HADD2.F32 R37, -RZ, R32.H0_H0 ;  /* 0x20000020ff257230 */ /* 0x000fe40000004100 */
[----:B------:R-:W-:Y:S02]  /*1670*/  HADD2.F32 R36, -RZ, R33.H0_H0 ;  /* 0x20000021ff247230 */ /* 0x000fe40000004100 */
[--C-:B------:R-:W-:Y:S02]  /*1680*/  HADD2.F32 R45, -RZ, R42.reuse.H0_H0 ;  /* 0x2000002aff2d7230 */ /* 0x100fe40000004100 */
[----:B------:R-:W-:Y:S01]  /*1690*/  FADD.FTZ R48, R37, R48 ;  /* 0x0000003025307221 */ /* 0x000fe20000010000 */
[----:B------:R-:W-:-:S02]  /*16a0*/  HADD2.F32 R44, -RZ, R42.H1_H1 ;  /* 0x3000002aff2c7230 */ /* 0x000fc40000004100 */
[----:B------:R-:W-:Y:S01]  /*16b0*/  FADD.FTZ R47, R36, R47 ;  /* 0x0000002f242f7221 */ /* 0x000fe20000010000 */
[----:B------:R-:W-:Y:S02]  /*16c0*/  HADD2.F32 R42, -RZ, R43.H0_H0 ;  /* 0x2000002bff2a7230 */ /* 0x000fe40000004100 */
        /* <DEDUP_REMOVED lines=20> */
.L_x_1242:
[----:B------:R-:W-:-:S04]  /*1810*/  UISETP.NE.U32.AND UP0, UPT, UR10, URZ, UPT ;  /* 0x000000ff0a00728c */ /* 0x000fc8000bf05070 */
[----:B------:R-:W-:-:S09]  /*1820*/  UISETP.NE.AND.EX UP0, UPT, UR11, URZ, UPT, UP0 ;  /* 0x000000ff0b00728c */ /* 0x000fd2000bf05300 */
[----:B------:R-:W-:Y:S05]  /*1830*/  BRA.U UP0, `(.L_x_1245) ;  /* 0x0000000100747547 */ /* 0x000fea000b800000 */
        /* <DEDUP_REMOVED lines=29> */
.L_x_1245:
[----:B-----5:R-:W-:Y:S02]  /*1a10*/  HADD2.F32 R36, -RZ, R40.H0_H0 ;  /* 0x20000028ff247230 */ /* 0x020fe40000004100 */
[----:B------:R-:W-:Y:S02]  /*1a20*/  HADD2.F32 R37, -RZ, R28.H0_H0 ;  /* 0x2000001cff257230 */ /* 0x000fe40000004100 */
[--C-:B------:R-:W-:Y:S02]  /*1a30*/  HADD2.F32 R38, -RZ, R41.reuse.H0_H0 ;  /* 0x20000029ff267230 */ /* 0x100fe40000004100 */
[--C-:B------:R-:W-:Y:S02]  /*1a40*/  HADD2.F32 R44, -RZ, R42.reuse.H0_H0 ;  /* 0x2000002aff2c7230 */ /* 0x100fe40000004100 */
[----:B------:R-:W-:Y:S01]  /*1a50*/  FADD.FTZ R36, R37, R36 ;  /* 0x0000002425247221 */ /* 0x000fe20000010000 */
[----:B------:R-:W-:Y:S02]  /*1a60*/  HADD2.F32 R45, -RZ, R42.H1_H1 ;  /* 0x3000002aff2d7230 */ /* 0x000fe40000004100 */
[----:B------:R-:W-:-:S02]  /*1a70*/  HADD2.F32 R41, -RZ, R41.H1_H1 ;  /* 0x30000029ff297230 */ /* 0x000fc40000004100 */
[--C-:B------:R-:W-:Y:S02]  /*1a80*/  HADD2.F32 R48, -RZ, R43.reuse.H0_H0 ;  /* 0x2000002bff307230 */ /* 0x100fe40000004100 */
[----:B------:R-:W-:Y:S02]  /*1a90*/  HADD2.F32 R49, -RZ, R43.H1_H1 ;  /* 0x3000002bff317230 */ /* 0x000fe40000004100 */
[--C-:B------:R-:W-:Y:S02]  /*1aa0*/  HADD2.F32 R39, -RZ, R29.reuse.H0_H0 ;  /* 0x2000001dff277230 */ /* 0x100fe40000004100 */
[----:B------:R-:W-:Y:S02]  /*1ab0*/  HADD2.F32 R42, -RZ, R29.H1_H1 ;  /* 0x3000001dff2a7230 */ /* 0x000fe40000004100 */
[----:B------:R-:W-:Y:S02]  /*1ac0*/  HADD2.F32 R40, -RZ, R40.H1_H1 ;  /* 0x30000028ff287230 */ /* 0x000fe40000004100 */
[----:B------:R-:W-:Y:S01]  /*1ad0*/  FADD.FTZ R38, R39, R38 ;  /* 0x0000002627267221 */ /* 0x000fe20000010000 */
[----:B------:R-:W-:-:S02]  /*1ae0*/  HADD2.F32 R37, -RZ, R28.H1_H1 ;  /* 0x3000001cff257230 */ /* 0x000fc40000004100 */
[----:B------:R-:W-:Y:S01]  /*1af0*/  FADD.FTZ R41, R42, R41 ;  /* 0x000000292a297221 */ /* 0x000fe20000010000 */
[--C-:B------:R-:W-:Y:S02]  /*1b00*/  HADD2.F32 R43, -RZ, R30.reuse.H0_H0 ;  /* 0x2000001eff2b7230 */ /* 0x100fe40000004100 */
[----:B------:R-:W-:Y:S02]  /*1b10*/  HADD2.F32 R46, -RZ, R30.H1_H1 ;  /* 0x3000001eff2e7230 */ /* 0x000fe40000004100 */
[----:B------:R-:W-:Y:S01]  /*1b20*/  FADD.FTZ R40, R37, R40 ;  /* 0x0000002825287221 */ /* 0x000fe20000010000 */
[--C-:B------:R-:W-:Y:S02]  /*1b30*/  HADD2.F32 R39, -RZ, R31.reuse.H0_H0 ;  /* 0x2000001fff277230 */ /* 0x100fe40000004100 */
[----:B------:R-:W-:Y:S01]  /*1b40*/  FADD.FTZ R43, R43, R44 ;  /* 0x0000002c2b2b7221 */ /* 0x000fe20000010000 */
[----:B------:R-:W-:Y:S02]  /*1b50*/  HADD2.F32 R42, -RZ, R34.H0_H0 ;  /* 0x20000022ff2a7230 */ /* 0x000fe40000004100 */
[----:B------:R-:W-:Y:S01]  /*1b60*/  FADD.FTZ R46, R46, R45 ;  /* 0x0000002d2e2e7221 */ /* 0x000fe20000010000 */
[----:B------:R-:W-:-:S02]  /*1b70*/  HADD2.F32 R44, -RZ, R31.H1_H1 ;  /* 0x3000001fff2c7230 */ /* 0x000fc40000004100 */
[----:B------:R-:W-:Y:S01]  /*1b80*/  FADD.FTZ R39, R39, R48 ;  /* 0x0000003027277221 */ /* 0x000fe20000010000 */
[----:B------:R-:W-:Y:S02]  /*1b90*/  HADD2.F32 R37, -RZ, R32.H0_H0 ;  /* 0x20000020ff257230 */ /* 0x000fe40000004100 */
[----:B------:R-:W-:Y:S01]  /*1ba0*/  FADD.FTZ R45, R42, R43 ;  /* 0x0000002b2a2d7221 */ /* 0x000fe20000010000 */
[----:B------:R-:W-:Y:S02]  /*1bb0*/  HADD2.F32 R43, -RZ, R35.H1_H1 ;  /* 0x30000023ff2b7230 */ /* 0x000fe40000004100 */
[----:B------:R-:W-:Y:S01]  /*1bc0*/  FADD.FTZ R44, R44, R49 ;  /* 0x000000312c2c7221 */ /* 0x000fe20000010000 */
[----:B------:R-:W-:Y:S02]  /*1bd0*/  HADD2.F32 R47, -RZ, R33.H0_H0 ;  /* 0x20000021ff2f7230 */ /* 0x000fe40000004100 */
[----:B------:R-:W-:Y:S01]  /*1be0*/  FADD.FTZ R48, R37, R36 ;  /* 0x0000002425307221 */ /* 0x000fe20000010000 */
[----:B------:R-:W-:-:S02]  /*1bf0*/  HADD2.F32 R42, -RZ, R35.H0_H0 ;  /* 0x20000023ff2a7230 */ /* 0x000fc40000004100 */
        /* <DEDUP_REMOVED lines=13> */
.L_x_1244:
        /* <DEDUP_REMOVED lines=75> */
.L_x_1259:
        /* <DEDUP_REMOVED lines=37> */
[----:B-1----:R-:W-:Y:S01]  /*23d0*/  FFMA.FTZ R41, R118, R25, R56 ;  /* 0x0000001976297223 */ /* 0x002fe20000010038 */
[----:B------:R-:W-:Y:S01]  /*23e0*/  FFMA.FTZ R44, R122, R26, R27 ;  /* 0x0000001a7a2c7223 */ /* 0x000fe2000001001b */
[----:B------:R-:W-:Y:S01]  /*23f0*/  FFMA.FTZ R45, R120, R59, R62 ;  /* 0x0000003b782d7223 */ /* 0x000fe2000001003e */
[----:B------:R-:W-:Y:S01]  /*2400*/  FFMA.FTZ R47, R124, R60, R61 ;  /* 0x0000003c7c2f7223 */ /* 0x000fe2000001003d */
[----:B------:R-:W-:Y:S01]  /*2410*/  F2FP.F16.F32.PACK_AB R40, R43, R42 ;  /* 0x0000002a2b28723e */ /* 0x000fe200000000ff */
[C---:B------:R-:W-:Y:S01]  /*2420*/  FMUL.FTZ R43, R107.reuse, R46 ;  /* 0x0000002e6b2b7220 */ /* 0x040fe20000410000 */
[----:B------:R-:W-:Y:S01]  /*2430*/  FMUL.FTZ R82, R107, R82 ;  /* 0x000000526b527220 */ /* 0x000fe20000410000 */
[----:B------:R-:W-:Y:S01]  /*2440*/  F2FP.F16.F32.PACK_AB R41, R44, R41 ;  /* 0x000000292c29723e */ /* 0x000fe200000000ff */
[----:B---3--:R-:W-:Y:S01]  /*2450*/  IMAD.WIDE.U32 R76, R77, 0x10, R78 ;  /* 0x000000104d4c7825 */ /* 0x008fe200078e004e */
[----:B------:R-:W-:-:S03]  /*2460*/  F2FP.F16.F32.PACK_AB R42, R47, R45 ;  /* 0x0000002d2f2a723e */ /* 0x000fc600000000ff */
[----:B------:R-:W-:Y:S01]  /*2470*/  FFMA.FTZ R44, R114, R24, R3 ;  /* 0x00000018722c7223 */ /* 0x000fe20000010003 */
[----:B------:R-:W-:Y:S01]  /*2480*/  FFMA.FTZ R47, R43, R65, R68 ;  /* 0x000000412b2f7223 */ /* 0x000fe20000010044 */
[----:B------:R-:W-:-:S04]  /*2490*/  IMAD.WIDE.U32 R74, R53, 0x10, R74 ;  /* 0x00000010354a7825 */ /* 0x000fc800078e004a */
[C---:B------:R-:W-:Y:S01]  /*24a0*/  FFMA.FTZ R114, R82.reuse, R66, R67 ;  /* 0x0000004252727223 */ /* 0x040fe20000010043 */
[----:B------:R-:W-:Y:S01]  /*24b0*/  FFMA.FTZ R82, R82, R69, R10 ;  /* 0x0000004552527223 */ /* 0x000fe2000001000a */
[----:B------:R-:W-:Y:S01]  /*24c0*/  FFMA.FTZ R49, R116, R23, R4 ;  /* 0x0000001774317223 */ /* 0x000fe20000010004 */
[----:B------:R-:W-:-:S04]  /*24d0*/  IMAD.WIDE.U32 R78, R53, 0x10, R78 ;  /* 0x00000010354e7825 */ /* 0x000fc800078e004e */
[----:B------:R-:W-:Y:S01]  /*24e0*/  FFMA.FTZ R53, R43, R70, R9 ;  /* 0x000000462b357223 */ /* 0x000fe20000010009 */
[----:B------:R-:W-:Y:S01]  /*24f0*/  F2FP.F16.F32.PACK_AB R43, R114, R47 ;  /* 0x0000002f722b723e */ /* 0x000fe200000000ff */
[----:B------:R-:W-:Y:S01]  /*2500*/  FFMA.FTZ R46, R120, R64, R7 ;  /* 0x00000040782e7223 */ /* 0x000fe20000010007 */
[----:B------:R-:W-:Y:S01]  /*2510*/  FFMA.FTZ R51, R124, R63, R8 ;  /* 0x0000003f7c337223 */ /* 0x000fe20000010008 */
[C---:B------:R-:W-:Y:S01]  /*2520*/  FMUL.FTZ R55, R107.reuse, R48 ;  /* 0x000000306b377220 */ /* 0x040fe20000410000 */
[----:B------:R-:W-:Y:S01]  /*2530*/  F2FP.F16.F32.PACK_AB R47, R82, R53 ;  /* 0x00000035522f723e */ /* 0x000fe200000000ff */
[C---:B------:R-:W-:Y:S01]  /*2540*/  FMUL.FTZ R53, R107.reuse, R50 ;  /* 0x000000326b357220 */ /* 0x040fe20000410000 */
[C---:B------:R-:W-:Y:S01]  /*2550*/  FMUL.FTZ R109, R107.reuse, R52 ;  /* 0x000000346b6d7220 */ /* 0x040fe20000410000 */
[C---:B------:R-:W-:Y:S01]  /*2560*/  FMUL.FTZ R54, R107.reuse, R54 ;  /* 0x000000366b367220 */ /* 0x040fe20000410000 */
[----:B------:R-:W0:Y:S01]  /*2570*/  @!P2 LDC.64 R82, c[0x0][0x3c8] ;  /* 0x0000f200ff52ab82 */ /* 0x000e220000000a00 */
[C---:B------:R-:W-:Y:S01]  /*2580*/  FMUL.FTZ R111, R107.reuse, R80 ;  /* 0x000000506b6f7220 */ /* 0x040fe20000410000 */
[C---:B------:R-:W-:Y:S01]  /*2590*/  FMUL.FTZ R108, R107.reuse, R108 ;  /* 0x0000006c6b6c7220 */ /* 0x040fe20000410000 */
[C---:B------:R-:W-:Y:S01]  /*25a0*/  FMUL.FTZ R113, R107.reuse, R110 ;  /* 0x0000006e6b717220 */ /* 0x040fe20000410000 */
[----:B------:R-:W-:Y:S01]  /*25b0*/  FMUL.FTZ R114, R107, R112 ;  /* 0x000000706b727220 */ /* 0x000fe20000410000 */
[----:B------:R-:W-:Y:S01]  /*25c0*/  F2FP.F16.F32.PACK_AB R44, R49, R44 ;  /* 0x0000002c312c723e */ /* 0x000fe200000000ff */
[----:B------:R-:W-:Y:S01]  /*25d0*/  FFMA.FTZ R48, R55, R71, R86 ;  /* 0x0000004737307223 */ /* 0x000fe20000010056 */
[----:B------:R-:W-:Y:S01]  /*25e0*/  F2FP.F16.F32.PACK_AB R46, R51, R46 ;  /* 0x0000002e332e723e */ /* 0x000fe200000000ff */
[----:B------:R-:W-:Y:S01]  /*25f0*/  FFMA.FTZ R49, R53, R84, R85 ;  /* 0x0000005435317223 */ /* 0x000fe20000010055 */
[----:B------:R-:W-:Y:S01]  /*2600*/  FFMA.FTZ R50, R109, R89, R92 ;  /* 0x000000596d327223 */ /* 0x000fe2000001005c */
[----:B------:R-:W-:Y:S01]  /*2610*/  FFMA.FTZ R51, R54, R90, R91 ;  /* 0x0000005a36337223 */ /* 0x000fe2000001005b */
[----:B------:R-:W-:Y:S01]  /*2620*/  FFMA.FTZ R52, R111, R95, R98 ;  /* 0x0000005f6f347223 */ /* 0x000fe20000010062 */
[----:B------:R-:W-:Y:S01]  /*2630*/  FFMA.FTZ R81, R108, R96, R97 ;  /* 0x000000606c517223 */ /* 0x000fe20000010061 */
[----:B------:R-:W-:Y:S01]  /*2640*/  FFMA.FTZ R80, R113, R101, R104 ;  /* 0x0000006571507223 */ /* 0x000fe20000010068 */
[----:B------:R-:W-:Y:S01]  /*2650*/  FFMA.FTZ R115, R114, R102, R103 ;  /* 0x0000006672737223 */ /* 0x000fe20000010067 */
[----:B------:R-:W-:Y:S01]  /*2660*/  F2FP.F16.F32.PACK_AB R48, R49, R48 ;  /* 0x000000303130723e */ /* 0x000fe200000000ff */
[----:B------:R-:W-:Y:S01]  /*2670*/  FFMA.FTZ R45, R118, R58, R5 ;  /* 0x0000003a762d7223 */ /* 0x000fe20000010005 */
[----:B------:R-:W-:Y:S01]  /*2680*/  F2FP.F16.F32.PACK_AB R49, R51, R50 ;  /* 0x000000323331723e */ /* 0x000fe200000000ff */
[----:B------:R-:W-:Y:S01]  /*2690*/  FFMA.FTZ R122, R122, R57, R6 ;  /* 0x000000397a7a7223 */ /* 0x000fe20000010006 */
[----:B------:R-:W-:Y:S01]  /*26a0*/  F2FP.F16.F32.PACK_AB R50, R81, R52 ;  /* 0x000000345132723e */ /* 0x000fe200000000ff */
[----:B------:R-:W-:Y:S01]  /*26b0*/  FFMA.FTZ R52, R55, R88, R11 ;  /* 0x0000005837347223 */ /* 0x000fe2000001000b */
[----:B------:R-:W-:Y:S01]  /*26c0*/  F2FP.F16.F32.PACK_AB R51, R115, R80 ;  /* 0x000000507333723e */ /* 0x000fe200000000ff */
[----:B------:R-:W-:Y:S01]  /*26d0*/  FFMA.FTZ R110, R109, R94, R13 ;  /* 0x0000005e6d6e7223 */ /* 0x000fe2000001000d */
[----:B------:R-:W1:Y:S01]  /*26e0*/  LDC.64 R80, c[0x0][0x380] ;  /* 0x0000e000ff507b82 */ /* 0x000e620000000a00 */
[----:B------:R-:W-:Y:S01]  /*26f0*/  FFMA.FTZ R112, R111, R100, R15 ;  /* 0x000000646f707223 */ /* 0x000fe2000001000f */
[----:B------:R-:W-:Y:S01]  /*2700*/  FFMA.FTZ R55, R113, R106, R17 ;  /* 0x0000006a71377223 */ /* 0x000fe20000010011 */
[----:B------:R-:W-:Y:S01]  /*2710*/  FFMA.FTZ R114, R114, R105, R18 ;  /* 0x0000006972727223 */ /* 0x000fe20000010012 */
[----:B------:R-:W-:Y:S01]  /*2720*/  FFMA.FTZ R113, R108, R99, R16 ;  /* 0x000000636c717223 */ /* 0x000fe20000010010 */
[----:B------:R-:W-:Y:S01]  /*2730*/  FFMA.FTZ R111, R54, R93, R14 ;  /* 0x0000005d366f7223 */ /* 0x000fe2000001000e */
[----:B------:R-:W-:Y:S01]  /*2740*/  FFMA.FTZ R109, R53, R87, R12 ;  /* 0x00000057356d7223 */ /* 0x000fe2000001000c */
[----:B0-----:R-:W-:Y:S01]  /*2750*/  @!P2 IMAD.WIDE R82, R2, 0x4, R82 ;  /* 0x000000040252a825 */ /* 0x001fe200078e0252 */
[----:B------:R-:W-:-:S02]  /*2760*/  F2FP.F16.F32.PACK_AB R45, R122, R45 ;  /* 0x0000002d7a2d723e */ /* 0x000fc400000000ff */
[----:B------:R-:W-:Y:S02]  /*2770*/  F2FP.F16.F32.PACK_AB R55, R114, R55 ;  /* 0x000000377237723e */ /* 0x000fe400000000ff */
[----:B------:R-:W-:Y:S01]  /*2780*/  F2FP.F16.F32.PACK_AB R54, R113, R112 ;  /* 0x000000707136723e */ /* 0x000fe200000000ff */
[----:B------:R0:W-:Y:S01]  /*2790*/  @!P2 STG.E desc[UR6][R82.64], R107 ;  /* 0x0000006b5200a986 */ /* 0x0001e2000c101906 */
[----:B------:R-:W-:Y:S02]  /*27a0*/  F2FP.F16.F32.PACK_AB R53, R111, R110 ;  /* 0x0000006e6f35723e */ /* 0x000fe400000000ff */
[----:B------:R-:W-:Y:S01]  /*27b0*/  F2FP.F16.F32.PACK_AB R52, R109, R52 ;  /* 0x000000346d34723e */ /* 0x000fe200000000ff */
[----:B------:R0:W-:Y:S04]  /*27c0*/  STG.E.128 desc[UR6][R72.64], R40 ;  /* 0x0000002848007986 */ /* 0x0001e8000c101d06 */
[----:B------:R0:W-:Y:S01]  /*27d0*/  STG.E.128 desc[UR6][R76.64], R44 ;  /* 0x0000002c4c007986 */ /* 0x0001e2000c101d06 */
[----:B-1----:R-:W-:-:S03]  /*27e0*/  LEA R2, R80, R2, 0x2 ;  /* 0x0000000250027211 */ /* 0x002fc600078e10ff */
[----:B------:R0:W-:Y:S01]  /*27f0*/  STG.E.128 desc[UR6][R74.64], R48 ;  /* 0x000000304a007986 */ /* 0x0001e2000c101d06 */
[----:B------:R-:W-:-:S03]  /*2800*/  ISETP.GE.AND P2, PT, R2, R81, PT ;  /* 0x000000510200720c */ /* 0x000fc60003f46270 */
[----:B------:R0:W-:Y:S10]  /*2810*/  STG.E.128 desc[UR6][R78.64], R52 ;  /* 0x000000344e007986 */ /* 0x0001f4000c101d06 */
[----:B------:R-:W-:Y:S05]  /*2820*/  @!P2 BRA `(.L_x_1247) ;  /* 0xffffffe40014a947 */ /* 0x000fea000383ffff */
[----:B------:R-:W-:Y:S05]  /*2830*/  EXIT ;  /* 0x000000000000794d */ /* 0x000fea0003800000 */
.L_x_1246:
[----:B------:R-:W-:Y:S01]  /*2840*/  HFMA2 R108, -RZ, RZ, 0, 5.9604644775390625e-08 ;  /* 0x00000001ff6c7431 */ /* 0x000fe200000001ff */
[----:B------:R-:W-:Y:S01]  /*2850*/  BSSY B0, `(.L_x_1248) ;  /* 0x0000007000007945 */ /* 0x000fe20003800000 */
[----:B------:R-:W-:Y:S02]  /*2860*/  MOV R107, R50 ;  /* 0x00000032006b7202 */ /* 0x000fe40000000f00 */
[----:B------:R-:W-:Y:S02]  /*2870*/  MOV R109, 0x1f ;  /* 0x0000001f006d7802 */ /* 0x000fe40000000f00 */
[----:B------:R-:W-:-:S07]  /*2880*/  MOV R82, 0xffffffff ;  /* 0xffffffff00527802 */ /* 0x000fce0000000f00 */
[----:B------:R-:W-:Y:S05]  /*2890*/  WARPSYNC.COLLECTIVE R82, `(.L_x_1249) ;  /* 0x0000000052087348 */ /* 0x000fea0003c00000 */
[----:B------:R0:W1:Y:S02]  /*28a0*/  SHFL.BFLY P4, R79, R107, R108, R109 ;  /* 0x0c00006c6b4f7389 */ /* 0x000064000008006d */
[----:B01----:R-:W-:Y:S05]  /*28b0*/  ENDCOLLECTIVE ;  /* 0x000000000000791b */ /* 0x003fea0003800000 */
.L_x_1249:
[----:B------:R-:W-:Y:S05]  /*28c0*/  BSYNC B0 ;  /* 0x0000000000007941 */ /* 0x000fea0003800000 */
.L_x_1248:
        /* <DEDUP_REMOVED lines=10> */
.L_x_1250:
[----:B------:R-:W-:Y:S01]  /*2970*/  HFMA2 R108, -RZ, RZ, 0, 2.384185791015625e-07 ;  /* 0x00000004ff6c7431 */ /* 0x000fe200000001ff */
[----:B------:R-:W-:-:S05]  /*2980*/  MOV R40, R79 ;  /* 0x0000004f00287202 */ /* 0x000fca0000000f00 */
[----:B------:R-:W-:-:S05]  /*2990*/  FADD.FTZ R74, R41, R40 ;  /* 0x00000028294a7221 */ /* 0x000fca0000010000 */
[----:B------:R-:W-:-:S07]  /*29a0*/  MOV R107, R74 ;  /* 0x0000004a006b7202 */ /* 0x000fce0000000f00 */
[----:B------:R-:W-:Y:S05]  /*29b0*/  WARPSYNC.COLLECTIVE R82, `(.L_x_1251) ;  /* 0x0000000052087348 */ /* 0x000fea0003c00000 */
[----:B------:R0:W1:Y:S02]  /*29c0*/  SHFL.BFLY P4, R79, R107, R108, R109 ;  /* 0x0c00006c6b4f7389 */ /* 0x000064000008006d */
[----:B01----:R-:W-:Y:S05]  /*29d0*/  ENDCOLLECTIVE ;  /* 0x000000000000791b */ /* 0x003fea0003800000 */
.L_x_1251:
[----:B------:R-:W-:Y:S01]  /*29e0*/  HFMA2 R108, -RZ, RZ, 0, 4.76837158203125e-07 ;  /* 0x00000008ff6c7431 */ /* 0x000fe200000001ff */
[----:B------:R-:W-:-:S05]  /*29f0*/  MOV R51, R79 ;  /* 0x0000004f00337202 */ /* 0x000fca0000000f00 */
[----:B------:R-:W-:-:S05]  /*2a00*/  FADD.FTZ R75, R74, R51 ;  /* 0x000000334a4b7221 */ /* 0x000fca0000010000 */
[----:B------:R-:W-:-:S07]  /*2a10*/  MOV R107, R75 ;  /* 0x0000004b006b7202 */ /* 0x000fce0000000f00 */
[----:B------:R-:W-:Y:S05]  /*2a20*/  WARPSYNC.COLLECTIVE R82, `(.L_x_1252) ;  /* 0x0000000052087348 */ /* 0x000fea0003c00000 */
[----:B------:R0:W1:Y:S02]  /*2a30*/  SHFL.BFLY P4, R79, R107, R108, R109 ;  /* 0x0c00006c6b4f7389 */ /* 0x000064000008006d */
[----:B01----:R-:W-:Y:S05]  /*2a40*/  ENDCOLLECTIVE ;  /* 0x000000000000791b */ /* 0x003fea0003800000 */
.L_x_1252:
[----:B------:R-:W-:Y:S01]  /*2a50*/  HFMA2 R108, -RZ, RZ, 0, 9.5367431640625e-07 ;  /* 0x00000010ff6c7431 */ /* 0x000fe200000001ff */
[----:B------:R-:W-:-:S05]  /*2a60*/  MOV R40, R79 ;  /* 0x0000004f00287202 */ /* 0x000fca0000000f00 */
[----:B------:R-:W-:-:S05]  /*2a70*/  FADD.FTZ R78, R75, R40 ;  /* 0x000000284b4e7221 */ /* 0x000fca0000010000 */
[----:B------:R-:W-:-:S07]  /*2a80*/  MOV R107, R78 ;  /* 0x0000004e006b7202 */ /* 0x000fce0000000f00 */
[----:B------:R-:W-:Y:S05]  /*2a90*/  WARPSYNC.COLLECTIVE R82, `(.L_x_1253) ;  /* 0x0000000052087348 */ /* 0x000fea0003c00000 */
[----:B------:R0:W1:Y:S02]  /*2aa0*/  SHFL.BFLY P4, R79, R107, R108, R109 ;  /* 0x0c00006c6b4f7389 */ /* 0x000064000008006d */
[----:B01----:R-:W-:Y:S05]  /*2ab0*/  ENDCOLLECTIVE ;  /* 0x000000000000791b */ /* 0x003fea0003800000 */
.L_x_1253:
[----:B------:R-:W-:Y:S01]  /*2ac0*/  HFMA2 R108, -RZ, RZ, 0, 5.9604644775390625e-08 ;  /* 0x00000001ff6c7431 */ /* 0x000fe200000001ff */
[----:B------:R-:W-:-:S05]  /*2ad0*/  MOV R51, R79 ;  /* 0x0000004f00337202 */ /* 0x000fca0000000f00 */
        /* <DEDUP_REMOVED lines=38> */
.L_x_1254:
[----:B------:R-:W-:Y:S01]  /*2d40*/  HFMA2 R108, -RZ, RZ, 0, 1.1920928955078125e-07 ;  /* 0x00000002ff6c7431 */ /* 0x000fe200000001ff */
[----:B------:R-:W-:-:S05]  /*2d50*/  MOV R41, R79 ;  /* 0x0000004f00297202 */ /* 0x000fca0000000f00 */
[----:B------:R-:W-:-:S05]  /*2d60*/  FADD.FTZ R41, R40, R41 ;  /* 0x0000002928297221 */ /* 0x000fca0000010000 */
[----:B------:R-:W-:-:S07]  /*2d70*/  MOV R107, R41 ;  /* 0x00000029006b7202 */ /* 0x000fce0000000f00 */
[----:B------:R-:W-:Y:S05]  /*2d80*/  WARPSYNC.COLLECTIVE R82, `(.L_x_1255) ;  /* 0x0000000052087348 */ /* 0x000fea0003c00000 */
[----:B------:R0:W1:Y:S02]  /*2d90*/  SHFL.BFLY P4, R79, R107, R108, R109 ;  /* 0x0c00006c6b4f7389 */ /* 0x000064000008006d */
[----:B01----:R-:W-:Y:S05]  /*2da0*/  ENDCOLLECTIVE ;  /* 0x000000000000791b */ /* 0x003fea0003800000 */
.L_x_1255:
[----:B------:R-:W-:Y:S01]  /*2db0*/  HFMA2 R108, -RZ, RZ, 0, 2.384185791015625e-07 ;  /* 0x00000004ff6c7431 */ /* 0x000fe200000001ff */
[----:B------:R-:W-:-:S05]  /*2dc0*/  MOV R50, R79 ;  /* 0x0000004f00327202 */ /* 0x000fca0000000f00 */
[----:B------:R-:W-:-:S05]  /*2dd0*/  FADD.FTZ R50, R41, R50 ;  /* 0x0000003229327221 */ /* 0x000fca0000010000 */
[----:B------:R-:W-:-:S07]  /*2de0*/  MOV R107, R50 ;  /* 0x00000032006b7202 */ /* 0x000fce0000000f00 */
[----:B------:R-:W-:Y:S05]  /*2df0*/  WARPSYNC.COLLECTIVE R82, `(.L_x_1256) ;  /* 0x0000000052087348 */ /* 0x000fea0003c00000 */
[----:B------:R0:W1:Y:S02]  /*2e00*/  SHFL.BFLY P4, R79, R107, R108, R109 ;  /* 0x0c00006c6b4f7389 */ /* 0x000064000008006d */
[----:B01----:R-:W-:Y:S05]  /*2e10*/  ENDCOLLECTIVE ;  /* 0x000000000000791b */ /* 0x003fea0003800000 */
.L_x_1256:
[----:B------:R-:W-:Y:S01]  /*2e20*/  HFMA2 R108, -RZ, RZ, 0, 4.76837158203125e-07 ;  /* 0x00000008ff6c7431 */ /* 0x000fe200000001ff */
[----:B------:R-:W-:-:S05]  /*2e30*/  MOV R75, R79 ;  /* 0x0000004f004b7202 */ /* 0x000fca0000000f00 */
[----:B------:R-:W-:-:S05]  /*2e40*/  FADD.FTZ R75, R50, R75 ;  /* 0x0000004b324b7221 */ /* 0x000fca0000010000 */
[----:B------:R-:W-:-:S07]  /*2e50*/  MOV R107, R75 ;  /* 0x0000004b006b7202 */ /* 0x000fce0000000f00 */
[----:B------:R-:W-:Y:S05]  /*2e60*/  WARPSYNC.COLLECTIVE R82, `(.L_x_1257) ;  /* 0x0000000052087348 */ /* 0x000fea0003c00000 */
[----:B------:R0:W1:Y:S02]  /*2e70*/  SHFL.BFLY P4, R79, R107, R108, R109 ;  /* 0x0c00006c6b4f7389 */ /* 0x000064000008006d */
[----:B01----:R-:W-:Y:S05]  /*2e80*/  ENDCOLLECTIVE ;  /* 0x000000000000791b */ /* 0x003fea0003800000 */
.L_x_1257:
[----:B------:R-:W-:Y:S01]  /*2e90*/  HFMA2 R108, -RZ, RZ, 0, 9.5367431640625e-07 ;  /* 0x00000010ff6c7431 */ /* 0x000fe200000001ff */
[----:B------:R-:W-:-:S05]  /*2ea0*/  MOV R74, R79 ;  /* 0x0000004f004a7202 */ /* 0x000fca0000000f00 */
[----:B------:R-:W-:-:S05]  /*2eb0*/  FADD.FTZ R74, R75, R74 ;  /* 0x0000004a4b4a7221 */ /* 0x000fca0000010000 */
[----:B------:R-:W-:-:S07]  /*2ec0*/  MOV R107, R74 ;  /* 0x0000004a006b7202 */ /* 0x000fce0000000f00 */
[----:B------:R-:W-:Y:S05]  /*2ed0*/  WARPSYNC.COLLECTIVE R82, `(.L_x_1258) ;  /* 0x0000000052087348 */ /* 0x000fea0003c00000 */
[----:B------:R0:W1:Y:S02]  /*2ee0*/  SHFL.BFLY P4, R79, R107, R108, R109 ;  /* 0x0c00006c6b4f7389 */ /* 0x000064000008006d */
[----:B01----:R-:W-:Y:S05]  /*2ef0*/  ENDCOLLECTIVE ;  /* 0x000000000000791b */ /* 0x003fea0003800000 */
.L_x_1258:
[----:B------:R-:W-:Y:S05]  /*2f00*/  BRA `(.L_x_1259) ;  /* 0xfffffff0009c7947 */ /* 0x000fea000383ffff */
.L_x_1260:
        /* <DEDUP_REMOVED lines=15> */
.L_x_12106:


//--------------------- .text._ZN10layer_norm31ln_parallel_residual_fwd_kernelINS_13Kernel_traitsI6__halfS2_S2_S2_fjLj512ELj1ELj4ELj1ELj16ENS_18Kernel_traits_baseILj512ES2_S2_S2_S2_fjLj128EEEEELb0ELb1ELb0EEEvNS_9FwdParamsE --------------------------
	.section	.text._ZN10layer_norm31ln_parallel_residual_fwd_kernelINS_13Kernel_traitsI6__halfS2_S2_S2_fjLj512ELj1ELj4ELj1ELj16ENS_18Kernel_traits_baseILj512ES2_S2_S2_S2_fjLj128EEEEELb0ELb1ELb0EEEvNS_9FwdParamsE,"ax",@progbits
	.align	128
        .global         _ZN10layer_norm31ln_parallel_residual_fwd_kernelINS_13Kernel_traitsI6__halfS2_S2_S2_fjLj512ELj1ELj4ELj1ELj16ENS_18Kernel_traits_baseILj512ES2_S2_S2_S2_fjLj128EEEEELb0ELb1ELb0EEEvNS_9FwdParamsE
        .type           _ZN10layer_norm31ln_parallel_residual_fwd_kernelINS_13Kernel_traitsI6__halfS2_S2_S2_fjLj512ELj1ELj4ELj1ELj16ENS_18Kernel_traits_baseILj512ES2_S2_S2_S2_fjLj128EEEEELb0ELb1ELb0EEEvNS_9FwdParamsE,@function
        .size           _ZN10layer_norm31ln_parallel_residual_fwd_kernelINS_13Kernel_traitsI6__halfS2_S2_S2_fjLj512ELj1ELj4ELj1ELj16ENS_18Kernel_traits_baseILj512ES2_S2_S2_S2_fjLj128EEEEELb0ELb1ELb0EEEvNS_9FwdParamsE,(.L_x_12107 - _ZN10layer_norm31ln_parallel_residual_fwd_kernelINS_13Kernel_traitsI6__halfS2_S2_S2_fjLj512ELj1ELj4ELj1ELj16ENS_18Kernel_traits_baseILj512ES2_S2_S2_S2_fjLj128EEEEELb0ELb1ELb0EEEvNS_9FwdParamsE)
        .other          _ZN10layer_norm31ln_parallel_residual_fwd_kernelINS_13Kernel_traitsI6__halfS2_S2_S2_fjLj512ELj1ELj4ELj1ELj16ENS_18Kernel_traits_baseILj512ES2_S2_S2_S2_fjLj128EEEEELb0ELb1ELb0EEEvNS_9FwdParamsE,@"STO_CUDA_ENTRY STV_DEFAULT"
_ZN10layer_norm31ln_parallel_residual_fwd_kernelINS_13Kernel_traitsI6__halfS2_S2_S2_fjLj512ELj1ELj4ELj1ELj16ENS_18Kernel_traits_baseILj512ES2_S2_S2_S2_fjLj128EEEEELb0ELb1ELb0EEEvNS_9FwdParamsE:
.text._ZN10layer_norm31ln_parallel_residual_fwd_kernelINS_13Kernel_traitsI6__halfS2_S2_S2_fjLj512ELj1ELj4ELj1ELj16ENS_18Kernel_traits_baseILj512ES2_S2_S2_S2_fjLj128EEEEELb0ELb1ELb0EEEvNS_9FwdParamsE:
[----:B------:R-:W-:Y:S01]  /*0000*/  LDC R1, c[0x0][0x37c] ;  /* 0x0000df00ff017b82 */ /* 0x000fe20000000800 */
[----:B------:R-:W0:Y:S07]  /*0010*/  S2R R2, SR_TID.X ;  /* 0x0000000000027919 */ /* 0x000e2e0000002100 */
[----:B------:R-:W1:Y:S01]  /*0020*/  LDC.64 R4, c[0x0][0x398] ;  /* 0x0000e600ff047b82 */ /* 0x000e620000000a00 */
[----:B------:R-:W2:Y:S01]  /*0030*/  LDCU.64 UR10, c[0x0][0x438] ;  /* 0x00008700ff0a77ac */ /* 0x000ea20008000a00 */
[----:B------:R-:W-:Y:S01]  /*0040*/  BSSY.RECONVERGENT B0, `(.L_x_1261) ;  /* 0x0000036000007945 */ /* 0x000fe20003800200 */
[----:B------:R-:W1:Y:S05]  /*0050*/  LDCU.64 UR8, c[0x0][0x3a0] ;  /* 0x00007400ff0877ac */ /* 0x000e6a0008000a00 */
[----:B------:R-:W3:Y:S01]  /*0060*/  LDC R3, c[0x0][0x388] ;  /* 0x0000e200ff037b82 */ /* 0x000ee20000000800 */
[----:B------:R-:W4:Y:S07]  /*0070*/  LDCU.64 UR6, c[0x0][0x358] ;  /* 0x00006b00ff0677ac */ /* 0x000f2e0008000a00 */
[----:B------:R-:W5:Y:S01]  /*0080*/  S2UR UR4, SR_CTAID.X ;  /* 0x00000000000479c3 */ /* 0x000f620000002500 */
[----:B--2---:R-:W-:-:S04]  /*0090*/  UISETP.NE.U32.AND UP0, UPT, UR10, URZ, UPT ;  /* 0x000000ff0a00728c */ /* 0x004fc8000bf05070 */
[----:B------:R-:W-:Y:S01]  /*00a0*/  UISETP.NE.AND.EX UP0, UPT, UR11, URZ, UPT, UP0 ;  /* 0x000000ff0b00728c */ /* 0x000fe2000bf05300 */
[----:B-1----:R-:W-:-:S04]  /*00b0*/  LOP3.LUT P0, RZ, R4, UR8, RZ, 0xfc, !PT ;  /* 0x0000000804ff7c12 */ /* 0x002fc8000f80fcff */
[----:B------:R-:W-:Y:S02]  /*00c0*/  LOP3.LUT P0, RZ, R5, UR9, RZ, 0xfc, P0 ;  /* 0x0000000905ff7c12 */ /* 0x000fe4000800fcff */
[----:B0-----:R-:W-:Y:S02]  /*00d0*/  SHF.R.U32.HI R5, RZ, 0x5, R2 ;  /* 0x00000005ff057819 */ /* 0x001fe40000011602 */
[----:B---3--:R-:W-:-:S04]  /*00e0*/  SHF.R.S32.HI R0, RZ, 0x1f, R3 ;  /* 0x0000001fff007819 */ /* 0x008fc80000011403 */
[----:B------:R-:W-:Y:S02]  /*00f0*/  LEA.HI R0, R0, R3, RZ, 0x3 ;  /* 0x0000000300007211 */ /* 0x000fe400078f18ff */
[C---:B------:R-:W-:Y:S01]  /*0100*/  LOP3.LUT R3, R2.reuse, 0x1f, RZ, 0xc, !PT ;  /* 0x0000001f02037812 */ /* 0x040fe200078e0cff */
[----:B-----5:R-:W-:Y:S01]  /*0110*/  USHF.L.U32 UR4, UR4, 0x2, URZ ;  /* 0x0000000204047899 */ /* 0x020fe200080006ff */
[----:B------:R-:W-:Y:S02]  /*0120*/  LOP3.LUT R2, R2, 0x1f, RZ, 0xc0, !PT ;  /* 0x0000001f02027812 */ /* 0x000fe400078ec0ff */
[----:B------:R-:W-:-:S03]  /*0130*/  LEA.HI.SX32 R0, R0, R3, 0x1d ;  /* 0x0000000300007211 */ /* 0x000fc600078feaff */
[----:B------:R-:W-:Y:S01]  /*0140*/  LOP3.LUT R5, R5, UR4, RZ, 0xfc, !PT ;  /* 0x0000000405057c12 */ /* 0x000fe2000f8efcff */
[----:B----4-:R-:W-:Y:S06]  /*0150*/  BRA.U !UP0, `(.L_x_1262) ;  /* 0x0000000108547547 */ /* 0x010fec000b800000 */
        /* <DEDUP_REMOVED lines=12> */
.L_x_1264:
[----:B------:R-:W-:Y:S05]  /*0220*/  BSYNC.RECONVERGENT B1 ;  /* 0x0000000000017941 */ /* 0x000fea0003800200 */
.L_x_1263:
        /* <DEDUP_REMOVED lines=8> */
.L_x_1262:
        /* <DEDUP_REMOVED lines=11> */
[----:B------:R-:W-:Y:S02]  /*0360*/  CS2R R16, SRZ ;  /* 0x0000000000107805 */ /* 0x000fe4000001ff00 */
[----:B------:R-:W-:Y:S02]  /*0370*/  @P1 MOV R19, RZ ;  /* 0x000000ff00131202 */ /* 0x000fe40000000f00 */
[----:B------:R-:W-:Y:S02]  /*0380*/  @P2 CS2R R10, SRZ ;  /* 0x00000000000a2805 */ /* 0x000fe4000001ff00 */
[----:B------:R-:W-:-:S07]  /*0390*/  @P2 CS2R R8, SRZ ;  /* 0x0000000000082805 */ /* 0x000fce000001ff00 */
.L_x_1265:
[----:B------:R-:W-:Y:S05]  /*03a0*/  BSYNC.RECONVERGENT B0 ;  /* 0x0000000000007941 */ /* 0x000fea0003800200 */
.L_x_1261:
[----:B------:R-:W1:Y:S02]  /*03b0*/  LDCU UR4, c[0x0][0x384] ;  /* 0x00007080ff0477ac */ /* 0x000e640008000800 */
[----:B-1----:R-:W-:-:S13]  /*03c0*/  ISETP.GE.AND P2, PT, R5, UR4, PT ;  /* 0x0000000405007c0c */ /* 0x002fda000bf46270 */
[----:B------:R-:W-:Y:S05]  /*03d0*/  @P2 EXIT ;  /* 0x000000000000294d */ /* 0x000fea0003800000 */
[----:B------:R-:W1:Y:S01]  /*03e0*/  LDCU.U8 UR4, c[0x0][0x410] ;  /* 0x00008200ff0477ac */ /* 0x000e620008000000 */
[----:B------:R-:W2:Y:S01]  /*03f0*/  LDCU UR8, c[0x0][0x388] ;  /* 0x00007100ff0877ac */ /* 0x000ea20008000800 */
[----:B------:R-:W3:Y:S01]  /*0400*/  LDCU UR5, c[0x0][0x448] ;  /* 0x00008900ff0577ac */ /* 0x000ee20008000800 */
[----:B------:R-:W4:Y:S01]  /*0410*/  LDCU.64 UR10, c[0x0][0x398] ;  /* 0x00007300ff0a77ac */ /* 0x000f220008000a00 */
[----:B------:R-:W0:Y:S01]  /*0420*/  LDCU.64 UR12, c[0x0][0x3a0] ;  /* 0x00007400ff0c77ac */ /* 0x000e220008000a00 */
[----:B-1----:R-:W-:-:S13]  /*0430*/  ISETP.NE.AND P3, PT, RZ, UR4, PT ;  /* 0x00000004ff007c0c */ /* 0x002fda000bf65270 */
.L_x_1283:
[----:B--2---:R-:W-:Y:S01]  /*0440*/  IMAD R36, R5, UR8, RZ ;  /* 0x0000000805247c24 */ /* 0x004fe2000f8e02ff */
[----:B------:R-:W-:Y:S04]  /*0450*/  BSSY.RECONVERGENT B0, `(.L_x_1266) ;  /* 0x0000089000007945 */ /* 0x000fe80003800200 */
[----:B------:R-:W-:-:S04]  /*0460*/  SHF.R.S32.HI R37, RZ, 0x1f, R36 ;  /* 0x0000001fff257819 */ /* 0x000fc80000011424 */
[----:B------:R-:W-:-:S04]  /*0470*/  LEA.HI R37, R37, R36, RZ, 0x3 ;  /* 0x0000002425257211 */ /* 0x000fc800078f18ff */
[----:B------:R-:W-:-:S04]  /*0480*/  LEA.HI.SX32 R42, R37, R2, 0x1d ;  /* 0x00000002252a7211 */ /* 0x000fc800078feaff */
[----:B------:R-:W-:Y:S01]  /*0490*/  MOV R53, R42 ;  /* 0x0000002a00357202 */ /* 0x000fe20000000f00 */
[----:B------:R-:W-:Y:S06]  /*04a0*/  @!P1 BRA `(.L_x_1267) ;  /* 0x00000008000c9947 */ /* 0x000fec0003800000 */
[----:B----4-:R-:W-:Y:S01]  /*04b0*/  ISETP.NE.U32.AND P1, PT, RZ, UR10, PT ;  /* 0x0000000aff007c0c */ /* 0x010fe2000bf25070 */
[----:B------:R-:W1:Y:S01]  /*04c0*/  LDC.64 R36, c[0x0][0x390] ;  /* 0x0000e400ff247b82 */ /* 0x000e620000000a00 */
[----:B0-----:R-:W-:Y:S02]  /*04d0*/  ISETP.NE.U32.AND P2, PT, RZ, UR12, PT ;  /* 0x0000000cff007c0c */ /* 0x001fe4000bf45070 */
[----:B------:R-:W-:Y:S02]  /*04e0*/  ISETP.NE.AND.EX P1, PT, RZ, UR11, PT, P1 ;  /* 0x0000000bff007c0c */ /* 0x000fe4000bf25310 */
[----:B------:R-:W-:-:S11]  /*04f0*/  ISETP.NE.AND.EX P2, PT, RZ, UR13, PT, P2 ;  /* 0x0000000dff007c0c */ /* 0x000fd6000bf45320 */
[----:B------:R-:W0:Y:S08]  /*0500*/  @P1 LDC.64 R40, c[0x0][0x398] ;  /* 0x0000e600ff281b82 */ /* 0x000e300000000a00 */
[----:B------:R-:W2:Y:S01]  /*0510*/  @P2 LDC.64 R46, c[0x0][0x3a0] ;  /* 0x0000e800ff2e2b82 */ /* 0x000ea20000000a00 */
[----:B-1----:R-:W-:-:S06]  /*0520*/  IMAD.WIDE.U32 R36, R42, 0x10, R36 ;  /* 0x000000102a247825 */ /* 0x002fcc00078e0024 */
[----:B------:R-:W5:Y:S01]  /*0530*/  LDG.E.128 R36, desc[UR6][R36.64] ;  /* 0x0000000624247981 */ /* 0x000f62000c1e1d00 */
[----:B0-----:R-:W-:-:S05]  /*0540*/  @P1 IMAD.WIDE.U32 R40, R42, 0x10, R40 ;  /* 0x000000102a281825 */ /* 0x001fca00078e0028 */
[----:B------:R0:W5:Y:S01]  /*0550*/  @P1 LDG.E.128 R24, desc[UR6][R40.64] ;  /* 0x0000000628181981 */ /* 0x000162000c1e1d00 */
[----:B--2---:R-:W-:-:S05]  /*0560*/  @P2 IMAD.WIDE.U32 R46, R42, 0x10, R46 ;  /* 0x000000102a2e2825 */ /* 0x004fca00078e002e */
[----:B------:R0:W5:Y:S01]  /*0570*/  @P2 LDG.E.128 R28, desc[UR6][R46.64] ;  /* 0x000000062e1c2981 */ /* 0x000162000c1e1d00 */
[----:B------:R-:W-:Y:S05]  /*0580*/  @!P1 BRA `(.L_x_1268) ;  /* 0x00000004002c9947 */ /* 0x000fea0003800000 */
[----:B------:R-:W-:Y:S05]  /*0590*/  @!P2 BRA `(.L_x_1269) ;  /* 0x0000000000b4a947 */ /* 0x000fea0003800000 */
[----:B-----5:R-:W-:Y:S02]  /*05a0*/  HADD2.F32 R32, -RZ, R36.H0_H0 ;  /* 0x20000024ff207230 */ /* 0x020fe40000004100 */
[----:B------:R-:W-:Y:S02]  /*05b0*/  HADD2.F32 R33, -RZ, R24.H0_H0 ;  /* 0x20000018ff217230 */ /* 0x000fe40000004100 */
[----:B0-----:R-:W-:Y:S02]  /*05c0*/  HADD2.F32 R40, -RZ, R36.H1_H1 ;  /* 0x30000024ff287230 */ /* 0x001fe40000004100 */
[----:B------:R-:W-:Y:S02]  /*05d0*/  HADD2.F32 R34, -RZ, R37.H0_H0 ;  /* 0x20000025ff227230 */ /* 0x000fe40000004100 */
[----:B------:R-:W-:Y:S01]  /*05e0*/  FADD.FTZ R32, R32, R33 ;  /* 0x0000002120207221 */ /* 0x000fe20000010000 */
[----:B------:R-:W-:Y:S02]  /*05f0*/  HADD2.F32 R33, -RZ, R24.H1_H1 ;  /* 0x30000018ff217230 */ /* 0x000fe40000004100 */
        /* <DEDUP_REMOVED lines=9> */
[----:B------:R-:W-:Y:S02]  /*0690*/  HADD2.F32 R3, -RZ, R39.H0_H0 ;  /* 0x20000027ff037230 */ /* 0x000fe40000004100 */
[----:B------:R-:W-:Y:S01]  /*06a0*/  FADD.FTZ R38, R38, R47 ;  /* 0x0000002f26267221 */ /* 0x000fe20000010000 */
[----:B------:R-:W-:Y:S02]  /*06b0*/  HADD2.F32 R46, -RZ, R27.H0_H0 ;  /* 0x2000001bff2e7230 */ /* 0x000fe40000004100 */
[----:B------:R-:W-:Y:S02]  /*06c0*/  HADD2.F32 R37, -RZ, R25.H1_H1 ;  /* 0x30000019ff257230 */ /* 0x000fe40000004100 */
        /* <DEDUP_REMOVED lines=8> */
[----:B------:R-:W-:Y:S02]  /*0750*/  HADD2.F32 R41, -RZ, R29.H0_H0 ;  /* 0x2000001dff297230 */ /* 0x000fe40000004100 */
        /* <DEDUP_REMOVED lines=17> */
.L_x_1269:
[----:B-----5:R-:W-:Y:S02]  /*0870*/  HADD2.F32 R3, -RZ, R36.H0_H0 ;  /* 0x20000024ff037230 */ /* 0x020fe40000004100 */
[----:B0-----:R-:W-:Y:S02]  /*0880*/  HADD2.F32 R46, -RZ, R38.H0_H0 ;  /* 0x20000026ff2e7230 */ /* 0x001fe40000004100 */
        /* <DEDUP_REMOVED lines=27> */
.L_x_1268:
[----:B------:R-:W-:Y:S05]  /*0a40*/  @!P2 BRA `(.L_x_1271) ;  /* 0x000000000074a947 */ /* 0x000fea0003800000 */
        /* <DEDUP_REMOVED lines=29> */
.L_x_1271:
[--C-:B-----5:R-:W-:Y:S02]  /*0c20*/  HADD2.F32 R3, -RZ, R36.reuse.H0_H0 ;  /* 0x20000024ff037230 */ /* 0x120fe40000004100 */
[----:B0-----:R-:W-:Y:S02]  /*0c30*/  HADD2.F32 R40, -RZ, R36.H1_H1 ;  /* 0x30000024ff287230 */ /* 0x001fe40000004100 */
[--C-:B------:R-:W-:Y:S02]  /*0c40*/  HADD2.F32 R41, -RZ, R37.reuse.H0_H0 ;  /* 0x20000025ff297230 */ /* 0x100fe40000004100 */
[----:B------:R-:W-:Y:S02]  /*0c50*/  HADD2.F32 R44, -RZ, R37.H1_H1 ;  /* 0x30000025ff2c7230 */ /* 0x000fe40000004100 */
[--C-:B------:R-:W-:Y:S02]  /*0c60*/  HADD2.F32 R46, -RZ, R38.reuse.H0_H0 ;  /* 0x20000026ff2e7230 */ /* 0x100fe40000004100 */
[----:B------:R-:W-:-:S02]  /*0c70*/  HADD2.F32 R49, -RZ, R38.H1_H1 ;  /* 0x30000026ff317230 */ /* 0x000fc40000004100 */
[--C-:B------:R-:W-:Y:S02]  /*0c80*/  HADD2.F32 R47, -RZ, R39.reuse.H0_H0 ;  /* 0x20000027ff2f7230 */ /* 0x100fe40000004100 */
[----:B------:R-:W-:-:S07]  /*0c90*/  HADD2.F32 R52, -RZ, R39.H1_H1 ;  /* 0x30000027ff347230 */ /* 0x000fce0000004100 */
.L_x_1270:
[----:B------:R-:W0:Y:S01]  /*0ca0*/  @P0 LDC.64 R36, c[0x0][0x3a8] ;  /* 0x0000ea00ff240b82 */ /* 0x000e220000000a00 */
[C---:B------:R-:W-:Y:S01]  /*0cb0*/  IADD3 R53, PT, PT, R42.reuse, 0x20, RZ ;  /* 0x000000202a357810 */ /* 0x040fe20007ffe0ff */
[----:B0-----:R-:W-:-:S05]  /*0cc0*/  @P0 IMAD.WIDE.U32 R36, R42, 0x10, R36 ;  /* 0x000000102a240825 */ /* 0x001fca00078e0024 */
[----:B------:R1:W-:Y:S02]  /*0cd0*/  @P0 STG.E.128 desc[UR6][R36.64], R32 ;  /* 0x0000002024000986 */ /* 0x0003e4000c101d06 */
.L_x_1267:
[----:B0--34-:R-:W-:Y:S05]  /*0ce0*/  BSYNC.RECONVERGENT B0 ;  /* 0x0000000000007941 */ /* 0x019fea0003800200 */
.L_x_1266:
[----:B------:R-:W-:Y:S01]  /*0cf0*/  ISETP.GE.U32.AND P4, PT, R0, 0x40, PT ;  /* 0x000000400000780c */ /* 0x000fe20003f86070 */
[----:B------:R-:W-:-:S12]  /*0d00*/  BSSY.RECONVERGENT B0, `(.L_x_1272) ;  /* 0x000008a000007945 */ /* 0x000fd80003800200 */
[----:B------:R-:W-:Y:S05]  /*0d10*/  @!P4 BRA `(.L_x_1273) ;  /* 0x000000080020c947 */ /* 0x000fea0003800000 */
[----:B------:R-:W-:Y:S01]  /*0d20*/  ISETP.NE.U32.AND P1, PT, RZ, UR10, PT ;  /* 0x0000000aff007c0c */ /* 0x000fe2000bf25070 */
[----:B-1----:R-:W0:Y:S01]  /*0d30*/  LDC.64 R36, c[0x0][0x390] ;  /* 0x0000e400ff247b82 */ /* 0x002e220000000a00 */
        /* <DEDUP_REMOVED lines=26> */
.L_x_1275:
[----:B-----5:R-:W-:Y:S02]  /*0ee0*/  HADD2.F32 R4, -RZ, R36.H0_H0 ;  /* 0x20000024ff047230 */ /* 0x020fe40000004100 */
[----:B------:R-:W-:Y:S02]  /*0ef0*/  HADD2.F32 R6, -RZ, R37.H0_H0 ;  /* 0x20000025ff067230 */ /* 0x000fe40000004100 */
[----:B------:R-:W-:Y:S02]  /*0f00*/  HADD2.F32 R43, -RZ, R38.H0_H0 ;  /* 0x20000026ff2b7230 */ /* 0x000fe40000004100 */
[----:B------:R-:W-:Y:S02]  /*0f10*/  HADD2.F32 R33, -RZ, R28.H0_H0 ;  /* 0x2000001cff217230 */ /* 0x000fe40000004100 */
[----:B------:R-:W-:Y:S02]  /*0f20*/  HADD2.F32 R35, -RZ, R29.H0_H0 ;  /* 0x2000001dff237230 */ /* 0x000fe40000004100 */
[----:B------:R-:W-:-:S02]  /*0f30*/  HADD2.F32 R32, -RZ, R30.H0_H0 ;  /* 0x2000001eff207230 */ /* 0x000fc40000004100 */
[----:B------:R-:W-:Y:S01]  /*0f40*/  FADD.FTZ R4, R33, R4 ;  /* 0x0000000421047221 */ /* 0x000fe20000010000 */
[----:B------:R-:W-:Y:S02]  /*0f50*/  HADD2.F32 R7, -RZ, R36.H1_H1 ;  /* 0x30000024ff077230 */ /* 0x000fe40000004100 */
[----:B------:R-:W-:Y:S01]  /*0f60*/  FADD.FTZ R6, R35, R6 ;  /* 0x0000000623067221 */ /* 0x000fe20000010000 */
[----:B------:R-:W-:Y:S02]  /*0f70*/  HADD2.F32 R50, -RZ, R39.H0_H0 ;  /* 0x20000027ff327230 */ /* 0x000fe40000004100 */
[----:B------:R-:W-:Y:S01]  /*0f80*/  FADD.FTZ R43, R32, R43 ;  /* 0x0000002b202b7221 */ /* 0x000fe20000010000 */
[----:B------:R-:W-:Y:S02]  /*0f90*/  HADD2.F32 R37, -RZ, R37.H1_H1 ;  /* 0x30000025ff257230 */ /* 0x000fe40000004100 */
[----:B------:R-:W-:Y:S02]  /*0fa0*/  HADD2.F32 R38, -RZ, R38.H1_H1 ;  /* 0x30000026ff267230 */ /* 0x000fe40000004100 */
[----:B------:R-:W-:-:S02]  /*0fb0*/  HADD2.F32 R39, -RZ, R39.H1_H1 ;  /* 0x30000027ff277230 */ /* 0x000fc40000004100 */
[--C-:B------:R-:W-:Y:S02]  /*0fc0*/  HADD2.F32 R35, -RZ, R31.reuse.H0_H0 ;  /* 0x2000001fff237230 */ /* 0x100fe40000004100 */
[----:B------:R-:W-:Y:S02]  /*0fd0*/  HADD2.F32 R36, -RZ, R31.H1_H1 ;  /* 0x3000001fff247230 */ /* 0x000fe40000004100 */
[----:B------:R-:W-:Y:S02]  /*0fe0*/  HADD2.F32 R33, -RZ, R30.H1_H1 ;  /* 0x3000001eff217230 */ /* 0x000fe40000004100 */
[----:B------:R-:W-:Y:S01]  /*0ff0*/  FADD.FTZ R50, R35, R50 ;  /* 0x0000003223327221 */ /* 0x000fe20000010000 */
[----:B------:R-:W-:Y:S02]  /*1000*/  HADD2.F32 R34, -RZ, R29.H1_H1 ;  /* 0x3000001dff227230 */ /* 0x000fe40000004100 */
[----:B------:R-:W-:Y:S01]  /*1010*/  FADD.FTZ R51, R36, R39 ;  /* 0x0000002724337221 */ /* 0x000fe20000010000 */
[----:B------:R-:W-:-:S02]  /*1020*/  HADD2.F32 R32, -RZ, R28.H1_H1 ;  /* 0x3000001cff207230 */ /* 0x000fc40000004100 */
[----:B------:R-:W-:Y:S01]  /*1030*/  FADD.FTZ R48, R33, R38 ;  /* 0x0000002621307221 */ /* 0x000fe20000010000 */
[----:B------:R-:W-:Y:S01]  /*1040*/  FADD.FTZ R45, R34, R37 ;  /* 0x00000025222d7221 */ /* 0x000fe20000010000 */
[----:B------:R-:W-:Y:S01]  /*1050*/  F2FP.F16.F32.PACK_AB R35, R51, R50 ;  /* 0x000000323323723e */ /* 0x000fe200000000ff */
[----:B------:R-:W-:Y:S02]  /*1060*/  FADD.FTZ R7, R32, R7 ;  /* 0x0000000720077221 */ /* 0x000fe40000010000 */
[----:B------:R-:W-:Y:S02]  /*1070*/  F2FP.F16.F32.PACK_AB R34, R48, R43 ;  /* 0x0000002b3022723e */ /* 0x000fe400000000ff */
[----:B------:R-:W-:Y:S02]  /*1080*/  F2FP.F16.F32.PACK_AB R33, R45, R6 ;  /* 0x000000062d21723e */ /* 0x000fe400000000ff */
[----:B------:R-:W-:Y:S01]  /*1090*/  F2FP.F16.F32.PACK_AB R32, R7, R4 ;  /* 0x000000040720723e */ /* 0x000fe200000000ff */
[----:B------:R-:W-:Y:S06]  /*10a0*/  BRA `(.L_x_1276) ;  /* 0x0000000400307947 */ /* 0x000fec0003800000 */
.L_x_1274:
        /* <DEDUP_REMOVED lines=32> */
.L_x_1277:
[--C-:B-----5:R-:W-:Y:S02]  /*12b0*/  HADD2.F32 R32, -RZ, R37.reuse.H0_H0 ;  /* 0x20000025ff207230 */ /* 0x120fe40000004100 */
[----:B------:R-:W-:Y:S02]  /*12c0*/  HADD2.F32 R45, -RZ, R37.H1_H1 ;  /* 0x30000025ff2d7230 */ /* 0x000fe40000004100 */
[----:B------:R-:W-:Y:S02]  /*12d0*/  HADD2.F32 R48, -RZ, R38.H1_H1 ;  /* 0x30000026ff307230 */ /* 0x000fe40000004100 */
[----:B------:R-:W-:Y:S02]  /*12e0*/  HADD2.F32 R37, -RZ, R26.H1_H1 ;  /* 0x3000001aff257230 */ /* 0x000fe40000004100 */
[----:B------:R-:W-:Y:S02]  /*12f0*/  HADD2.F32 R35, -RZ, R38.H0_H0 ;  /* 0x20000026ff237230 */ /* 0x000fe40000004100 */
[----:B------:R-:W-:-:S02]  /*1300*/  HADD2.F32 R33, -RZ, R25.H0_H0 ;  /* 0x20000019ff217230 */ /* 0x000fc40000004100 */
[----:B------:R-:W-:Y:S01]  /*1310*/  FADD.FTZ R48, R37, R48 ;  /* 0x0000003025307221 */ /* 0x000fe20000010000 */
[----:B------:R-:W-:Y:S02]  /*1320*/  HADD2.F32 R6, -RZ, R36.H0_H0 ;  /* 0x20000024ff067230 */ /* 0x000fe40000004100 */
[----:B------:R-:W-:Y:S02]  /*1330*/  HADD2.F32 R7, -RZ, R24.H0_H0 ;  /* 0x20000018ff077230 */ /* 0x000fe40000004100 */
[----:B------:R-:W-:Y:S01]  /*1340*/  FADD.FTZ R32, R33, R32 ;  /* 0x0000002021207221 */ /* 0x000fe20000010000 */
[----:B------:R-:W-:Y:S02]  /*1350*/  HADD2.F32 R34, -RZ, R25.H1_H1 ;  /* 0x30000019ff227230 */ /* 0x000fe40000004100 */
[----:B------:R-:W-:Y:S02]  /*1360*/  HADD2.F32 R38, -RZ, R26.H0_H0 ;  /* 0x2000001aff267230 */ /* 0x000fe40000004100 */
[----:B------:R-:W-:Y:S01]  /*1370*/  FADD.FTZ R6, R7, R6 ;  /* 0x0000000607067221 */ /* 0x000fe20000010000 */
[----:B------:R-:W-:-:S02]  /*1380*/  HADD2.F32 R4, -RZ, R39.H0_H0 ;  /* 0x20000027ff047230 */ /* 0x000fc40000004100 */
[----:B------:R-:W-:Y:S01]  /*1390*/  FADD.FTZ R45, R34, R45 ;  /* 0x0000002d222d7221 */ /* 0x000fe20000010000 */
[----:B------:R-:W-:Y:S02]  /*13a0*/  HADD2.F32 R37, -RZ, R27.H0_H0 ;  /* 0x2000001bff257230 */ /* 0x000fe40000004100 */
[----:B------:R-:W-:Y:S01]  /*13b0*/  FADD.FTZ R38, R38, R35 ;  /* 0x0000002326267221 */ /* 0x000fe20000010000 */
[----:B------:R-:W-:Y:S02]  /*13c0*/  HADD2.F32 R33, -RZ, R28.H0_H0 ;  /* 0x2000001cff217230 */ /* 0x000fe40000004100 */
[----:B------:R-:W-:Y:S02]  /*13d0*/  HADD2.F32 R36, -RZ, R36.H1_H1 ;  /* 0x30000024ff247230 */ /* 0x000fe40000004100 */
[----:B------:R-:W-:Y:S01]  /*13e0*/  FADD.FTZ R37, R37, R4 ;  /* 0x0000000425257221 */ /* 0x000fe20000010000 */
[----:B------:R-:W-:Y:S02]  /*13f0*/  HADD2.F32 R39, -RZ, R39.H1_H1 ;  /* 0x30000027ff277230 */ /* 0x000fe40000004100 */
[----:B------:R-:W-:Y:S01]  /*1400*/  FADD.FTZ R4, R33, R6 ;  /* 0x0000000621047221 */ /* 0x000fe20000010000 */
[----:B------:R-:W-:-:S02]  /*1410*/  HADD2.F32 R7, -RZ, R24.H1_H1 ;  /* 0x30000018ff077230 */ /* 0x000fc40000004100 */
[----:B------:R-:W-:Y:S02]  /*1420*/  HADD2.F32 R34, -RZ, R27.H1_H1 ;  /* 0x3000001bff227230 */ /* 0x000fe40000004100 */
[----:B------:R-:W-:Y:S02]  /*1430*/  HADD2.F32 R35, -RZ, R29.H0_H0 ;  /* 0x2000001dff237230 */ /* 0x000fe40000004100 */
        /* <DEDUP_REMOVED lines=19> */
.L_x_1276:
[----:B------:R-:W0:Y:S02]  /*1570*/  @P0 LDC.64 R36, c[0x0][0x3a8] ;  /* 0x0000ea00ff240b82 */ /* 0x000e240000000a00 */
[----:B0-----:R-:W-:-:S05]  /*1580*/  @P0 IMAD.WIDE.U32 R36, R53, 0x10, R36 ;  /* 0x0000001035240825 */ /* 0x001fca00078e0024 */
[----:B------:R0:W-:Y:S02]  /*1590*/  @P0 STG.E.128 desc[UR6][R36.64], R32 ;  /* 0x0000002024000986 */ /* 0x0001e4000c101d06 */
.L_x_1273:
[----:B------:R-:W-:Y:S05]  /*15a0*/  BSYNC.RECONVERGENT B0 ;  /* 0x0000000000007941 */ /* 0x000fea0003800200 */
.L_x_1272:
        /* <DEDUP_REMOVED lines=30> */
[----:B-1----:R-:W-:-:S05]  /*1790*/  FADD.FTZ R58, R57, R36 ;  /* 0x00000024393a7221 */ /* 0x002fca0000010000 */
        /* <DEDUP_REMOVED lines=45> */
.L_x_1295:
[----:B01----:R-:W-:Y:S01]  /*1a70*/  FADD.FTZ R56, R56, R61 ;  /* 0x0000003d38387221 */ /* 0x003fe20000010000 */
[C---:B------:R-:W-:Y:S01]  /*1a80*/  FMUL.FTZ R54, R55.reuse, R55 ;  /* 0x0000003737367220 */ /* 0x040fe20000410000 */
[----:B------:R-:W0:Y:S01]  /*1a90*/  @!P5 LDC.64 R38, c[0x0][0x3c0] ;  /* 0x0000f000ff26db82 */ /* 0x000e220000000a00 */
[----:B------:R-:W-:Y:S01]  /*1aa0*/  BSSY.RECONVERGENT B0, `(.L_x_1279) ;  /* 0x000003c000007945 */ /* 0x000fe20003800200 */
[----:B------:R-:W-:Y:S01]  /*1ab0*/  FFMA.FTZ R53, R56, R37, UR5 ;  /* 0x0000000538357e23 */ /* 0x000fe20008010025 */
[----:B------:R-:W-:Y:S02]  /*1ac0*/  FSEL R56, R55, RZ, !P3 ;  /* 0x000000ff37387208 */ /* 0x000fe40005800000 */
[----:B------:R-:W-:-:S03]  /*1ad0*/  FSEL R54, R54, RZ, P3 ;  /* 0x000000ff36367208 */ /* 0x000fc60001800000 */
[----:B------:R-:W1:Y:S02]  /*1ae0*/  @!P5 LDC.64 R36, c[0x0][0x3c8] ;  /* 0x0000f200ff24db82 */ /* 0x000e640000000a00 */
[----:B------:R-:W-:-:S06]  /*1af0*/  FADD.FTZ R53, R53, R54 ;  /* 0x0000003635357221 */ /* 0x000fcc0000010000 */
[----:B------:R-:W2:Y:S01]  /*1b00*/  MUFU.RSQ R53, R53 ;  /* 0x0000003500357308 */ /* 0x000ea20000001400 */
[----:B0-----:R-:W-:-:S05]  /*1b10*/  @!P5 IMAD.WIDE R38, R5, 0x4, R38 ;  /* 0x000000040526d825 */ /* 0x001fca00078e0226 */
[----:B------:R0:W-:Y:S01]  /*1b20*/  @!P5 STG.E desc[UR6][R38.64], R55 ;  /* 0x000000372600d986 */ /* 0x0001e2000c101906 */
[----:B-1----:R-:W-:-:S05]  /*1b30*/  @!P5 IMAD.WIDE R36, R5, 0x4, R36 ;  /* 0x000000040524d825 */ /* 0x002fca00078e0224 */
[----:B--2---:R0:W-:Y:S01]  /*1b40*/  @!P5 STG.E desc[UR6][R36.64], R53 ;  /* 0x000000352400d986 */ /* 0x0041e2000c101906 */
[----:B------:R-:W-:Y:S05]  /*1b50*/  @!P1 BRA `(.L_x_1280) ;  /* 0x0000000000c09947 */ /* 0x000fea0003800000 */
[--C-:B0-----:R-:W-:Y:S01]  /*1b60*/  FADD.FTZ R36, R3, -R56.reuse ;  /* 0x8000003803247221 */ /* 0x101fe20000010000 */
[----:B-----5:R-:W-:Y:S02]  /*1b70*/  HADD2.F32 R57, -RZ, R20.H0_H0 ;  /* 0x20000014ff397230 */ /* 0x020fe40000004100 */
[----:B------:R-:W-:Y:S01]  /*1b80*/  FADD.FTZ R38, R40, -R56 ;  /* 0x8000003828267221 */ /* 0x000fe20000010000 */
[--C-:B------:R-:W-:Y:S02]  /*1b90*/  HADD2.F32 R37, -RZ, R16.reuse.H0_H0 ;  /* 0x20000010ff257230 */ /* 0x100fe40000004100 */
[----:B------:R-:W-:Y:S01]  /*1ba0*/  FMUL.FTZ R36, R53, R36 ;  /* 0x0000002435247220 */ /* 0x000fe20000410000 */
[----:B------:R-:W-:Y:S02]  /*1bb0*/  HADD2.F32 R39, -RZ, R16.H1_H1 ;  /* 0x30000010ff277230 */ /* 0x000fe40000004100 */
[----:B------:R-:W-:Y:S02]  /*1bc0*/  HADD2.F32 R54, -RZ, R21.H0_H0 ;  /* 0x20000015ff367230 */ /* 0x000fe40000004100 */
[----:B------:R-:W-:Y:S01]  /*1bd0*/  FFMA.FTZ R57, R36, R57, R37 ;  /* 0x0000003924397223 */ /* 0x000fe20000010025 */
[----:B------:R-:W-:-:S02]  /*1be0*/  HADD2.F32 R37, -RZ, R20.H1_H1 ;  /* 0x30000014ff257230 */ /* 0x000fc40000004100 */
[----:B------:R-:W-:Y:S01]  /*1bf0*/  FMUL.FTZ R36, R53, R38 ;  /* 0x0000002635247220 */ /* 0x000fe20000410000 */
[--C-:B------:R-:W-:Y:S01]  /*1c00*/  FADD.FTZ R38, R41, -R56.reuse ;  /* 0x8000003829267221 */ /* 0x100fe20000010000 */
[----:B------:R-:W-:Y:S02]  /*1c10*/  HADD2.F32 R58, -RZ, R17.H0_H0 ;  /* 0x20000011ff3a7230 */ /* 0x000fe40000004100 */
[----:B------:R-:W-:Y:S01]  /*1c20*/  FFMA.FTZ R36, R36, R37, R39 ;  /* 0x0000002524247223 */ /* 0x000fe20000010027 */
[C---:B------:R-:W-:Y:S01]  /*1c30*/  FMUL.FTZ R37, R53.reuse, R38 ;  /* 0x0000002635257220 */ /* 0x040fe20000410000 */
[----:B------:R-:W-:Y:S01]  /*1c40*/  FADD.FTZ R38, R44, -R56 ;  /* 0x800000382c267221 */ /* 0x000fe20000010000 */
[----:B------:R-:W-:Y:S02]  /*1c50*/  HADD2.F32 R39, -RZ, R21.H1_H1 ;  /* 0x30000015ff277230 */ /* 0x000fe40000004100 */
[----:B------:R-:W-:Y:S02]  /*1c60*/  HADD2.F32 R55, -RZ, R17.H1_H1 ;  /* 0x30000011ff377230 */ /* 0x000fe40000004100 */
[----:B------:R-:W-:Y:S01]  /*1c70*/  FMUL.FTZ R38, R53, R38 ;  /* 0x0000002635267220 */ /* 0x000fe20000410000 */
[----:B------:R-:W-:Y:S01]  /*1c80*/  FFMA.FTZ R37, R37, R54, R58 ;  /* 0x0000003625257223 */ /* 0x000fe2000001003a */
[----:B------:R-:W-:Y:S01]  /*1c90*/  FADD.FTZ R54, R49, -R56 ;  /* 0x8000003831367221 */ /* 0x000fe20000010000 */
[----:B------:R-:W-:-:S02]  /*1ca0*/  HADD2.F32 R60, -RZ, R19.H0_H0 ;  /* 0x20000013ff3c7230 */ /* 0x000fc40000004100 */
[----:B------:R-:W-:Y:S01]  /*1cb0*/  FFMA.FTZ R58, R38, R39, R55 ;  /* 0x00000027263a7223 */ /* 0x000fe20000010037 */
[----:B------:R-:W-:Y:S01]  /*1cc0*/  FADD.FTZ R38, R46, -R56 ;  /* 0x800000382e267221 */ /* 0x000fe20000010000 */
[----:B------:R-:W-:Y:S02]  /*1cd0*/  HADD2.F32 R39, -RZ, R22.H0_H0 ;  /* 0x20000016ff277230 */ /* 0x000fe40000004100 */
[C---:B------:R-:W-:Y:S01]  /*1ce0*/  FMUL.FTZ R54, R53.reuse, R54 ;  /* 0x0000003635367220 */ /* 0x040fe20000410000 */
[----:B------:R-:W-:Y:S02]  /*1cf0*/  HADD2.F32 R55, -RZ, R18.H0_H0 ;  /* 0x20000012ff377230 */ /* 0x000fe40000004100 */
[----:B------:R-:W-:Y:S01]  /*1d00*/  FMUL.FTZ R38, R53, R38 ;  /* 0x0000002635267220 */ /* 0x000fe20000410000 */
[----:B------:R-:W-:Y:S01]  /*1d10*/  HADD2.F32 R59, -RZ, R23.H1_H1 ;  /* 0x30000017ff3b7230 */ /* 0x000fe20000004100 */
[----:B------:R-:W-:Y:S01]  /*1d20*/  F2FP.F16.F32.PACK_AB R37, R58, R37 ;  /* 0x000000253a25723e */ /* 0x000fe200000000ff */
[----:B------:R-:W-:-:S02]  /*1d30*/  HADD2.F32 R61, -RZ, R19.H1_H1 ;  /* 0x30000013ff3d7230 */ /* 0x000fc40000004100 */
[----:B------:R-:W-:Y:S01]  /*1d40*/  FFMA.FTZ R38, R38, R39, R55 ;  /* 0x0000002726267223 */ /* 0x000fe20000010037 */
[----:B------:R-:W-:Y:S01]  /*1d50*/  HADD2.F32 R55, -RZ, R22.H1_H1 ;  /* 0x30000016ff377230 */ /* 0x000fe20000004100 */
[----:B------:R-:W-:Y:S01]  /*1d60*/  F2FP.F16.F32.PACK_AB R36, R36, R57 ;  /* 0x000000392424723e */ /* 0x000fe200000000ff */
[----:B------:R-:W-:-:S05]  /*1d70*/  HADD2.F32 R39, -RZ, R18.H1_H1 ;  /* 0x30000012ff277230 */ /* 0x000fca0000004100 */
[----:B------:R-:W-:Y:S01]  /*1d80*/  FFMA.FTZ R55, R54, R55, R39 ;  /* 0x0000003736377223 */ /* 0x000fe20000010027 */
[----:B------:R-:W-:-:S04]  /*1d90*/  FADD.FTZ R54, R47, -R56 ;  /* 0x800000382f367221 */ /* 0x000fc80000010000 */
[----:B------:R-:W-:Y:S01]  /*1da0*/  FMUL.FTZ R39, R53, R54 ;  /* 0x0000003635277220 */ /* 0x000fe20000410000 */
[----:B------:R-:W-:Y:S01]  /*1db0*/  HADD2.F32 R54, -RZ, R23.H0_H0 ;  /* 0x20000017ff367230 */ /* 0x000fe20000004100 */
[----:B------:R-:W-:-:S04]  /*1dc0*/  F2FP.F16.F32.PACK_AB R38, R55, R38 ;  /* 0x000000263726723e */ /* 0x000fc800000000ff */
[----:B------:R-:W-:Y:S01]  /*1dd0*/  FFMA.FTZ R39, R39, R54, R60 ;  /* 0x0000003627277223 */ /* 0x000fe2000001003c */
[----:B------:R-:W-:-:S04]  /*1de0*/  FADD.FTZ R54, R52, -R56 ;  /* 0x8000003834367221 */ /* 0x000fc80000010000 */
[----:B------:R-:W-:-:S04]  /*1df0*/  FMUL.FTZ R54, R53, R54 ;  /* 0x0000003635367220 */ /* 0x000fc80000410000 */
[----:B------:R-:W-:-:S05]  /*1e00*/  FFMA.FTZ R54, R54, R59, R61 ;  /* 0x0000003b36367223 */ /* 0x000fca000001003d */
[----:B------:R-:W-:Y:S02]  /*1e10*/  F2FP.F16.F32.PACK_AB R39, R54, R39 ;  /* 0x000000273627723e */ /* 0x000fe400000000ff */
[----:B------:R-:W0:Y:S02]  /*1e20*/  LDC.64 R54, c[0x0][0x428] ;  /* 0x00010a00ff367b82 */ /* 0x000e240000000a00 */
[C---:B0-----:R-:W-:Y:S01]  /*1e30*/  IMAD.WIDE.U32 R54, R42.reuse, 0x10, R54 ;  /* 0x000000102a367825 */ /* 0x041fe200078e0036 */
[----:B------:R-:W-:-:S04]  /*1e40*/  IADD3 R42, PT, PT, R42, 0x20, RZ ;  /* 0x000000202a2a7810 */ /* 0x000fc80007ffe0ff */
[----:B------:R1:W-:Y:S03]  /*1e50*/  STG.E.128 desc[UR6][R54.64], R36 ;  /* 0x0000002436007986 */ /* 0x0003e6000c101d06 */
.L_x_1280:
[----:B------:R-:W-:Y:S05]  /*1e60*/  BSYNC.RECONVERGENT B0 ;  /* 0x0000000000007941 */ /* 0x000fea0003800200 */
.L_x_1279:
[----:B------:R-:W-:Y:S04]  /*1e70*/  BSSY.RECONVERGENT B0, `(.L_x_1281) ;  /* 0x0000031000007945 */ /* 0x000fe80003800200 */
[----:B------:R-:W-:Y:S05]  /*1e80*/  @!P4 BRA `(.L_x_1282) ;  /* 0x0000000000bcc947 */ /* 0x000fea0003800000 */
[--C-:B01----:R-:W-:Y:S01]  /*1e90*/  FADD.FTZ R36, R4, -R56.reuse ;  /* 0x8000003804247221 */ /* 0x103fe20000010000 */
        /* <DEDUP_REMOVED lines=8> */
[C---:B------:R-:W-:Y:S01]  /*1f20*/  FMUL.FTZ R36, R53.reuse, R38 ;  /* 0x0000002635247220 */ /* 0x040fe20000410000 */
[--C-:B------:R-:W-:Y:S01]  /*1f30*/  FADD.FTZ R38, R6, -R56.reuse ;  /* 0x8000003806267221 */ /* 0x100fe20000010000 */
[----:B------:R-:W-:Y:S02]  /*1f40*/  HADD2.F32 R58, -RZ, R9.H0_H0 ;  /* 0x20000009ff3a7230 */ /* 0x000fe40000004100 */
[----:B------:R-:W-:Y:S01]  /*1f50*/  FFMA.FTZ R36, R36, R37, R39 ;  /* 0x0000002524247223 */ /* 0x000fe20000010027 */
[----:B------:R-:W-:Y:S01]  /*1f60*/  FMUL.FTZ R37, R53, R38 ;  /* 0x0000002635257220 */ /* 0x000fe20000410000 */
[----:B------:R-:W-:Y:S01]  /*1f70*/  FADD.FTZ R38, R45, -R56 ;  /* 0x800000382d267221 */ /* 0x000fe20000010000 */
[----:B------:R-:W-:Y:S02]  /*1f80*/  HADD2.F32 R39, -RZ, R13.H1_H1 ;  /* 0x3000000dff277230 */ /* 0x000fe40000004100 */
[----:B------:R-:W-:Y:S02]  /*1f90*/  HADD2.F32 R55, -RZ, R9.H1_H1 ;  /* 0x30000009ff377230 */ /* 0x000fe40000004100 */
[----:B------:R-:W-:Y:S01]  /*1fa0*/  FMUL.FTZ R38, R53, R38 ;  /* 0x0000002635267220 */ /* 0x000fe20000410000 */
[----:B------:R-:W-:Y:S01]  /*1fb0*/  FFMA.FTZ R37, R37, R54, R58 ;  /* 0x0000003625257223 */ /* 0x000fe2000001003a */
[----:B------:R-:W-:Y:S01]  /*1fc0*/  FADD.FTZ R54, R48, -R56 ;  /* 0x8000003830367221 */ /* 0x000fe20000010000 */
[----:B------:R-:W-:-:S02]  /*1fd0*/  HADD2.F32 R59, -RZ, R14.H1_H1 ;  /* 0x3000000eff3b7230 */ /* 0x000fc40000004100 */
[----:B------:R-:W-:Y:S01]  /*1fe0*/  FFMA.FTZ R58, R38, R39, R55 ;  /* 0x00000027263a7223 */ /* 0x000fe20000010037 */
[----:B------:R-:W-:Y:S01]  /*1ff0*/  FADD.FTZ R38, R43, -R56 ;  /* 0x800000382b267221 */ /* 0x000fe20000010000 */
[----:B------:R-:W-:Y:S02]  /*2000*/  HADD2.F32 R39, -RZ, R14.H0_H0 ;  /* 0x2000000eff277230 */ /* 0x000fe40000004100 */
[C---:B------:R-:W-:Y:S01]  /*2010*/  FMUL.FTZ R54, R53.reuse, R54 ;  /* 0x0000003635367220 */ /* 0x040fe20000410000 */
[--C-:B------:R-:W-:Y:S02]  /*2020*/  HADD2.F32 R55, -RZ, R10.reuse.H0_H0 ;  /* 0x2000000aff377230 */ /* 0x100fe40000004100 */
[----:B------:R-:W-:Y:S01]  /*2030*/  FMUL.FTZ R38, R53, R38 ;  /* 0x0000002635267220 */ /* 0x000fe20000410000 */
[--C-:B------:R-:W-:Y:S01]  /*2040*/  HADD2.F32 R60, -RZ, R11.reuse.H0_H0 ;  /* 0x2000000bff3c7230 */ /* 0x100fe20000004100 */
[----:B------:R-:W-:Y:S02]  /*2050*/  F2FP.F16.F32.PACK_AB R37, R58, R37 ;  /* 0x000000253a25723e */ /* 0x000fe400000000ff */
[----:B------:R-:W-:Y:S01]  /*2060*/  FFMA.FTZ R38, R38, R39, R55 ;  /* 0x0000002726267223 */ /* 0x000fe20000010037 */
[----:B------:R-:W-:Y:S01]  /*2070*/  HADD2.F32 R39, -RZ, R10.H1_H1 ;  /* 0x3000000aff277230 */ /* 0x000fe20000004100 */
[----:B------:R-:W-:Y:S01]  /*2080*/  F2FP.F16.F32.PACK_AB R36, R36, R57 ;  /* 0x000000392424723e */ /* 0x000fe200000000ff */
[----:B------:R-:W-:-:S03]  /*2090*/  HADD2.F32 R55, -RZ, R11.H1_H1 ;  /* 0x3000000bff377230 */ /* 0x000fc60000004100 */
[----:B------:R-:W-:Y:S01]  /*20a0*/  FFMA.FTZ R59, R54, R59, R39 ;  /* 0x0000003b363b7223 */ /* 0x000fe20000010027 */
[--C-:B------:R-:W-:Y:S01]  /*20b0*/  FADD.FTZ R54, R50, -R56.reuse ;  /* 0x8000003832367221 */ /* 0x100fe20000010000 */
[----:B------:R-:W-:-:S03]  /*20c0*/  FADD.FTZ R56, R51, -R56 ;  /* 0x8000003833387221 */ /* 0x000fc60000010000 */
[C---:B------:R-:W-:Y:S01]  /*20d0*/  FMUL.FTZ R39, R53.reuse, R54 ;  /* 0x0000003635277220 */ /* 0x040fe20000410000 */
[----:B------:R-:W-:Y:S01]  /*20e0*/  FMUL.FTZ R56, R53, R56 ;  /* 0x0000003835387220 */ /* 0x000fe20000410000 */
[--C-:B------:R-:W-:Y:S01]  /*20f0*/  HADD2.F32 R54, -RZ, R15.reuse.H0_H0 ;  /* 0x2000000fff367230 */ /* 0x100fe20000004100 */
[----:B------:R-:W-:Y:S01]  /*2100*/  F2FP.F16.F32.PACK_AB R38, R59, R38 ;  /* 0x000000263b26723e */ /* 0x000fe200000000ff */
[----:B------:R-:W-:-:S03]  /*2110*/  HADD2.F32 R53, -RZ, R15.H1_H1 ;  /* 0x3000000fff357230 */ /* 0x000fc60000004100 */
[----:B------:R-:W-:Y:S02]  /*2120*/  FFMA.FTZ R39, R39, R54, R60 ;  /* 0x0000003627277223 */ /* 0x000fe4000001003c */
[----:B------:R-:W-:Y:S02]  /*2130*/  FFMA.FTZ R56, R56, R53, R55 ;  /* 0x0000003538387223 */ /* 0x000fe40000010037 */
[----:B------:R-:W0:Y:S03]  /*2140*/  LDC.64 R54, c[0x0][0x428] ;  /* 0x00010a00ff367b82 */ /* 0x000e260000000a00 */
[----:B------:R-:W-:Y:S01]  /*2150*/  F2FP.F16.F32.PACK_AB R39, R56, R39 ;  /* 0x000000273827723e */ /* 0x000fe200000000ff */
[----:B0-----:R-:W-:-:S05]  /*2160*/  IMAD.WIDE.U32 R54, R42, 0x10, R54 ;  /* 0x000000102a367825 */ /* 0x001fca00078e0036 */
[----:B------:R2:W-:Y:S02]  /*2170*/  STG.E.128 desc[UR6][R54.64], R36 ;  /* 0x0000002436007986 */ /* 0x0005e4000c101d06 */
.L_x_1282:
[----:B------:R-:W-:Y:S05]  /*2180*/  BSYNC.RECONVERGENT B0 ;  /* 0x0000000000007941 */ /* 0x000fea0003800200 */
.L_x_1281:
[----:B012---:R-:W0:Y:S02]  /*2190*/  LDC.64 R36, c[0x0][0x380] ;  /* 0x0000e000ff247b82 */ /* 0x007e240000000a00 */
[----:B0-----:R-:W-:-:S04]  /*21a0*/  LEA R5, R36, R5, 0x2 ;  /* 0x0000000524057211 */ /* 0x001fc800078e10ff */
[----:B------:R-:W-:-:S13]  /*21b0*/  ISETP.GE.AND P2, PT, R5, R37, PT ;  /* 0x000000250500720c */ /* 0x000fda0003f46270 */
[----:B------:R-:W-:Y:S05]  /*21c0*/  @!P2 BRA `(.L_x_1283) ;  /* 0xffffffe0009ca947 */ /* 0x000fea000383ffff */
[----:B------:R-:W-:Y:S05]  /*21d0*/  EXIT ;  /* 0x000000000000794d */ /* 0x000fea0003800000 */
.L_x_1278:
        /* <DEDUP_REMOVED lines=8> */
.L_x_1285:
[----:B------:R-:W-:Y:S05]  /*2260*/  BSYNC B0 ;  /* 0x0000000000007941 */ /* 0x000fea0003800000 */
.L_x_1284:
[----:B------:R-:W-:Y:S01]  /*2270*/  MOV R36, R61 ;  /* 0x0000003d00247202 */ /* 0x000fe20000000f00 */
[----:B------:R-:W-:Y:S01]  /*2280*/  HFMA2 R53, -RZ, RZ, 0, 1.1920928955078125e-07 ;  /* 0x00000002ff357431 */ /* 0x000fe200000001ff */
[----:B------:R-:W-:Y:S02]  /*2290*/  MOV R39, 0x1f ;  /* 0x0000001f00277802 */ /* 0x000fe40000000f00 */
[----:B------:R-:W-:Y:S01]  /*22a0*/  MOV R38, 0xffffffff ;  /* 0xffffffff00267802 */ /* 0x000fe20000000f00 */
[----:B------:R-:W-:-:S05]  /*22b0*/  FADD.FTZ R54, R55, R36 ;  /* 0x0000002437367221 */ /* 0x000fca0000010000 */
[----:B------:R-:W-:-:S07]  /*22c0*/  MOV R60, R54 ;  /* 0x00000036003c7202 */ /* 0x000fce0000000f00 */
[----:B------:R-:W-:Y:S05]  /*22d0*/  WARPSYNC.COLLECTIVE R38, `(.L_x_1286) ;  /* 0x0000000026087348 */ /* 0x000fea0003c00000 */
[----:B------:R0:W1:Y:S02]  /*22e0*/  SHFL.BFLY P6, R61, R60, R53, R39 ;  /* 0x0c0000353c3d7389 */ /* 0x00006400000c0027 */
[----:B01----:R-:W-:Y:S05]  /*22f0*/  ENDCOLLECTIVE ;  /* 0x000000000000791b */ /* 0x003fea0003800000 */
.L_x_1286:
[----:B------:R-:W-:Y:S01]  /*2300*/  HFMA2 R53, -RZ, RZ, 0, 2.384185791015625e-07 ;  /* 0x00000004ff357431 */ /* 0x000fe200000001ff */
[----:B------:R-:W-:-:S05]  /*2310*/  MOV R37, R61 ;  /* 0x0000003d00257202 */ /* 0x000fca0000000f00 */
[----:B------:R-:W-:-:S05]  /*2320*/  FADD.FTZ R56, R54, R37 ;  /* 0x0000002536387221 */ /* 0x000fca0000010000 */
[----:B------:R-:W-:-:S07]  /*2330*/  MOV R60, R56 ;  /* 0x00000038003c7202 */ /* 0x000fce0000000f00 */
[----:B------:R-:W-:Y:S05]  /*2340*/  WARPSYNC.COLLECTIVE R38, `(.L_x_1287) ;  /* 0x0000000026087348 */ /* 0x000fea0003c00000 */
[----:B------:R0:W1:Y:S02]  /*2350*/  SHFL.BFLY P6, R61, R60, R53, R39 ;  /* 0x0c0000353c3d7389 */ /* 0x00006400000c0027 */
[----:B01----:R-:W-:Y:S05]  /*2360*/  ENDCOLLECTIVE ;  /* 0x000000000000791b */ /* 0x003fea0003800000 */
.L_x_1287:
[----:B------:R-:W-:Y:S01]  /*2370*/  HFMA2 R53, -RZ, RZ, 0, 4.76837158203125e-07 ;  /* 0x00000008ff357431 */ /* 0x000fe200000001ff */
[----:B------:R-:W-:-:S05]  /*2380*/  MOV R37, R61 ;  /* 0x0000003d00257202 */ /* 0x000fca0000000f00 */
[----:B------:R-:W-:Y:S02]  /*2390*/  FADD.FTZ R57, R56, R37 ;  /* 0x0000002538397221 */ /* 0x000fe40000010000 */
[----:B------:R-:W0:Y:S03]  /*23a0*/  LDC R37, c[0x0][0x400] ;  /* 0x00010000ff257b82 */ /* 0x000e260000000800 */
[----:B------:R-:W-:-:S07]  /*23b0*/  MOV R60, R57 ;  /* 0x00000039003c7202 */ /* 0x000fce0000000f00 */
[----:B0-----:R-:W-:Y:S05]  /*23c0*/  WARPSYNC.COLLECTIVE R38, `(.L_x_1288) ;  /* 0x0000000026087348 */ /* 0x001fea0003c00000 */
[----:B------:R1:W2:Y:S02]  /*23d0*/  SHFL.BFLY P6, R61, R60, R53, R39 ;  /* 0x0c0000353c3d7389 */ /* 0x0002a400000c0027 */
[----:B012---:R-:W-:Y:S05]  /*23e0*/  ENDCOLLECTIVE ;  /* 0x000000000000791b */ /* 0x007fea0003800000 */
.L_x_1288:
[----:B------:R-:W-:Y:S01]  /*23f0*/  HFMA2 R53, -RZ, RZ, 0, 9.5367431640625e-07 ;  /* 0x00000010ff357431 */ /* 0x000fe200000001ff */
[----:B------:R-:W-:-:S05]  /*2400*/  MOV R36, R61 ;  /* 0x0000003d00247202 */ /* 0x000fca0000000f00 */
[----:B------:R-:W-:-:S05]  /*2410*/  FADD.FTZ R58, R57, R36 ;  /* 0x00000024393a7221 */ /* 0x000fca0000010000 */
[----:B------:R-:W-:-:S07]  /*2420*/  MOV R60, R58 ;  /* 0x0000003a003c7202 */ /* 0x000fce0000000f00 */
[----:B------:R-:W-:Y:S05]  /*2430*/  WARPSYNC.COLLECTIVE R38, `(.L_x_1289) ;  /* 0x0000000026087348 */ /* 0x000fea0003c00000 */
[----:B------:R0:W1:Y:S02]  /*2440*/  SHFL.BFLY P6, R61, R60, R53, R39 ;  /* 0x0c0000353c3d7389 */ /* 0x00006400000c0027 */
[----:B01----:R-:W-:Y:S05]  /*2450*/  ENDCOLLECTIVE ;  /* 0x000000000000791b */ /* 0x003fea0003800000 */
.L_x_1289:
[----:B------:R-:W-:Y:S01]  /*2460*/  HFMA2 R53, -RZ, RZ, 0, 5.9604644775390625e-08 ;  /* 0x00000001ff357431 */ /* 0x000fe200000001ff */
[----:B------:R-:W-:-:S05]  /*2470*/  MOV R59, R61 ;  /* 0x0000003d003b7202 */ /* 0x000fca0000000f00 */
        /* <DEDUP_REMOVED lines=35> */
[----:B------:R-:W-:Y:S02]  /*26b0*/  MOV R39, 0x1f ;  /* 0x0000001f00277802 */ /* 0x000fe40000000f00 */
[----:B------:R-:W-:Y:S02]  /*26c0*/  MOV R38, 0xffffffff ;  /* 0xffffffff00267802 */ /* 0x000fe40000000f00 */
[----:B------:R-:W-:-:S07]  /*26d0*/  MOV R60, R36 ;  /* 0x00000024003c7202 */ /* 0x000fce0000000f00 */
[----:B------:R-:W-:Y:S05]  /*26e0*/  WARPSYNC.COLLECTIVE R38, `(.L_x_1290) ;  /* 0x0000000026087348 */ /* 0x000fea0003c00000 */
[----:B------:R0:W1:Y:S02]  /*26f0*/  SHFL.BFLY P6, R61, R60, R53, R39 ;  /* 0x0c0000353c3d7389 */ /* 0x00006400000c0027 */
[----:B01----:R-:W-:Y:S05]  /*2700*/  ENDCOLLECTIVE ;  /* 0x000000000000791b */ /* 0x003fea0003800000 */
.L_x_1290:
[----:B------:R-:W-:Y:S01]  /*2710*/  HFMA2 R53, -RZ, RZ, 0, 1.1920928955078125e-07 ;  /* 0x00000002ff357431 */ /* 0x000fe200000001ff */
[----:B------:R-:W-:-:S05]  /*2720*/  MOV R57, R61 ;  /* 0x0000003d00397202 */ /* 0x000fca0000000f00 */
[----:B------:R-:W-:-:S05]  /*2730*/  FADD.FTZ R57, R36, R57 ;  /* 0x0000003924397221 */ /* 0x000fca0000010000 */
[----:B------:R-:W-:-:S07]  /*2740*/  MOV R60, R57 ;  /* 0x00000039003c7202 */ /* 0x000fce0000000f00 */
[----:B------:R-:W-:Y:S05]  /*2750*/  WARPSYNC.COLLECTIVE R38, `(.L_x_1291) ;  /* 0x0000000026087348 */ /* 0x000fea0003c00000 */
[----:B------:R0:W1:Y:S02]  /*2760*/  SHFL.BFLY P6, R61, R60, R53, R39 ;  /* 0x0c0000353c3d7389 */ /* 0x00006400000c0027 */
[----:B01----:R-:W-:Y:S05]  /*2770*/  ENDCOLLECTIVE ;  /* 0x000000000000791b */ /* 0x003fea0003800000 */
.L_x_1291:
[----:B------:R-:W-:Y:S01]  /*2780*/  HFMA2 R53, -RZ, RZ, 0, 2.384185791015625e-07 ;  /* 0x00000004ff357431 */ /* 0x000fe200000001ff */
[----:B------:R-:W-:-:S05]  /*2790*/  MOV R54, R61 ;  /* 0x0000003d00367202 */ /* 0x000fca0000000f00 */
[----:B------:R-:W-:-:S05]  /*27a0*/  FADD.FTZ R54, R57, R54 ;  /* 0x0000003639367221 */ /* 0x000fca0000010000 */
[----:B------:R-:W-:-:S07]  /*27b0*/  MOV R60, R54 ;  /* 0x00000036003c7202 */ /* 0x000fce0000000f00 */
[----:B------:R-:W-:Y:S05]  /*27c0*/  WARPSYNC.COLLECTIVE R38, `(.L_x_1292) ;  /* 0x0000000026087348 */ /* 0x000fea0003c00000 */
[----:B------:R0:W1:Y:S02]  /*27d0*/  SHFL.BFLY P6, R61, R60, R53, R39 ;  /* 0x0c0000353c3d7389 */ /* 0x00006400000c0027 */
[----:B01----:R-:W-:Y:S05]  /*27e0*/  ENDCOLLECTIVE ;  /* 0x000000000000791b */ /* 0x003fea0003800000 */
.L_x_1292:
[----:B------:R-:W-:Y:S01]  /*27f0*/  HFMA2 R53, -RZ, RZ, 0, 4.76837158203125e-07 ;  /* 0x00000008ff357431 */ /* 0x000fe200000001ff */
[----:B------:R-:W-:-:S05]  /*2800*/  MOV R59, R61 ;  /* 0x0000003d003b7202 */ /* 0x000fca0000000f00 */
[----:B------:R-:W-:-:S05]  /*2810*/  FADD.FTZ R59, R54, R59 ;  /* 0x0000003b363b7221 */ /* 0x000fca0000010000 */
[----:B------:R-:W-:-:S07]  /*2820*/  MOV R60, R59 ;  /* 0x0000003b003c7202 */ /* 0x000fce0000000f00 */
[----:B------:R-:W-:Y:S05]  /*2830*/  WARPSYNC.COLLECTIVE R38, `(.L_x_1293) ;  /* 0x0000000026087348 */ /* 0x000fea0003c00000 */
[----:B------:R0:W1:Y:S02]  /*2840*/  SHFL.BFLY P6, R61, R60, R53, R39 ;  /* 0x0c0000353c3d7389 */ /* 0x00006400000c0027 */
[----:B01----:R-:W-:Y:S05]  /*2850*/  ENDCOLLECTIVE ;  /* 0x000000000000791b */ /* 0x003fea0003800000 */
.L_x_1293:
[----:B------:R-:W-:Y:S01]  /*2860*/  HFMA2 R53, -RZ, RZ, 0, 9.5367431640625e-07 ;  /* 0x00000010ff357431 */ /* 0x000fe200000001ff */
[----:B------:R-:W-:-:S05]  /*2870*/  MOV R56, R61 ;  /* 0x0000003d00387202 */ /* 0x000fca0000000f00 */
[----:B------:R-:W-:-:S05]  /*2880*/  FADD.FTZ R56, R59, R56 ;  /* 0x000000383b387221 */ /* 0x000fca0000010000 */
[----:B------:R-:W-:-:S07]  /*2890*/  MOV R60, R56 ;  /* 0x00000038003c7202 */ /* 0x000fce0000000f00 */
[----:B------:R-:W-:Y:S05]  /*28a0*/  WARPSYNC.COLLECTIVE R38, `(.L_x_1294) ;  /* 0x0000000026087348 */ /* 0x000fea0003c00000 */
[----:B------:R0:W1:Y:S02]  /*28b0*/  SHFL.BFLY P6, R61, R60, R53, R39 ;  /* 0x0c0000353c3d7389 */ /* 0x00006400000c0027 */
[----:B01----:R-:W-:Y:S05]  /*28c0*/  ENDCOLLECTIVE ;  /* 0x000000000000791b */ /* 0x003fea0003800000 */
.L_x_1294:
[----:B------:R-:W-:Y:S05]  /*28d0*/  BRA `(.L_x_1295) ;  /* 0xfffffff000647947 */ /* 0x000fea000383ffff */
.L_x_1296:
        /* <DEDUP_REMOVED lines=10> */
.L_x_12107:


//--------------------- .text._ZN10layer_norm31ln_parallel_residual_fwd_kernelINS_13Kernel_traitsI6__halfS2_S2_S2_fjLj512ELj1ELj4ELj1ELj16ENS_18Kernel_traits_baseILj512ES2_S2_S2_S2_fjLj128EEEEELb0ELb1ELb1EEEvNS_9FwdParamsE --------------------------
	.section	.text._ZN10layer_norm31ln_parallel_residual_fwd_kernelINS_13Kernel_traitsI6__halfS2_S2_S2_fjLj512ELj1ELj4ELj1ELj16ENS_18Kernel_traits_baseILj512ES2_S2_S2_S2_fjLj128EEEEELb0ELb1ELb1EEEvNS_9FwdParamsE,"ax",@progbits
	.align	128
        .global         _ZN10layer_norm31ln_parallel_residual_fwd_kernelINS_13Kernel_traitsI6__halfS2_S2_S2_fjLj512ELj1ELj4ELj1ELj16ENS_18Kernel_traits_baseILj512ES2_S2_S2_S2_fjLj128EEEEELb0ELb1ELb1EEEvNS_9FwdParamsE
        .type           _ZN10layer_norm31ln_parallel_residual_fwd_kernelINS_13Kernel_traitsI6__halfS2_S2_S2_fjLj512ELj1ELj4ELj1ELj16ENS_18Kernel_traits_baseILj512ES2_S2_S2_S2_fjLj128EEEEELb0ELb1ELb1EEEvNS_9FwdParamsE,@function
        .size           _ZN10layer_norm31ln_parallel_residual_fwd_kernelINS_13Kernel_traitsI6__halfS2_S2_S2_fjLj512ELj1ELj4ELj1ELj16ENS_18Kernel_traits_baseILj512ES2_S2_S2_S2_fjLj128EEEEELb0ELb1ELb1EEEvNS_9FwdParamsE,(.L_x_12108 - _ZN10layer_norm31ln_parallel_residual_fwd_kernelINS_13Kernel_traitsI6__halfS2_S2_S2_fjLj512ELj1ELj4ELj1ELj16ENS_18Kernel_traits_baseILj512ES2_S2_S2_S2_fjLj128EEEEELb0ELb1ELb1EEEvNS_9FwdParamsE)
        .other          _ZN10layer_norm31ln_parallel_residual_fwd_kernelINS_13Kernel_traitsI6__halfS2_S2_S2_fjLj512ELj1ELj4ELj1ELj16ENS_18Kernel_traits_baseILj512ES2_S2_S2_S2_fjLj128EEEEELb0ELb1ELb1EEEvNS_9FwdParamsE,@"STO_CUDA_ENTRY STV_DEFAULT"
_ZN10layer_norm31ln_parallel_residual_fwd_kernelINS_13Kernel_traitsI6__halfS2_S2_S2_fjLj512ELj1ELj4ELj1ELj16ENS_18Kernel_traits_baseILj512ES2_S2_S2_S2_fjLj128EEEEELb0ELb1ELb1EEEvNS_9FwdParamsE:
.text._ZN10layer_norm31ln_parallel_residual_fwd_kernelINS_13Kernel_traitsI6__halfS2_S2_S2_fjLj512ELj1ELj4ELj1ELj16ENS_18Kernel_traits_baseILj512ES2_S2_S2_S2_fjLj128EEEEELb0ELb1ELb1EEEvNS_9FwdParamsE:
[----:B------:R-:W0:Y:S01]  /*0000*/  LDC R1, c[0x0][0x37c] ;  /* 0x0000df00ff017b82 */ /* 0x000e220000000800 */
[----:B------:R-:W1:Y:S01]  /*0010*/  LDCU.64 UR4, c[0x0][0x438] ;  /* 0x00008700ff0477ac */ /* 0x000e620008000a00 */
[----:B------:R-:W2:Y:S06]  /*0020*/  S2R R0, SR_TID.X ;  /* 0x0000000000007919 */ /* 0x000eac0000002100 */
[----:B------:R-:W3:Y:S01]  /*0030*/  LDC.64 R2, c[0x0][0x3d0] ;  /* 0x0000f400ff027b82 */ /* 0x000ee20000000a00 */
[----:B0-----:R-:W-:Y:S01]  /*0040*/  IADD3 R1, PT, PT, R1, -0x8, RZ ;  /* 0xfffffff801017810 */ /* 0x001fe20007ffe0ff */
[----:B------:R-:W0:Y:S01]  /*0050*/  LDCU.64 UR6, c[0x0][0x358] ;  /* 0x00006b00ff0677ac */ /* 0x000e220008000a00 */
[----:B------:R-:W4:Y:S05]  /*0060*/  LDCU.64 UR8, c[0x0][0x3a0] ;  /* 0x00007400ff0877ac */ /* 0x000f2a0008000a00 */
[----:B------:R-:W4:Y:S01]  /*0070*/  LDC.64 R16, c[0x0][0x398] ;  /* 0x0000e600ff107b82 */ /* 0x000f220000000a00 */
[----:B-1----:R-:W-:-:S04]  /*0080*/  ISETP.NE.U32.AND P1, PT, RZ, UR4, PT ;  /* 0x00000004ff007c0c */ /* 0x002fc8000bf25070 */
[----:B------:R-:W-:Y:S02]  /*0090*/  ISETP.NE.AND.EX P1, PT, RZ, UR5, PT, P1 ;  /* 0x00000005ff007c0c */ /* 0x000fe4000bf25310 */
[----:B--2---:R-:W-:Y:S01]  /*00a0*/  LOP3.LUT R12, R0, 0x1f, RZ, 0xc0, !PT ;  /* 0x0000001f000c7812 */ /* 0x004fe200078ec0ff */
[----:B------:R-:W1:Y:S01]  /*00b0*/  S2UR UR4, SR_CTAID.X ;  /* 0x00000000000479c3 */ /* 0x000e620000002500 */
[----:B------:R-:W2:Y:S03]  /*00c0*/  LDCU UR5, c[0x0][0x384] ;  /* 0x00007080ff0577ac */ /* 0x000ea60008000800 */
[----:B---3--:R-:W-:-:S06]  /*00d0*/  IMAD.WIDE.U32 R2, R12, 0x10, R2 ;  /* 0x000000100c027825 */ /* 0x008fcc00078e0002 */
[----:B------:R-:W3:Y:S01]  /*00e0*/  @P1 LDC.64 R18, c[0x0][0x438] ;  /* 0x00010e00ff121b82 */ /* 0x000ee20000000a00 */
[----:B0-----:R-:W2:Y:S04]  /*00f0*/  LDG.E.128 R8, desc[UR6][R2.64] ;  /* 0x0000000602087981 */ /* 0x001ea8000c1e1d00 */
[----:B------:R-:W2:Y:S01]  /*0100*/  LDG.E.128 R4, desc[UR6][R2.64+0x200] ;  /* 0x0002000602047981 */ /* 0x000ea2000c1e1d00 */
[----:B---3--:R-:W-:-:S05]  /*0110*/  @P1 IMAD.WIDE.U32 R18, R12, 0x10, R18 ;  /* 0x000000100c121825 */ /* 0x008fca00078e0012 */
[----:B------:R0:W5:Y:S04]  /*0120*/  @P1 LDG.E.128 R12, desc[UR6][R18.64+0x200] ;  /* 0x00020006120c1981 */ /* 0x000168000c1e1d00 */
[----:B------:R0:W5:Y:S01]  /*0130*/  @P1 LDG.E.128 R56, desc[UR6][R18.64] ;  /* 0x0000000612381981 */ /* 0x000162000c1e1d00 */
[----:B-1----:R-:W-:Y:S01]  /*0140*/  USHF.L.U32 UR4, UR4, 0x2, URZ ;  /* 0x0000000204047899 */ /* 0x002fe200080006ff */
[----:B------:R-:W-:Y:S02]  /*0150*/  SHF.R.U32.HI R0, RZ, 0x5, R0 ;  /* 0x00000005ff007819 */ /* 0x000fe40000011600 */
[----:B----4-:R-:W-:-:S03]  /*0160*/  LOP3.LUT P0, RZ, R16, UR8, RZ, 0xfc, !PT ;  /* 0x0000000810ff7c12 */ /* 0x010fc6000f80fcff */
[----:B------:R-:W-:Y:S02]  /*0170*/  LOP3.LUT R0, R0, UR4, RZ, 0xfc, !PT ;  /* 0x0000000400007c12 */ /* 0x000fe4000f8efcff */
[----:B------:R-:W-:Y:S02]  /*0180*/  LOP3.LUT P0, RZ, R17, UR9, RZ, 0xfc, P0 ;  /* 0x0000000911ff7c12 */ /* 0x000fe4000800fcff */
[----:B--2---:R-:W-:Y:S02]  /*0190*/  ISETP.GE.AND P2, PT, R0, UR5, PT ;  /* 0x0000000500007c0c */ /* 0x004fe4000bf46270 */
[----:B------:R-:W-:Y:S02]  /*01a0*/  @P1 MOV R67, R8 ;  /* 0x0000000800431202 */ /* 0x000fe40000000f00 */
[----:B------:R-:W-:Y:S02]  /*01b0*/  @P1 MOV R20, R9 ;  /* 0x0000000900141202 */ /* 0x000fe40000000f00 */
[----:B------:R-:W-:-:S02]  /*01c0*/  @P1 MOV R33, R10 ;  /* 0x0000000a00211202 */ /* 0x000fc40000000f00 */
[----:B------:R-:W-:Y:S02]  /*01d0*/  @P1 MOV R35, R11 ;  /* 0x0000000b00231202 */ /* 0x000fe40000000f00 */
[----:B------:R-:W-:Y:S02]  /*01e0*/  @P1 MOV R37, R4 ;  /* 0x0000000400251202 */ /* 0x000fe40000000f00 */
[----:B------:R-:W-:Y:S02]  /*01f0*/  @P1 MOV R39, R5 ;  /* 0x0000000500271202 */ /* 0x000fe40000000f00 */
[----:B------:R-:W-:Y:S02]  /*0200*/  @P1 MOV R51, R6 ;  /* 0x0000000600331202 */ /* 0x000fe40000000f00 */
[----:B------:R-:W-:Y:S02]  /*0210*/  @P1 MOV R53, R7 ;  /* 0x0000000700351202 */ /* 0x000fe40000000f00 */
[----:B------:R-:W-:-:S02]  /*0220*/  @!P1 MOV R67, R8 ;  /* 0x0000000800439202 */ /* 0x000fc40000000f00 */
[----:B------:R-:W-:Y:S02]  /*0230*/  @!P1 MOV R20, R9 ;  /* 0x0000000900149202 */ /* 0x000fe40000000f00 */
[----:B------:R-:W-:Y:S02]  /*0240*/  @!P1 MOV R33, R10 ;  /* 0x0000000a00219202 */ /* 0x000fe40000000f00 */
[----:B------:R-:W-:Y:S02]  /*0250*/  @!P1 MOV R35, R11 ;  /* 0x0000000b00239202 */ /* 0x000fe40000000f00 */
[----:B------:R-:W-:Y:S02]  /*0260*/  @!P1 MOV R37, R4 ;  /* 0x0000000400259202 */ /* 0x000fe40000000f00 */
[----:B------:R-:W-:Y:S02]  /*0270*/  @!P1 MOV R39, R5 ;  /* 0x0000000500279202 */ /* 0x000fe40000000f00 */
[----:B------:R-:W-:-:S02]  /*0280*/  @!P1 MOV R51, R6 ;  /* 0x0000000600339202 */ /* 0x000fc40000000f00 */
[----:B------:R-:W-:Y:S01]  /*0290*/  @!P1 MOV R53, R7 ;  /* 0x0000000700359202 */ /* 0x000fe20000000f00 */
[----:B0-----:R-:W-:Y:S06]  /*02a0*/  @P2 EXIT ;  /* 0x000000000000294d */ /* 0x001fec0003800000 */
[----:B------:R-:W0:Y:S01]  /*02b0*/  LDCU.U8 UR4, c[0x0][0x410] ;  /* 0x00008200ff0477ac */ /* 0x000e220008000000 */
[----:B-----5:R-:W-:Y:S02]  /*02c0*/  @!P1 CS2R R58, SRZ ;  /* 0x00000000003a9805 */ /* 0x020fe4000001ff00 */
[----:B------:R-:W-:Y:S02]  /*02d0*/  @!P1 CS2R R56, SRZ ;  /* 0x0000000000389805 */ /* 0x000fe4000001ff00 */
[----:B------:R-:W-:Y:S02]  /*02e0*/  @!P1 CS2R R14, SRZ ;  /* 0x00000000000e9805 */ /* 0x000fe4000001ff00 */
[----:B------:R-:W-:Y:S02]  /*02f0*/  @!P1 CS2R R12, SRZ ;  /* 0x00000000000c9805 */ /* 0x000fe4000001ff00 */
[----:B------:R-:W-:Y:S01]  /*0300*/  ISETP.NE.U32.AND P2, PT, R16, RZ, PT ;  /* 0x000000ff1000720c */ /* 0x000fe20003f45070 */
[----:B------:R-:W-:Y:S01]  /*0310*/  HADD2.F32 R69, -RZ, R67.H0_H0 ;  /* 0x20000043ff457230 */ /* 0x000fe20000004100 */
[----:B------:R-:W1:Y:S01]  /*0320*/  LDCU UR5, c[0x0][0x388] ;  /* 0x00007100ff0577ac */ /* 0x000e620008000800 */
[--C-:B------:R-:W-:Y:S01]  /*0330*/  HADD2.F32 R11, -RZ, R59.reuse.H0_H0 ;  /* 0x2000003bff0b7230 */ /* 0x100fe20000004100 */
[----:B------:R-:W-:Y:S01]  /*0340*/  ISETP.NE.AND.EX P1, PT, R17, RZ, PT, P2 ;  /* 0x000000ff1100720c */ /* 0x000fe20003f25320 */
[----:B------:R-:W-:Y:S01]  /*0350*/  HADD2.F32 R10, -RZ, R59.H1_H1 ;  /* 0x3000003bff0a7230 */ /* 0x000fe20000004100 */
[----:B------:R-:W2:Y:S01]  /*0360*/  LDCU UR8, c[0x0][0x448] ;  /* 0x00008900ff0877ac */ /* 0x000ea20008000800 */
[--C-:B------:R-:W-:Y:S01]  /*0370*/  HADD2.F32 R68, -RZ, R56.reuse.H0_H0 ;  /* 0x20000038ff447230 */ /* 0x100fe20000004100 */
[----:B------:R3:W-:Y:S01]  /*0380*/  STL [R1], R11 ;  /* 0x0000000b01007387 */ /* 0x0007e20000100800 */
[----:B------:R-:W-:Y:S01]  /*0390*/  HADD2.F32 R66, -RZ, R56.H1_H1 ;  /* 0x30000038ff427230 */ /* 0x000fe20000004100 */
[----:B------:R-:W4:Y:S01]  /*03a0*/  LDCU.64 UR10, c[0x0][0x3a0] ;  /* 0x00007400ff0a77ac */ /* 0x000f220008000a00 */
[----:B------:R-:W-:-:S02]  /*03b0*/  HADD2.F32 R32, -RZ, R58.H1_H1 ;  /* 0x3000003aff207230 */ /* 0x000fc40000004100 */
[----:B------:R-:W-:Y:S01]  /*03c0*/  HADD2.F32 R59, -RZ, R57.H0_H0 ;  /* 0x20000039ff3b7230 */ /* 0x000fe20000004100 */
[----:B0-----:R-:W-:Y:S01]  /*03d0*/  ISETP.NE.AND P3, PT, RZ, UR4, PT ;  /* 0x00000004ff007c0c */ /* 0x001fe2000bf65270 */
[----:B------:R-:W-:Y:S01]  /*03e0*/  HADD2.F32 R56, -RZ, R33.H0_H0 ;  /* 0x20000021ff387230 */ /* 0x000fe20000004100 */
[----:B------:R-:W0:Y:S01]  /*03f0*/  LDCU.64 UR12, c[0x0][0x398] ;  /* 0x00007300ff0c77ac */ /* 0x000e220008000a00 */
[----:B------:R-:W-:Y:S02]  /*0400*/  HADD2.F32 R34, -RZ, R35.H0_H0 ;  /* 0x20000023ff227230 */ /* 0x000fe40000004100 */
[----:B---3--:R-:W-:Y:S02]  /*0410*/  HADD2.F32 R11, -RZ, R58.H0_H0 ;  /* 0x2000003aff0b7230 */ /* 0x008fe40000004100 */
[----:B------:R-:W-:Y:S02]  /*0420*/  HADD2.F32 R36, -RZ, R37.H0_H0 ;  /* 0x20000025ff247230 */ /* 0x000fe40000004100 */
[----:B------:R-:W-:-:S02]  /*0430*/  HADD2.F32 R38, -RZ, R39.H0_H0 ;  /* 0x20000027ff267230 */ /* 0x000fc40000004100 */
[----:B------:R-:W-:Y:S02]  /*0440*/  HADD2.F32 R50, -RZ, R51.H0_H0 ;  /* 0x20000033ff327230 */ /* 0x000fe40000004100 */
[----:B------:R-:W-:Y:S02]  /*0450*/  HADD2.F32 R52, -RZ, R53.H0_H0 ;  /* 0x20000035ff347230 */ /* 0x000fe40000004100 */
[--C-:B------:R-:W-:Y:S02]  /*0460*/  HADD2.F32 R2, -RZ, R15.reuse.H0_H0 ;  /* 0x2000000fff027230 */ /* 0x100fe40000004100 */
[----:B------:R-:W-:Y:S02]  /*0470*/  HADD2.F32 R3, -RZ, R15.H1_H1 ;  /* 0x3000000fff037230 */ /* 0x000fe40000004100 */
[--C-:B------:R-:W-:Y:S02]  /*0480*/  HADD2.F32 R4, -RZ, R14.reuse.H0_H0 ;  /* 0x2000000eff047230 */ /* 0x100fe40000004100 */
[----:B------:R-:W-:-:S02]  /*0490*/  HADD2.F32 R5, -RZ, R14.H1_H1 ;  /* 0x3000000eff057230 */ /* 0x000fc40000004100 */
[--C-:B------:R-:W-:Y:S02]  /*04a0*/  HADD2.F32 R6, -RZ, R13.reuse.H0_H0 ;  /* 0x2000000dff067230 */ /* 0x100fe40000004100 */
[----:B------:R-:W-:Y:S02]  /*04b0*/  HADD2.F32 R7, -RZ, R13.H1_H1 ;  /* 0x3000000dff077230 */ /* 0x000fe40000004100 */
[--C-:B------:R-:W-:Y:S02]  /*04c0*/  HADD2.F32 R8, -RZ, R12.reuse.H0_H0 ;  /* 0x2000000cff087230 */ /* 0x100fe40000004100 */
[----:B------:R-:W-:Y:S02]  /*04d0*/  HADD2.F32 R9, -RZ, R12.H1_H1 ;  /* 0x3000000cff097230 */ /* 0x000fe40000004100 */
[----:B------:R-:W-:Y:S02]  /*04e0*/  HADD2.F32 R57, -RZ, R57.H1_H1 ;  /* 0x30000039ff397230 */ /* 0x000fe40000004100 */
[----:B------:R-:W-:-:S02]  /*04f0*/  HADD2.F32 R67, -RZ, R67.H1_H1 ;  /* 0x30000043ff437230 */ /* 0x000fc40000004100 */
[--C-:B------:R-:W-:Y:S02]  /*0500*/  HADD2.F32 R64, -RZ, R20.reuse.H0_H0 ;  /* 0x20000014ff407230 */ /* 0x100fe40000004100 */
[----:B------:R-:W-:Y:S02]  /*0510*/  HADD2.F32 R58, -RZ, R20.H1_H1 ;  /* 0x30000014ff3a7230 */ /* 0x000fe40000004100 */
[----:B------:R-:W-:Y:S02]  /*0520*/  HADD2.F32 R33, -RZ, R33.H1_H1 ;  /* 0x30000021ff217230 */ /* 0x000fe40000004100 */
[----:B------:R-:W-:Y:S02]  /*0530*/  HADD2.F32 R35, -RZ, R35.H1_H1 ;  /* 0x30000023ff237230 */ /* 0x000fe40000004100 */
[----:B------:R-:W-:Y:S02]  /*0540*/  HADD2.F32 R37, -RZ, R37.H1_H1 ;  /* 0x30000025ff257230 */ /* 0x000fe40000004100 */
[----:B------:R-:W-:-:S02]  /*0550*/  HADD2.F32 R39, -RZ, R39.H1_H1 ;  /* 0x30000027ff277230 */ /* 0x000fc40000004100 */
[----:B------:R-:W-:Y:S02]  /*0560*/  HADD2.F32 R51, -RZ, R51.H1_H1 ;  /* 0x30000033ff337230 */ /* 0x000fe40000004100 */
[----:B012-4-:R-:W-:-:S07]  /*0570*/  HADD2.F32 R53, -RZ, R53.H1_H1 ;  /* 0x30000035ff357230 */ /* 0x017fce0000004100 */
.L_x_1306:
[----:B------:R-:W-:Y:S01]  /*0580*/  ISETP.NE.U32.AND P2, PT, RZ, UR10, PT ;  /* 0x0000000aff007c0c */ /* 0x000fe2000bf45070 */
[----:B-1----:R-:W0:Y:S01]  /*0590*/  S2R R55, SR_TID.X ;  /* 0x0000000000377919 */ /* 0x002e220000002100 */
[----:B------:R-:W1:Y:S01]  /*05a0*/  @P1 LDC.64 R24, c[0x0][0x398] ;  /* 0x0000e600ff181b82 */ /* 0x000e620000000a00 */
[----:B------:R-:W-:Y:S01]  /*05b0*/  IMAD R28, R0, UR5, RZ ;  /* 0x00000005001c7c24 */ /* 0x000fe2000f8e02ff */
[----:B------:R-:W-:-:S04]  /*05c0*/  ISETP.NE.AND.EX P2, PT, RZ, UR11, PT, P2 ;  /* 0x0000000bff007c0c */ /* 0x000fc8000bf45320 */
[----:B------:R-:W-:Y:S02]  /*05d0*/  SHF.R.S32.HI R29, RZ, 0x1f, R28 ;  /* 0x0000001fff1d7819 */ /* 0x000fe4000001141c */
[----:B------:R-:W2:Y:S02]  /*05e0*/  LDC.64 R40, c[0x0][0x390] ;  /* 0x0000e400ff287b82 */ /* 0x000ea40000000a00 */
[----:B------:R-:W-:-:S06]  /*05f0*/  LEA.HI R29, R29, R28, RZ, 0x3 ;  /* 0x0000001c1d1d7211 */ /* 0x000fcc00078f18ff */
[----:B------:R-:W3:Y:S01]  /*0600*/  @P2 LDC.64 R26, c[0x0][0x3a0] ;  /* 0x0000e800ff1a2b82 */ /* 0x000ee20000000a00 */
[----:B0-----:R-:W-:-:S04]  /*0610*/  LOP3.LUT R55, R55, 0x1f, RZ, 0xc0, !PT ;  /* 0x0000001f37377812 */ /* 0x001fc800078ec0ff */
[----:B------:R-:W-:-:S05]  /*0620*/  LEA.HI.SX32 R29, R29, R55, 0x1d ;  /* 0x000000371d1d7211 */ /* 0x000fca00078feaff */
[----:B-1----:R-:W-:-:S04]  /*0630*/  @P1 IMAD.WIDE.U32 R24, R29, 0x10, R24 ;  /* 0x000000101d181825 */ /* 0x002fc800078e0018 */
[C---:B---3--:R-:W-:Y:S01]  /*0640*/  @P2 IMAD.WIDE.U32 R26, R29.reuse, 0x10, R26 ;  /* 0x000000101d1a2825 */ /* 0x048fe200078e001a */
[----:B------:R0:W5:Y:S03]  /*0650*/  @P1 LDG.E.128 R12, desc[UR6][R24.64] ;  /* 0x00000006180c1981 */ /* 0x000166000c1e1d00 */
[----:B--2---:R-:W-:Y:S01]  /*0660*/  IMAD.WIDE.U32 R30, R29, 0x10, R40 ;  /* 0x000000101d1e7825 */ /* 0x004fe200078e0028 */
[----:B------:R0:W5:Y:S04]  /*0670*/  @P2 LDG.E.128 R16, desc[UR6][R26.64] ;  /* 0x000000061a102981 */ /* 0x000168000c1e1d00 */
[----:B------:R0:W5:Y:S01]  /*0680*/  LDG.E.128 R24, desc[UR6][R30.64] ;  /* 0x000000061e187981 */ /* 0x000162000c1e1d00 */
[----:B------:R-:W-:Y:S05]  /*0690*/  @!P1 BRA `(.L_x_1297) ;  /* 0x00000004002c9947 */ /* 0x000fea0003800000 */
[----:B------:R-:W-:Y:S05]  /*06a0*/  @!P2 BRA `(.L_x_1298) ;  /* 0x0000000000b4a947 */ /* 0x000fea0003800000 */
[----:B-----5:R-:W-:Y:S02]  /*06b0*/  HADD2.F32 R43, -RZ, R24.H1_H1 ;  /* 0x30000018ff2b7230 */ /* 0x020fe40000004100 */
[----:B------:R-:W-:Y:S02]  /*06c0*/  HADD2.F32 R22, -RZ, R12.H1_H1 ;  /* 0x3000000cff167230 */ /* 0x000fe40000004100 */
[--C-:B------:R-:W-:Y:S02]  /*06d0*/  HADD2.F32 R23, -RZ, R25.reuse.H0_H0 ;  /* 0x20000019ff177230 */ /* 0x100fe40000004100 */
[----:B------:R-:W-:Y:S02]  /*06e0*/  HADD2.F32 R45, -RZ, R25.H1_H1 ;  /* 0x30000019ff2d7230 */ /* 0x000fe40000004100 */
[----:B------:R-:W-:Y:S01]  /*06f0*/  FADD.FTZ R43, R43, R22 ;  /* 0x000000162b2b7221 */ /* 0x000fe20000010000 */
[----:B------:R-:W-:Y:S02]  /*0700*/  HADD2.F32 R28, -RZ, R24.H0_H0 ;  /* 0x20000018ff1c7230 */ /* 0x000fe40000004100 */
[----:B0-----:R-:W-:-:S02]  /*0710*/  HADD2.F32 R25, -RZ, R26.H0_H0 ;  /* 0x2000001aff197230 */ /* 0x001fc40000004100 */
[----:B------:R-:W-:Y:S02]  /*0720*/  HADD2.F32 R47, -RZ, R26.H1_H1 ;  /* 0x3000001aff2f7230 */ /* 0x000fe40000004100 */
[--C-:B------:R-:W-:Y:S02]  /*0730*/  HADD2.F32 R20, -RZ, R27.reuse.H0_H0 ;  /* 0x2000001bff147230 */ /* 0x100fe40000004100 */
[----:B------:R-:W-:Y:S02]  /*0740*/  HADD2.F32 R21, -RZ, R12.H0_H0 ;  /* 0x2000000cff157230 */ /* 0x000fe40000004100 */
[----:B------:R-:W-:Y:S02]  /*0750*/  HADD2.F32 R27, -RZ, R27.H1_H1 ;  /* 0x3000001bff1b7230 */ /* 0x000fe40000004100 */
[--C-:B------:R-:W-:Y:S02]  /*0760*/  HADD2.F32 R24, -RZ, R13.reuse.H0_H0 ;  /* 0x2000000dff187230 */ /* 0x100fe40000004100 */
[----:B------:R-:W-:Y:S01]  /*0770*/  FADD.FTZ R28, R28, R21 ;  /* 0x000000151c1c7221 */ /* 0x000fe20000010000 */
[----:B------:R-:W-:-:S02]  /*0780*/  HADD2.F32 R26, -RZ, R13.H1_H1 ;  /* 0x3000000dff1a7230 */ /* 0x000fc40000004100 */
[--C-:B------:R-:W-:Y:S02]  /*0790*/  HADD2.F32 R42, -RZ, R14.reuse.H1_H1 ;  /* 0x3000000eff2a7230 */ /* 0x100fe40000004100 */
[----:B------:R-:W-:Y:S01]  /*07a0*/  FADD.FTZ R23, R23, R24 ;  /* 0x0000001817177221 */ /* 0x000fe20000010000 */
[--C-:B------:R-:W-:Y:S02]  /*07b0*/  HADD2.F32 R31, -RZ, R15.reuse.H0_H0 ;  /* 0x2000000fff1f7230 */ /* 0x100fe40000004100 */
[----:B------:R-:W-:Y:S01]  /*07c0*/  FADD.FTZ R45, R45, R26 ;  /* 0x0000001a2d2d7221 */ /* 0x000fe20000010000 */
[----:B------:R-:W-:Y:S02]  /*07d0*/  HADD2.F32 R22, -RZ, R15.H1_H1 ;  /* 0x3000000fff167230 */ /* 0x000fe40000004100 */
[----:B------:R-:W-:Y:S01]  /*07e0*/  FADD.FTZ R47, R47, R42 ;  /* 0x0000002a2f2f7221 */ /* 0x000fe20000010000 */
[----:B------:R-:W-:Y:S02]  /*07f0*/  HADD2.F32 R30, -RZ, R14.H0_H0 ;  /* 0x2000000eff1e7230 */ /* 0x000fe40000004100 */
[----:B------:R-:W-:Y:S01]  /*0800*/  FADD.FTZ R31, R20, R31 ;  /* 0x0000001f141f7221 */ /* 0x000fe20000010000 */
[----:B------:R-:W-:-:S02]  /*0810*/  HADD2.F32 R21, -RZ, R16.H0_H0 ;  /* 0x20000010ff157230 */ /* 0x000fc40000004100 */
[----:B------:R-:W-:Y:S01]  /*0820*/  FADD.FTZ R27, R27, R22 ;  /* 0x000000161b1b7221 */ /* 0x000fe20000010000 */
        /* <DEDUP_REMOVED lines=21> */
.L_x_1298:
[----:B-----5:R-:W-:Y:S02]  /*0980*/  HADD2.F32 R28, -RZ, R24.H0_H0 ;  /* 0x20000018ff1c7230 */ /* 0x020fe40000004100 */
[----:B------:R-:W-:Y:S02]  /*0990*/  HADD2.F32 R21, -RZ, R12.H0_H0 ;  /* 0x2000000cff157230 */ /* 0x000fe40000004100 */
[----:B------:R-:W-:Y:S02]  /*09a0*/  HADD2.F32 R42, -RZ, R25.H0_H0 ;  /* 0x20000019ff2a7230 */ /* 0x000fe40000004100 */
[----:B------:R-:W-:Y:S02]  /*09b0*/  HADD2.F32 R46, -RZ, R26.H0_H0 ;  /* 0x2000001aff2e7230 */ /* 0x000fe40000004100 */
[----:B------:R-:W-:Y:S01]  /*09c0*/  FADD.FTZ R28, R28, R21 ;  /* 0x000000151c1c7221 */ /* 0x000fe20000010000 */
[----:B------:R-:W-:Y:S02]  /*09d0*/  HADD2.F32 R48, -RZ, R27.H0_H0 ;  /* 0x2000001bff307230 */ /* 0x000fe40000004100 */
[----:B0-----:R-:W-:-:S02]  /*09e0*/  HADD2.F32 R24, -RZ, R24.H1_H1 ;  /* 0x30000018ff187230 */ /* 0x001fc40000004100 */
[----:B------:R-:W-:Y:S02]  /*09f0*/  HADD2.F32 R25, -RZ, R25.H1_H1 ;  /* 0x30000019ff197230 */ /* 0x000fe40000004100 */
[----:B------:R-:W-:Y:S02]  /*0a00*/  HADD2.F32 R26, -RZ, R26.H1_H1 ;  /* 0x3000001aff1a7230 */ /* 0x000fe40000004100 */
[----:B------:R-:W-:Y:S02]  /*0a10*/  HADD2.F32 R23, -RZ, R13.H0_H0 ;  /* 0x2000000dff177230 */ /* 0x000fe40000004100 */
[----:B------:R-:W-:Y:S02]  /*0a20*/  HADD2.F32 R31, -RZ, R14.H0_H0 ;  /* 0x2000000eff1f7230 */ /* 0x000fe40000004100 */
[----:B------:R-:W-:Y:S02]  /*0a30*/  HADD2.F32 R27, -RZ, R27.H1_H1 ;  /* 0x3000001bff1b7230 */ /* 0x000fe40000004100 */
[----:B------:R-:W-:Y:S01]  /*0a40*/  FADD.FTZ R42, R42, R23 ;  /* 0x000000172a2a7221 */ /* 0x000fe20000010000 */
        /* <DEDUP_REMOVED lines=16> */
.L_x_1297:
[----:B------:R-:W-:Y:S05]  /*0b50*/  @!P2 BRA `(.L_x_1300) ;  /* 0x000000000074a947 */ /* 0x000fea0003800000 */
        /* <DEDUP_REMOVED lines=29> */
.L_x_1300:
        /* <DEDUP_REMOVED lines=8> */
.L_x_1299:
[----:B0-----:R-:W0:Y:S01]  /*0db0*/  @P0 LDC.64 R24, c[0x0][0x3a8] ;  /* 0x0000ea00ff180b82 */ /* 0x001e220000000a00 */
[----:B------:R-:W-:-:S05]  /*0dc0*/  IADD3 R44, PT, PT, R29, 0x20, RZ ;  /* 0x000000201d2c7810 */ /* 0x000fca0007ffe0ff */
[----:B------:R-:W-:Y:S02]  /*0dd0*/  IMAD.WIDE.U32 R40, R44, 0x10, R40 ;  /* 0x000000102c287825 */ /* 0x000fe400078e0028 */
[----:B------:R-:W1:Y:S08]  /*0de0*/  @P1 LDC.64 R26, c[0x0][0x398] ;  /* 0x0000e600ff1a1b82 */ /* 0x000e700000000a00 */
[----:B------:R-:W2:Y:S01]  /*0df0*/  @P2 LDC.64 R30, c[0x0][0x3a0] ;  /* 0x0000e800ff1e2b82 */ /* 0x000ea20000000a00 */
[----:B0-----:R-:W-:-:S05]  /*0e00*/  @P0 IMAD.WIDE.U32 R24, R29, 0x10, R24 ;  /* 0x000000101d180825 */ /* 0x001fca00078e0018 */
[----:B------:R0:W-:Y:S01]  /*0e10*/  @P0 STG.E.128 desc[UR6][R24.64], R20 ;  /* 0x0000001418000986 */ /* 0x0001e2000c101d06 */
[----:B-1----:R-:W-:-:S05]  /*0e20*/  @P1 IMAD.WIDE.U32 R26, R44, 0x10, R26 ;  /* 0x000000102c1a1825 */ /* 0x002fca00078e001a */
[----:B------:R1:W5:Y:S01]  /*0e30*/  @P1 LDG.E.128 R12, desc[UR6][R26.64] ;  /* 0x000000061a0c1981 */ /* 0x000362000c1e1d00 */
[----:B--2---:R-:W-:-:S05]  /*0e40*/  @P2 IMAD.WIDE.U32 R30, R44, 0x10, R30 ;  /* 0x000000102c1e2825 */ /* 0x004fca00078e001e */
[----:B------:R1:W5:Y:S04]  /*0e50*/  @P2 LDG.E.128 R16, desc[UR6][R30.64] ;  /* 0x000000061e102981 */ /* 0x000368000c1e1d00 */
[----:B0-----:R1:W5:Y:S01]  /*0e60*/  LDG.E.128 R24, desc[UR6][R40.64] ;  /* 0x0000000628187981 */ /* 0x001362000c1e1d00 */
[----:B------:R-:W-:-:S04]  /*0e70*/  UISETP.NE.U32.AND UP0, UPT, UR12, URZ, UPT ;  /* 0x000000ff0c00728c */ /* 0x000fc8000bf05070 */
[----:B------:R-:W-:-:S09]  /*0e80*/  UISETP.NE.AND.EX UP0, UPT, UR13, URZ, UPT, UP0 ;  /* 0x000000ff0d00728c */ /* 0x000fd2000bf05300 */
[----:B-1----:R-:W-:Y:S05]  /*0e90*/  BRA.U UP0, `(.L_x_1301) ;  /* 0x0000000100a47547 */ /* 0x002fea000b800000 */
        /* <DEDUP_REMOVED lines=12> */
.L_x_1302:
        /* <DEDUP_REMOVED lines=9> */
[----:B------:R-:W-:Y:S02]  /*0ff0*/  HADD2.F32 R26, -RZ, R27.H0_H0 ;  /* 0x2000001bff1a7230 */ /* 0x000fe40000004100 */
[----:B------:R-:W-:Y:S02]  /*1000*/  HADD2.F32 R24, -RZ, R24.H1_H1 ;  /* 0x30000018ff187230 */ /* 0x000fe40000004100 */
[----:B------:R-:W-:Y:S01]  /*1010*/  FADD.FTZ R30, R31, R30 ;  /* 0x0000001e1f1e7221 */ /* 0x000fe20000010000 */
        /* <DEDUP_REMOVED lines=17> */
.L_x_1301:
        /* <DEDUP_REMOVED lines=32> */
.L_x_1304:
[----:B-----5:R-:W-:Y:S02]  /*1330*/  HADD2.F32 R60, -RZ, R24.H0_H0 ;  /* 0x20000018ff3c7230 */ /* 0x020fe40000004100 */
[----:B------:R-:W-:Y:S02]  /*1340*/  HADD2.F32 R23, -RZ, R12.H0_H0 ;  /* 0x2000000cff177230 */ /* 0x000fe40000004100 */
[----:B------:R-:W-:Y:S02]  /*1350*/  HADD2.F32 R61, -RZ, R24.H1_H1 ;  /* 0x30000018ff3d7230 */ /* 0x000fe40000004100 */
[--C-:B------:R-:W-:Y:S02]  /*1360*/  HADD2.F32 R22, -RZ, R25.reuse.H0_H0 ;  /* 0x20000019ff167230 */ /* 0x100fe40000004100 */
[----:B------:R-:W-:Y:S01]  /*1370*/  FADD.FTZ R60, R23, R60 ;  /* 0x0000003c173c7221 */ /* 0x000fe20000010000 */
[----:B------:R-:W-:Y:S02]  /*1380*/  HADD2.F32 R31, -RZ, R25.H1_H1 ;  /* 0x30000019ff1f7230 */ /* 0x000fe40000004100 */
[----:B------:R-:W-:-:S02]  /*1390*/  HADD2.F32 R21, -RZ, R26.H0_H0 ;  /* 0x2000001aff157230 */ /* 0x000fc40000004100 */
[----:B------:R-:W-:Y:S02]  /*13a0*/  HADD2.F32 R40, -RZ, R26.H1_H1 ;  /* 0x3000001aff287230 */ /* 0x000fe40000004100 */
[----:B------:R-:W-:Y:S02]  /*13b0*/  HADD2.F32 R24, -RZ, R12.H1_H1 ;  /* 0x3000000cff187230 */ /* 0x000fe40000004100 */
[----:B------:R-:W-:Y:S02]  /*13c0*/  HADD2.F32 R23, -RZ, R13.H0_H0 ;  /* 0x2000000dff177230 */ /* 0x000fe40000004100 */
[--C-:B------:R-:W-:Y:S02]  /*13d0*/  HADD2.F32 R30, -RZ, R14.reuse.H0_H0 ;  /* 0x2000000eff1e7230 */ /* 0x100fe40000004100 */
[----:B------:R-:W-:Y:S01]  /*13e0*/  FADD.FTZ R61, R24, R61 ;  /* 0x0000003d183d7221 */ /* 0x000fe20000010000 */
[----:B------:R-:W-:Y:S02]  /*13f0*/  HADD2.F32 R25, -RZ, R14.H1_H1 ;  /* 0x3000000eff197230 */ /* 0x000fe40000004100 */
[----:B------:R-:W-:Y:S01]  /*1400*/  FADD.FTZ R22, R23, R22 ;  /* 0x0000001617167221 */ /* 0x000fe20000010000 */
[----:B------:R-:W-:-:S02]  /*1410*/  HADD2.F32 R20, -RZ, R27.H0_H0 ;  /* 0x2000001bff147230 */ /* 0x000fc40000004100 */
[----:B------:R-:W-:Y:S01]  /*1420*/  FADD.FTZ R21, R30, R21 ;  /* 0x000000151e157221 */ /* 0x000fe20000010000 */
[----:B------:R-:W-:Y:S02]  /*1430*/  HADD2.F32 R27, -RZ, R27.H1_H1 ;  /* 0x3000001bff1b7230 */ /* 0x000fe40000004100 */
[----:B------:R-:W-:Y:S01]  /*1440*/  FADD.FTZ R40, R25, R40 ;  /* 0x0000002819287221 */ /* 0x000fe20000010000 */
[----:B------:R-:W-:Y:S02]  /*1450*/  HADD2.F32 R24, -RZ, R15.H1_H1 ;  /* 0x3000000fff187230 */ /* 0x000fe40000004100 */
[----:B------:R-:W-:Y:S02]  /*1460*/  HADD2.F32 R23, -RZ, R16.H0_H0 ;  /* 0x20000010ff177230 */ /* 0x000fe40000004100 */
[----:B------:R-:W-:Y:S02]  /*1470*/  HADD2.F32 R25, -RZ, R17.H0_H0 ;  /* 0x20000011ff197230 */ /* 0x000fe40000004100 */
[----:B------:R-:W-:Y:S01]  /*1480*/  FADD.FTZ R27, R24, R27 ;  /* 0x0000001b181b7221 */ /* 0x000fe20000010000 */
        /* <DEDUP_REMOVED lines=11> */
[----:B------:R-:W-:Y:S02]  /*1540*/  HADD2.F32 R24, -RZ, R17.H1_H1 ;  /* 0x30000011ff187230 */ /* 0x000fe40000004100 */
[----:B------:R-:W-:Y:S01]  /*1550*/  FADD.FTZ R26, R23, R20 ;  /* 0x00000014171a7221 */ /* 0x000fe20000010000 */
[----:B------:R-:W-:Y:S02]  /*1560*/  HADD2.F32 R22, -RZ, R16.H1_H1 ;  /* 0x30000010ff167230 */ /* 0x000fe40000004100 */
[----:B------:R-:W-:Y:S01]  /*1570*/  FADD.FTZ R27, R54, R27 ;  /* 0x0000001b361b7221 */ /* 0x000fe20000010000 */
[----:B------:R-:W-:Y:S01]  /*1580*/  FADD.FTZ R40, R21, R40 ;  /* 0x0000002815287221 */ /* 0x000fe20000010000 */
[----:B------:R-:W-:Y:S01]  /*1590*/  FADD.FTZ R31, R24, R31 ;  /* 0x0000001f181f7221 */ /* 0x000fe20000010000 */
[----:B------:R-:W-:-:S02]  /*15a0*/  FADD.FTZ R61, R22, R61 ;  /* 0x0000003d163d7221 */ /* 0x000fc40000010000 */
[----:B------:R-:W-:Y:S02]  /*15b0*/  F2FP.F16.F32.PACK_AB R23, R27, R26 ;  /* 0x0000001a1b17723e */ /* 0x000fe400000000ff */
[----:B------:R-:W-:Y:S02]  /*15c0*/  F2FP.F16.F32.PACK_AB R22, R40, R30 ;  /* 0x0000001e2816723e */ /* 0x000fe400000000ff */
[----:B------:R-:W-:Y:S02]  /*15d0*/  F2FP.F16.F32.PACK_AB R21, R31, R62 ;  /* 0x0000003e1f15723e */ /* 0x000fe400000000ff */
[----:B------:R-:W-:-:S07]  /*15e0*/  F2FP.F16.F32.PACK_AB R20, R61, R60 ;  /* 0x0000003c3d14723e */ /* 0x000fce00000000ff */
.L_x_1303:
        /* <DEDUP_REMOVED lines=75> */
.L_x_1318:
[----:B------:R-:W-:Y:S01]  /*1aa0*/  FMUL.FTZ R24, R54, R54 ;  /* 0x0000003636187220 */ /* 0x000fe20000410000 */
[----:B-1----:R-:W-:-:S04]  /*1ab0*/  FADD.FTZ R25, R55, R25 ;  /* 0x0000001937197221 */ /* 0x002fc80000010000 */
[----:B------:R-:W-:Y:S01]  /*1ac0*/  FSEL R24, R24, RZ, P3 ;  /* 0x000000ff18187208 */ /* 0x000fe20001800000 */
[----:B------:R-:W-:Y:S01]  /*1ad0*/  FFMA.FTZ R63, R25, R63, UR8 ;  /* 0x00000008193f7e23 */ /* 0x000fe2000801003f */
[----:B------:R-:W-:-:S03]  /*1ae0*/  FSEL R25, R54, RZ, !P3 ;  /* 0x000000ff36197208 */ /* 0x000fc60005800000 */
[----:B0-----:R-:W-:Y:S02]  /*1af0*/  FADD.FTZ R55, R63, R24 ;  /* 0x000000183f377221 */ /* 0x001fe40000010000 */
[C---:B------:R-:W-:Y:S01]  /*1b00*/  FADD.FTZ R24, -R25.reuse, R43 ;  /* 0x0000002b19187221 */ /* 0x040fe20000010100 */
[C---:B------:R-:W-:Y:S01]  /*1b10*/  FADD.FTZ R41, -R25.reuse, R48 ;  /* 0x0000003019297221 */ /* 0x040fe20000010100 */
[----:B------:R-:W2:Y:S01]  /*1b20*/  LDL R43, [R1] ;  /* 0x00000000012b7983 */ /* 0x000ea20000100800 */
[C---:B------:R-:W-:Y:S01]  /*1b30*/  FADD.FTZ R42, -R25.reuse, R42 ;  /* 0x0000002a192a7221 */ /* 0x040fe20000010100 */
[----:B------:R-:W0:Y:S01]  /*1b40*/  MUFU.RSQ R55, R55 ;  /* 0x0000003700377308 */ /* 0x000e220000001400 */
        /* <DEDUP_REMOVED lines=13> */
[C---:B0-----:R-:W-:Y:S01]  /*1c20*/  FMUL.FTZ R27, R55.reuse, R41 ;  /* 0x00000029371b7220 */ /* 0x041fe20000410000 */
[C---:B------:R-:W-:Y:S01]  /*1c30*/  FMUL.FTZ R25, R55.reuse, R42 ;  /* 0x0000002a37197220 */ /* 0x040fe20000410000 */
[C---:B------:R-:W-:Y:S01]  /*1c40*/  FMUL.FTZ R26, R55.reuse, R46 ;  /* 0x0000002e371a7220 */ /* 0x040fe20000410000 */
[C---:B------:R-:W-:Y:S01]  /*1c50*/  FMUL.FTZ R46, R55.reuse, R47 ;  /* 0x0000002f372e7220 */ /* 0x040fe20000410000 */
[----:B------:R-:W-:-:S02]  /*1c60*/  FMUL.FTZ R47, R55, R49 ;  /* 0x00000031372f7220 */ /* 0x000fc40000410000 */
[----:B------:R-:W-:Y:S01]  /*1c70*/  FFMA.FTZ R26, R26, R56, R11 ;  /* 0x000000381a1a7223 */ /* 0x000fe2000001000b */
[----:B------:R-:W-:Y:S01]  /*1c80*/  FFMA.FTZ R46, R46, R33, R32 ;  /* 0x000000212e2e7223 */ /* 0x000fe20000010020 */
[----:B------:R-:W-:Y:S01]  /*1c90*/  FFMA.FTZ R47, R47, R35, R10 ;  /* 0x000000232f2f7223 */ /* 0x000fe2000001000a */
[C---:B------:R-:W-:Y:S01]  /*1ca0*/  FMUL.FTZ R45, R55.reuse, R45 ;  /* 0x0000002d372d7220 */ /* 0x040fe20000410000 */
[C---:B------:R-:W-:Y:S01]  /*1cb0*/  FMUL.FTZ R30, R55.reuse, R30 ;  /* 0x0000001e371e7220 */ /* 0x040fe20000410000 */
[----:B------:R-:W-:Y:S01]  /*1cc0*/  FMUL.FTZ R31, R55, R31 ;  /* 0x0000001f371f7220 */ /* 0x000fe20000410000 */
[----:B------:R-:W-:Y:S01]  /*1cd0*/  F2FP.F16.F32.PACK_AB R26, R46, R26 ;  /* 0x0000001a2e1a723e */ /* 0x000fe200000000ff */
        /* <DEDUP_REMOVED lines=10> */
[----:B------:R-:W-:-:S03]  /*1d80*/  FMUL.FTZ R63, R55, R63 ;  /* 0x0000003f373f7220 */ /* 0x000fc60000410000 */
[----:B------:R-:W-:Y:S01]  /*1d90*/  F2FP.F16.F32.PACK_AB R24, R24, R28 ;  /* 0x0000001c1818723e */ /* 0x000fe200000000ff */
[C---:B------:R-:W-:Y:S01]  /*1da0*/  FMUL.FTZ R28, R55.reuse, R60 ;  /* 0x0000003c371c7220 */ /* 0x040fe20000410000 */
[----:B------:R-:W-:Y:S01]  /*1db0*/  FMUL.FTZ R60, R55, R61 ;  /* 0x0000003d373c7220 */ /* 0x000fe20000410000 */
[----:B------:R-:W-:Y:S02]  /*1dc0*/  FFMA.FTZ R61, R63, R39, R7 ;  /* 0x000000273f3d7223 */ /* 0x000fe40000010007 */
[----:B------:R-:W-:Y:S01]  /*1dd0*/  FFMA.FTZ R28, R28, R36, R8 ;  /* 0x000000241c1c7223 */ /* 0x000fe20000010008 */
[----:B------:R-:W-:-:S05]  /*1de0*/  FFMA.FTZ R60, R60, R37, R9 ;  /* 0x000000253c3c7223 */ /* 0x000fca0000010009 */
[----:B------:R-:W-:Y:S01]  /*1df0*/  F2FP.F16.F32.PACK_AB R28, R60, R28 ;  /* 0x0000001c3c1c723e */ /* 0x000fe200000000ff */
[----:B--2---:R-:W-:Y:S02]  /*1e00*/  FFMA.FTZ R27, R27, R34, R43 ;  /* 0x000000221b1b7223 */ /* 0x004fe4000001002b */
[----:B------:R-:W0:Y:S03]  /*1e10*/  LDC.64 R42, c[0x0][0x428] ;  /* 0x00010a00ff2a7b82 */ /* 0x000e260000000a00 */
[----:B------:R-:W-:-:S05]  /*1e20*/  F2FP.F16.F32.PACK_AB R27, R47, R27 ;  /* 0x0000001b2f1b723e */ /* 0x000fca00000000ff */
[----:B------:R-:W1:Y:S01]  /*1e30*/  @!P2 LDC.64 R46, c[0x0][0x3c0] ;  /* 0x0000f000ff2eab82 */ /* 0x000e620000000a00 */
[----:B0-----:R-:W-:-:S04]  /*1e40*/  IMAD.WIDE.U32 R40, R29, 0x10, R42 ;  /* 0x000000101d287825 */ /* 0x001fc800078e002a */
[----:B------:R-:W-:-:S03]  /*1e50*/  FMUL.FTZ R29, R55, R48 ;  /* 0x00000030371d7220 */ /* 0x000fc60000410000 */
[----:B------:R-:W0:Y:S01]  /*1e60*/  @!P2 LDC.64 R48, c[0x0][0x3c8] ;  /* 0x0000f200ff30ab82 */ /* 0x000e220000000a00 */
[----:B------:R-:W-:-:S04]  /*1e70*/  IMAD.WIDE.U32 R42, R44, 0x10, R42 ;  /* 0x000000102c2a7825 */ /* 0x000fc800078e002a */
[----:B------:R-:W-:Y:S01]  /*1e80*/  FFMA.FTZ R44, R31, R51, R5 ;  /* 0x000000331f2c7223 */ /* 0x000fe20000010005 */
[----:B------:R-:W-:-:S04]  /*1e90*/  FFMA.FTZ R29, R29, R52, R2 ;  /* 0x000000341d1d7223 */ /* 0x000fc80000010002 */
[----:B------:R-:W-:Y:S02]  /*1ea0*/  F2FP.F16.F32.PACK_AB R30, R44, R30 ;  /* 0x0000001e2c1e723e */ /* 0x000fe400000000ff */
[----:B------:R-:W2:Y:S01]  /*1eb0*/  LDC.64 R44, c[0x0][0x380] ;  /* 0x0000e000ff2c7b82 */ /* 0x000ea20000000a00 */
[----:B------:R-:W-:Y:S01]  /*1ec0*/  F2FP.F16.F32.PACK_AB R31, R65, R29 ;  /* 0x0000001d411f723e */ /* 0x000fe200000000ff */
[----:B------:R-:W-:Y:S01]  /*1ed0*/  FMUL.FTZ R29, R55, R62 ;  /* 0x0000003e371d7220 */ /* 0x000fe20000410000 */
[----:B-1----:R-:W-:-:S04]  /*1ee0*/  @!P2 IMAD.WIDE R46, R0, 0x4, R46 ;  /* 0x00000004002ea825 */ /* 0x002fc800078e022e */
[----:B------:R-:W-:Y:S01]  /*1ef0*/  FFMA.FTZ R29, R29, R38, R6 ;  /* 0x000000261d1d7223 */ /* 0x000fe20000010006 */
[----:B------:R1:W-:Y:S04]  /*1f00*/  @!P2 STG.E desc[UR6][R46.64], R54 ;  /* 0x000000362e00a986 */ /* 0x0003e8000c101906 */
[----:B------:R-:W-:Y:S01]  /*1f10*/  F2FP.F16.F32.PACK_AB R29, R61, R29 ;  /* 0x0000001d3d1d723e */ /* 0x000fe200000000ff */
[----:B0-----:R-:W-:-:S05]  /*1f20*/  @!P2 IMAD.WIDE R48, R0, 0x4, R48 ;  /* 0x000000040030a825 */ /* 0x001fca00078e0230 */
[----:B------:R1:W-:Y:S04]  /*1f30*/  @!P2 STG.E desc[UR6][R48.64], R55 ;  /* 0x000000373000a986 */ /* 0x0003e8000c101906 */
[----:B------:R1:W-:Y:S01]  /*1f40*/  STG.E.128 desc[UR6][R40.64], R24 ;  /* 0x0000001828007986 */ /* 0x0003e2000c101d06 */
[----:B--2---:R-:W-:-:S03]  /*1f50*/  LEA R0, R44, R0, 0x2 ;  /* 0x000000002c007211 */ /* 0x004fc600078e10ff */
[----:B------:R1:W-:Y:S01]  /*1f60*/  STG.E.128 desc[UR6][R42.64], R28 ;  /* 0x0000001c2a007986 */ /* 0x0003e2000c101d06 */
[----:B------:R-:W-:-:S13]  /*1f70*/  ISETP.GE.AND P2, PT, R0, R45, PT ;  /* 0x0000002d0000720c */ /* 0x000fda0003f46270 */
[----:B------:R-:W-:Y:S05]  /*1f80*/  @!P2 BRA `(.L_x_1306) ;  /* 0xffffffe4007ca947 */ /* 0x000fea000383ffff */
[----:B------:R-:W-:Y:S05]  /*1f90*/  EXIT ;  /* 0x000000000000794d */ /* 0x000fea0003800000 */
.L_x_1305:
[----:B------:R-:W-:Y:S01]  /*1fa0*/  HFMA2 R41, -RZ, RZ, 0, 5.9604644775390625e-08 ;  /* 0x00000001ff297431 */ /* 0x000fe200000001ff */
[----:B------:R-:W-:Y:S01]  /*1fb0*/  BSSY B0, `(.L_x_1307) ;  /* 0x0000006000007945 */ /* 0x000fe20003800000 */
[----:B------:R-:W-:Y:S02]  /*1fc0*/  MOV R25, 0x1f ;  /* 0x0000001f00197802 */ /* 0x000fe40000000f00 */
[----:B------:R-:W-:-:S07]  /*1fd0*/  MOV R24, 0xffffffff ;  /* 0xffffffff00187802 */ /* 0x000fce0000000f00 */
[----:B------:R-:W-:Y:S05]  /*1fe0*/  WARPSYNC.COLLECTIVE R24, `(.L_x_1308) ;  /* 0x0000000018087348 */ /* 0x000fea0003c00000 */
[----:B------:R0:W1:Y:S02]  /*1ff0*/  SHFL.BFLY P4, R24, R65, R41, R25 ;  /* 0x0c00002941187389 */ /* 0x0000640000080019 */
[----:B01----:R-:W-:Y:S05]  /*2000*/  ENDCOLLECTIVE ;  /* 0x000000000000791b */ /* 0x003fea0003800000 */
.L_x_1308:
[----:B------:R-:W-:Y:S05]  /*2010*/  BSYNC B0 ;  /* 0x0000000000007941 */ /* 0x000fea0003800000 */
.L_x_1307:
[----:B------:R-:W-:Y:S01]  /*2020*/  FADD.FTZ R65, R65, R24 ;  /* 0x0000001841417221 */ /* 0x000fe20000010000 */
[----:B------:R-:W-:Y:S01]  /*2030*/  MOV R24, 0xffffffff ;  /* 0xffffffff00187802 */ /* 0x000fe20000000f00 */
[----:B------:R-:W-:Y:S01]  /*2040*/  HFMA2 R41, -RZ, RZ, 0, 1.1920928955078125e-07 ;  /* 0x00000002ff297431 */ /* 0x000fe200000001ff */
[----:B------:R-:W-:Y:S01]  /*2050*/  MOV R25, 0x1f ;  /* 0x0000001f00197802 */ /* 0x000fe20000000f00 */
[----:B------:R-:W0:Y:S06]  /*2060*/  LDC R63, c[0x0][0x400] ;  /* 0x00010000ff3f7b82 */ /* 0x000e2c0000000800 */
[----:B0-----:R-:W-:Y:S05]  /*2070*/  WARPSYNC.COLLECTIVE R24, `(.L_x_1309) ;  /* 0x0000000018087348 */ /* 0x001fea0003c00000 */
[----:B------:R1:W2:Y:S02]  /*2080*/  SHFL.BFLY P4, R24, R65, R41, R25 ;  /* 0x0c00002941187389 */ /* 0x0002a40000080019 */
[----:B012---:R-:W-:Y:S05]  /*2090*/  ENDCOLLECTIVE ;  /* 0x000000000000791b */ /* 0x007fea0003800000 */
.L_x_1309:
[----:B------:R-:W-:Y:S01]  /*20a0*/  HFMA2 R41, -RZ, RZ, 0, 2.384185791015625e-07 ;  /* 0x00000004ff297431 */ /* 0x000fe200000001ff */
[----:B------:R-:W-:Y:S02]  /*20b0*/  MOV R54, R24 ;  /* 0x0000001800367202 */ /* 0x000fe40000000f00 */
[----:B------:R-:W-:-:S03]  /*20c0*/  MOV R24, 0xffffffff ;  /* 0xffffffff00187802 */ /* 0x000fc60000000f00 */
[----:B------:R-:W-:-:S05]  /*20d0*/  FADD.FTZ R55, R65, R54 ;  /* 0x0000003641377221 */ /* 0x000fca0000010000 */
[----:B------:R-:W-:-:S07]  /*20e0*/  MOV R65, R55 ;  /* 0x0000003700417202 */ /* 0x000fce0000000f00 */
[----:B------:R-:W-:Y:S05]  /*20f0*/  WARPSYNC.COLLECTIVE R24, `(.L_x_1310) ;  /* 0x0000000018087348 */ /* 0x000fea0003c00000 */
[----:B------:R0:W1:Y:S02]  /*2100*/  SHFL.BFLY P4, R24, R65, R41, R25 ;  /* 0x0c00002941187389 */ /* 0x0000640000080019 */
[----:B01----:R-:W-:Y:S05]  /*2110*/  ENDCOLLECTIVE ;  /* 0x000000000000791b */ /* 0x003fea0003800000 */
.L_x_1310:
[----:B------:R-:W-:Y:S01]  /*2120*/  HFMA2 R41, -RZ, RZ, 0, 4.76837158203125e-07 ;  /* 0x00000008ff297431 */ /* 0x000fe200000001ff */
[----:B------:R-:W-:Y:S02]  /*2130*/  MOV R54, R24 ;  /* 0x0000001800367202 */ /* 0x000fe40000000f00 */
[----:B------:R-:W-:-:S03]  /*2140*/  MOV R24, 0xffffffff ;  /* 0xffffffff00187802 */ /* 0x000fc60000000f00 */
[----:B------:R-:W-:-:S05]  /*2150*/  FADD.FTZ R55, R55, R54 ;  /* 0x0000003637377221 */ /* 0x000fca0000010000 */
[----:B------:R-:W-:-:S07]  /*2160*/  MOV R65, R55 ;  /* 0x0000003700417202 */ /* 0x000fce0000000f00 */
[----:B------:R-:W-:Y:S05]  /*2170*/  WARPSYNC.COLLECTIVE R24, `(.L_x_1311) ;  /* 0x0000000018087348 */ /* 0x000fea0003c00000 */
[----:B------:R0:W1:Y:S02]  /*2180*/  SHFL.BFLY P4, R24, R65, R41, R25 ;  /* 0x0c00002941187389 */ /* 0x0000640000080019 */
[----:B01----:R-:W-:Y:S05]  /*2190*/  ENDCOLLECTIVE ;  /* 0x000000000000791b */ /* 0x003fea0003800000 */
.L_x_1311:
[----:B------:R-:W-:Y:S01]  /*21a0*/  HFMA2 R41, -RZ, RZ, 0, 9.5367431640625e-07 ;  /* 0x00000010ff297431 */ /* 0x000fe200000001ff */
[----:B------:R-:W-:Y:S02]  /*21b0*/  MOV R54, R24 ;  /* 0x0000001800367202 */ /* 0x000fe40000000f00 */
[----:B------:R-:W-:-:S03]  /*21c0*/  MOV R24, 0xffffffff ;  /* 0xffffffff00187802 */ /* 0x000fc60000000f00 */
[----:B------:R-:W-:-:S05]  /*21d0*/  FADD.FTZ R54, R55, R54 ;  /* 0x0000003637367221 */ /* 0x000fca0000010000 */
[----:B------:R-:W-:-:S07]  /*21e0*/  MOV R65, R54 ;  /* 0x0000003600417202 */ /* 0x000fce0000000f00 */
[----:B------:R-:W-:Y:S05]  /*21f0*/  WARPSYNC.COLLECTIVE R24, `(.L_x_1312) ;  /* 0x0000000018087348 */ /* 0x000fea0003c00000 */
[----:B------:R0:W1:Y:S02]  /*2200*/  SHFL.BFLY P4, R24, R65, R41, R25 ;  /* 0x0c00002941187389 */ /* 0x0000640000080019 */
[----:B01----:R-:W-:Y:S05]  /*2210*/  ENDCOLLECTIVE ;  /* 0x000000000000791b */ /* 0x003fea0003800000 */
.L_x_1312:
        /* <DEDUP_REMOVED lines=36> */
[----:B------:R-:W-:-:S04]  /*2460*/  MOV R24, 0xffffffff ;  /* 0xffffffff00187802 */ /* 0x000fc80000000f00 */
[----:B------:R-:W-:-:S07]  /*2470*/  MOV R65, R55 ;  /* 0x0000003700417202 */ /* 0x000fce0000000f00 */
[----:B------:R-:W-:Y:S05]  /*2480*/  WARPSYNC.COLLECTIVE R24, `(.L_x_1313) ;  /* 0x0000000018087348 */ /* 0x000fea0003c00000 */
[----:B------:R0:W1:Y:S02]  /*2490*/  SHFL.BFLY P4, R24, R65, R41, R25 ;  /* 0x0c00002941187389 */ /* 0x0000640000080019 */
[----:B01----:R-:W-:Y:S05]  /*24a0*/  ENDCOLLECTIVE ;  /* 0x000000000000791b */ /* 0x003fea0003800000 */
.L_x_1313:
[----:B------:R-:W-:Y:S02]  /*24b0*/  HFMA2 R41, -RZ, RZ, 0, 1.1920928955078125e-07 ;  /* 0x00000002ff297431 */ /* 0x000fe400000001ff */
[----:B------:R-:W-:Y:S01]  /*24c0*/  FADD.FTZ R55, R55, R24 ;  /* 0x0000001837377221 */ /* 0x000fe20000010000 */
[----:B------:R-:W-:-:S04]  /*24d0*/  MOV R24, 0xffffffff ;  /* 0xffffffff00187802 */ /* 0x000fc80000000f00 */
[----:B------:R-:W-:-:S07]  /*24e0*/  MOV R65, R55 ;  /* 0x0000003700417202 */ /* 0x000fce0000000f00 */
[----:B------:R-:W-:Y:S05]  /*24f0*/  WARPSYNC.COLLECTIVE R24, `(.L_x_1314) ;  /* 0x0000000018087348 */ /* 0x000fea0003c00000 */
[----:B------:R0:W1:Y:S02]  /*2500*/  SHFL.BFLY P4, R24, R65, R41, R25 ;  /* 0x0c00002941187389 */ /* 0x0000640000080019 */
[----:B01----:R-:W-:Y:S05]  /*2510*/  ENDCOLLECTIVE ;  /* 0x000000000000791b */ /* 0x003fea0003800000 */
.L_x_1314:
[----:B------:R-:W-:Y:S02]  /*2520*/  HFMA2 R41, -RZ, RZ, 0, 2.384185791015625e-07 ;  /* 0x00000004ff297431 */ /* 0x000fe400000001ff */
[----:B------:R-:W-:Y:S01]  /*2530*/  FADD.FTZ R55, R55, R24 ;  /* 0x0000001837377221 */ /* 0x000fe20000010000 */
[----:B------:R-:W-:-:S04]  /*2540*/  MOV R24, 0xffffffff ;  /* 0xffffffff00187802 */ /* 0x000fc80000000f00 */
[----:B------:R-:W-:-:S07]  /*2550*/  MOV R65, R55 ;  /* 0x0000003700417202 */ /* 0x000fce0000000f00 */
[----:B------:R-:W-:Y:S05]  /*2560*/  WARPSYNC.COLLECTIVE R24, `(.L_x_1315) ;  /* 0x0000000018087348 */ /* 0x000fea0003c00000 */
[----:B------:R0:W1:Y:S02]  /*2570*/  SHFL.BFLY P4, R24, R65, R41, R25 ;  /* 0x0c00002941187389 */ /* 0x0000640000080019 */
[----:B01----:R-:W-:Y:S05]  /*2580*/  ENDCOLLECTIVE ;  /* 0x000000000000791b */ /* 0x003fea0003800000 */
.L_x_1315:
[----:B------:R-:W-:Y:S02]  /*2590*/  HFMA2 R41, -RZ, RZ, 0, 4.76837158203125e-07 ;  /* 0x00000008ff297431 */ /* 0x000fe400000001ff */
[----:B------:R-:W-:Y:S01]  /*25a0*/  FADD.FTZ R55, R55, R24 ;  /* 0x0000001837377221 */ /* 0x000fe20000010000 */
[----:B------:R-:W-:-:S04]  /*25b0*/  MOV R24, 0xffffffff ;  /* 0xffffffff00187802 */ /* 0x000fc80000000f00 */
[----:B------:R-:W-:-:S07]  /*25c0*/  MOV R65, R55 ;  /* 0x0000003700417202 */ /* 0x000fce0000000f00 */
[----:B------:R-:W-:Y:S05]  /*25d0*/  WARPSYNC.COLLECTIVE R24, `(.L_x_1316) ;  /* 0x0000000018087348 */ /* 0x000fea0003c00000 */
[----:B------:R0:W1:Y:S02]  /*25e0*/  SHFL.BFLY P4, R24, R65, R41, R25 ;  /* 0x0c00002941187389 */ /* 0x0000640000080019 */
[----:B01----:R-:W-:Y:S05]  /*25f0*/  ENDCOLLECTIVE ;  /* 0x000000000000791b */ /* 0x003fea0003800000 */
.L_x_1316:
[----:B------:R-:W-:Y:S02]  /*2600*/  HFMA2 R41, -RZ, RZ, 0, 9.5367431640625e-07 ;  /* 0x00000010ff297431 */ /* 0x000fe400000001ff */
[----:B------:R-:W-:Y:S01]  /*2610*/  FADD.FTZ R55, R55, R24 ;  /* 0x0000001837377221 */ /* 0x000fe20000010000 */
[----:B------:R-:W-:-:S04]  /*2620*/  MOV R24, 0xffffffff ;  /* 0xffffffff00187802 */ /* 0x000fc80000000f00 */
[----:B------:R-:W-:-:S07]  /*2630*/  MOV R65, R55 ;  /* 0x0000003700417202 */ /* 0x000fce0000000f00 */
[----:B------:R-:W-:Y:S05]  /*2640*/  WARPSYNC.COLLECTIVE R24, `(.L_x_1317) ;  /* 0x0000000018087348 */ /* 0x000fea0003c00000 */
[----:B------:R0:W1:Y:S02]  /*2650*/  SHFL.BFLY P4, R24, R65, R41, R25 ;  /* 0x0c00002941187389 */ /* 0x0000640000080019 */
[----:B01----:R-:W-:Y:S05]  /*2660*/  ENDCOLLECTIVE ;  /* 0x000000000000791b */ /* 0x003fea0003800000 */
.L_x_1317:
[----:B------:R-:W-:Y:S01]  /*2670*/  MOV R25, R24 ;  /* 0x0000001800197202 */ /* 0x000fe20000000f00 */
[----:B------:R-:W-:Y:S06]  /*2680*/  BRA `(.L_x_1318) ;  /* 0xfffffff400047947 */ /* 0x000fec000383ffff */
.L_x_1319:
        /* <DEDUP_REMOVED lines=15> */
.L_x_12108:


//--------------------- .text._ZN10layer_norm31ln_parallel_residual_fwd_kernelINS_13Kernel_traitsI6__halfS2_S2_S2_fjLj512ELj1ELj4ELj1ELj16ENS_18Kernel_traits_baseILj512ES2_S2_S2_S2_fjLj128EEEEELb1ELb0ELb0EEEvNS_9FwdParamsE --------------------------
	.section	.text._ZN10layer_norm31ln_parallel_residual_fwd_kernelINS_13Kernel_traitsI6__halfS2_S2_S2_fjLj512ELj1ELj4ELj1ELj16ENS_18Kernel_traits_baseILj512ES2_S2_S2_S2_fjLj128EEEEELb1ELb0ELb0EEEvNS_9FwdParamsE,"ax",@progbits
	.align	128
        .global         _ZN10layer_norm31ln_parallel_residual_fwd_kernelINS_13Kernel_traitsI6__halfS2_S2_S2_fjLj512ELj1ELj4ELj1ELj16ENS_18Kernel_traits_baseILj512ES2_S2_S2_S2_fjLj128EEEEELb1ELb0ELb0EEEvNS_9FwdParamsE
        .type           _ZN10layer_norm31ln_parallel_residual_fwd_kernelINS_13Kernel_traitsI6__halfS2_S2_S2_fjLj512ELj1ELj4ELj1ELj16ENS_18Kernel_traits_baseILj512ES2_S2_S2_S2_fjLj128EEEEELb1ELb0ELb0EEEvNS_9FwdParamsE,@function
        .size           _ZN10layer_norm31ln_parallel_residual_fwd_kernelINS_13Kernel_traitsI6__halfS2_S2_S2_fjLj512ELj1ELj4ELj1ELj16ENS_18Kernel_traits_baseILj512ES2_S2_S2_S2_fjLj128EEEEELb1ELb0ELb0EEEvNS_9FwdParamsE,(.L_x_12109 - _ZN10layer_norm31ln_parallel_residual_fwd_kernelINS_13Kernel_traitsI6__halfS2_S2_S2_fjLj512ELj1ELj4ELj1ELj16ENS_18Kernel_traits_baseILj512ES2_S2_S2_S2_fjLj128EEEEELb1ELb0ELb0EEEvNS_9FwdParamsE)
        .other          _ZN10layer_norm31ln_parallel_residual_fwd_kernelINS_13Kernel_traitsI6__halfS2_S2_S2_fjLj512ELj1ELj4ELj1ELj16ENS_18Kernel_traits_baseILj512ES2_S2_S2_S2_fjLj128EEEEELb1ELb0ELb0EEEvNS_9FwdParamsE,@"STO_CUDA_ENTRY STV_DEFAULT"
_ZN10layer_norm31ln_parallel_residual_fwd_kernelINS_13Kernel_traitsI6__halfS2_S2_S2_fjLj512ELj1ELj4ELj1ELj16ENS_18Kernel_traits_baseILj512ES2_S2_S2_S2_fjLj128EEEEELb1ELb0ELb0EEEvNS_9FwdParamsE:
.text._ZN10layer_norm31ln_parallel_residual_fwd_kernelINS_13Kernel_traitsI6__halfS2_S2_S2_fjLj512ELj1ELj4ELj1ELj16ENS_18Kernel_traits_baseILj512ES2_S2_S2_S2_fjLj128EEEEELb1ELb0ELb0EEEvNS_9FwdParamsE:
        /* <DEDUP_REMOVED lines=18> */
[----:B------:R-:W-:Y:S01]  /*0120*/  UISETP.NE.AND.EX UP0, UPT, UR11, URZ, UPT, UP0 ;  /* 0x000000ff0b00728c */ /* 0x000fe2000bf05300 */
[----:B----4-:R-:W-:-:S04]  /*0130*/  SHF.R.S32.HI R0, RZ, 0x1f, R11 ;  /* 0x0000001fff007819 */ /* 0x010fc8000001140b */
[----:B------:R-:W-:Y:S02]  /*0140*/  LEA.HI R0, R0, R11, RZ, 0x3 ;  /* 0x0000000b00007211 */ /* 0x000fe400078f18ff */
[----:B------:R-:W3:Y:S01]  /*0150*/  LDC R7, c[0x0][0x360] ;  /* 0x0000d800ff077b82 */ /* 0x000ee20000000800 */
[----:B-1----:R-:W-:Y:S01]  /*0160*/  USHF.L.U32 UR4, UR5, 0x2, URZ ;  /* 0x0000000205047899 */ /* 0x002fe200080006ff */
[----:B--2---:R-:W-:Y:S01]  /*0170*/  @P0 R2UR UR6, R2 ;  /* 0x00000000020602ca */ /* 0x004fe200000e0000 */
[----:B---3--:R-:W-:Y:S01]  /*0180*/  IMAD R2, R7, UR5, R6 ;  /* 0x0000000507027c24 */ /* 0x008fe2000f8e0206 */
[----:B------:R-:W-:Y:S02]  /*0190*/  @P0 R2UR UR7, R3 ;  /* 0x00000000030702ca */ /* 0x000fe400000e0000 */
[----:B0-----:R-:W-:Y:S02]  /*01a0*/  @P0 IADD3 R82, P1, PT, R4, R9, RZ ;  /* 0x0000000904520210 */ /* 0x001fe40007f3e0ff */
[----:B------:R-:W-:-:S02]  /*01b0*/  LOP3.LUT R3, R6, 0x1f, RZ, 0xc, !PT ;  /* 0x0000001f06037812 */ /* 0x000fc400078e0cff */
[----:B------:R-:W-:Y:S02]  /*01c0*/  @P0 IADD3.X R83, PT, PT, RZ, R5, RZ, P1, !PT ;  /* 0x00000005ff530210 */ /* 0x000fe40000ffe4ff */
[----:B------:R-:W-:Y:S02]  /*01d0*/  SHF.R.U32.HI R4, RZ, 0x5, R6 ;  /* 0x00000005ff047819 */ /* 0x000fe40000011606 */
[----:B------:R-:W-:Y:S01]  /*01e0*/  LEA.HI.SX32 R0, R0, R3, 0x1d ;  /* 0x0000000300007211 */ /* 0x000fe200078feaff */
[----:B------:R-:W-:Y:S01]  /*01f0*/  UIADD3 UR14, UPT, UPT, UR6, -0x61c88647, URZ ;  /* 0x9e3779b9060e7890 */ /* 0x000fe2000fffe0ff */
[----:B------:R-:W-:Y:S01]  /*0200*/  LOP3.LUT R3, R6, 0x1f, RZ, 0xc0, !PT ;  /* 0x0000001f06037812 */ /* 0x000fe200078ec0ff */
[----:B------:R-:W-:Y:S01]  /*0210*/  UIADD3 UR15, UPT, UPT, UR7, -0x4498517b, URZ ;  /* 0xbb67ae85070f7890 */ /* 0x000fe2000fffe0ff */
[----:B------:R-:W-:Y:S01]  /*0220*/  LOP3.LUT R4, R4, UR4, RZ, 0xfc, !PT ;  /* 0x0000000404047c12 */ /* 0x000fe2000f8efcff */
[----:B------:R-:W-:Y:S01]  /*0230*/  UIADD3 UR16, UPT, UPT, UR6, 0x3c6ef372, URZ ;  /* 0x3c6ef37206107890 */ /* 0x000fe2000fffe0ff */
[--C-:B------:R-:W-:Y:S01]  /*0240*/  SHF.R.U64 R5, R82, 0x2, R83.reuse ;  /* 0x0000000252057819 */ /* 0x100fe20000001253 */
[----:B------:R-:W-:Y:S01]  /*0250*/  UIADD3 UR17, UPT, UPT, UR7, 0x76cf5d0a, URZ ;  /* 0x76cf5d0a07117890 */ /* 0x000fe2000fffe0ff */
[----:B------:R-:W-:Y:S01]  /*0260*/  SHF.R.U32.HI R6, RZ, 0x2, R83 ;  /* 0x00000002ff067819 */ /* 0x000fe20000011653 */
        /* <DEDUP_REMOVED lines=27> */
[----:B------:R-:W-:Y:S01]  /*0420*/  IMAD.MOV.U32 R7, RZ, RZ, R3 ;  /* 0x000000ffff077224 */ /* 0x000fe200078e0003 */
[----:B------:R-:W-:Y:S01]  /*0430*/  CS2R R28, SRZ ;  /* 0x00000000001c7805 */ /* 0x000fe2000001ff00 */
[----:B------:R-:W-:Y:S01]  /*0440*/  IMAD.MOV.U32 R30, RZ, RZ, RZ ;  /* 0x000000ffff1e7224 */ /* 0x000fe200078e00ff */
[----:B------:R-:W-:Y:S02]  /*0450*/  CS2R R34, SRZ ;  /* 0x0000000000227805 */ /* 0x000fe4000001ff00 */
[----:B------:R-:W-:Y:S02]  /*0460*/  CS2R R32, SRZ ;  /* 0x0000000000207805 */ /* 0x000fe4000001ff00 */
[----:B------:R-:W-:Y:S02]  /*0470*/  @P1 LOP3.LUT R7, R3, 0x20, RZ, 0xfc, !PT ;  /* 0x0000002003071812 */ /* 0x000fe400078efcff */
[----:B------:R-:W-:-:S03]  /*0480*/  @P1 MOV R31, RZ ;  /* 0x000000ff001f1202 */ /* 0x000fc60000000f00 */
        /* <DEDUP_REMOVED lines=16> */
.L_x_1322:
        /* <DEDUP_REMOVED lines=11> */
[----:B------:R-:W-:Y:S02]  /*0640*/  HFMA2 R30, -RZ, RZ, 0, 0 ;  /* 0x00000000ff1e7431 */ /* 0x000fe400000001ff */
[----:B------:R-:W-:Y:S01]  /*0650*/  IMAD.MOV.U32 R7, RZ, RZ, R3 ;  /* 0x000000ffff077224 */ /* 0x000fe200078e0003 */
        /* <DEDUP_REMOVED lines=18> */
.L_x_1321:
        /* <DEDUP_REMOVED lines=22> */
.L_x_1326:
[----:B------:R-:W-:Y:S05]  /*08e0*/  BSYNC.RECONVERGENT B1 ;  /* 0x0000000000017941 */ /* 0x000fea0003800200 */
.L_x_1325:
        /* <DEDUP_REMOVED lines=14> */
.L_x_1324:
        /* <DEDUP_REMOVED lines=23> */
[----:B------:R-:W-:Y:S02]  /*0b40*/  CS2R R32, SRZ ;  /* 0x0000000000207805 */ /* 0x000fe4000001ff00 */
[----:B------:R-:W-:Y:S02]  /*0b50*/  @P1 MOV R35, RZ ;  /* 0x000000ff00231202 */ /* 0x000fe40000000f00 */
[----:B------:R-:W-:Y:S02]  /*0b60*/  @P0 CS2R R50, SRZ ;  /* 0x0000000000320805 */ /* 0x000fe4000001ff00 */
[----:B------:R-:W-:-:S07]  /*0b70*/  @P0 CS2R R48, SRZ ;  /* 0x0000000000300805 */ /* 0x000fce000001ff00 */
.L_x_1323:
[----:B------:R-:W-:Y:S05]  /*0b80*/  BSYNC.RECONVERGENT B0 ;  /* 0x0000000000007941 */ /* 0x000fea0003800200 */
.L_x_1320:
[----:B------:R-:W1:Y:S02]  /*0b90*/  LDCU UR4, c[0x0][0x384] ;  /* 0x00007080ff0477ac */ /* 0x000e640008000800 */
[----:B-1----:R-:W-:-:S13]  /*0ba0*/  ISETP.GE.AND P0, PT, R4, UR4, PT ;  /* 0x0000000404007c0c */ /* 0x002fda000bf06270 */
[----:B------:R-:W-:Y:S05]  /*0bb0*/  @P0 EXIT ;  /* 0x000000000000094d */ /* 0x000fea0003800000 */
[----:B------:R-:W-:Y:S01]  /*0bc0*/  IMAD.HI.U32 R7, R2, -0x326172a9, RZ ;  /* 0xcd9e8d5702077827 */ /* 0x000fe200078e00ff */
[----:B------:R-:W1:Y:S01]  /*0bd0*/  LDCU.U8 UR4, c[0x0][0x410] ;  /* 0x00008200ff0477ac */ /* 0x000e620008000000 */
[----:B------:R-:W-:Y:S01]  /*0be0*/  BSSY B0, `(.L_x_1327) ;  /* 0x00010fc000007945 */ /* 0x000fe20003800000 */
[----:B------:R-:W-:Y:S01]  /*0bf0*/  LOP3.LUT R82, R82, 0x3, RZ, 0xc0, !PT ;  /* 0x0000000352527812 */ /* 0x000fe200078ec0ff */
[C---:B0---4-:R-:W-:Y:S01]  /*0c00*/  IMAD.HI.U32 R8, R5.reuse, -0x2daee0ad, RZ ;  /* 0xd2511f5305087827 */ /* 0x051fe200078e00ff */
[----:B------:R-:W-:Y:S01]  /*0c10*/  LOP3.LUT R7, R6, UR6, R7, 0x96, !PT ;  /* 0x0000000606077c12 */ /* 0x000fe2000f8e9607 */
[----:B------:R-:W0:Y:S02]  /*0c20*/  LDCU UR32, c[0x0][0x388] ;  /* 0x00007100ff2077ac */ /* 0x000e240008000800 */
[----:B------:R-:W-:Y:S01]  /*0c30*/  IMAD R12, R5, -0x2daee0ad, RZ ;  /* 0xd2511f53050c7824 */ /* 0x000fe200078e02ff */
[----:B------:R-:W-:Y:S01]  /*0c40*/  LOP3.LUT R8, R8, UR7, RZ, 0x3c, !PT ;  /* 0x0000000708087c12 */ /* 0x000fe2000f8e3cff */
[C---:B------:R-:W-:Y:S01]  /*0c50*/  IMAD.HI.U32 R11, R7.reuse, -0x2daee0ad, RZ ;  /* 0xd2511f53070b7827 */ /* 0x040fe200078e00ff */
[----:B------:R-:W2:Y:S03]  /*0c60*/  LDCU UR5, c[0x0][0x448] ;  /* 0x00008900ff0577ac */ /* 0x000ea60008000800 */
[----:B------:R-:W-:Y:S01]  /*0c70*/  IMAD R10, R2, -0x326172a9, RZ ;  /* 0xcd9e8d57020a7824 */ /* 0x000fe200078e02ff */
[----:B------:R-:W-:Y:S01]  /*0c80*/  LOP3.LUT R11, R12, UR15, R11, 0x96, !PT ;  /* 0x0000000f0c0b7c12 */ /* 0x000fe2000f8e960b */
[----:B------:R-:W-:Y:S01]  /*0c90*/  IMAD.HI.U32 R9, R8, -0x326172a9, RZ ;  /* 0xcd9e8d5708097827 */ /* 0x000fe200078e00ff */
[----:B------:R-:W3:Y:S03]  /*0ca0*/  LDCU.64 UR10, c[0x0][0x398] ;  /* 0x00007300ff0a77ac */ /* 0x000ee60008000a00 */
[----:B------:R-:W-:Y:S01]  /*0cb0*/  IMAD R13, R7, -0x2daee0ad, RZ ;  /* 0xd2511f53070d7824 */ /* 0x000fe200078e02ff */
[----:B------:R-:W-:Y:S01]  /*0cc0*/  LOP3.LUT R9, R10, UR14, R9, 0x96, !PT ;  /* 0x0000000e0a097c12 */ /* 0x000fe2000f8e9609 */
[----:B------:R-:W-:Y:S01]  /*0cd0*/  IMAD R8, R8, -0x326172a9, RZ ;  /* 0xcd9e8d5708087824 */ /* 0x000fe200078e02ff */
[----:B------:R-:W4:Y:S01]  /*0ce0*/  LDCU.64 UR12, c[0x0][0x3a0] ;  /* 0x00007400ff0c77ac */ /* 0x000f220008000a00 */
[----:B------:R-:W-:Y:S01]  /*0cf0*/  IMAD.HI.U32 R7, R11, -0x326172a9, RZ ;  /* 0xcd9e8d570b077827 */ /* 0x000fe200078e00ff */
[----:B-1----:R-:W-:-:S03]  /*0d00*/  UISETP.NE.AND UP1, UPT, UR4, URZ, UPT ;  /* 0x000000ff0400728c */ /* 0x002fc6000bf25270 */
[----:B------:R-:W-:Y:S01]  /*0d10*/  IMAD.HI.U32 R10, R9, -0x2daee0ad, RZ ;  /* 0xd2511f53090a7827 */ /* 0x000fe200078e00ff */
[----:B------:R-:W-:-:S03]  /*0d20*/  LOP3.LUT R7, R8, UR16, R7, 0x96, !PT ;  /* 0x0000001008077c12 */ /* 0x000fc6000f8e9607 */
[----:B------:R-:W-:Y:S01]  /*0d30*/  IMAD R12, R9, -0x2daee0ad, RZ ;  /* 0xd2511f53090c7824 */ /* 0x000fe200078e02ff */
[----:B------:R-:W-:Y:S01]  /*0d40*/  LOP3.LUT R10, R13, UR17, R10, 0x96, !PT ;  /* 0x000000110d0a7c12 */ /* 0x000fe2000f8e960a */
[----:B------:R-:W-:-:S04]  /*0d50*/  IMAD.HI.U32 R9, R7, -0x2daee0ad, RZ ;  /* 0xd2511f5307097827 */ /* 0x000fc800078e00ff */
[----:B------:R-:W-:Y:S01]  /*0d60*/  IMAD R11, R11, -0x326172a9, RZ ;  /* 0xcd9e8d570b0b7824 */ /* 0x000fe200078e02ff */
[----:B------:R-:W-:Y:S01]  /*0d70*/  LOP3.LUT R9, R12, UR19, R9, 0x96, !PT ;  /* 0x000000130c097c12 */ /* 0x000fe2000f8e9609 */
[----:B------:R-:W-:-:S04]  /*0d80*/  IMAD.HI.U32 R8, R10, -0x326172a9, RZ ;  /* 0xcd9e8d570a087827 */ /* 0x000fc800078e00ff */
        /* <DEDUP_REMOVED lines=36> */
[----:B------:R-:W-:Y:S01]  /*0fd0*/  IMAD.MOV.U32 R7, RZ, RZ, RZ ;  /* 0x000000ffff077224 */ /* 0x000fe200078e00ff */
[----:B------:R-:W-:Y:S01]  /*0fe0*/  LOP3.LUT R86, R11, UR30, R86, 0x96, !PT ;  /* 0x0000001e0b567c12 */ /* 0x000fe2000f8e9656 */
[----:B------:R-:W-:Y:S02]  /*0ff0*/  IMAD R85, R12, -0x2daee0ad, RZ ;  /* 0xd2511f530c557824 */ /* 0x000fe400078e02ff */
[----:B0-234-:R-:W-:-:S07]  /*1000*/  IMAD R98, R9, -0x326172a9, RZ ;  /* 0xcd9e8d5709627824 */ /* 0x01dfce00078e02ff */
.L_x_1582:
        /* <DEDUP_REMOVED lines=39> */
.L_x_1333:
        /* <DEDUP_REMOVED lines=13> */
.L_x_1335:
[----:B------:R-:W-:Y:S05]  /*1350*/  BSYNC.RECONVERGENT B3 ;  /* 0x0000000000037941 */ /* 0x000fea0003800200 */
.L_x_1334:
        /* <DEDUP_REMOVED lines=41> */
.L_x_1332:
[----:B------:R-:W-:Y:S05]  /*15f0*/  BSYNC.RECONVERGENT B2 ;  /* 0x0000000000027941 */ /* 0x000fea0003800200 */
.L_x_1331:
[----:B------:R-:W0:Y:S01]  /*1600*/  LDC R95, c[0x0][0x408] ;  /* 0x00010200ff5f7b82 */ /* 0x000e220000000800 */
[----:B------:R-:W-:Y:S01]  /*1610*/  I2FP.F32.U32 R9, R8 ;  /* 0x0000000800097245 */ /* 0x000fe20000201000 */
[----:B------:R-:W-:Y:S02]  /*1620*/  HFMA2 R78, -RZ, RZ, 0.1171875, 0 ;  /* 0x2f800000ff4e7431 */ /* 0x000fe400000001ff */
[----:B-----5:R-:W-:Y:S01]  /*1630*/  HADD2.F32 R8, -RZ, R60.H0_H0 ;  /* 0x2000003cff087230 */ /* 0x020fe20000004100 */
[----:B------:R-:W-:Y:S01]  /*1640*/  ISETP.NE.AND P3, PT, R10, 0x1, PT ;  /* 0x000000010a00780c */ /* 0x000fe20003f65270 */
[----:B------:R-:W-:Y:S01]  /*1650*/  BSSY.RECONVERGENT B2, `(.L_x_1336) ;  /* 0x000004e000027945 */ /* 0x000fe20003800200 */
[----:B------:R-:W-:Y:S02]  /*1660*/  IMAD.MOV.U32 R67, RZ, RZ, 0x2 ;  /* 0x00000002ff437424 */ /* 0x000fe400078e00ff */
[----:B------:R-:W-:Y:S01]  /*1670*/  FFMA.FTZ R9, R9, R78, 1.1641532182693481445e-10 ;  /* 0x2f00000009097423 */ /* 0x000fe2000001004e */
[----:B------:R-:W1:Y:S01]  /*1680*/  LDC R94, c[0x0][0x404] ;  /* 0x00010100ff5e7b82 */ /* 0x000e620000000800 */
[----:B0-----:R-:W-:-:S03]  /*1690*/  FMUL.FTZ R8, R8, R95 ;  /* 0x0000005f08087220 */ /* 0x001fc60000410000 */
[----:B-1----:R-:W-:Y:S01]  /*16a0*/  FSETP.GTU.FTZ.AND P2, PT, R9, R94, PT ;  /* 0x0000005e0900720b */ /* 0x002fe20003f5c000 */
[----:B------:R-:W-:-:S03]  /*16b0*/  @P1 HADD2.F32 R9, -RZ, R56.H0_H0 ;  /* 0x20000038ff091230 */ /* 0x000fc60000004100 */
[----:B------:R-:W-:Y:S02]  /*16c0*/  FSEL R8, R8, RZ, !P2 ;  /* 0x000000ff08087208 */ /* 0x000fe40005000000 */
[----:B------:R-:W-:-:S03]  /*16d0*/  PLOP3.LUT P2, PT, P2, PT, PT, 0x8, 0x80 ;  /* 0x000000000080781c */ /* 0x000fc6000174e170 */
[----:B------:R-:W-:Y:S01]  /*16e0*/  @P1 FADD.FTZ R8, R9, R8 ;  /* 0x0000000809081221 */ /* 0x000fe20000010000 */
[----:B------:R-:W-:Y:S01]  /*16f0*/  P2R R65, PR, RZ, 0x4 ;  /* 0x00000004ff417803 */ /* 0x000fe20000000000 */
[----:B------:R-:W-:-:S03]  /*1700*/  IMAD.MOV.U32 R9, RZ, RZ, R98 ;  /* 0x000000ffff097224 */ /* 0x000fc600078e0062 */
[----:B------:R-:W-:Y:S01]  /*1710*/  F2FP.F16.F32.PACK_AB R81, RZ, R8 ;  /* 0x00000008ff51723e */ /* 0x000fe200000000ff */
        /* <DEDUP_REMOVED lines=9> */
.L_x_1338:
        /* <DEDUP_REMOVED lines=13> */
.L_x_1340:
[----:B------:R-:W-:Y:S05]  /*1880*/  BSYNC.RECONVERGENT B3 ;  /* 0x0000000000037941 */ /* 0x000fea0003800200 */
.L_x_1339:
        /* <DEDUP_REMOVED lines=42> */
.L_x_1337:
[----:B------:R-:W-:Y:S05]  /*1b30*/  BSYNC.RECONVERGENT B2 ;  /* 0x0000000000027941 */ /* 0x000fea0003800200 */
.L_x_1336:
[----:B------:R-:W-:Y:S01]  /*1b40*/  I2FP.F32.U32 R9, R9 ;  /* 0x0000000900097245 */ /* 0x000fe20000201000 */
[----:B------:R-:W-:Y:S01]  /*1b50*/  HADD2.F32 R60, -RZ, R60.H1_H1 ;  /* 0x3000003cff3c7230 */ /* 0x000fe20000004100 */
[----:B------:R-:W-:Y:S01]  /*1b60*/  ISETP.NE.AND P3, PT, R67, 0x1, PT ;  /* 0x000000014300780c */ /* 0x000fe20003f65270 */
[----:B------:R-:W-:Y:S01]  /*1b70*/  @P1 HADD2.F32 R10, -RZ, R56.H1_H1 ;  /* 0x30000038ff0a1230 */ /* 0x000fe20000004100 */
[----:B------:R-:W-:Y:S01]  /*1b80*/  BSSY.RECONVERGENT B2, `(.L_x_1341) ;  /* 0x000004c000027945 */ /* 0x000fe20003800200 */
[----:B------:R-:W-:Y:S01]  /*1b90*/  FFMA.FTZ R9, R9, R78, 1.1641532182693481445e-10 ;  /* 0x2f00000009097423 */ /* 0x000fe2000001004e */
[----:B------:R-:W-:Y:S01]  /*1ba0*/  FMUL.FTZ R60, R60, R95 ;  /* 0x0000005f3c3c7220 */ /* 0x000fe20000410000 */
[----:B------:R-:W-:-:S03]  /*1bb0*/  IMAD.MOV.U32 R70, RZ, RZ, 0x2 ;  /* 0x00000002ff467424 */ /* 0x000fc600078e00ff */
[----:B------:R-:W-:-:S04]  /*1bc0*/  FSETP.GTU.FTZ.AND P2, PT, R9, R94, PT ;  /* 0x0000005e0900720b */ /* 0x000fc80003f5c000 */
[----:B------:R-:W-:Y:S02]  /*1bd0*/  FSEL R9, R60, RZ, !P2 ;  /* 0x000000ff3c097208 */ /* 0x000fe40005000000 */
[----:B------:R-:W-:-:S03]  /*1be0*/  PLOP3.LUT P2, PT, P2, PT, PT, 0x8, 0x80 ;  /* 0x000000000080781c */ /* 0x000fc6000174e170 */
[----:B------:R-:W-:Y:S01]  /*1bf0*/  @P1 FADD.FTZ R9, R10, R9 ;  /* 0x000000090a091221 */ /* 0x000fe20000010000 */
[----:B------:R-:W-:Y:S02]  /*1c00*/  P2R R66, PR, RZ, 0x4 ;  /* 0x00000004ff427803 */ /* 0x000fe40000000000 */
[----:B------:R-:W-:Y:S02]  /*1c10*/  MOV R10, R98 ;  /* 0x00000062000a7202 */ /* 0x000fe40000000f00 */
[----:B------:R-:W-:Y:S01]  /*1c20*/  F2FP.F16.F32.PACK_AB R90, RZ, R9 ;  /* 0x00000009ff5a723e */ /* 0x000fe200000000ff */
        /* <DEDUP_REMOVED lines=9> */
.L_x_1343:
        /* <DEDUP_REMOVED lines=13> */
.L_x_1345:
[----:B------:R-:W-:Y:S05]  /*1d90*/  BSYNC.RECONVERGENT B3 ;  /* 0x0000000000037941 */ /* 0x000fea0003800200 */
.L_x_1344:
        /* <DEDUP_REMOVED lines=42> */
.L_x_1342:
[----:B------:R-:W-:Y:S05]  /*2040*/  BSYNC.RECONVERGENT B2 ;  /* 0x0000000000027941 */ /* 0x000fea0003800200 */
.L_x_1341:
[----:B------:R-:W-:Y:S01]  /*2050*/  I2FP.F32.U32 R67, R10 ;  /* 0x0000000a00437245 */ /* 0x000fe20000201000 */
[----:B------:R-:W-:Y:S01]  /*2060*/  HADD2.F32 R10, -RZ, R61.H0_H0 ;  /* 0x2000003dff0a7230 */ /* 0x000fe20000004100 */
[----:B------:R-:W-:Y:S01]  /*2070*/  ISETP.NE.AND P3, PT, R70, 0x1, PT ;  /* 0x000000014600780c */ /* 0x000fe20003f65270 */
[----:B------:R-:W-:Y:S01]  /*2080*/  BSSY.RECONVERGENT B2, `(.L_x_1346) ;  /* 0x000004d000027945 */ /* 0x000fe20003800200 */
[----:B------:R-:W-:Y:S02]  /*2090*/  HFMA2 R74, -RZ, RZ, 0, 1.1920928955078125e-07 ;  /* 0x00000002ff4a7431 */ /* 0x000fe400000001ff */
[----:B------:R-:W-:Y:S01]  /*20a0*/  FFMA.FTZ R67, R67, R78, 1.1641532182693481445e-10 ;  /* 0x2f00000043437423 */ /* 0x000fe2000001004e */
[----:B------:R-:W-:Y:S01]  /*20b0*/  FMUL.FTZ R10, R10, R95 ;  /* 0x0000005f0a0a7220 */ /* 0x000fe20000410000 */
[----:B------:R-:W-:-:S03]  /*20c0*/  IMAD.MOV.U32 R60, RZ, RZ, R98 ;  /* 0x000000ffff3c7224 */ /* 0x000fc600078e0062 */
[----:B------:R-:W-:Y:S01]  /*20d0*/  FSETP.GTU.FTZ.AND P2, PT, R67, R94, PT ;  /* 0x0000005e4300720b */ /* 0x000fe20003f5c000 */
[----:B------:R-:W-:-:S03]  /*20e0*/  @P1 HADD2.F32 R67, -RZ, R57.H0_H0 ;  /* 0x20000039ff431230 */ /* 0x000fc60000004100 */
[----:B------:R-:W-:Y:S02]  /*20f0*/  FSEL R10, R10, RZ, !P2 ;  /* 0x000000ff0a0a7208 */ /* 0x000fe40005000000 */
[----:B------:R-:W-:-:S03]  /*2100*/  PLOP3.LUT P2, PT, P2, PT, PT, 0x8, 0x80 ;  /* 0x000000000080781c */ /* 0x000fc6000174e170 */
[----:B------:R-:W-:Y:S01]  /*2110*/  @P1 FADD.FTZ R10, R67, R10 ;  /* 0x0000000a430a1221 */ /* 0x000fe20000010000 */
[----:B------:R-:W-:-:S04]  /*2120*/  P2R R67, PR, RZ, 0x4 ;  /* 0x00000004ff437803 */ /* 0x000fc80000000000 */
[----:B------:R-:W-:Y:S01]  /*2130*/  F2FP.F16.F32.PACK_AB R91, RZ, R10 ;  /* 0x0000000aff5b723e */ /* 0x000fe200000000ff */
        /* <DEDUP_REMOVED lines=9> */
.L_x_1348:
        /* <DEDUP_REMOVED lines=13> */
.L_x_1350:
[----:B------:R-:W-:Y:S05]  /*22a0*/  BSYNC.RECONVERGENT B3 ;  /* 0x0000000000037941 */ /* 0x000fea0003800200 */
.L_x_1349:
        /* <DEDUP_REMOVED lines=42> */
.L_x_1347:
[----:B------:R-:W-:Y:S05]  /*2550*/  BSYNC.RECONVERGENT B2 ;  /* 0x0000000000027941 */ /* 0x000fea0003800200 */
.L_x_1346:
        /* <DEDUP_REMOVED lines=24> */
.L_x_1353:
        /* <DEDUP_REMOVED lines=13> */
.L_x_1355:
[----:B------:R-:W-:Y:S05]  /*27b0*/  BSYNC.RECONVERGENT B3 ;  /* 0x0000000000037941 */ /* 0x000fea0003800200 */
.L_x_1354:
        /* <DEDUP_REMOVED lines=42> */
.L_x_1352:
[----:B------:R-:W-:Y:S05]  /*2a60*/  BSYNC.RECONVERGENT B2 ;  /* 0x0000000000027941 */ /* 0x000fea0003800200 */
.L_x_1351:
[----:B------:R-:W-:Y:S01]  /*2a70*/  I2FP.F32.U32 R61, R61 ;  /* 0x0000003d003d7245 */ /* 0x000fe20000201000 */
[----:B------:R-:W-:Y:S01]  /*2a80*/  HADD2.F32 R60, -RZ, R62.H0_H0 ;  /* 0x2000003eff3c7230 */ /* 0x000fe20000004100 */
[----:B------:R-:W-:Y:S01]  /*2a90*/  ISETP.NE.AND P3, PT, R75, 0x1, PT ;  /* 0x000000014b00780c */ /* 0x000fe20003f65270 */
[----:B------:R-:W-:Y:S01]  /*2aa0*/  @P1 HADD2.F32 R74, -RZ, R58.H0_H0 ;  /* 0x2000003aff4a1230 */ /* 0x000fe20000004100 */
[----:B------:R-:W-:Y:S01]  /*2ab0*/  BSSY.RECONVERGENT B2, `(.L_x_1356) ;  /* 0x000004b000027945 */ /* 0x000fe20003800200 */
[----:B------:R-:W-:Y:S01]  /*2ac0*/  FFMA.FTZ R61, R61, R78, 1.1641532182693481445e-10 ;  /* 0x2f0000003d3d7423 */ /* 0x000fe2000001004e */
[----:B------:R-:W-:-:S04]  /*2ad0*/  FMUL.FTZ R60, R60, R95 ;  /* 0x0000005f3c3c7220 */ /* 0x000fc80000410000 */
[----:B------:R-:W-:Y:S02]  /*2ae0*/  FSETP.GTU.FTZ.AND P2, PT, R61, R94, PT ;  /* 0x0000005e3d00720b */ /* 0x000fe40003f5c000 */
[----:B------:R-:W-:Y:S02]  /*2af0*/  MOV R61, R98 ;  /* 0x00000062003d7202 */ /* 0x000fe40000000f00 */
[----:B------:R-:W-:Y:S01]  /*2b00*/  FSEL R71, R60, RZ, !P2 ;  /* 0x000000ff3c477208 */ /* 0x000fe20005000000 */
[----:B------:R-:W-:Y:S01]  /*2b10*/  IMAD.MOV.U32 R60, RZ, RZ, 0x2 ;  /* 0x00000002ff3c7424 */ /* 0x000fe200078e00ff */
[----:B------:R-:W-:-:S03]  /*2b20*/  PLOP3.LUT P2, PT, P2, PT, PT, 0x8, 0x80 ;  /* 0x000000000080781c */ /* 0x000fc6000174e170 */
[----:B------:R-:W-:-:S05]  /*2b30*/  @P1 FADD.FTZ R71, R74, R71 ;  /* 0x000000474a471221 */ /* 0x000fca0000010000 */
        /* <DEDUP_REMOVED lines=10> */
.L_x_1358:
        /* <DEDUP_REMOVED lines=13> */
.L_x_1360:
[----:B------:R-:W-:Y:S05]  /*2cb0*/  BSYNC.RECONVERGENT B3 ;  /* 0x0000000000037941 */ /* 0x000fea0003800200 */
.L_x_1359:
        /* <DEDUP_REMOVED lines=42> */
.L_x_1357:
[----:B------:R-:W-:Y:S05]  /*2f60*/  BSYNC.RECONVERGENT B2 ;  /* 0x0000000000027941 */ /* 0x000fea0003800200 */
.L_x_1356:
[----:B------:R-:W-:Y:S01]  /*2f70*/  I2FP.F32.U32 R61, R61 ;  /* 0x0000003d003d7245 */ /* 0x000fe20000201000 */
[----:B------:R-:W-:Y:S01]  /*2f80*/  HADD2.F32 R62, -RZ, R62.H1_H1 ;  /* 0x3000003eff3e7230 */ /* 0x000fe20000004100 */
[----:B------:R-:W-:Y:S01]  /*2f90*/  ISETP.NE.AND P4, PT, R60, 0x1, PT ;  /* 0x000000013c00780c */ /* 0x000fe20003f85270 */
[----:B------:R-:W-:Y:S01]  /*2fa0*/  @P1 HADD2.F32 R75, -RZ, R58.H1_H1 ;  /* 0x3000003aff4b1230 */ /* 0x000fe20000004100 */
[----:B------:R-:W-:Y:S01]  /*2fb0*/  BSSY.RECONVERGENT B2, `(.L_x_1361) ;  /* 0x000004b000027945 */ /* 0x000fe20003800200 */
[----:B------:R-:W-:Y:S01]  /*2fc0*/  FFMA.FTZ R61, R61, R78, 1.1641532182693481445e-10 ;  /* 0x2f0000003d3d7423 */ /* 0x000fe2000001004e */
[----:B------:R-:W-:Y:S01]  /*2fd0*/  FMUL.FTZ R62, R62, R95 ;  /* 0x0000005f3e3e7220 */ /* 0x000fe20000410000 */
[----:B------:R-:W-:-:S03]  /*2fe0*/  HFMA2 R85, -RZ, RZ, 0, 1.1920928955078125e-07 ;  /* 0x00000002ff557431 */ /* 0x000fc600000001ff */
[----:B------:R-:W-:Y:S01]  /*2ff0*/  FSETP.GTU.FTZ.AND P3, PT, R61, R94, PT ;  /* 0x0000005e3d00720b */ /* 0x000fe20003f7c000 */
[----:B------:R-:W-:-:S03]  /*3000*/  IMAD.MOV.U32 R61, RZ, RZ, R98 ;  /* 0x000000ffff3d7224 */ /* 0x000fc600078e0062 */
[----:B------:R-:W-:Y:S02]  /*3010*/  FSEL R74, R62, RZ, !P3 ;  /* 0x000000ff3e4a7208 */ /* 0x000fe40005800000 */
        /* <DEDUP_REMOVED lines=12> */
.L_x_1363:
        /* <DEDUP_REMOVED lines=13> */
.L_x_1365:
[----:B------:R-:W-:Y:S05]  /*31b0*/  BSYNC.RECONVERGENT B3 ;  /* 0x0000000000037941 */ /* 0x000fea0003800200 */
.L_x_1364:
        /* <DEDUP_REMOVED lines=42> */
.L_x_1362:
[----:B------:R-:W-:Y:S05]  /*3460*/  BSYNC.RECONVERGENT B2 ;  /* 0x0000000000027941 */ /* 0x000fea0003800200 */
.L_x_1361:
[----:B------:R-:W-:Y:S01]  /*3470*/  I2FP.F32.U32 R61, R61 ;  /* 0x0000003d003d7245 */ /* 0x000fe20000201000 */
[----:B------:R-:W-:Y:S01]  /*3480*/  HADD2.F32 R60, -RZ, R63.H0_H0 ;  /* 0x2000003fff3c7230 */ /* 0x000fe20000004100 */
[----:B------:R-:W-:Y:S01]  /*3490*/  ISETP.NE.AND P5, PT, R85, 0x1, PT ;  /* 0x000000015500780c */ /* 0x000fe20003fa5270 */
[----:B------:R-:W-:Y:S01]  /*34a0*/  @P1 HADD2.F32 R82, -RZ, R59.H0_H0 ;  /* 0x2000003bff521230 */ /* 0x000fe20000004100 */
[----:B------:R-:W-:Y:S01]  /*34b0*/  BSSY.RECONVERGENT B2, `(.L_x_1366) ;  /* 0x000004b000027945 */ /* 0x000fe20003800200 */
[----:B------:R-:W-:Y:S01]  /*34c0*/  FFMA.FTZ R61, R61, R78, 1.1641532182693481445e-10 ;  /* 0x2f0000003d3d7423 */ /* 0x000fe2000001004e */
[----:B------:R-:W-:-:S04]  /*34d0*/  FMUL.FTZ R60, R60, R95 ;  /* 0x0000005f3c3c7220 */ /* 0x000fc80000410000 */
[----:B------:R-:W-:Y:S01]  /*34e0*/  FSETP.GTU.FTZ.AND P4, PT, R61, R94, PT ;  /* 0x0000005e3d00720b */ /* 0x000fe20003f9c000 */
[----:B------:R-:W-:-:S03]  /*34f0*/  IMAD.MOV.U32 R61, RZ, RZ, R98 ;  /* 0x000000ffff3d7224 */ /* 0x000fc600078e0062 */
[----:B------:R-:W-:Y:S02]  /*3500*/  FSEL R75, R60, RZ, !P4 ;  /* 0x000000ff3c4b7208 */ /* 0x000fe40006000000 */
[----:B------:R-:W-:-:S03]  /*3510*/  PLOP3.LUT P4, PT, P4, PT, PT, 0x8, 0x80 ;  /* 0x000000000080781c */ /* 0x000fc6000278e170 */
[----:B------:R-:W-:Y:S01]  /*3520*/  @P1 FADD.FTZ R75, R82, R75 ;  /* 0x0000004b524b1221 */ /* 0x000fe20000010000 */
[----:B------:R-:W-:-:S04]  /*3530*/  IMAD.MOV.U32 R82, RZ, RZ, 0x2 ;  /* 0x00000002ff527424 */ /* 0x000fc800078e00ff */
        /* <DEDUP_REMOVED lines=10> */
.L_x_1368:
        /* <DEDUP_REMOVED lines=13> */
.L_x_1370:
[----:B------:R-:W-:Y:S05]  /*36b0*/  BSYNC.RECONVERGENT B3 ;  /* 0x0000000000037941 */ /* 0x000fea0003800200 */
.L_x_1369:
        /* <DEDUP_REMOVED lines=42> */
.L_x_1367:
[----:B------:R-:W-:Y:S05]  /*3960*/  BSYNC.RECONVERGENT B2 ;  /* 0x0000000000027941 */ /* 0x000fea0003800200 */
.L_x_1366:
[----:B------:R-:W-:Y:S01]  /*3970*/  I2FP.F32.U32 R61, R61 ;  /* 0x0000003d003d7245 */ /* 0x000fe20000201000 */
[----:B------:R-:W-:Y:S01]  /*3980*/  HADD2.F32 R60, -RZ, R63.H1_H1 ;  /* 0x3000003fff3c7230 */ /* 0x000fe20000004100 */
[----:B------:R-:W-:Y:S01]  /*3990*/  PRMT R62, R96, 0x5410, R62 ;  /* 0x00005410603e7816 */ /* 0x000fe2000000003e */
[----:B------:R-:W-:Y:S02]  /*39a0*/  @P1 HADD2.F32 R63, -RZ, R59.H1_H1 ;  /* 0x3000003bff3f1230 */ /* 0x000fe40000004100 */
[----:B------:R-:W-:Y:S01]  /*39b0*/  FFMA.FTZ R61, R61, R78, 1.1641532182693481445e-10 ;  /* 0x2f0000003d3d7423 */ /* 0x000fe2000001004e */
[----:B------:R-:W-:-:S04]  /*39c0*/  FMUL.FTZ R60, R60, R95 ;  /* 0x0000005f3c3c7220 */ /* 0x000fc80000410000 */
[----:B------:R-:W-:Y:S02]  /*39d0*/  FSETP.GTU.FTZ.AND P5, PT, R61, R94, PT ;  /* 0x0000005e3d00720b */ /* 0x000fe40003fbc000 */
[----:B------:R-:W-:Y:S02]  /*39e0*/  PRMT R61, R91, 0x5410, R93 ;  /* 0x000054105b3d7816 */ /* 0x000fe4000000005d */
[----:B------:R-:W-:Y:S02]  /*39f0*/  FSEL R78, R60, RZ, !P5 ;  /* 0x000000ff3c4e7208 */ /* 0x000fe40006800000 */
[----:B------:R-:W-:Y:S02]  /*3a00*/  PLOP3.LUT P5, PT, P5, PT, PT, 0x8, 0x80 ;  /* 0x000000000080781c */ /* 0x000fe40002fae170 */
[----:B------:R-:W-:Y:S01]  /*3a10*/  PRMT R60, R81, 0x5410, R90 ;  /* 0x00005410513c7816 */ /* 0x000fe2000000005a */
[----:B------:R-:W-:-:S05]  /*3a20*/  @P1 FADD.FTZ R78, R63, R78 ;  /* 0x0000004e3f4e1221 */ /* 0x000fca0000010000 */
[----:B------:R-:W-:-:S04]  /*3a30*/  F2FP.F16.F32.PACK_AB R63, RZ, R78 ;  /* 0x0000004eff3f723e */ /* 0x000fc800000000ff */
[----:B------:R-:W-:Y:S01]  /*3a40*/  PRMT R63, R92, 0x5410, R63 ;  /* 0x000054105c3f7816 */ /* 0x000fe2000000003f */
[----:B------:R-:W-:Y:S06]  /*3a50*/  BRA `(.L_x_1371) ;  /* 0x0000005000247947 */ /* 0x000fec0003800000 */
.L_x_1330:
        /* <DEDUP_REMOVED lines=16> */
.L_x_1374:
        /* <DEDUP_REMOVED lines=13> */
.L_x_1376:
[----:B------:R-:W-:Y:S05]  /*3c30*/  BSYNC.RECONVERGENT B3 ;  /* 0x0000000000037941 */ /* 0x000fea0003800200 */
.L_x_1375:
        /* <DEDUP_REMOVED lines=41> */
.L_x_1373:
[----:B------:R-:W-:Y:S05]  /*3ed0*/  BSYNC.RECONVERGENT B2 ;  /* 0x0000000000027941 */ /* 0x000fea0003800200 */
.L_x_1372:
[----:B------:R-:W0:Y:S01]  /*3ee0*/  LDC R18, c[0x0][0x404] ;  /* 0x00010100ff127b82 */ /* 0x000e220000000800 */
[----:B------:R-:W-:Y:S01]  /*3ef0*/  I2FP.F32.U32 R8, R8 ;  /* 0x0000000800087245 */ /* 0x000fe20000201000 */
[----:B------:R-:W-:Y:S01]  /*3f00*/  IMAD.MOV.U32 R93, RZ, RZ, 0x2f800000 ;  /* 0x2f800000ff5d7424 */ /* 0x000fe200078e00ff */
[----:B------:R-:W-:Y:S01]  /*3f10*/  ISETP.NE.AND P3, PT, R10, 0x1, PT ;  /* 0x000000010a00780c */ /* 0x000fe20003f65270 */
[----:B-----5:R-:W-:Y:S01]  /*3f20*/  HADD2.F32 R11, -RZ, R60.H0_H0 ;  /* 0x2000003cff0b7230 */ /* 0x020fe20000004100 */
[----:B------:R-:W-:Y:S01]  /*3f30*/  BSSY.RECONVERGENT B2, `(.L_x_1377) ;  /* 0x000004b000027945 */ /* 0x000fe20003800200 */
[----:B------:R-:W-:Y:S01]  /*3f40*/  FFMA.FTZ R9, R8, R93, 1.1641532182693481445e-10 ;  /* 0x2f00000008097423 */ /* 0x000fe2000001005d */
[----:B------:R-:W-:Y:S01]  /*3f50*/  HFMA2 R12, -RZ, RZ, 0, 1.1920928955078125e-07 ;  /* 0x00000002ff0c7431 */ /* 0x000fe200000001ff */
[----:B------:R-:W1:Y:S03]  /*3f60*/  LDC R78, c[0x0][0x408] ;  /* 0x00010200ff4e7b82 */ /* 0x000e660000000800 */
[----:B0-----:R-:W-:Y:S01]  /*3f70*/  FSETP.GTU.FTZ.AND P2, PT, R9, R18, PT ;  /* 0x000000120900720b */ /* 0x001fe20003f5c000 */
[----:B------:R-:W-:-:S03]  /*3f80*/  IMAD.MOV.U32 R9, RZ, RZ, R98 ;  /* 0x000000ffff097224 */ /* 0x000fc600078e0062 */
        /* <DEDUP_REMOVED lines=13> */
.L_x_1379:
        /* <DEDUP_REMOVED lines=13> */
.L_x_1381:
[----:B------:R-:W-:Y:S05]  /*4130*/  BSYNC.RECONVERGENT B3 ;  /* 0x0000000000037941 */ /* 0x000fea0003800200 */
.L_x_1380:
        /* <DEDUP_REMOVED lines=42> */
.L_x_1378:
[----:B------:R-:W-:Y:S05]  /*43e0*/  BSYNC.RECONVERGENT B2 ;  /* 0x0000000000027941 */ /* 0x000fea0003800200 */
.L_x_1377:
[----:B------:R-:W-:Y:S01]  /*43f0*/  I2FP.F32.U32 R10, R9 ;  /* 0x00000009000a7245 */ /* 0x000fe20000201000 */
[----:B------:R-:W-:Y:S01]  /*4400*/  HADD2.F32 R11, -RZ, R52.H0_H0 ;  /* 0x20000034ff0b7230 */ /* 0x000fe20000004100 */
[----:B------:R-:W-:Y:S01]  /*4410*/  ISETP.NE.AND P3, PT, R12, 0x1, PT ;  /* 0x000000010c00780c */ /* 0x000fe20003f65270 */
[----:B------:R-:W-:Y:S01]  /*4420*/  BSSY.RECONVERGENT B2, `(.L_x_1382) ;  /* 0x000004e000027945 */ /* 0x000fe20003800200 */
[----:B------:R-:W-:Y:S02]  /*4430*/  IMAD.MOV.U32 R14, RZ, RZ, 0x2 ;  /* 0x00000002ff0e7424 */ /* 0x000fe400078e00ff */
[----:B------:R-:W-:Y:S01]  /*4440*/  FFMA.FTZ R9, R10, R93, 1.1641532182693481445e-10 ;  /* 0x2f0000000a097423 */ /* 0x000fe2000001005d */
[----:B------:R-:W-:Y:S01]  /*4450*/  FMUL.FTZ R11, R11, R78 ;  /* 0x0000004e0b0b7220 */ /* 0x000fe20000410000 */
[----:B------:R-:W-:-:S03]  /*4460*/  @P1 HADD2.F32 R10, -RZ, R56.H0_H0 ;  /* 0x20000038ff0a1230 */ /* 0x000fc60000004100 */
[----:B------:R-:W-:-:S04]  /*4470*/  FSETP.GTU.FTZ.AND P2, PT, R9, R18, PT ;  /* 0x000000120900720b */ /* 0x000fc80003f5c000 */
[----:B------:R-:W-:Y:S02]  /*4480*/  FSEL R9, R11, RZ, !P2 ;  /* 0x000000ff0b097208 */ /* 0x000fe40005000000 */
[----:B------:R-:W-:-:S03]  /*4490*/  SEL R11, RZ, 0x1, P2 ;  /* 0x00000001ff0b7807 */ /* 0x000fc60001000000 */
[----:B------:R-:W-:-:S04]  /*44a0*/  FADD.FTZ R9, R8, R9 ;  /* 0x0000000908097221 */ /* 0x000fc80000010000 */
[--C-:B------:R-:W-:Y:S01]  /*44b0*/  @P1 FADD.FTZ R8, R10, R9.reuse ;  /* 0x000000090a081221 */ /* 0x100fe20000010000 */
[----:B------:R-:W-:Y:S01]  /*44c0*/  @!P1 IMAD.MOV.U32 R8, RZ, RZ, R9 ;  /* 0x000000ffff089224 */ /* 0x000fe200078e0009 */
[----:B------:R-:W-:-:S04]  /*44d0*/  MOV R9, R98 ;  /* 0x0000006200097202 */ /* 0x000fc80000000f00 */
        /* <DEDUP_REMOVED lines=10> */
.L_x_1384:
        /* <DEDUP_REMOVED lines=13> */
.L_x_1386:
[----:B------:R-:W-:Y:S05]  /*4650*/  BSYNC.RECONVERGENT B3 ;  /* 0x0000000000037941 */ /* 0x000fea0003800200 */
.L_x_1385:
        /* <DEDUP_REMOVED lines=42> */
.L_x_1383:
[----:B------:R-:W-:Y:S05]  /*4900*/  BSYNC.RECONVERGENT B2 ;  /* 0x0000000000027941 */ /* 0x000fea0003800200 */
.L_x_1382:
[----:B------:R-:W-:Y:S01]  /*4910*/  I2FP.F32.U32 R10, R9 ;  /* 0x00000009000a7245 */ /* 0x000fe20000201000 */
[----:B------:R-:W-:Y:S01]  /*4920*/  HADD2.F32 R13, -RZ, R60.H1_H1 ;  /* 0x3000003cff0d7230 */ /* 0x000fe20000004100 */
        /* <DEDUP_REMOVED lines=19> */
.L_x_1389:
        /* <DEDUP_REMOVED lines=13> */
.L_x_1391:
[----:B------:R-:W-:Y:S05]  /*4b30*/  BSYNC.RECONVERGENT B3 ;  /* 0x0000000000037941 */ /* 0x000fea0003800200 */
.L_x_1390:
        /* <DEDUP_REMOVED lines=42> */
.L_x_1388:
[----:B------:R-:W-:Y:S05]  /*4de0*/  BSYNC.RECONVERGENT B2 ;  /* 0x0000000000027941 */ /* 0x000fea0003800200 */
.L_x_1387:
[----:B------:R-:W-:Y:S01]  /*4df0*/  I2FP.F32.U32 R10, R10 ;  /* 0x0000000a000a7245 */ /* 0x000fe20000201000 */
[----:B------:R-:W-:Y:S01]  /*4e00*/  HADD2.F32 R15, -RZ, R52.H1_H1 ;  /* 0x30000034ff0f7230 */ /* 0x000fe20000004100 */
[----:B------:R-:W-:Y:S01]  /*4e10*/  ISETP.NE.AND P3, PT, R16, 0x1, PT ;  /* 0x000000011000780c */ /* 0x000fe20003f65270 */
[----:B------:R-:W-:Y:S01]  /*4e20*/  BSSY.RECONVERGENT B2, `(.L_x_1392) ;  /* 0x000004e000027945 */ /* 0x000fe20003800200 */
[----:B------:R-:W-:Y:S02]  /*4e30*/  IMAD.MOV.U32 R14, RZ, RZ, 0x2 ;  /* 0x00000002ff0e7424 */ /* 0x000fe400078e00ff */
[----:B------:R-:W-:Y:S01]  /*4e40*/  FFMA.FTZ R13, R10, R93, 1.1641532182693481445e-10 ;  /* 0x2f0000000a0d7423 */ /* 0x000fe2000001005d */
[----:B------:R-:W-:-:S04]  /*4e50*/  FMUL.FTZ R15, R15, R78 ;  /* 0x0000004e0f0f7220 */ /* 0x000fc80000410000 */
[----:B------:R-:W-:Y:S01]  /*4e60*/  FSETP.GTU.FTZ.AND P2, PT, R13, R18, PT ;  /* 0x000000120d00720b */ /* 0x000fe20003f5c000 */
[----:B------:R-:W-:-:S03]  /*4e70*/  @P1 HADD2.F32 R13, -RZ, R56.H1_H1 ;  /* 0x30000038ff0d1230 */ /* 0x000fc60000004100 */
        /* <DEDUP_REMOVED lines=16> */
.L_x_1394:
        /* <DEDUP_REMOVED lines=13> */
.L_x_1396:
[----:B------:R-:W-:Y:S05]  /*5050*/  BSYNC.RECONVERGENT B3 ;  /* 0x0000000000037941 */ /* 0x000fea0003800200 */
.L_x_1395:
        /* <DEDUP_REMOVED lines=42> */
.L_x_1393:
[----:B------:R-:W-:Y:S05]  /*5300*/  BSYNC.RECONVERGENT B2 ;  /* 0x0000000000027941 */ /* 0x000fea0003800200 */
.L_x_1392:
[----:B------:R-:W-:Y:S01]  /*5310*/  I2FP.F32.U32 R10, R10 ;  /* 0x0000000a000a7245 */ /* 0x000fe20000201000 */
[----:B------:R-:W-:Y:S01]  /*5320*/  HADD2.F32 R15, -RZ, R61.H0_H0 ;  /* 0x2000003dff0f7230 */ /* 0x000fe20000004100 */
        /* <DEDUP_REMOVED lines=19> */
.L_x_1399:
        /* <DEDUP_REMOVED lines=13> */
.L_x_1401:
[----:B------:R-:W-:Y:S05]  /*5530*/  BSYNC.RECONVERGENT B3 ;  /* 0x0000000000037941 */ /* 0x000fea0003800200 */
.L_x_1400:
        /* <DEDUP_REMOVED lines=42> */
.L_x_1398:
[----:B------:R-:W-:Y:S05]  /*57e0*/  BSYNC.RECONVERGENT B2 ;  /* 0x0000000000027941 */ /* 0x000fea0003800200 */
.L_x_1397:
        /* <DEDUP_REMOVED lines=10> */
[----:B------:R-:W-:-:S03]  /*5890*/  MOV R15, R98 ;  /* 0x00000062000f7202 */ /* 0x000fc60000000f00 */
[----:B------:R-:W-:-:S04]  /*58a0*/  FADD.FTZ R13, R10, R13 ;  /* 0x0000000d0a0d7221 */ /* 0x000fc80000010000 */
[--C-:B------:R-:W-:Y:S01]  /*58b0*/  @P1 FADD.FTZ R10, R14, R13.reuse ;  /* 0x0000000d0e0a1221 */ /* 0x100fe20000010000 */
[----:B------:R-:W-:Y:S01]  /*58c0*/  @!P1 IMAD.MOV.U32 R10, RZ, RZ, R13 ;  /* 0x000000ffff0a9224 */ /* 0x000fe200078e000d */
[----:B------:R-:W-:-:S04]  /*58d0*/  SEL R13, RZ, 0x1, P2 ;  /* 0x00000001ff0d7807 */ /* 0x000fc80001000000 */
        /* <DEDUP_REMOVED lines=10> */
.L_x_1404:
        /* <DEDUP_REMOVED lines=13> */
.L_x_1406:
[----:B------:R-:W-:Y:S05]  /*5a50*/  BSYNC.RECONVERGENT B3 ;  /* 0x0000000000037941 */ /* 0x000fea0003800200 */
.L_x_1405:
        /* <DEDUP_REMOVED lines=42> */
.L_x_1403:
[----:B------:R-:W-:Y:S05]  /*5d00*/  BSYNC.RECONVERGENT B2 ;  /* 0x0000000000027941 */ /* 0x000fea0003800200 */
.L_x_1402:
[----:B------:R-:W-:Y:S01]  /*5d10*/  I2FP.F32.U32 R14, R15 ;  /* 0x0000000f000e7245 */ /* 0x000fe20000201000 */
[----:B------:R-:W-:Y:S01]  /*5d20*/  HADD2.F32 R61, -RZ, R61.H1_H1 ;  /* 0x3000003dff3d7230 */ /* 0x000fe20000004100 */
        /* <DEDUP_REMOVED lines=19> */
.L_x_1409:
        /* <DEDUP_REMOVED lines=13> */
.L_x_1411:
[----:B------:R-:W-:Y:S05]  /*5f30*/  BSYNC.RECONVERGENT B3 ;  /* 0x0000000000037941 */ /* 0x000fea0003800200 */
.L_x_1410:
        /* <DEDUP_REMOVED lines=42> */
.L_x_1408:
[----:B------:R-:W-:Y:S05]  /*61e0*/  BSYNC.RECONVERGENT B2 ;  /* 0x0000000000027941 */ /* 0x000fea0003800200 */
.L_x_1407:
[----:B------:R-:W-:Y:S01]  /*61f0*/  I2FP.F32.U32 R14, R14 ;  /* 0x0000000e000e7245 */ /* 0x000fe20000201000 */
[----:B------:R-:W-:Y:S01]  /*6200*/  HADD2.F32 R17, -RZ, R53.H1_H1 ;  /* 0x30000035ff117230 */ /* 0x000fe20000004100 */
[----:B------:R-:W-:Y:S01]  /*6210*/  BSSY.RECONVERGENT B2, `(.L_x_1412) ;  /* 0x000004f000027945 */ /* 0x000fe20003800200 */
[----:B------:R-:W-:Y:S02]  /*6220*/  @P1 HADD2.F32 R70, -RZ, R57.H1_H1 ;  /* 0x30000039ff461230 */ /* 0x000fe40000004100 */
[----:B------:R-:W-:Y:S01]  /*6230*/  FFMA.FTZ R15, R14, R93, 1.1641532182693481445e-10 ;  /* 0x2f0000000e0f7423 */ /* 0x000fe2000001005d */
[----:B------:R-:W-:Y:S01]  /*6240*/  FMUL.FTZ R17, R17, R78 ;  /* 0x0000004e11117220 */ /* 0x000fe20000410000 */
[----:B------:R-:W-:-:S03]  /*6250*/  IMAD.MOV.U32 R71, RZ, RZ, 0x2 ;  /* 0x00000002ff477424 */ /* 0x000fc600078e00ff */
[----:B------:R-:W-:Y:S02]  /*6260*/  FSETP.GTU.FTZ.AND P2, PT, R15, R18, PT ;  /* 0x000000120f00720b */ /* 0x000fe40003f5c000 */
[----:B------:R-:W-:Y:S02]  /*6270*/  MOV R15, R98 ;  /* 0x00000062000f7202 */ /* 0x000fe40000000f00 */
[----:B------:R-:W-:-:S05]  /*6280*/  FSEL R14, R17, RZ, !P2 ;  /* 0x000000ff110e7208 */ /* 0x000fca0005000000 */
[----:B------:R-:W-:Y:S01]  /*6290*/  FADD.FTZ R61, R61, R14 ;  /* 0x0000000e3d3d7221 */ /* 0x000fe20000010000 */
[----:B------:R-:W-:Y:S02]  /*62a0*/  SEL R14, RZ, 0x1, P2 ;  /* 0x00000001ff0e7807 */ /* 0x000fe40001000000 */
[----:B------:R-:W-:Y:S01]  /*62b0*/  ISETP.NE.AND P2, PT, R16, 0x1, PT ;  /* 0x000000011000780c */ /* 0x000fe20003f45270 */
[--C-:B------:R-:W-:Y:S01]  /*62c0*/  @P1 FADD.FTZ R70, R70, R61.reuse ;  /* 0x0000003d46461221 */ /* 0x100fe20000010000 */
[----:B------:R-:W-:-:S05]  /*62d0*/  @!P1 IMAD.MOV.U32 R70, RZ, RZ, R61 ;  /* 0x000000ffff469224 */ /* 0x000fca00078e003d */
[----:B------:R-:W-:-:S06]  /*62e0*/  F2FP.F16.F32.PACK_AB R61, RZ, R70 ;  /* 0x00000046ff3d723e */ /* 0x000fcc00000000ff */
        /* <DEDUP_REMOVED lines=9> */
.L_x_1414:
        /* <DEDUP_REMOVED lines=13> */
.L_x_1416:
[----:B------:R-:W-:Y:S05]  /*6450*/  BSYNC.RECONVERGENT B3 ;  /* 0x0000000000037941 */ /* 0x000fea0003800200 */
.L_x_1415:
        /* <DEDUP_REMOVED lines=42> */
.L_x_1413:
[----:B------:R-:W-:Y:S05]  /*6700*/  BSYNC.RECONVERGENT B2 ;  /* 0x0000000000027941 */ /* 0x000fea0003800200 */
.L_x_1412:
        /* <DEDUP_REMOVED lines=20> */
.L_x_1419:
        /* <DEDUP_REMOVED lines=13> */
.L_x_1421:
[----:B------:R-:W-:Y:S05]  /*6920*/  BSYNC.RECONVERGENT B3 ;  /* 0x0000000000037941 */ /* 0x000fea0003800200 */
.L_x_1420:
        /* <DEDUP_REMOVED lines=42> */
.L_x_1418:
[----:B------:R-:W-:Y:S05]  /*6bd0*/  BSYNC.RECONVERGENT B2 ;  /* 0x0000000000027941 */ /* 0x000fea0003800200 */
.L_x_1417:
[----:B------:R-:W-:Y:S01]  /*6be0*/  I2FP.F32.U32 R16, R16 ;  /* 0x0000001000107245 */ /* 0x000fe20000201000 */
[----:B------:R-:W-:Y:S01]  /*6bf0*/  HADD2.F32 R71, -RZ, R54.H0_H0 ;  /* 0x20000036ff477230 */ /* 0x000fe20000004100 */
[----:B------:R-:W-:Y:S01]  /*6c00*/  BSSY.RECONVERGENT B2, `(.L_x_1422) ;  /* 0x0000050000027945 */ /* 0x000fe20003800200 */
[----:B------:R-:W-:Y:S02]  /*6c10*/  @P1 HADD2.F32 R82, -RZ, R58.H0_H0 ;  /* 0x2000003aff521230 */ /* 0x000fe40000004100 */
[----:B------:R-:W-:Y:S01]  /*6c20*/  FFMA.FTZ R17, R16, R93, 1.1641532182693481445e-10 ;  /* 0x2f00000010117423 */ /* 0x000fe2000001005d */
[----:B------:R-:W-:-:S04]  /*6c30*/  FMUL.FTZ R71, R71, R78 ;  /* 0x0000004e47477220 */ /* 0x000fc80000410000 */
[----:B------:R-:W-:Y:S02]  /*6c40*/  FSETP.GTU.FTZ.AND P3, PT, R17, R18, PT ;  /* 0x000000121100720b */ /* 0x000fe40003f7c000 */
[----:B------:R-:W-:Y:S02]  /*6c50*/  MOV R17, R98 ;  /* 0x0000006200117202 */ /* 0x000fe40000000f00 */
[----:B------:R-:W-:Y:S02]  /*6c60*/  FSEL R74, R71, RZ, !P3 ;  /* 0x000000ff474a7208 */ /* 0x000fe40005800000 */
[----:B------:R-:W-:Y:S02]  /*6c70*/  SEL R16, RZ, 0x1, P3 ;  /* 0x00000001ff107807 */ /* 0x000fe40001800000 */
[----:B------:R-:W-:Y:S01]  /*6c80*/  ISETP.NE.AND P3, PT, R75, 0x1, PT ;  /* 0x000000014b00780c */ /* 0x000fe20003f65270 */
[----:B------:R-:W-:-:S04]  /*6c90*/  FADD.FTZ R15, R15, R74 ;  /* 0x0000004a0f0f7221 */ /* 0x000fc80000010000 */
[--C-:B------:R-:W-:Y:S01]  /*6ca0*/  @P1 FADD.FTZ R71, R82, R15.reuse ;  /* 0x0000000f52471221 */ /* 0x100fe20000010000 */
[--C-:B------:R-:W-:Y:S01]  /*6cb0*/  @!P1 IMAD.MOV.U32 R71, RZ, RZ, R15.reuse ;  /* 0x000000ffff479224 */ /* 0x100fe200078e000f */
[----:B------:R-:W-:Y:S01]  /*6cc0*/  PRMT R15, R16, 0x7610, R15 ;  /* 0x00007610100f7816 */ /* 0x000fe2000000000f */
[----:B------:R-:W-:-:S03]  /*6cd0*/  IMAD.MOV.U32 R82, RZ, RZ, 0x2 ;  /* 0x00000002ff527424 */ /* 0x000fc600078e00ff */
[----:B------:R-:W-:Y:S02]  /*6ce0*/  F2FP.F16.F32.PACK_AB R94, RZ, R71 ;  /* 0x00000047ff5e723e */ /* 0x000fe400000000ff */
        /* <DEDUP_REMOVED lines=9> */
.L_x_1424:
        /* <DEDUP_REMOVED lines=13> */
.L_x_1426:
[----:B------:R-:W-:Y:S05]  /*6e50*/  BSYNC.RECONVERGENT B3 ;  /* 0x0000000000037941 */ /* 0x000fea0003800200 */
.L_x_1425:
        /* <DEDUP_REMOVED lines=42> */
.L_x_1423:
[----:B------:R-:W-:Y:S05]  /*7100*/  BSYNC.RECONVERGENT B2 ;  /* 0x0000000000027941 */ /* 0x000fea0003800200 */
.L_x_1422:
        /* <DEDUP_REMOVED lines=20> */
.L_x_1429:
        /* <DEDUP_REMOVED lines=13> */
.L_x_1431:
[----:B------:R-:W-:Y:S05]  /*7320*/  BSYNC.RECONVERGENT B3 ;  /* 0x0000000000037941 */ /* 0x000fea0003800200 */
.L_x_1430:
        /* <DEDUP_REMOVED lines=40> */
[----:B------:R-:W-:Y:S02]  /*75b0*/  IMAD.MOV.U32 R74, RZ, RZ, R64 ;  /* 0x000000ffff4a7224 */ /* 0x000fe400078e0040 */
[----:B------:R-:W-:-:S07]  /*75c0*/  IMAD.MOV.U32 R64, RZ, RZ, R16 ;  /* 0x000000ffff407224 */ /* 0x000fce00078e0010 */
.L_x_1428:
[----:B------:R-:W-:Y:S05]  /*75d0*/  BSYNC.RECONVERGENT B2 ;  /* 0x0000000000027941 */ /* 0x000fea0003800200 */
.L_x_1427:
[----:B------:R-:W-:Y:S01]  /*75e0*/  I2FP.F32.U32 R16, R74 ;  /* 0x0000004a00107245 */ /* 0x000fe20000201000 */
[----:B------:R-:W-:Y:S01]  /*75f0*/  HADD2.F32 R75, -RZ, R54.H1_H1 ;  /* 0x30000036ff4b7230 */ /* 0x000fe20000004100 */
[----:B------:R-:W-:Y:S01]  /*7600*/  BSSY.RECONVERGENT B2, `(.L_x_1432) ;  /* 0x000004f000027945 */ /* 0x000fe20003800200 */
[----:B------:R-:W-:Y:S02]  /*7610*/  IMAD.MOV.U32 R82, RZ, RZ, 0x2 ;  /* 0x00000002ff527424 */ /* 0x000fe400078e00ff */
[----:B------:R-:W-:Y:S01]  /*7620*/  FFMA.FTZ R17, R16, R93, 1.1641532182693481445e-10 ;  /* 0x2f00000010117423 */ /* 0x000fe2000001005d */
[----:B------:R-:W-:-:S04]  /*7630*/  FMUL.FTZ R75, R75, R78 ;  /* 0x0000004e4b4b7220 */ /* 0x000fc80000410000 */
[----:B------:R-:W-:Y:S01]  /*7640*/  FSETP.GTU.FTZ.AND P4, PT, R17, R18, PT ;  /* 0x000000121100720b */ /* 0x000fe20003f9c000 */
[----:B------:R-:W-:-:S03]  /*7650*/  @P1 HADD2.F32 R17, -RZ, R58.H1_H1 ;  /* 0x3000003aff111230 */ /* 0x000fc60000004100 */
[----:B------:R-:W-:Y:S02]  /*7660*/  FSEL R75, R75, RZ, !P4 ;  /* 0x000000ff4b4b7208 */ /* 0x000fe40006000000 */
[----:B------:R-:W-:Y:S02]  /*7670*/  SEL R16, RZ, 0x1, P4 ;  /* 0x00000001ff107807 */ /* 0x000fe40002000000 */
[----:B------:R-:W-:Y:S01]  /*7680*/  ISETP.NE.AND P4, PT, R87, 0x1, PT ;  /* 0x000000015700780c */ /* 0x000fe20003f85270 */
[----:B------:R-:W-:-:S04]  /*7690*/  FADD.FTZ R62, R62, R75 ;  /* 0x0000004b3e3e7221 */ /* 0x000fc80000010000 */
[--C-:B------:R-:W-:Y:S01]  /*76a0*/  @P1 FADD.FTZ R74, R17, R62.reuse ;  /* 0x0000003e114a1221 */ /* 0x100fe20000010000 */
[----:B------:R-:W-:Y:S01]  /*76b0*/  @!P1 IMAD.MOV.U32 R74, RZ, RZ, R62 ;  /* 0x000000ffff4a9224 */ /* 0x000fe200078e003e */
[----:B------:R-:W-:-:S04]  /*76c0*/  MOV R17, R98 ;  /* 0x0000006200117202 */ /* 0x000fc80000000f00 */
        /* <DEDUP_REMOVED lines=10> */
.L_x_1434:
        /* <DEDUP_REMOVED lines=13> */
.L_x_1436:
[----:B------:R-:W-:Y:S05]  /*7840*/  BSYNC.RECONVERGENT B3 ;  /* 0x0000000000037941 */ /* 0x000fea0003800200 */
.L_x_1435:
        /* <DEDUP_REMOVED lines=42> */
.L_x_1433:
[----:B------:R-:W-:Y:S05]  /*7af0*/  BSYNC.RECONVERGENT B2 ;  /* 0x0000000000027941 */ /* 0x000fea0003800200 */
.L_x_1432:
        /* <DEDUP_REMOVED lines=20> */
.L_x_1439:
        /* <DEDUP_REMOVED lines=13> */
.L_x_1441:
[----:B------:R-:W-:Y:S05]  /*7d10*/  BSYNC.RECONVERGENT B3 ;  /* 0x0000000000037941 */ /* 0x000fea0003800200 */
.L_x_1440:
        /* <DEDUP_REMOVED lines=42> */
.L_x_1438:
[----:B------:R-:W-:Y:S05]  /*7fc0*/  BSYNC.RECONVERGENT B2 ;  /* 0x0000000000027941 */ /* 0x000fea0003800200 */
.L_x_1437:
[----:B------:R-:W-:Y:S01]  /*7fd0*/  I2FP.F32.U32 R62, R62 ;  /* 0x0000003e003e7245 */ /* 0x000fe20000201000 */
[----:B------:R-:W-:Y:S01]  /*7fe0*/  HADD2.F32 R87, -RZ, R55.H0_H0 ;  /* 0x20000037ff577230 */ /* 0x000fe20000004100 */
[----:B------:R-:W-:Y:S01]  /*7ff0*/  BSSY.RECONVERGENT B2, `(.L_x_1442) ;  /* 0x0000050000027945 */ /* 0x000fe20003800200 */
[----:B------:R-:W-:Y:S02]  /*8000*/  @P1 HADD2.F32 R88, -RZ, R59.H0_H0 ;  /* 0x2000003bff581230 */ /* 0x000fe40000004100 */
        /* <DEDUP_REMOVED lines=22> */
.L_x_1444:
        /* <DEDUP_REMOVED lines=13> */
.L_x_1446:
[----:B------:R-:W-:Y:S05]  /*8240*/  BSYNC.RECONVERGENT B3 ;  /* 0x0000000000037941 */ /* 0x000fea0003800200 */
.L_x_1445:
        /* <DEDUP_REMOVED lines=42> */
.L_x_1443:
[----:B------:R-:W-:Y:S05]  /*84f0*/  BSYNC.RECONVERGENT B2 ;  /* 0x0000000000027941 */ /* 0x000fea0003800200 */
.L_x_1442:
        /* <DEDUP_REMOVED lines=20> */
.L_x_1449:
        /* <DEDUP_REMOVED lines=15> */
.L_x_1451:
[----:B------:R-:W-:Y:S05]  /*8730*/  BSYNC.RECONVERGENT B3 ;  /* 0x0000000000037941 */ /* 0x000fea0003800200 */
.L_x_1450:
        /* <DEDUP_REMOVED lines=42> */
.L_x_1448:
[----:B------:R-:W-:Y:S05]  /*89e0*/  BSYNC.RECONVERGENT B2 ;  /* 0x0000000000027941 */ /* 0x000fea0003800200 */
.L_x_1447:
[----:B------:R-:W-:Y:S01]  /*89f0*/  I2FP.F32.U32 R62, R87 ;  /* 0x00000057003e7245 */ /* 0x000fe20000201000 */
[----:B------:R-:W-:Y:S01]  /*8a00*/  HADD2.F32 R63, -RZ, R55.H1_H1 ;  /* 0x30000037ff3f7230 */ /* 0x000fe20000004100 */
[----:B------:R-:W-:Y:S01]  /*8a10*/  PRMT R61, R85, 0x5410, R61 ;  /* 0x00005410553d7816 */ /* 0x000fe2000000003d */
[----:B------:R-:W-:Y:S01]  /*8a20*/  @P1 HADD2.F32 R87, -RZ, R59.H1_H1 ;  /* 0x3000003bff571230 */ /* 0x000fe20000004100 */
[----:B------:R-:W-:Y:S01]  /*8a30*/  PRMT R60, R81, 0x5410, R60 ;  /* 0x00005410513c7816 */ /* 0x000fe2000000003c */
[----:B------:R-:W-:Y:S01]  /*8a40*/  FFMA.FTZ R93, R62, R93, 1.1641532182693481445e-10 ;  /* 0x2f0000003e5d7423 */ /* 0x000fe2000001005d */
[----:B------:R-:W-:Y:S01]  /*8a50*/  FMUL.FTZ R63, R63, R78 ;  /* 0x0000004e3f3f7220 */ /* 0x000fe20000410000 */
[----:B------:R-:W-:-:S03]  /*8a60*/  PRMT R62, R94, 0x5410, R95 ;  /* 0x000054105e3e7816 */ /* 0x000fc6000000005f */
[----:B------:R-:W-:-:S04]  /*8a70*/  FSETP.GTU.FTZ.AND P6, PT, R93, R18, PT ;  /* 0x000000125d00720b */ /* 0x000fc80003fdc000 */
[----:B------:R-:W-:Y:S02]  /*8a80*/  FSEL R63, R63, RZ, !P6 ;  /* 0x000000ff3f3f7208 */ /* 0x000fe40007000000 */
[----:B------:R-:W-:-:S03]  /*8a90*/  SEL R18, RZ, 0x1, P6 ;  /* 0x00000001ff127807 */ /* 0x000fc60003000000 */
[----:B------:R-:W-:-:S04]  /*8aa0*/  FADD.FTZ R96, R96, R63 ;  /* 0x0000003f60607221 */ /* 0x000fc80000010000 */
[--C-:B------:R-:W-:Y:S01]  /*8ab0*/  @P1 FADD.FTZ R78, R87, R96.reuse ;  /* 0x00000060574e1221 */ /* 0x100fe20000010000 */
[----:B------:R-:W-:-:S05]  /*8ac0*/  @!P1 IMAD.MOV.U32 R78, RZ, RZ, R96 ;  /* 0x000000ffff4e9224 */ /* 0x000fca00078e0060 */
[----:B------:R-:W-:-:S04]  /*8ad0*/  F2FP.F16.F32.PACK_AB R63, RZ, R78 ;  /* 0x0000004eff3f723e */ /* 0x000fc800000000ff */
[----:B------:R-:W-:-:S07]  /*8ae0*/  PRMT R63, R92, 0x5410, R63 ;  /* 0x000054105c3f7816 */ /* 0x000fce000000003f */
.L_x_1371:
[----:B------:R-:W-:Y:S01]  /*8af0*/  SEL R87, RZ, 0x1000000, !P5 ;  /* 0x01000000ff577807 */ /* 0x000fe20006800000 */
[----:B------:R-:W0:Y:S01]  /*8b00*/  LDC.64 R88, c[0x0][0x3a8] ;  /* 0x0000ea00ff587b82 */ /* 0x000e220000000a00 */
[----:B------:R-:W-:Y:S02]  /*8b10*/  ISETP.NE.AND P6, PT, R66, RZ, PT ;  /* 0x000000ff4200720c */ /* 0x000fe40003fc5270 */
[----:B------:R-:W-:Y:S02]  /*8b20*/  ISETP.NE.AND P5, PT, R67, RZ, PT ;  /* 0x000000ff4300720c */ /* 0x000fe40003fa5270 */
[----:B------:R-:W-:Y:S02]  /*8b30*/  SEL R85, RZ, 0x10000, !P4 ;  /* 0x00010000ff557807 */ /* 0x000fe40006000000 */
[----:B------:R-:W-:Y:S01]  /*8b40*/  ISETP.NE.AND P4, PT, R80, RZ, PT ;  /* 0x000000ff5000720c */ /* 0x000fe20003f85270 */
[----:B------:R-:W1:Y:S01]  /*8b50*/  LDC.64 R66, c[0x0][0x3b0] ;  /* 0x0000ec00ff427b82 */ /* 0x000e620000000a00 */
[----:B------:R-:W-:-:S02]  /*8b60*/  ISETP.NE.AND P1, PT, R65, RZ, PT ;  /* 0x000000ff4100720c */ /* 0x000fc40003f25270 */
[----:B------:R-:W-:Y:S02]  /*8b70*/  SEL R90, RZ, 0x100, !P3 ;  /* 0x00000100ff5a7807 */ /* 0x000fe40005800000 */
[----:B------:R-:W-:Y:S02]  /*8b80*/  SEL R81, RZ, 0x1000000, !P4 ;  /* 0x01000000ff517807 */ /* 0x000fe40006000000 */
[----:B------:R-:W-:Y:S02]  /*8b90*/  SEL R80, RZ, 0x10000, !P5 ;  /* 0x00010000ff507807 */ /* 0x000fe40006800000 */
[----:B------:R-:W-:Y:S02]  /*8ba0*/  SEL R65, RZ, 0x100, !P6 ;  /* 0x00000100ff417807 */ /* 0x000fe40007000000 */
[----:B------:R-:W-:Y:S02]  /*8bb0*/  LOP3.LUT R90, R90, R87, R85, 0xfe, !PT ;  /* 0x000000575a5a7212 */ /* 0x000fe400078efe55 */
[----:B------:R-:W-:-:S02]  /*8bc0*/  LOP3.LUT R65, R65, R81, R80, 0xfe, !PT ;  /* 0x0000005141417212 */ /* 0x000fc400078efe50 */
[----:B------:R-:W-:Y:S01]  /*8bd0*/  SEL R85, RZ, 0x1, !P2 ;  /* 0x00000001ff557807 */ /* 0x000fe20005000000 */
[----:B0-----:R-:W-:Y:S01]  /*8be0*/  IMAD.WIDE.U32 R88, R79, 0x10, R88 ;  /* 0x000000104f587825 */ /* 0x001fe200078e0058 */
[----:B------:R-:W-:Y:S02]  /*8bf0*/  SEL R80, RZ, 0x1, !P1 ;  /* 0x00000001ff507807 */ /* 0x000fe40004800000 */
[----:B------:R-:W-:Y:S02]  /*8c00*/  LOP3.LUT R81, R90, R85, RZ, 0xfc, !PT ;  /* 0x000000555a517212 */ /* 0x000fe400078efcff */
[----:B------:R-:W-:Y:S01]  /*8c10*/  LOP3.LUT R80, R65, R80, RZ, 0xfc, !PT ;  /* 0x0000005041507212 */ /* 0x000fe200078efcff */
[----:B------:R0:W-:Y:S01]  /*8c20*/  STG.E.128 desc[UR8][R88.64], R60 ;  /* 0x0000003c58007986 */ /* 0x0001e2000c101d08 */
[----:B-1----:R-:W-:-:S05]  /*8c30*/  IMAD.WIDE.U32 R66, R79, 0x8, R66 ;  /* 0x000000084f427825 */ /* 0x002fca00078e0042 */
[----:B------:R0:W-:Y:S01]  /*8c40*/  STG.E.64 desc[UR8][R66.64], R80 ;  /* 0x0000005042007986 */ /* 0x0001e2000c101b08 */
[----:B------:R-:W-:Y:S05]  /*8c50*/  @!P0 BRA `(.L_x_1452) ;  /* 0x0000000000508947 */ /* 0x000fea0003800000 */
[----:B0-----:R-:W-:Y:S01]  /*8c60*/  IMAD.U32 R63, R17, 0x10000, RZ ;  /* 0x00010000113f7824 */ /* 0x001fe200078e00ff */
[----:B------:R-:W0:Y:S01]  /*8c70*/  LDC.64 R60, c[0x0][0x3b8] ;  /* 0x0000ee00ff3c7b82 */ /* 0x000e220000000a00 */
[----:B------:R-:W-:Y:S02]  /*8c80*/  LOP3.LUT R62, R18, 0xffff, RZ, 0xc0, !PT ;  /* 0x0000ffff123e7812 */ /* 0x000fe400078ec0ff */
[----:B------:R-:W-:Y:S02]  /*8c90*/  LOP3.LUT R66, R13, 0xff, RZ, 0xc0, !PT ;  /* 0x000000ff0d427812 */ /* 0x000fe400078ec0ff */
[----:B------:R-:W-:Y:S02]  /*8ca0*/  LOP3.LUT R65, R63, 0xff0000, RZ, 0xc0, !PT ;  /* 0x00ff00003f417812 */ /* 0x000fe400078ec0ff */
[----:B------:R-:W-:Y:S01]  /*8cb0*/  PRMT R63, R16, 0x7104, RZ ;  /* 0x00007104103f7816 */ /* 0x000fe200000000ff */
[----:B------:R-:W-:Y:S01]  /*8cc0*/  IMAD.WIDE.U32 R66, R66, 0x10000, RZ ;  /* 0x0001000042427825 */ /* 0x000fe200078e00ff */
[----:B------:R-:W-:-:S02]  /*8cd0*/  PRMT R88, R65, 0x4210, R62 ;  /* 0x0000421041587816 */ /* 0x000fc4000000003e */
[----:B------:R-:W-:Y:S02]  /*8ce0*/  LOP3.LUT R62, R14, 0xff, RZ, 0xc0, !PT ;  /* 0x000000ff0e3e7812 */ /* 0x000fe400078ec0ff */
        /* <DEDUP_REMOVED lines=11> */
.L_x_1452:
[----:B------:R-:W-:Y:S01]  /*8da0*/  MOV R85, R64 ;  /* 0x0000004000557202 */ /* 0x000fe20000000f00 */
[----:B------:R-:W-:-:S07]  /*8db0*/  VIADD R64, R79, 0x20 ;  /* 0x000000204f407836 */ /* 0x000fce0000000000 */
.L_x_1329:
[----:B------:R-:W-:Y:S05]  /*8dc0*/  BSYNC.RECONVERGENT B1 ;  /* 0x0000000000017941 */ /* 0x000fea0003800200 */
.L_x_1328:
        /* <DEDUP_REMOVED lines=33> */
.L_x_1458:
        /* <DEDUP_REMOVED lines=13> */
.L_x_1460:
[----:B------:R-:W-:Y:S05]  /*90b0*/  BSYNC.RECONVERGENT B3 ;  /* 0x0000000000037941 */ /* 0x000fea0003800200 */
.L_x_1459:
        /* <DEDUP_REMOVED lines=41> */
.L_x_1457:
[----:B------:R-:W-:Y:S05]  /*9350*/  BSYNC.RECONVERGENT B2 ;  /* 0x0000000000027941 */ /* 0x000fea0003800200 */
.L_x_1456:
[----:B------:R-:W1:Y:S01]  /*9360*/  LDC R94, c[0x0][0x404] ;  /* 0x00010100ff5e7b82 */ /* 0x000e620000000800 */
[----:B------:R-:W-:Y:S01]  /*9370*/  I2FP.F32.U32 R11, R11 ;  /* 0x0000000b000b7245 */ /* 0x000fe20000201000 */
[----:B------:R-:W-:Y:S01]  /*9380*/  IMAD.MOV.U32 R92, RZ, RZ, 0x2f800000 ;  /* 0x2f800000ff5c7424 */ /* 0x000fe200078e00ff */
[----:B------:R-:W-:Y:S01]  /*9390*/  ISETP.NE.AND P4, PT, R14, 0x1, PT ;  /* 0x000000010e00780c */ /* 0x000fe20003f85270 */
[----:B-----5:R-:W-:Y:S01]  /*93a0*/  HADD2.F32 R12, -RZ, R60.H0_H0 ;  /* 0x2000003cff0c7230 */ /* 0x020fe20000004100 */
[----:B------:R-:W-:Y:S01]  /*93b0*/  BSSY.RECONVERGENT B2, `(.L_x_1461) ;  /* 0x000004b000027945 */ /* 0x000fe20003800200 */
[----:B------:R-:W-:Y:S01]  /*93c0*/  FFMA.FTZ R11, R11, R92, 1.1641532182693481445e-10 ;  /* 0x2f0000000b0b7423 */ /* 0x000fe2000001005c */
[----:B------:R-:W-:Y:S01]  /*93d0*/  HFMA2 R15, -RZ, RZ, 0, 1.1920928955078125e-07 ;  /* 0x00000002ff0f7431 */ /* 0x000fe200000001ff */
[----:B------:R-:W2:Y:S01]  /*93e0*/  LDC R93, c[0x0][0x408] ;  /* 0x00010200ff5d7b82 */ /* 0x000ea20000000800 */
[----:B------:R-:W-:Y:S02]  /*93f0*/  IMAD.MOV.U32 R13, RZ, RZ, R98 ;  /* 0x000000ffff0d7224 */ /* 0x000fe400078e0062 */
[----:B-1----:R-:W-:-:S04]  /*9400*/  FSETP.GTU.FTZ.AND P3, PT, R11, R94, PT ;  /* 0x0000005e0b00720b */ /* 0x002fc80003f7c000 */
        /* <DEDUP_REMOVED lines=13> */
.L_x_1463:
        /* <DEDUP_REMOVED lines=13> */
.L_x_1465:
[----:B------:R-:W-:Y:S05]  /*95b0*/  BSYNC.RECONVERGENT B3 ;  /* 0x0000000000037941 */ /* 0x000fea0003800200 */
.L_x_1464:
[----:B------:R-:W-:Y:S01]  /*95c0*/  IMAD.WIDE.U32 R14, R2, -0x326172a9, RZ ;  /* 0xcd9e8d57020e7825 */ /* 0x000fe200078e00ff */
[----:B0-----:R-:W-:-:S04]  /*95d0*/  LOP3.LUT R66, R7, UR7, R13, 0x96, !PT ;  /* 0x0000000707427c12 */ /* 0x001fc8000f8e960d */
        /* <DEDUP_REMOVED lines=40> */
.L_x_1462:
[----:B------:R-:W-:Y:S05]  /*9860*/  BSYNC.RECONVERGENT B2 ;  /* 0x0000000000027941 */ /* 0x000fea0003800200 */
.L_x_1461:
        /* <DEDUP_REMOVED lines=9> */
[----:B------:R-:W-:-:S05]  /*9900*/  FSEL R12, R12, RZ, !P3 ;  /* 0x000000ff0c0c7208 */ /* 0x000fca0005800000 */
[----:B------:R-:W-:-:S04]  /*9910*/  FADD.FTZ R11, R11, R12 ;  /* 0x0000000c0b0b7221 */ /* 0x000fc80000010000 */
[--C-:B------:R-:W-:Y:S01]  /*9920*/  @P2 FADD.FTZ R19, R14, R11.reuse ;  /* 0x0000000b0e132221 */ /* 0x100fe20000010000 */
[----:B------:R-:W-:Y:S01]  /*9930*/  @!P2 IMAD.MOV.U32 R19, RZ, RZ, R11 ;  /* 0x000000ffff13a224 */ /* 0x000fe200078e000b */
[----:B------:R-:W-:Y:S01]  /*9940*/  SEL R11, RZ, 0x1, P3 ;  /* 0x00000001ff0b7807 */ /* 0x000fe20001800000 */
[----:B------:R-:W-:-:S03]  /*9950*/  IMAD.MOV.U32 R14, RZ, RZ, 0x2 ;  /* 0x00000002ff0e7424 */ /* 0x000fc600078e00ff */
        /* <DEDUP_REMOVED lines=10> */
.L_x_1468:
        /* <DEDUP_REMOVED lines=13> */
.L_x_1470:
[----:B------:R-:W-:Y:S05]  /*9ad0*/  BSYNC.RECONVERGENT B3 ;  /* 0x0000000000037941 */ /* 0x000fea0003800200 */
.L_x_1469:
        /* <DEDUP_REMOVED lines=42> */
.L_x_1467:
[----:B------:R-:W-:Y:S05]  /*9d80*/  BSYNC.RECONVERGENT B2 ;  /* 0x0000000000027941 */ /* 0x000fea0003800200 */
.L_x_1466:
[----:B------:R-:W-:Y:S01]  /*9d90*/  I2FP.F32.U32 R13, R13 ;  /* 0x0000000d000d7245 */ /* 0x000fe20000201000 */
[----:B------:R-:W-:Y:S01]  /*9da0*/  HADD2.F32 R60, -RZ, R60.H1_H1 ;  /* 0x3000003cff3c7230 */ /* 0x000fe20000004100 */
        /* <DEDUP_REMOVED lines=9> */
[----:B0-----:R-:W-:Y:S01]  /*9e40*/  P2R R66, PR, RZ, 0x20 ;  /* 0x00000020ff427803 */ /* 0x001fe20000000000 */
        /* <DEDUP_REMOVED lines=9> */
.L_x_1473:
        /* <DEDUP_REMOVED lines=13> */
.L_x_1475:
[----:B------:R-:W-:Y:S05]  /*9fb0*/  BSYNC.RECONVERGENT B3 ;  /* 0x0000000000037941 */ /* 0x000fea0003800200 */
.L_x_1474:
        /* <DEDUP_REMOVED lines=42> */
.L_x_1472:
[----:B------:R-:W-:Y:S05]  /*a260*/  BSYNC.RECONVERGENT B2 ;  /* 0x0000000000027941 */ /* 0x000fea0003800200 */
.L_x_1471:
        /* <DEDUP_REMOVED lines=9> */
[----:B------:R-:W-:-:S05]  /*a300*/  FSEL R13, R14, RZ, !P3 ;  /* 0x000000ff0e0d7208 */ /* 0x000fca0005800000 */
[----:B------:R-:W-:Y:S01]  /*a310*/  FADD.FTZ R12, R12, R13 ;  /* 0x0000000d0c0c7221 */ /* 0x000fe20000010000 */
[----:B------:R-:W-:-:S03]  /*a320*/  MOV R13, R98 ;  /* 0x00000062000d7202 */ /* 0x000fc60000000f00 */
        /* <DEDUP_REMOVED lines=13> */
.L_x_1478:
        /* <DEDUP_REMOVED lines=13> */
.L_x_1480:
[----:B------:R-:W-:Y:S05]  /*a4d0*/  BSYNC.RECONVERGENT B3 ;  /* 0x0000000000037941 */ /* 0x000fea0003800200 */
.L_x_1479:
        /* <DEDUP_REMOVED lines=42> */
.L_x_1477:
[----:B------:R-:W-:Y:S05]  /*a780*/  BSYNC.RECONVERGENT B2 ;  /* 0x0000000000027941 */ /* 0x000fea0003800200 */
.L_x_1476:
        /* <DEDUP_REMOVED lines=18> */
[----:B------:R-:W-:Y:S01]  /*a8b0*/  @P3 IADD3 R16, PT, PT, R17, 0x1, RZ ;  /* 0x0000000111103810 */ /* 0x000fe20007ffe0ff */
[----:B------:R-:W-:Y:S01]  /*a8c0*/  @P3 IMAD.MOV.U32 R15, RZ, RZ, R86 ;  /* 0x000000ffff0f3224 */ /* 0x000fe200078e0056 */
[----:B------:R-:W-:Y:S06]  /*a8d0*/  BRA `(.L_x_1482) ;  /* 0x0000000000e07947 */ /* 0x000fec0003800000 */
.L_x_1483:
[----:B------:R-:W-:Y:S01]  /*a8e0*/  IADD3 R5, PT, PT, R5, 0x1, RZ ;  /* 0x0000000105057810 */ /* 0x000fe20007ffe0ff */
[----:B------:R-:W-:Y:S03]  /*a8f0*/  BSSY.RECONVERGENT B3, `(.L_x_1484) ;  /* 0x000000c000037945 */ /* 0x000fe60003800200 */
[C---:B------:R-:W-:Y:S01]  /*a900*/  ISETP.NE.AND P3, PT, R5.reuse, RZ, PT ;  /* 0x000000ff0500720c */ /* 0x040fe20003f65270 */
[----:B------:R-:W-:-:S12]  /*a910*/  IMAD.WIDE.U32 R16, R5, -0x2daee0ad, RZ ;  /* 0xd2511f5305107825 */ /* 0x000fd800078e00ff */
[----:B------:R-:W-:Y:S05]  /*a920*/  @P3 BRA `(.L_x_1485) ;  /* 0x0000000000203947 */ /* 0x000fea0003800000 */
[----:B------:R-:W-:-:S05]  /*a930*/  VIADD R6, R6, 0x1 ;  /* 0x0000000106067836 */ /* 0x000fca0000000000 */
[----:B------:R-:W-:-:S13]  /*a940*/  ISETP.NE.AND P3, PT, R6, RZ, PT ;  /* 0x000000ff0600720c */ /* 0x000fda0003f65270 */
[----:B------:R-:W-:Y:S01]  /*a950*/  @!P3 IADD3 R2, PT, PT, R2, 0x1, RZ ;  /* 0x000000010202b810 */ /* 0x000fe20007ffe0ff */
[----:B------:R-:W-:Y:S01]  /*a960*/  @!P3 VIADD R14, R7, 0x1 ;  /* 0x00000001070eb836 */ /* 0x000fe20000000000 */
[----:B------:R-:W-:Y:S02]  /*a970*/  @!P3 MOV R6, RZ ;  /* 0x000000ff0006b202 */ /* 0x000fe40000000f00 */
[----:B------:R-:W-:-:S13]  /*a980*/  ISETP.NE.AND P4, PT, R2, RZ, !P3 ;  /* 0x000000ff0200720c */ /* 0x000fda0005f85270 */
[----:B------:R-:W-:-:S05]  /*a990*/  @P4 IADD3 R14, PT, PT, R7, RZ, RZ ;  /* 0x000000ff070e4210 */ /* 0x000fca0007ffe0ff */
[----:B------:R-:W-:-:S07]  /*a9a0*/  @!P3 IMAD.MOV.U32 R7, RZ, RZ, R14 ;  /* 0x000000ffff07b224 */ /* 0x000fce00078e000e */
.L_x_1485:
[----:B------:R-:W-:Y:S05]  /*a9b0*/  BSYNC.RECONVERGENT B3 ;  /* 0x0000000000037941 */ /* 0x000fea0003800200 */
.L_x_1484:
        /* <DEDUP_REMOVED lines=42> */
.L_x_1482:
[----:B------:R-:W-:Y:S05]  /*ac60*/  BSYNC.RECONVERGENT B2 ;  /* 0x0000000000027941 */ /* 0x000fea0003800200 */
.L_x_1481:
[----:B------:R-:W-:Y:S01]  /*ac70*/  I2FP.F32.U32 R15, R15 ;  /* 0x0000000f000f7245 */ /* 0x000fe20000201000 */
[----:B------:R-:W-:Y:S01]  /*ac80*/  HADD2.F32 R14, -RZ, R53.H0_H0 ;  /* 0x20000035ff0e7230 */ /* 0x000fe20000004100 */
[----:B------:R-:W-:Y:S01]  /*ac90*/  BSSY.RECONVERGENT B2, `(.L_x_1486) ;  /* 0x000004f000027945 */ /* 0x000fe20003800200 */
[----:B------:R-:W-:Y:S02]  /*aca0*/  @P2 HADD2.F32 R69, -RZ, R57.H0_H0 ;  /* 0x20000039ff452230 */ /* 0x000fe40000004100 */
        /* <DEDUP_REMOVED lines=9> */
[----:B------:R-:W-:Y:S01]  /*ad40*/  @P2 FADD.FTZ R69, R69, R14 ;  /* 0x0000000e45452221 */ /* 0x000fe20000010000 */
[----:B------:R-:W-:-:S04]  /*ad50*/  @!P2 MOV R69, R14 ;  /* 0x0000000e0045a202 */ /* 0x000fc80000000f00 */
[----:B------:R-:W-:-:S07]  /*ad60*/  F2FP.F16.F32.PACK_AB R91, RZ, R69 ;  /* 0x00000045ff5b723e */ /* 0x000fce00000000ff */
[----:B------:R-:W-:Y:S05]  /*ad70*/  @!P3 BRA `(.L_x_1487) ;  /* 0x000000040000b947 */ /* 0x000fea0003800000 */
[----:B------:R-:W-:-:S13]  /*ad80*/  ISETP.NE.AND P3, PT, R16, 0x3, PT ;  /* 0x000000031000780c */ /* 0x000fda0003f65270 */
[----:B------:R-:W-:Y:S05]  /*ad90*/  @!P3 BRA `(.L_x_1488) ;  /* 0x000000000018b947 */ /* 0x000fea0003800000 */
[----:B------:R-:W-:-:S13]  /*ada0*/  ISETP.NE.AND P3, PT, R16, 0x2, PT ;  /* 0x000000021000780c */ /* 0x000fda0003f65270 */
[----:B------:R-:W-:Y:S01]  /*adb0*/  @!P3 IMAD.MOV.U32 R17, RZ, RZ, 0x3 ;  /* 0x00000003ff11b424 */ /* 0x000fe200078e00ff */
[----:B------:R-:W-:Y:S01]  /*adc0*/  @!P3 MOV R15, R84 ;  /* 0x00000054000fb202 */ /* 0x000fe20000000f00 */
[----:B------:R-:W-:Y:S01]  /*add0*/  @P3 VIADD R17, R16, 0x1 ;  /* 0x0000000110113836 */ /* 0x000fe20000000000 */
[----:B------:R-:W-:Y:S01]  /*ade0*/  @P3 MOV R15, R86 ;  /* 0x00000056000f3202 */ /* 0x000fe20000000f00 */
[----:B------:R-:W-:Y:S06]  /*adf0*/  BRA `(.L_x_1487) ;  /* 0x0000000000e07947 */ /* 0x000fec0003800000 */
.L_x_1488:
        /* <DEDUP_REMOVED lines=8> */
[----:B------:R-:W-:Y:S01]  /*ae80*/  @!P3 IADD3 R14, PT, PT, R7, 0x1, RZ ;  /* 0x00000001070eb810 */ /* 0x000fe20007ffe0ff */
[----:B------:R-:W-:-:S03]  /*ae90*/  @!P3 IMAD.MOV.U32 R6, RZ, RZ, RZ ;  /* 0x000000ffff06b224 */ /* 0x000fc600078e00ff */
[----:B------:R-:W-:-:S13]  /*aea0*/  ISETP.NE.AND P4, PT, R2, RZ, !P3 ;  /* 0x000000ff0200720c */ /* 0x000fda0005f85270 */
[----:B------:R-:W-:-:S05]  /*aeb0*/  @P4 IMAD.MOV R14, RZ, RZ, R7 ;  /* 0x000000ffff0e4224 */ /* 0x000fca00078e0207 */
[----:B------:R-:W-:-:S07]  /*aec0*/  @!P3 MOV R7, R14 ;  /* 0x0000000e0007b202 */ /* 0x000fce0000000f00 */
.L_x_1490:
[----:B------:R-:W-:Y:S05]  /*aed0*/  BSYNC.RECONVERGENT B3 ;  /* 0x0000000000037941 */ /* 0x000fea0003800200 */
.L_x_1489:
        /* <DEDUP_REMOVED lines=42> */
.L_x_1487:
[----:B------:R-:W-:Y:S05]  /*b180*/  BSYNC.RECONVERGENT B2 ;  /* 0x0000000000027941 */ /* 0x000fea0003800200 */
.L_x_1486:
[----:B------:R-:W-:Y:S01]  /*b190*/  I2FP.F32.U32 R15, R15 ;  /* 0x0000000f000f7245 */ /* 0x000fe20000201000 */
[----:B------:R-:W-:Y:S01]  /*b1a0*/  HADD2.F32 R14, -RZ, R61.H1_H1 ;  /* 0x3000003dff0e7230 */ /* 0x000fe20000004100 */
        /* <DEDUP_REMOVED lines=19> */
.L_x_1493:
        /* <DEDUP_REMOVED lines=8> */
[----:B------:R-:W-:Y:S02]  /*b360*/  @!P3 IADD3 R14, PT, PT, R7, 0x1, RZ ;  /* 0x00000001070eb810 */ /* 0x000fe40007ffe0ff */
[----:B------:R-:W-:Y:S02]  /*b370*/  @!P3 MOV R6, RZ ;  /* 0x000000ff0006b202 */ /* 0x000fe40000000f00 */
[----:B------:R-:W-:-:S13]  /*b380*/  ISETP.NE.AND P4, PT, R2, RZ, !P3 ;  /* 0x000000ff0200720c */ /* 0x000fda0005f85270 */
[----:B------:R-:W-:-:S04]  /*b390*/  @P4 IMAD.MOV R14, RZ, RZ, R7 ;  /* 0x000000ffff0e4224 */ /* 0x000fc800078e0207 */
[----:B------:R-:W-:-:S07]  /*b3a0*/  @!P3 IMAD.MOV.U32 R7, RZ, RZ, R14 ;  /* 0x000000ffff07b224 */ /* 0x000fce00078e000e */
.L_x_1495:
[----:B------:R-:W-:Y:S05]  /*b3b0*/  BSYNC.RECONVERGENT B3 ;  /* 0x0000000000037941 */ /* 0x000fea0003800200 */
.L_x_1494:
        /* <DEDUP_REMOVED lines=39> */
[----:B------:R-:W-:Y:S02]  /*b630*/  LOP3.LUT R84, R84, UR31, R15, 0x96, !PT ;  /* 0x0000001f54547c12 */ /* 0x000fe4000f8e960f */
[----:B------:R-:W-:Y:S01]  /*b640*/  MOV R15, R18 ;  /* 0x00000012000f7202 */ /* 0x000fe20000000f00 */
[----:B------:R-:W-:-:S07]  /*b650*/  IMAD.MOV.U32 R18, RZ, RZ, R14 ;  /* 0x000000ffff127224 */ /* 0x000fce00078e000e */
.L_x_1492:
[----:B------:R-:W-:Y:S05]  /*b660*/  BSYNC.RECONVERGENT B2 ;  /* 0x0000000000027941 */ /* 0x000fea0003800200 */
.L_x_1491:
[----:B------:R-:W-:Y:S01]  /*b670*/  I2FP.F32.U32 R15, R15 ;  /* 0x0000000f000f7245 */ /* 0x000fe20000201000 */
[----:B------:R-:W-:Y:S01]  /*b680*/  HADD2.F32 R14, -RZ, R53.H1_H1 ;  /* 0x30000035ff0e7230 */ /* 0x000fe20000004100 */
[----:B------:R-:W-:Y:S01]  /*b690*/  BSSY.RECONVERGENT B2, `(.L_x_1496) ;  /* 0x000004f000027945 */ /* 0x000fe20003800200 */
[----:B------:R-:W-:Y:S01]  /*b6a0*/  @P2 HADD2.F32 R17, -RZ, R57.H1_H1 ;  /* 0x30000039ff112230 */ /* 0x000fe20000004100 */
[----:B------:R-:W-:Y:S01]  /*b6b0*/  MOV R61, 0x2 ;  /* 0x00000002003d7802 */ /* 0x000fe20000000f00 */
[----:B------:R-:W-:Y:S01]  /*b6c0*/  FFMA.FTZ R15, R15, R92, 1.1641532182693481445e-10 ;  /* 0x2f0000000f0f7423 */ /* 0x000fe2000001005c */
[----:B------:R-:W-:-:S04]  /*b6d0*/  FMUL.FTZ R14, R14, R93 ;  /* 0x0000005d0e0e7220 */ /* 0x000fc80000410000 */
[----:B------:R-:W-:-:S04]  /*b6e0*/  FSETP.GTU.FTZ.AND P3, PT, R15, R94, PT ;  /* 0x0000005e0f00720b */ /* 0x000fc80003f7c000 */
[----:B------:R-:W-:Y:S02]  /*b6f0*/  FSEL R15, R14, RZ, !P3 ;  /* 0x000000ff0e0f7208 */ /* 0x000fe40005800000 */
[----:B------:R-:W-:Y:S02]  /*b700*/  SEL R14, RZ, 0x1, P3 ;  /* 0x00000001ff0e7807 */ /* 0x000fe40001800000 */
[----:B------:R-:W-:Y:S01]  /*b710*/  ISETP.NE.AND P3, PT, R60, 0x1, PT ;  /* 0x000000013c00780c */ /* 0x000fe20003f65270 */
[----:B------:R-:W-:Y:S01]  /*b720*/  FADD.FTZ R16, R16, R15 ;  /* 0x0000000f10107221 */ /* 0x000fe20000010000 */
[----:B------:R-:W-:-:S03]  /*b730*/  IMAD.MOV.U32 R15, RZ, RZ, R98 ;  /* 0x000000ffff0f7224 */ /* 0x000fc600078e0062 */
[--C-:B------:R-:W-:Y:S01]  /*b740*/  @P2 FADD.FTZ R72, R17, R16.reuse ;  /* 0x0000001011482221 */ /* 0x100fe20000010000 */
[----:B------:R-:W-:-:S05]  /*b750*/  @!P2 IMAD.MOV.U32 R72, RZ, RZ, R16 ;  /* 0x000000ffff48a224 */ /* 0x000fca00078e0010 */
[----:B------:R-:W-:Y:S02]  /*b760*/  F2FP.F16.F32.PACK_AB R95, RZ, R72 ;  /* 0x00000048ff5f723e */ /* 0x000fe400000000ff */
[----:B------:R-:W-:Y:S05]  /*b770*/  @!P3 BRA `(.L_x_1497) ;  /* 0x000000040000b947 */ /* 0x000fea0003800000 */
        /* <DEDUP_REMOVED lines=8> */
.L_x_1498:
        /* <DEDUP_REMOVED lines=8> */
[----:B------:R-:W-:Y:S02]  /*b880*/  @!P3 VIADD R15, R7, 0x1 ;  /* 0x00000001070fb836 */ /* 0x000fe40000000000 */
[----:B------:R-:W-:Y:S01]  /*b890*/  @!P3 IMAD.MOV.U32 R6, RZ, RZ, RZ ;  /* 0x000000ffff06b224 */ /* 0x000fe200078e00ff */
[----:B------:R-:W-:-:S13]  /*b8a0*/  ISETP.NE.AND P4, PT, R2, RZ, !P3 ;  /* 0x000000ff0200720c */ /* 0x000fda0005f85270 */
[----:B------:R-:W-:-:S04]  /*b8b0*/  @P4 IADD3 R15, PT, PT, R7, RZ, RZ ;  /* 0x000000ff070f4210 */ /* 0x000fc80007ffe0ff */
[----:B------:R-:W-:-:S07]  /*b8c0*/  @!P3 MOV R7, R15 ;  /* 0x0000000f0007b202 */ /* 0x000fce0000000f00 */
.L_x_1500:
[----:B------:R-:W-:Y:S05]  /*b8d0*/  BSYNC.RECONVERGENT B3 ;  /* 0x0000000000037941 */ /* 0x000fea0003800200 */
.L_x_1499:
        /* <DEDUP_REMOVED lines=42> */
.L_x_1497:
[----:B------:R-:W-:Y:S05]  /*bb80*/  BSYNC.RECONVERGENT B2 ;  /* 0x0000000000027941 */ /* 0x000fea0003800200 */
.L_x_1496:
[----:B------:R-:W-:Y:S01]  /*bb90*/  I2FP.F32.U32 R15, R15 ;  /* 0x0000000f000f7245 */ /* 0x000fe20000201000 */
[----:B------:R-:W-:Y:S01]  /*bba0*/  HADD2.F32 R16, -RZ, R62.H0_H0 ;  /* 0x2000003eff107230 */ /* 0x000fe20000004100 */
[----:B------:R-:W-:Y:S01]  /*bbb0*/  BSSY.RECONVERGENT B2, `(.L_x_1501) ;  /* 0x000004b000027945 */ /* 0x000fe20003800200 */
[----:B------:R-:W-:Y:S02]  /*bbc0*/  HFMA2 R77, -RZ, RZ, 0, 1.1920928955078125e-07 ;  /* 0x00000002ff4d7431 */ /* 0x000fe400000001ff */
[----:B------:R-:W-:Y:S02]  /*bbd0*/  IMAD.MOV.U32 R17, RZ, RZ, R98 ;  /* 0x000000ffff117224 */ /* 0x000fe400078e0062 */
[----:B------:R-:W-:Y:S01]  /*bbe0*/  FFMA.FTZ R15, R15, R92, 1.1641532182693481445e-10 ;  /* 0x2f0000000f0f7423 */ /* 0x000fe2000001005c */
[----:B------:R-:W-:-:S04]  /*bbf0*/  FMUL.FTZ R16, R16, R93 ;  /* 0x0000005d10107220 */ /* 0x000fc80000410000 */
        /* <DEDUP_REMOVED lines=14> */
.L_x_1503:
        /* <DEDUP_REMOVED lines=13> */
.L_x_1505:
[----:B------:R-:W-:Y:S05]  /*bdb0*/  BSYNC.RECONVERGENT B3 ;  /* 0x0000000000037941 */ /* 0x000fea0003800200 */
.L_x_1504:
        /* <DEDUP_REMOVED lines=42> */
.L_x_1502:
[----:B------:R-:W-:Y:S05]  /*c060*/  BSYNC.RECONVERGENT B2 ;  /* 0x0000000000027941 */ /* 0x000fea0003800200 */
.L_x_1501:
        /* <DEDUP_REMOVED lines=9> */
[----:B------:R-:W-:Y:S02]  /*c100*/  FSEL R60, R16, RZ, !P3 ;  /* 0x000000ff103c7208 */ /* 0x000fe40005800000 */
[----:B------:R-:W-:Y:S02]  /*c110*/  SEL R16, RZ, 0x1, P3 ;  /* 0x00000001ff107807 */ /* 0x000fe40001800000 */
[----:B------:R-:W-:Y:S01]  /*c120*/  ISETP.NE.AND P3, PT, R77, 0x1, PT ;  /* 0x000000014d00780c */ /* 0x000fe20003f65270 */
[----:B------:R-:W-:-:S04]  /*c130*/  FADD.FTZ R15, R15, R60 ;  /* 0x0000003c0f0f7221 */ /* 0x000fc80000010000 */
[--C-:B------:R-:W-:Y:S01]  /*c140*/  @P2 FADD.FTZ R73, R76, R15.reuse ;  /* 0x0000000f4c492221 */ /* 0x100fe20000010000 */
[----:B------:R-:W-:Y:S02]  /*c150*/  @!P2 MOV R73, R15 ;  /* 0x0000000f0049a202 */ /* 0x000fe40000000f00 */
[----:B------:R-:W-:Y:S02]  /*c160*/  PRMT R15, R16, 0x7610, R15 ;  /* 0x00007610100f7816 */ /* 0x000fe4000000000f */
[----:B------:R-:W-:-:S03]  /*c170*/  F2FP.F16.F32.PACK_AB R96, RZ, R73 ;  /* 0x00000049ff60723e */ /* 0x000fc600000000ff */
        /* <DEDUP_REMOVED lines=9> */
.L_x_1508:
        /* <DEDUP_REMOVED lines=13> */
.L_x_1510:
[----:B------:R-:W-:Y:S05]  /*c2e0*/  BSYNC.RECONVERGENT B3 ;  /* 0x0000000000037941 */ /* 0x000fea0003800200 */
.L_x_1509:
        /* <DEDUP_REMOVED lines=42> */
.L_x_1507:
[----:B------:R-:W-:Y:S05]  /*c590*/  BSYNC.RECONVERGENT B2 ;  /* 0x0000000000027941 */ /* 0x000fea0003800200 */
.L_x_1506:
[----:B------:R-:W-:Y:S01]  /*c5a0*/  I2FP.F32.U32 R17, R17 ;  /* 0x0000001100117245 */ /* 0x000fe20000201000 */
[----:B------:R-:W-:Y:S01]  /*c5b0*/  HADD2.F32 R62, -RZ, R62.H1_H1 ;  /* 0x3000003eff3e7230 */ /* 0x000fe20000004100 */
        /* <DEDUP_REMOVED lines=18> */
.L_x_1513:
        /* <DEDUP_REMOVED lines=13> */
.L_x_1515:
[----:B------:R-:W-:Y:S05]  /*c7b0*/  BSYNC.RECONVERGENT B3 ;  /* 0x0000000000037941 */ /* 0x000fea0003800200 */
.L_x_1514:
        /* <DEDUP_REMOVED lines=41> */
[----:B------:R-:W-:-:S07]  /*ca50*/  LOP3.LUT R84, R84, UR31, R17, 0x96, !PT ;  /* 0x0000001f54547c12 */ /* 0x000fce000f8e9611 */
.L_x_1512:
[----:B------:R-:W-:Y:S05]  /*ca60*/  BSYNC.RECONVERGENT B2 ;  /* 0x0000000000027941 */ /* 0x000fea0003800200 */
.L_x_1511:
[----:B------:R-:W-:Y:S01]  /*ca70*/  I2FP.F32.U32 R17, R60 ;  /* 0x0000003c00117245 */ /* 0x000fe20000201000 */
[----:B------:R-:W-:Y:S01]  /*ca80*/  HADD2.F32 R16, -RZ, R54.H1_H1 ;  /* 0x30000036ff107230 */ /* 0x000fe20000004100 */
[----:B------:R-:W-:Y:S01]  /*ca90*/  BSSY.RECONVERGENT B2, `(.L_x_1516) ;  /* 0x000004f000027945 */ /* 0x000fe20003800200 */
[----:B------:R-:W-:Y:S02]  /*caa0*/  @P2 HADD2.F32 R61, -RZ, R58.H1_H1 ;  /* 0x3000003aff3d2230 */ /* 0x000fe40000004100 */
        /* <DEDUP_REMOVED lines=9> */
[----:B------:R-:W-:Y:S01]  /*cb40*/  @!P2 IMAD.MOV.U32 R76, RZ, RZ, R62 ;  /* 0x000000ffff4ca224 */ /* 0x000fe200078e003e */
[----:B------:R-:W-:-:S04]  /*cb50*/  MOV R62, 0x2 ;  /* 0x00000002003e7802 */ /* 0x000fc80000000f00 */
        /* <DEDUP_REMOVED lines=10> */
.L_x_1518:
        /* <DEDUP_REMOVED lines=13> */
.L_x_1520:
[----:B------:R-:W-:Y:S05]  /*ccd0*/  BSYNC.RECONVERGENT B3 ;  /* 0x0000000000037941 */ /* 0x000fea0003800200 */
.L_x_1519:
        /* <DEDUP_REMOVED lines=42> */
.L_x_1517:
[----:B------:R-:W-:Y:S05]  /*cf80*/  BSYNC.RECONVERGENT B2 ;  /* 0x0000000000027941 */ /* 0x000fea0003800200 */
.L_x_1516:
        /* <DEDUP_REMOVED lines=20> */
.L_x_1523:
        /* <DEDUP_REMOVED lines=13> */
.L_x_1525:
[----:B------:R-:W-:Y:S05]  /*d1a0*/  BSYNC.RECONVERGENT B3 ;  /* 0x0000000000037941 */ /* 0x000fea0003800200 */
.L_x_1524:
        /* <DEDUP_REMOVED lines=42> */
.L_x_1522:
[----:B------:R-:W-:Y:S05]  /*d450*/  BSYNC.RECONVERGENT B2 ;  /* 0x0000000000027941 */ /* 0x000fea0003800200 */
.L_x_1521:
        /* <DEDUP_REMOVED lines=26> */
.L_x_1528:
        /* <DEDUP_REMOVED lines=13> */
.L_x_1530:
[----:B------:R-:W-:Y:S05]  /*d6d0*/  BSYNC.RECONVERGENT B3 ;  /* 0x0000000000037941 */ /* 0x000fea0003800200 */
.L_x_1529:
        /* <DEDUP_REMOVED lines=42> */
.L_x_1527:
[----:B------:R-:W-:Y:S05]  /*d980*/  BSYNC.RECONVERGENT B2 ;  /* 0x0000000000027941 */ /* 0x000fea0003800200 */
.L_x_1526:
        /* <DEDUP_REMOVED lines=20> */
.L_x_1533:
        /* <DEDUP_REMOVED lines=15> */
.L_x_1535:
[----:B------:R-:W-:Y:S05]  /*dbc0*/  BSYNC.RECONVERGENT B3 ;  /* 0x0000000000037941 */ /* 0x000fea0003800200 */
.L_x_1534:
        /* <DEDUP_REMOVED lines=42> */
.L_x_1532:
[----:B------:R-:W-:Y:S05]  /*de70*/  BSYNC.RECONVERGENT B2 ;  /* 0x0000000000027941 */ /* 0x000fea0003800200 */
.L_x_1531:
[----:B------:R-:W-:Y:S01]  /*de80*/  I2FP.F32.U32 R61, R62 ;  /* 0x0000003e003d7245 */ /* 0x000fe20000201000 */
[----:B------:R-:W-:Y:S01]  /*de90*/  HADD2.F32 R60, -RZ, R55.H1_H1 ;  /* 0x30000037ff3c7230 */ /* 0x000fe20000004100 */
[----:B------:R-:W-:Y:S01]  /*dea0*/  MOV R85, R18 ;  /* 0x0000001200557202 */ /* 0x000fe20000000f00 */
[----:B------:R-:W-:Y:S01]  /*deb0*/  @P2 HADD2.F32 R83, -RZ, R59.H1_H1 ;  /* 0x3000003bff532230 */ /* 0x000fe20000004100 */
[----:B------:R-:W-:Y:S01]  /*dec0*/  PRMT R62, R96, 0x5410, R97 ;  /* 0x00005410603e7816 */ /* 0x000fe20000000061 */
[----:B------:R-:W-:Y:S01]  /*ded0*/  FFMA.FTZ R61, R61, R92, 1.1641532182693481445e-10 ;  /* 0x2f0000003d3d7423 */ /* 0x000fe2000001005c */
[----:B------:R-:W-:-:S04]  /*dee0*/  FMUL.FTZ R60, R60, R93 ;  /* 0x0000005d3c3c7220 */ /* 0x000fc80000410000 */
[----:B------:R-:W-:-:S04]  /*def0*/  FSETP.GTU.FTZ.AND P6, PT, R61, R94, PT ;  /* 0x0000005e3d00720b */ /* 0x000fc80003fdc000 */
[----:B------:R-:W-:Y:S02]  /*df00*/  FSEL R61, R60, RZ, !P6 ;  /* 0x000000ff3c3d7208 */ /* 0x000fe40007000000 */
[----:B------:R-:W-:-:S03]  /*df10*/  SEL R60, RZ, 0x1, P6 ;  /* 0x00000001ff3c7807 */ /* 0x000fc60003000000 */
[----:B------:R-:W-:Y:S01]  /*df20*/  FADD.FTZ R100, R100, R61 ;  /* 0x0000003d64647221 */ /* 0x000fe20000010000 */
[----:B------:R-:W-:Y:S02]  /*df30*/  PRMT R18, R60, 0x7610, R18 ;  /* 0x000076103c127816 */ /* 0x000fe40000000012 */
[----:B------:R-:W-:Y:S01]  /*df40*/  PRMT R61, R91, 0x5410, R95 ;  /* 0x000054105b3d7816 */ /* 0x000fe2000000005f */
[--C-:B------:R-:W-:Y:S01]  /*df50*/  @P2 FADD.FTZ R83, R83, R100.reuse ;  /* 0x0000006453532221 */ /* 0x100fe20000010000 */
[----:B------:R-:W-:Y:S01]  /*df60*/  @!P2 IMAD.MOV.U32 R83, RZ, RZ, R100 ;  /* 0x000000ffff53a224 */ /* 0x000fe200078e0064 */
[----:B------:R-:W-:-:S04]  /*df70*/  PRMT R60, R80, 0x5410, R89 ;  /* 0x00005410503c7816 */ /* 0x000fc80000000059 */
[----:B------:R-:W-:-:S04]  /*df80*/  F2FP.F16.F32.PACK_AB R63, RZ, R83 ;  /* 0x00000053ff3f723e */ /* 0x000fc800000000ff */
[----:B------:R-:W-:Y:S01]  /*df90*/  PRMT R63, R90, 0x5410, R63 ;  /* 0x000054105a3f7816 */ /* 0x000fe2000000003f */
[----:B------:R-:W-:Y:S06]  /*dfa0*/  BRA `(.L_x_1536) ;  /* 0x0000002800407947 */ /* 0x000fec0003800000 */
.L_x_1455:
        /* <DEDUP_REMOVED lines=9> */
[----:B------:R-:W-:Y:S01]  /*e040*/  @!P3 MOV R69, 0x3 ;  /* 0x000000030045b802 */ /* 0x000fe20000000f00 */
[----:B------:R-:W-:Y:S01]  /*e050*/  @!P3 IMAD.MOV.U32 R94, RZ, RZ, R85 ;  /* 0x000000ffff5eb224 */ /* 0x000fe200078e0055 */
[----:B------:R-:W-:Y:S01]  /*e060*/  @!P3 MOV R19, R84 ;  /* 0x000000540013b202 */ /* 0x000fe20000000f00 */
[----:B------:R-:W-:Y:S01]  /*e070*/  @P3 VIADD R69, R82, 0x1 ;  /* 0x0000000152453836 */ /* 0x000fe20000000000 */
[----:B------:R-:W-:Y:S01]  /*e080*/  @P3 MOV R94, R85 ;  /* 0x00000055005e3202 */ /* 0x000fe20000000f00 */
[----:B------:R-:W-:Y:S01]  /*e090*/  @P3 IMAD.MOV.U32 R19, RZ, RZ, R86 ;  /* 0x000000ffff133224 */ /* 0x000fe200078e0056 */
[----:B------:R-:W-:Y:S06]  /*e0a0*/  BRA `(.L_x_1538) ;  /* 0x0000000000dc7947 */ /* 0x000fec0003800000 */
.L_x_1539:
        /* <DEDUP_REMOVED lines=13> */
.L_x_1541:
[----:B------:R-:W-:Y:S05]  /*e180*/  BSYNC.RECONVERGENT B3 ;  /* 0x0000000000037941 */ /* 0x000fea0003800200 */
.L_x_1540:
        /* <DEDUP_REMOVED lines=41> */
.L_x_1538:
[----:B------:R-:W-:Y:S05]  /*e420*/  BSYNC.RECONVERGENT B2 ;  /* 0x0000000000027941 */ /* 0x000fea0003800200 */
.L_x_1537:
[----:B------:R-:W0:Y:S01]  /*e430*/  LDC R93, c[0x0][0x408] ;  /* 0x00010200ff5d7b82 */ /* 0x000e220000000800 */
[----:B------:R-:W-:Y:S01]  /*e440*/  I2FP.F32.U32 R66, R19 ;  /* 0x0000001300427245 */ /* 0x000fe20000201000 */
[----:B------:R-:W-:Y:S01]  /*e450*/  IMAD.MOV.U32 R91, RZ, RZ, 0x2f800000 ;  /* 0x2f800000ff5b7424 */ /* 0x000fe200078e00ff */
[----:B------:R-:W-:Y:S01]  /*e460*/  ISETP.NE.AND P4, PT, R69, 0x1, PT ;  /* 0x000000014500780c */ /* 0x000fe20003f85270 */
[----:B-----5:R-:W-:Y:S01]  /*e470*/  HADD2.F32 R68, -RZ, R60.H0_H0 ;  /* 0x2000003cff447230 */ /* 0x020fe20000004100 */
[----:B------:R-:W-:Y:S01]  /*e480*/  BSSY.RECONVERGENT B2, `(.L_x_1542) ;  /* 0x000004e000027945 */ /* 0x000fe20003800200 */
[----:B------:R-:W-:Y:S01]  /*e490*/  FFMA.FTZ R19, R66, R91, 1.1641532182693481445e-10 ;  /* 0x2f00000042137423 */ /* 0x000fe2000001005b */
[----:B------:R-:W-:Y:S01]  /*e4a0*/  @P2 HADD2.F32 R66, -RZ, R56.H0_H0 ;  /* 0x20000038ff422230 */ /* 0x000fe20000004100 */
[----:B------:R-:W1:Y:S01]  /*e4b0*/  LDC R92, c[0x0][0x404] ;  /* 0x00010100ff5c7b82 */ /* 0x000e620000000800 */
[----:B------:R-:W-:Y:S02]  /*e4c0*/  HFMA2 R72, -RZ, RZ, 0, 1.1920928955078125e-07 ;  /* 0x00000002ff487431 */ /* 0x000fe400000001ff */
[----:B------:R-:W-:-:S02]  /*e4d0*/  IMAD.MOV.U32 R67, RZ, RZ, R98 ;  /* 0x000000ffff437224 */ /* 0x000fc400078e0062 */
[----:B0-----:R-:W-:Y:S01]  /*e4e0*/  FMUL.FTZ R68, R68, R93 ;  /* 0x0000005d44447220 */ /* 0x001fe20000410000 */
[----:B-1----:R-:W-:-:S04]  /*e4f0*/  FSETP.GTU.FTZ.AND P3, PT, R19, R92, PT ;  /* 0x0000005c1300720b */ /* 0x002fc80003f7c000 */
        /* <DEDUP_REMOVED lines=14> */
.L_x_1544:
        /* <DEDUP_REMOVED lines=13> */
.L_x_1546:
[----:B------:R-:W-:Y:S05]  /*e6b0*/  BSYNC.RECONVERGENT B3 ;  /* 0x0000000000037941 */ /* 0x000fea0003800200 */
.L_x_1545:
        /* <DEDUP_REMOVED lines=42> */
.L_x_1543:
[----:B------:R-:W-:Y:S05]  /*e960*/  BSYNC.RECONVERGENT B2 ;  /* 0x0000000000027941 */ /* 0x000fea0003800200 */
.L_x_1542:
        /* <DEDUP_REMOVED lines=8> */
[----:B------:R-:W-:-:S03]  /*e9f0*/  @P2 HADD2.F32 R67, -RZ, R56.H1_H1 ;  /* 0x30000038ff432230 */ /* 0x000fc60000004100 */
[----:B------:R-:W-:Y:S01]  /*ea00*/  FSEL R68, R60, RZ, !P3 ;  /* 0x000000ff3c447208 */ /* 0x000fe20005800000 */
[----:B------:R-:W-:Y:S01]  /*ea10*/  IMAD.MOV.U32 R60, RZ, RZ, R98 ;  /* 0x000000ffff3c7224 */ /* 0x000fe200078e0062 */
        /* <DEDUP_REMOVED lines=13> */
.L_x_1549:
        /* <DEDUP_REMOVED lines=13> */
.L_x_1551:
[----:B------:R-:W-:Y:S05]  /*ebc0*/  BSYNC.RECONVERGENT B3 ;  /* 0x0000000000037941 */ /* 0x000fea0003800200 */
.L_x_1550:
        /* <DEDUP_REMOVED lines=42> */
.L_x_1548:
[----:B------:R-:W-:Y:S05]  /*ee70*/  BSYNC.RECONVERGENT B2 ;  /* 0x0000000000027941 */ /* 0x000fea0003800200 */
.L_x_1547:
[----:B------:R-:W-:Y:S01]  /*ee80*/  I2FP.F32.U32 R60, R60 ;  /* 0x0000003c003c7245 */ /* 0x000fe20000201000 */
[----:B------:R-:W-:Y:S01]  /*ee90*/  HADD2.F32 R72, -RZ, R61.H0_H0 ;  /* 0x2000003dff487230 */ /* 0x000fe20000004100 */
[----:B------:R-:W-:Y:S01]  /*eea0*/  ISETP.NE.AND P3, PT, R73, 0x1, PT ;  /* 0x000000014900780c */ /* 0x000fe20003f65270 */
[----:B------:R-:W-:Y:S01]  /*eeb0*/  BSSY.RECONVERGENT B2, `(.L_x_1552) ;  /* 0x000004d000027945 */ /* 0x000fe20003800200 */
[----:B------:R-:W-:Y:S02]  /*eec0*/  HFMA2 R76, -RZ, RZ, 0, 1.1920928955078125e-07 ;  /* 0x00000002ff4c7431 */ /* 0x000fe400000001ff */
[----:B------:R-:W-:Y:S01]  /*eed0*/  FFMA.FTZ R67, R60, R91, 1.1641532182693481445e-10 ;  /* 0x2f0000003c437423 */ /* 0x000fe2000001005b */
[----:B------:R-:W-:Y:S01]  /*eee0*/  FMUL.FTZ R72, R72, R93 ;  /* 0x0000005d48487220 */ /* 0x000fe20000410000 */
[----:B------:R-:W-:-:S03]  /*eef0*/  @P2 HADD2.F32 R60, -RZ, R57.H0_H0 ;  /* 0x20000039ff3c2230 */ /* 0x000fc60000004100 */
        /* <DEDUP_REMOVED lines=16> */
.L_x_1554:
        /* <DEDUP_REMOVED lines=13> */
.L_x_1556:
[----:B------:R-:W-:Y:S05]  /*f0d0*/  BSYNC.RECONVERGENT B3 ;  /* 0x0000000000037941 */ /* 0x000fea0003800200 */
.L_x_1555:
        /* <DEDUP_REMOVED lines=42> */
.L_x_1553:
[----:B------:R-:W-:Y:S05]  /*f380*/  BSYNC.RECONVERGENT B2 ;  /* 0x0000000000027941 */ /* 0x000fea0003800200 */
.L_x_1552:
[----:B------:R-:W-:Y:S01]  /*f390*/  I2FP.F32.U32 R60, R60 ;  /* 0x0000003c003c7245 */ /* 0x000fe20000201000 */
[----:B------:R-:W-:Y:S01]  /*f3a0*/  HADD2.F32 R72, -RZ, R61.H1_H1 ;  /* 0x3000003dff487230 */ /* 0x000fe20000004100 */
[----:B------:R-:W-:Y:S01]  /*f3b0*/  BSSY.RECONVERGENT B2, `(.L_x_1557) ;  /* 0x000004e000027945 */ /* 0x000fe20003800200 */
[----:B------:R-:W-:Y:S02]  /*f3c0*/  HFMA2 R77, -RZ, RZ, 0, 1.1920928955078125e-07 ;  /* 0x00000002ff4d7431 */ /* 0x000fe400000001ff */
[----:B------:R-:W-:Y:S01]  /*f3d0*/  FFMA.FTZ R61, R60, R91, 1.1641532182693481445e-10 ;  /* 0x2f0000003c3d7423 */ /* 0x000fe2000001005b */
[----:B------:R-:W-:-:S04]  /*f3e0*/  FMUL.FTZ R72, R72, R93 ;  /* 0x0000005d48487220 */ /* 0x000fc80000410000 */
[----:B------:R-:W-:Y:S01]  /*f3f0*/  FSETP.GTU.FTZ.AND P3, PT, R61, R92, PT ;  /* 0x0000005c3d00720b */ /* 0x000fe20003f7c000 */
[----:B------:R-:W-:-:S03]  /*f400*/  @P2 HADD2.F32 R61, -RZ, R57.H1_H1 ;  /* 0x30000039ff3d2230 */ /* 0x000fc60000004100 */
[----:B------:R-:W-:Y:S02]  /*f410*/  FSEL R72, R72, RZ, !P3 ;  /* 0x000000ff48487208 */ /* 0x000fe40005800000 */
[----:B------:R-:W-:Y:S02]  /*f420*/  PLOP3.LUT P4, PT, P3, PT, PT, 0x8, 0x80 ;  /* 0x000000000080781c */ /* 0x000fe40001f8e170 */
[----:B------:R-:W-:Y:S01]  /*f430*/  ISETP.NE.AND P3, PT, R76, 0x1, PT ;  /* 0x000000014c00780c */ /* 0x000fe20003f65270 */
[----:B------:R-:W-:Y:S01]  /*f440*/  @P2 FADD.FTZ R72, R61, R72 ;  /* 0x000000483d482221 */ /* 0x000fe20000010000 */
[----:B------:R-:W-:Y:S01]  /*f450*/  IMAD.MOV.U32 R61, RZ, RZ, R98 ;  /* 0x000000ffff3d7224 */ /* 0x000fe200078e0062 */
[----:B------:R-:W-:-:S03]  /*f460*/  P2R R88, PR, RZ, 0x10 ;  /* 0x00000010ff587803 */ /* 0x000fc60000000000 */
[----:B------:R-:W-:-:S07]  /*f470*/  F2FP.F16.F32.PACK_AB R96, RZ, R72 ;  /* 0x00000048ff60723e */ /* 0x000fce00000000ff */
        /* <DEDUP_REMOVED lines=9> */
.L_x_1559:
        /* <DEDUP_REMOVED lines=13> */
.L_x_1561:
[----:B------:R-:W-:Y:S05]  /*f5e0*/  BSYNC.RECONVERGENT B3 ;  /* 0x0000000000037941 */ /* 0x000fea0003800200 */
.L_x_1560:
        /* <DEDUP_REMOVED lines=42> */
.L_x_1558:
[----:B------:R-:W-:Y:S05]  /*f890*/  BSYNC.RECONVERGENT B2 ;  /* 0x0000000000027941 */ /* 0x000fea0003800200 */
.L_x_1557:
[----:B------:R-:W-:Y:S01]  /*f8a0*/  I2FP.F32.U32 R60, R61 ;  /* 0x0000003d003c7245 */ /* 0x000fe20000201000 */
[----:B------:R-:W-:Y:S01]  /*f8b0*/  HADD2.F32 R76, -RZ, R62.H0_H0 ;  /* 0x2000003eff4c7230 */ /* 0x000fe20000004100 */
[----:B------:R-:W-:Y:S01]  /*f8c0*/  BSSY.RECONVERGENT B2, `(.L_x_1562) ;  /* 0x000004e000027945 */ /* 0x000fe20003800200 */
[----:B------:R-:W-:Y:S02]  /*f8d0*/  HFMA2 R82, -RZ, RZ, 0, 1.1920928955078125e-07 ;  /* 0x00000002ff527431 */ /* 0x000fe400000001ff */
[----:B------:R-:W-:Y:S01]  /*f8e0*/  FFMA.FTZ R61, R60, R91, 1.1641532182693481445e-10 ;  /* 0x2f0000003c3d7423 */ /* 0x000fe2000001005b */
[----:B------:R-:W-:Y:S01]  /*f8f0*/  FMUL.FTZ R76, R76, R93 ;  /* 0x0000005d4c4c7220 */ /* 0x000fe20000410000 */
[----:B------:R-:W-:-:S03]  /*f900*/  @P2 HADD2.F32 R60, -RZ, R58.H0_H0 ;  /* 0x2000003aff3c2230 */ /* 0x000fc60000004100 */
[----:B------:R-:W-:Y:S01]  /*f910*/  FSETP.GTU.FTZ.AND P3, PT, R61, R92, PT ;  /* 0x0000005c3d00720b */ /* 0x000fe20003f7c000 */
[----:B------:R-:W-:-:S03]  /*f920*/  IMAD.MOV.U32 R61, RZ, RZ, R98 ;  /* 0x000000ffff3d7224 */ /* 0x000fc600078e0062 */
[----:B------:R-:W-:Y:S02]  /*f930*/  FSEL R73, R76, RZ, !P3 ;  /* 0x000000ff4c497208 */ /* 0x000fe40005800000 */
[----:B------:R-:W-:Y:S02]  /*f940*/  PLOP3.LUT P4, PT, P3, PT, PT, 0x8, 0x80 ;  /* 0x000000000080781c */ /* 0x000fe40001f8e170 */
[----:B------:R-:W-:Y:S01]  /*f950*/  ISETP.NE.AND P3, PT, R77, 0x1, PT ;  /* 0x000000014d00780c */ /* 0x000fe20003f65270 */
[----:B------:R-:W-:Y:S01]  /*f960*/  @P2 FADD.FTZ R73, R60, R73 ;  /* 0x000000493c492221 */ /* 0x000fe20000010000 */
[----:B------:R-:W-:-:S04]  /*f970*/  P2R R81, PR, RZ, 0x10 ;  /* 0x00000010ff517803 */ /* 0x000fc80000000000 */
        /* <DEDUP_REMOVED lines=10> */
.L_x_1564:
        /* <DEDUP_REMOVED lines=13> */
.L_x_1566:
[----:B------:R-:W-:Y:S05]  /*faf0*/  BSYNC.RECONVERGENT B3 ;  /* 0x0000000000037941 */ /* 0x000fea0003800200 */
.L_x_1565:
        /* <DEDUP_REMOVED lines=42> */
.L_x_1563:
[----:B------:R-:W-:Y:S05]  /*fda0*/  BSYNC.RECONVERGENT B2 ;  /* 0x0000000000027941 */ /* 0x000fea0003800200 */
.L_x_1562:
        /* <DEDUP_REMOVED lines=23> */
.L_x_1569:
        /* <DEDUP_REMOVED lines=13> */
.L_x_1571:
[----:B------:R-:W-:Y:S05]  /*fff0*/  BSYNC.RECONVERGENT B3 ;  /* 0x0000000000037941 */ /* 0x000fea0003800200 */
.L_x_1570:
        /* <DEDUP_REMOVED lines=42> */
.L_x_1568:
[----:B------:R-:W-:Y:S05]  /*102a0*/  BSYNC.RECONVERGENT B2 ;  /* 0x0000000000027941 */ /* 0x000fea0003800200 */
.L_x_1567:
[----:B------:R-:W-:Y:S01]  /*102b0*/  I2FP.F32.U32 R60, R61 ;  /* 0x0000003d003c7245 */ /* 0x000fe20000201000 */
[----:B------:R-:W-:Y:S01]  /*102c0*/  HADD2.F32 R82, -RZ, R63.H0_H0 ;  /* 0x2000003fff527230 */ /* 0x000fe20000004100 */
[----:B------:R-:W-:Y:S01]  /*102d0*/  ISETP.NE.AND P5, PT, R83, 0x1, PT ;  /* 0x000000015300780c */ /* 0x000fe20003fa5270 */
[----:B------:R-:W-:Y:S02]  /*102e0*/  BSSY.RECONVERGENT B2, `(.L_x_1572) ;  /* 0x000004d000027945 */ /* 0x000fe40003800200 */
[----:B------:R-:W-:Y:S01]  /*102f0*/  FFMA.FTZ R61, R60, R91, 1.1641532182693481445e-10 ;  /* 0x2f0000003c3d7423 */ /* 0x000fe2000001005b */
[----:B------:R-:W-:Y:S01]  /*10300*/  FMUL.FTZ R82, R82, R93 ;  /* 0x0000005d52527220 */ /* 0x000fe20000410000 */
[----:B------:R-:W-:-:S03]  /*10310*/  @P2 HADD2.F32 R60, -RZ, R59.H0_H0 ;  /* 0x2000003bff3c2230 */ /* 0x000fc60000004100 */
[----:B------:R-:W-:-:S04]  /*10320*/  FSETP.GTU.FTZ.AND P4, PT, R61, R92, PT ;  /* 0x0000005c3d00720b */ /* 0x000fc80003f9c000 */
[----:B------:R-:W-:Y:S01]  /*10330*/  FSEL R77, R82, RZ, !P4 ;  /* 0x000000ff524d7208 */ /* 0x000fe20006000000 */
[----:B------:R-:W-:Y:S01]  /*10340*/  HFMA2 R82, -RZ, RZ, 0, 1.1920928955078125e-07 ;  /* 0x00000002ff527431 */ /* 0x000fe200000001ff */
[----:B------:R-:W-:-:S03]  /*10350*/  PLOP3.LUT P4, PT, P4, PT, PT, 0x8, 0x80 ;  /* 0x000000000080781c */ /* 0x000fc6000278e170 */
[----:B------:R-:W-:Y:S01]  /*10360*/  @P2 FADD.FTZ R77, R60, R77 ;  /* 0x0000004d3c4d2221 */ /* 0x000fe20000010000 */
[----:B------:R-:W-:-:S04]  /*10370*/  IMAD.MOV.U32 R60, RZ, RZ, R98 ;  /* 0x000000ffff3c7224 */ /* 0x000fc800078e0062 */
        /* <DEDUP_REMOVED lines=10> */
.L_x_1574:
        /* <DEDUP_REMOVED lines=13> */
.L_x_1576:
[----:B------:R-:W-:Y:S05]  /*104f0*/  BSYNC.RECONVERGENT B3 ;  /* 0x0000000000037941 */ /* 0x000fea0003800200 */
.L_x_1575:
        /* <DEDUP_REMOVED lines=40> */
[----:B------:R-:W-:Y:S02]  /*10780*/  IMAD.MOV.U32 R94, RZ, RZ, R82 ;  /* 0x000000ffff5e7224 */ /* 0x000fe400078e0052 */
[----:B------:R-:W-:Y:S01]  /*10790*/  HFMA2 R82, -RZ, RZ, 0, 0 ;  /* 0x00000000ff527431 */ /* 0x000fe200000001ff */
[----:B------:R-:W-:-:S07]  /*107a0*/  LOP3.LUT R84, R84, UR31, R83, 0x96, !PT ;  /* 0x0000001f54547c12 */ /* 0x000fce000f8e9653 */
.L_x_1573:
[----:B------:R-:W-:Y:S05]  /*107b0*/  BSYNC.RECONVERGENT B2 ;  /* 0x0000000000027941 */ /* 0x000fea0003800200 */
.L_x_1572:
[----:B------:R-:W-:Y:S01]  /*107c0*/  I2FP.F32.U32 R60, R60 ;  /* 0x0000003c003c7245 */ /* 0x000fe20000201000 */
[----:B------:R-:W-:Y:S01]  /*107d0*/  HADD2.F32 R100, -RZ, R63.H1_H1 ;  /* 0x3000003fff647230 */ /* 0x000fe20000004100 */
[----:B------:R-:W-:Y:S01]  /*107e0*/  PRMT R62, R97, 0x5410, R62 ;  /* 0x00005410613e7816 */ /* 0x000fe2000000003e */
[----:B------:R-:W-:Y:S01]  /*107f0*/  IMAD.MOV.U32 R85, RZ, RZ, R94 ;  /* 0x000000ffff557224 */ /* 0x000fe200078e005e */
[----:B------:R-:W-:Y:S01]  /*10800*/  PRMT R61, R90, 0x5410, R96 ;  /* 0x000054105a3d7816 */ /* 0x000fe20000000060 */
[----:B------:R-:W-:Y:S01]  /*10810*/  FFMA.FTZ R91, R60, R91, 1.1641532182693481445e-10 ;  /* 0x2f0000003c5b7423 */ /* 0x000fe2000001005b */
[----:B------:R-:W-:Y:S01]  /*10820*/  FMUL.FTZ R100, R100, R93 ;  /* 0x0000005d64647220 */ /* 0x000fe20000410000 */
[----:B------:R-:W-:-:S03]  /*10830*/  @P2 HADD2.F32 R60, -RZ, R59.H1_H1 ;  /* 0x3000003bff3c2230 */ /* 0x000fc60000004100 */
[----:B------:R-:W-:-:S04]  /*10840*/  FSETP.GTU.FTZ.AND P5, PT, R91, R92, PT ;  /* 0x0000005c5b00720b */ /* 0x000fc80003fbc000 */
[----:B------:R-:W-:Y:S02]  /*10850*/  FSEL R83, R100, RZ, !P5 ;  /* 0x000000ff64537208 */ /* 0x000fe40006800000 */
[----:B------:R-:W-:-:S03]  /*10860*/  PLOP3.LUT P5, PT, P5, PT, PT, 0x8, 0x80 ;  /* 0x000000000080781c */ /* 0x000fc60002fae170 */
[----:B------:R-:W-:Y:S01]  /*10870*/  @P2 FADD.FTZ R83, R60, R83 ;  /* 0x000000533c532221 */ /* 0x000fe20000010000 */
[----:B------:R-:W-:-:S04]  /*10880*/  PRMT R60, R80, 0x5410, R89 ;  /* 0x00005410503c7816 */ /* 0x000fc80000000059 */
[----:B------:R-:W-:-:S04]  /*10890*/  F2FP.F16.F32.PACK_AB R63, RZ, R83 ;  /* 0x00000053ff3f723e */ /* 0x000fc800000000ff */
[----:B------:R-:W-:-:S07]  /*108a0*/  PRMT R63, R95, 0x5410, R63 ;  /* 0x000054105f3f7816 */ /* 0x000fce000000003f */
.L_x_1536:
[----:B------:R-:W-:Y:S02]  /*108b0*/  ISETP.NE.AND P6, PT, R81, RZ, PT ;  /* 0x000000ff5100720c */ /* 0x000fe40003fc5270 */
[----:B------:R-:W-:Y:S01]  /*108c0*/  SEL R91, RZ, 0x1000000, !P5 ;  /* 0x01000000ff5b7807 */ /* 0x000fe20006800000 */
[----:B------:R-:W0:Y:S01]  /*108d0*/  LDC.64 R80, c[0x0][0x3a8] ;  /* 0x0000ea00ff507b82 */ /* 0x000e220000000a00 */
[----:B------:R-:W-:Y:S02]  /*108e0*/  SEL R89, RZ, 0x10000, !P4 ;  /* 0x00010000ff597807 */ /* 0x000fe40006000000 */
[----:B------:R-:W-:Y:S02]  /*108f0*/  ISETP.NE.AND P5, PT, R66, RZ, PT ;  /* 0x000000ff4200720c */ /* 0x000fe40003fa5270 */
[----:B------:R-:W-:Y:S02]  /*10900*/  ISETP.NE.AND P4, PT, R67, RZ, PT ;  /* 0x000000ff4300720c */ /* 0x000fe40003f85270 */
[----:B------:R-:W-:Y:S01]  /*10910*/  SEL R90, RZ, 0x100, !P3 ;  /* 0x00000100ff5a7807 */ /* 0x000fe20005800000 */
[----:B------:R-:W1:Y:S01]  /*10920*/  LDC.64 R66, c[0x0][0x3b0] ;  /* 0x0000ec00ff427b82 */ /* 0x000e620000000a00 */
[----:B------:R-:W-:-:S02]  /*10930*/  ISETP.NE.AND P3, PT, R88, RZ, PT ;  /* 0x000000ff5800720c */ /* 0x000fc40003f65270 */
[----:B------:R-:W-:Y:S02]  /*10940*/  ISETP.NE.AND P2, PT, R65, RZ, PT ;  /* 0x000000ff4100720c */ /* 0x000fe40003f45270 */
        /* <DEDUP_REMOVED lines=14> */
[----:B--2---:R-:W-:Y:S01]  /*10a30*/  SHF.L.U32 R63, R17, 0x10, RZ ;  /* 0x00000010113f7819 */ /* 0x004fe200000006ff */
[----:B------:R-:W0:Y:S01]  /*10a40*/  LDC.64 R60, c[0x0][0x3b8] ;  /* 0x0000ee00ff3c7b82 */ /* 0x000e220000000a00 */
[----:B------:R-:W-:Y:S02]  /*10a50*/  LOP3.LUT R62, R18, 0xffff, RZ, 0xc0, !PT ;  /* 0x0000ffff123e7812 */ /* 0x000fe400078ec0ff */
[----:B------:R-:W-:Y:S02]  /*10a60*/  LOP3.LUT R63, R63, 0xff0000, RZ, 0xc0, !PT ;  /* 0x00ff00003f3f7812 */ /* 0x000fe400078ec0ff */
[----:B------:R-:W-:Y:S02]  /*10a70*/  PRMT R65, R16, 0x7104, RZ ;  /* 0x0000710410417816 */ /* 0x000fe400000000ff */
[----:B------:R-:W-:Y:S02]  /*10a80*/  PRMT R62, R63, 0x4210, R62 ;  /* 0x000042103f3e7816 */ /* 0x000fe4000000003e */
[----:B------:R-:W-:-:S02]  /*10a90*/  LOP3.LUT R63, R14, 0xff, RZ, 0xc0, !PT ;  /* 0x000000ff0e3f7812 */ /* 0x000fc400078ec0ff */
[----:B------:R-:W-:Y:S02]  /*10aa0*/  LOP3.LUT R66, R13, 0xff, RZ, 0xc0, !PT ;  /* 0x000000ff0d427812 */ /* 0x000fe400078ec0ff */
[----:B------:R-:W-:Y:S02]  /*10ab0*/  LOP3.LUT R80, R12, 0xff, RZ, 0xc0, !PT ;  /* 0x000000ff0c507812 */ /* 0x000fe400078ec0ff */
[----:B------:R-:W-:Y:S01]  /*10ac0*/  LOP3.LUT R88, R62, 0xff00, R65, 0xf8, !PT ;  /* 0x0000ff003e587812 */ /* 0x000fe200078ef841 */
[----:B------:R-:W-:-:S03]  /*10ad0*/  IMAD.WIDE.U32 R62, R63, 0x1000000, RZ ;  /* 0x010000003f3e7825 */ /* 0x000fc600078e00ff */
[----:B------:R-:W-:Y:S01]  /*10ae0*/  LOP3.LUT R65, R88, 0xff, R15, 0xf8, !PT ;  /* 0x000000ff58417812 */ /* 0x000fe200078ef80f */
[----:B------:R-:W-:-:S04]  /*10af0*/  IMAD.WIDE.U32 R66, R66, 0x10000, RZ ;  /* 0x0001000042427825 */ /* 0x000fc800078e00ff */
[----:B------:R-:W-:Y:S01]  /*10b00*/  IMAD.WIDE.U32 R80, R80, 0x100, RZ ;  /* 0x0000010050507825 */ /* 0x000fe200078e00ff */
[----:B------:R-:W-:-:S03]  /*10b10*/  LOP3.LUT R65, R67, R65, R63, 0xfe, !PT ;  /* 0x0000004143417212 */ /* 0x000fc600078efe3f */
[----:B0-----:R-:W-:Y:S01]  /*10b20*/  IMAD.WIDE.U32 R60, R64, 0x8, R60 ;  /* 0x00000008403c7825 */ /* 0x001fe200078e003c */
[----:B------:R-:W-:Y:S02]  /*10b30*/  LOP3.LUT R62, R80, R62, R66, 0xfe, !PT ;  /* 0x0000003e503e7212 */ /* 0x000fe400078efe42 */
[----:B------:R-:W-:Y:S02]  /*10b40*/  LOP3.LUT R63, R65, R81, RZ, 0xfc, !PT ;  /* 0x00000051413f7212 */ /* 0x000fe400078efcff */
[----:B------:R-:W-:-:S05]  /*10b50*/  LOP3.LUT R62, R62, 0xff, R11, 0xf8, !PT ;  /* 0x000000ff3e3e7812 */ /* 0x000fca00078ef80b */
[----:B------:R3:W-:Y:S02]  /*10b60*/  STG.E.64 desc[UR8][R60.64], R62 ;  /* 0x0000003e3c007986 */ /* 0x0007e4000c101b08 */
.L_x_1454:
[----:B------:R-:W-:Y:S05]  /*10b70*/  BSYNC.RECONVERGENT B1 ;  /* 0x0000000000017941 */ /* 0x000fea0003800200 */
.L_x_1453:
        /* <DEDUP_REMOVED lines=40> */
[----:B------:R-:W-:Y:S02]  /*10e00*/  FADD.FTZ R66, R69, -R62 ;  /* 0x8000003e45427221 */ /* 0x000fe40000010000 */
        /* <DEDUP_REMOVED lines=35> */
.L_x_1594:
        /* <DEDUP_REMOVED lines=20> */
[----:B------:R-:W-:Y:S02]  /*11180*/  HADD2.F32 R63, -RZ, R31.H0_H0 ;  /* 0x2000001fff3f7230 */ /* 0x000fe40000004100 */
[C---:B------:R-:W-:Y:S01]  /*11190*/  FMUL.FTZ R64, R87.reuse, R60 ;  /* 0x0000003c57407220 */ /* 0x040fe20000410000 */
[----:B------:R-:W-:Y:S02]  /*111a0*/  HADD2.F32 R65, -RZ, R27.H0_H0 ;  /* 0x2000001bff417230 */ /* 0x000fe40000004100 */
[----:B------:R-:W-:Y:S01]  /*111b0*/  FMUL.FTZ R67, R87, R66 ;  /* 0x0000004257437220 */ /* 0x000fe20000410000 */
[----:B------:R-:W-:-:S02]  /*111c0*/  HADD2.F32 R62, -RZ, R35.H0_H0 ;  /* 0x20000023ff3e7230 */ /* 0x000fc40000004100 */
[C---:B------:R-:W-:Y:S01]  /*111d0*/  FFMA.FTZ R60, R64.reuse, R61, R63 ;  /* 0x0000003d403c7223 */ /* 0x040fe2000001003f */
[----:B------:R-:W-:Y:S02]  /*111e0*/  HADD2.F32 R80, -RZ, R23.H1_H1 ;  /* 0x30000017ff507230 */ /* 0x000fe40000004100 */
[----:B------:R-:W-:Y:S02]  /*111f0*/  HADD2.F32 R88, -RZ, R31.H1_H1 ;  /* 0x3000001fff587230 */ /* 0x000fe40000004100 */
[----:B------:R-:W-:Y:S01]  /*11200*/  FFMA.FTZ R64, R64, R65, R62 ;  /* 0x0000004140407223 */ /* 0x000fe2000001003e */
[----:B------:R-:W-:Y:S01]  /*11210*/  FADD.FTZ R62, R71, -R90 ;  /* 0x8000005a473e7221 */ /* 0x000fe20000010000 */
[----:B------:R-:W-:Y:S02]  /*11220*/  HADD2.F32 R61, -RZ, R22.H0_H0 ;  /* 0x20000016ff3d7230 */ /* 0x000fe40000004100 */
[----:B------:R-:W-:Y:S01]  /*11230*/  FFMA.FTZ R63, R67, R80, R88 ;  /* 0x00000050433f7223 */ /* 0x000fe20000010058 */
[----:B------:R-:W-:-:S02]  /*11240*/  HADD2.F32 R65, -RZ, R30.H0_H0 ;  /* 0x2000001eff417230 */ /* 0x000fc40000004100 */
[----:B------:R-:W-:Y:S01]  /*11250*/  FADD.FTZ R88, R74, -R90 ;  /* 0x8000005a4a587221 */ /* 0x000fe20000010000 */
[----:B------:R-:W-:Y:S02]  /*11260*/  HADD2.F32 R81, -RZ, R26.H0_H0 ;  /* 0x2000001aff517230 */ /* 0x000fe40000004100 */
[C---:B------:R-:W-:Y:S01]  /*11270*/  FMUL.FTZ R66, R87.reuse, R62 ;  /* 0x0000003e57427220 */ /* 0x040fe20000410000 */
[----:B------:R-:W-:Y:S02]  /*11280*/  HADD2.F32 R80, -RZ, R34.H0_H0 ;  /* 0x20000022ff507230 */ /* 0x000fe40000004100 */
[----:B------:R-:W-:Y:S01]  /*11290*/  FMUL.FTZ R94, R87, R88 ;  /* 0x00000058575e7220 */ /* 0x000fe20000410000 */
[----:B------:R-:W-:Y:S02]  /*112a0*/  HADD2.F32 R89, -RZ, R22.H1_H1 ;  /* 0x30000016ff597230 */ /* 0x000fe40000004100 */
[----:B------:R-:W-:Y:S01]  /*112b0*/  FFMA.FTZ R62, R66, R61, R65 ;  /* 0x0000003d423e7223 */ /* 0x000fe20000010041 */
[----:B------:R-:W-:-:S02]  /*112c0*/  HADD2.F32 R91, -RZ, R30.H1_H1 ;  /* 0x3000001eff5b7230 */ /* 0x000fc40000004100 */
[----:B------:R-:W-:Y:S01]  /*112d0*/  FFMA.FTZ R66, R66, R81, R80 ;  /* 0x0000005142427223 */ /* 0x000fe20000010050 */
[----:B------:R-:W-:Y:S01]  /*112e0*/  FADD.FTZ R80, R10, -R90 ;  /* 0x8000005a0a507221 */ /* 0x000fe20000010000 */
[----:B------:R-:W-:Y:S01]  /*112f0*/  HADD2.F32 R81, -RZ, R21.H0_H0 ;  /* 0x20000015ff517230 */ /* 0x000fe20000004100 */
[----:B------:R-:W-:Y:S01]  /*11300*/  F2FP.F16.F32.PACK_AB R63, R63, R60 ;  /* 0x0000003c3f3f723e */ /* 0x000fe200000000ff */
[----:B------:R-:W-:Y:S01]  /*11310*/  FFMA.FTZ R61, R94, R89, R91 ;  /* 0x000000595e3d7223 */ /* 0x000fe2000001005b */
[----:B------:R-:W-:Y:S02]  /*11320*/  HADD2.F32 R89, -RZ, R29.H0_H0 ;  /* 0x2000001dff597230 */ /* 0x000fe40000004100 */
[----:B------:R-:W-:Y:S01]  /*11330*/  FMUL.FTZ R80, R87, R80 ;  /* 0x0000005057507220 */ /* 0x000fe20000410000 */
[----:B------:R-:W-:Y:S02]  /*11340*/  HADD2.F32 R91, -RZ, R25.H0_H0 ;  /* 0x20000019ff5b7230 */ /* 0x000fe40000004100 */
[----:B------:R-:W-:-:S02]  /*11350*/  HADD2.F32 R88, -RZ, R33.H0_H0 ;  /* 0x20000021ff587230 */ /* 0x000fc40000004100 */
[C---:B------:R-:W-:Y:S01]  /*11360*/  FFMA.FTZ R102, R80.reuse, R81, R89 ;  /* 0x0000005150667223 */ /* 0x040fe20000010059 */
[----:B------:R-:W-:Y:S01]  /*11370*/  HADD2.F32 R92, -RZ, R27.H1_H1 ;  /* 0x3000001bff5c7230 */ /* 0x000fe20000004100 */
[----:B------:R-:W-:Y:S01]  /*11380*/  F2FP.F16.F32.PACK_AB R62, R61, R62 ;  /* 0x0000003e3d3e723e */ /* 0x000fe200000000ff */
[----:B------:R-:W-:Y:S02]  /*11390*/  HADD2.F32 R96, -RZ, R35.H1_H1 ;  /* 0x30000023ff607230 */ /* 0x000fe40000004100 */
[----:B------:R-:W-:Y:S01]  /*113a0*/  FFMA.FTZ R103, R80, R91, R88 ;  /* 0x0000005b50677223 */ /* 0x000fe20000010058 */
[----:B------:R-:W-:Y:S01]  /*113b0*/  HADD2.F32 R65, -RZ, R26.H1_H1 ;  /* 0x3000001aff417230 */ /* 0x000fe20000004100 */
[----:B------:R-:W0:Y:S01]  /*113c0*/  LDC.64 R88, c[0x0][0x428] ;  /* 0x00010a00ff587b82 */ /* 0x000e220000000a00 */
[----:B------:R-:W-:Y:S02]  /*113d0*/  HADD2.F32 R97, -RZ, R34.H1_H1 ;  /* 0x30000022ff617230 */ /* 0x000fe40000004100 */
[----:B------:R-:W-:Y:S01]  /*113e0*/  FFMA.FTZ R67, R67, R92, R96 ;  /* 0x0000005c43437223 */ /* 0x000fe20000010060 */
[----:B------:R-:W-:Y:S01]  /*113f0*/  FADD.FTZ R92, R70, -R90 ;  /* 0x8000005a465c7221 */ /* 0x000fe20000010000 */
[----:B------:R-:W-:-:S02]  /*11400*/  HADD2.F32 R93, -RZ, R21.H1_H1 ;  /* 0x30000015ff5d7230 */ /* 0x000fc40000004100 */
[--C-:B------:R-:W-:Y:S01]  /*11410*/  FADD.FTZ R96, R9, -R90.reuse ;  /* 0x8000005a09607221 */ /* 0x100fe20000010000 */
[----:B------:R-:W-:Y:S02]  /*11420*/  HADD2.F32 R95, -RZ, R29.H1_H1 ;  /* 0x3000001dff5f7230 */ /* 0x000fe40000004100 */
[C---:B------:R-:W-:Y:S01]  /*11430*/  FMUL.FTZ R104, R87.reuse, R92 ;  /* 0x0000005c57687220 */ /* 0x040fe20000410000 */
[----:B------:R-:W1:Y:S01]  /*11440*/  LDC.64 R80, c[0x0][0x430] ;  /* 0x00010c00ff507b82 */ /* 0x000e620000000a00 */
[----:B------:R-:W-:Y:S01]  /*11450*/  FADD.FTZ R92, R8, -R90 ;  /* 0x8000005a085c7221 */ /* 0x000fe20000010000 */
[----:B------:R-:W-:Y:S01]  /*11460*/  FFMA.FTZ R65, R94, R65, R97 ;  /* 0x000000415e417223 */ /* 0x000fe20000010061 */
[----:B------:R-:W-:Y:S01]  /*11470*/  FFMA.FTZ R105, R104, R93, R95 ;  /* 0x0000005d68697223 */ /* 0x000fe2000001005f */
[----:B------:R-:W-:Y:S02]  /*11480*/  HADD2.F32 R91, -RZ, R20.H0_H0 ;  /* 0x20000014ff5b7230 */ /* 0x000fe40000004100 */
[----:B------:R-:W-:Y:S01]  /*11490*/  FMUL.FTZ R92, R87, R92 ;  /* 0x0000005c575c7220 */ /* 0x000fe20000410000 */
[----:B------:R-:W-:-:S02]  /*114a0*/  HADD2.F32 R93, -RZ, R28.H0_H0 ;  /* 0x2000001cff5d7230 */ /* 0x000fc40000004100 */
[----:B------:R-:W-:Y:S01]  /*114b0*/  FMUL.FTZ R96, R87, R96 ;  /* 0x0000006057607220 */ /* 0x000fe20000410000 */
[----:B------:R-:W-:Y:S01]  /*114c0*/  HADD2.F32 R95, -RZ, R24.H0_H0 ;  /* 0x20000018ff5f7230 */ /* 0x000fe20000004100 */
[----:B------:R-:W-:Y:S01]  /*114d0*/  F2FP.F16.F32.PACK_AB R61, R105, R102 ;  /* 0x00000066693d723e */ /* 0x000fe200000000ff */
[----:B------:R-:W-:Y:S02]  /*114e0*/  HADD2.F32 R94, -RZ, R32.H0_H0 ;  /* 0x20000020ff5e7230 */ /* 0x000fe40000004100 */
[C---:B------:R-:W-:Y:S01]  /*114f0*/  FFMA.FTZ R91, R92.reuse, R91, R93 ;  /* 0x0000005b5c5b7223 */ /* 0x040fe2000001005d */
[----:B------:R-:W-:Y:S01]  /*11500*/  HADD2.F32 R97, -RZ, R20.H1_H1 ;  /* 0x30000014ff617230 */ /* 0x000fe20000004100 */
[----:B------:R-:W-:Y:S01]  /*11510*/  F2FP.F16.F32.PACK_AB R67, R67, R64 ;  /* 0x000000404343723e */ /* 0x000fe200000000ff */
[----:B------:R-:W-:Y:S02]  /*11520*/  HADD2.F32 R99, -RZ, R28.H1_H1 ;  /* 0x3000001cff637230 */ /* 0x000fe40000004100 */
[----:B------:R-:W-:Y:S01]  /*11530*/  FFMA.FTZ R94, R92, R95, R94 ;  /* 0x0000005f5c5e7223 */ /* 0x000fe2000001005e */
[----:B------:R-:W-:Y:S01]  /*11540*/  HADD2.F32 R107, -RZ, R25.H1_H1 ;  /* 0x30000019ff6b7230 */ /* 0x000fe20000004100 */
[----:B------:R-:W-:Y:S01]  /*11550*/  F2FP.F16.F32.PACK_AB R66, R65, R66 ;  /* 0x000000424142723e */ /* 0x000fe200000000ff */
[----:B------:R-:W-:-:S02]  /*11560*/  HADD2.F32 R109, -RZ, R33.H1_H1 ;  /* 0x30000021ff6d7230 */ /* 0x000fc40000004100 */
[----:B------:R-:W-:Y:S01]  /*11570*/  FFMA.FTZ R92, R96, R97, R99 ;  /* 0x00000061605c7223 */ /* 0x000fe20000010063 */
[----:B------:R-:W-:Y:S02]  /*11580*/  HADD2.F32 R101, -RZ, R24.H1_H1 ;  /* 0x30000018ff657230 */ /* 0x000fe40000004100 */
[----:B------:R-:W-:Y:S02]  /*11590*/  HADD2.F32 R100, -RZ, R32.H1_H1 ;  /* 0x30000020ff647230 */ /* 0x000fe40000004100 */
[----:B------:R-:W-:Y:S01]  /*115a0*/  FFMA.FTZ R104, R104, R107, R109 ;  /* 0x0000006b68687223 */ /* 0x000fe2000001006d */
[----:B------:R-:W-:Y:S01]  /*115b0*/  F2FP.F16.F32.PACK_AB R60, R92, R91 ;  /* 0x0000005b5c3c723e */ /* 0x000fe200000000ff */
[----:B0-----:R-:W-:-:S04]  /*115c0*/  IMAD.WIDE.U32 R88, R79, 0x10, R88 ;  /* 0x000000104f587825 */ /* 0x001fc800078e0058 */
[----:B------:R-:W-:Y:S01]  /*115d0*/  FFMA.FTZ R101, R96, R101, R100 ;  /* 0x0000006560657223 */ /* 0x000fe20000010064 */
[----:B------:R-:W-:Y:S01]  /*115e0*/  F2FP.F16.F32.PACK_AB R65, R104, R103 ;  /* 0x000000676841723e */ /* 0x000fe200000000ff */
[----:B-1----:R-:W-:Y:S01]  /*115f0*/  IMAD.WIDE.U32 R80, R79, 0x10, R80 ;  /* 0x000000104f507825 */ /* 0x002fe200078e0050 */
[----:B------:R1:W-:Y:S02]  /*11600*/  STG.E.128 desc[UR8][R88.64], R60 ;  /* 0x0000003c58007986 */ /* 0x0003e4000c101d08 */
[----:B------:R-:W-:Y:S01]  /*11610*/  F2FP.F16.F32.PACK_AB R64, R101, R94 ;  /* 0x0000005e6540723e */ /* 0x000fe200000000ff */
[----:B------:R-:W-:-:S04]  /*11620*/  VIADD R79, R79, 0x20 ;  /* 0x000000204f4f7836 */ /* 0x000fc80000000000 */
[----:B------:R1:W-:Y:S03]  /*11630*/  STG.E.128 desc[UR8][R80.64], R64 ;  /* 0x0000004050007986 */ /* 0x0003e6000c101d08 */
.L_x_1579:
[----:B------:R-:W-:Y:S05]  /*11640*/  BSYNC.RECONVERGENT B1 ;  /* 0x0000000000017941 */ /* 0x000fea0003800200 */
.L_x_1578:
[----:B------:R-:W-:Y:S04]  /*11650*/  BSSY.RECONVERGENT B1, `(.L_x_1580) ;  /* 0x0000050000017945 */ /* 0x000fe80003800200 */
[----:B------:R-:W-:Y:S05]  /*11660*/  @!P0 BRA `(.L_x_1581) ;  /* 0x0000000400388947 */ /* 0x000fea0003800000 */
[--C-:B01----:R-:W-:Y:S01]  /*11670*/  FADD.FTZ R60, R19, -R90.reuse ;  /* 0x8000005a133c7221 */ /* 0x103fe20000010000 */
[----:B-----5:R-:W-:Y:S02]  /*11680*/  HADD2.F32 R65, -RZ, R36.H0_H0 ;  /* 0x20000024ff417230 */ /* 0x020fe40000004100 */
[--C-:B------:R-:W-:Y:S01]  /*11690*/  FADD.FTZ R62, R68, -R90.reuse ;  /* 0x8000005a443e7221 */ /* 0x100fe20000010000 */
[----:B------:R-:W-:Y:S02]  /*116a0*/  HADD2.F32 R67, -RZ, R44.H0_H0 ;  /* 0x2000002cff437230 */ /* 0x000fe40000004100 */
[----:B------:R-:W-:Y:S01]  /*116b0*/  FMUL.FTZ R64, R87, R60 ;  /* 0x0000003c57407220 */ /* 0x000fe20000410000 */
[--C-:B------:R-:W-:Y:S01]  /*116c0*/  FADD.FTZ R80, R69, -R90.reuse ;  /* 0x8000005a45507221 */ /* 0x100fe20000010000 */
[--C-:B------:R-:W-:Y:S01]  /*116d0*/  FADD.FTZ R88, R72, -R90.reuse ;  /* 0x8000005a48587221 */ /* 0x100fe20000010000 */
[--C-:B------:R-:W-:Y:S01]  /*116e0*/  FADD.FTZ R94, R73, -R90.reuse ;  /* 0x8000005a495e7221 */ /* 0x100fe20000010000 */
[--C-:B------:R-:W-:Y:S01]  /*116f0*/  FADD.FTZ R100, R76, -R90.reuse ;  /* 0x8000005a4c647221 */ /* 0x100fe20000010000 */
[--C-:B------:R-:W-:Y:S01]  /*11700*/  FADD.FTZ R102, R77, -R90.reuse ;  /* 0x8000005a4d667221 */ /* 0x100fe20000010000 */
[----:B------:R-:W-:Y:S01]  /*11710*/  FADD.FTZ R104, R83, -R90 ;  /* 0x8000005a53687221 */ /* 0x000fe20000010000 */
[C---:B------:R-:W-:Y:S01]  /*11720*/  FMUL.FTZ R66, R87.reuse, R62 ;  /* 0x0000003e57427220 */ /* 0x040fe20000410000 */
[----:B------:R-:W-:Y:S01]  /*11730*/  FFMA.FTZ R60, R64, R65, R67 ;  /* 0x00000041403c7223 */ /* 0x000fe20000010043 */
[C---:B------:R-:W-:Y:S01]  /*11740*/  FMUL.FTZ R90, R87.reuse, R80 ;  /* 0x00000050575a7220 */ /* 0x040fe20000410000 */
[C---:B------:R-:W-:Y:S01]  /*11750*/  FMUL.FTZ R92, R87.reuse, R88 ;  /* 0x00000058575c7220 */ /* 0x040fe20000410000 */
[C---:B------:R-:W-:Y:S01]  /*11760*/  FMUL.FTZ R96, R87.reuse, R94 ;  /* 0x0000005e57607220 */ /* 0x040fe20000410000 */
[C---:B------:R-:W-:Y:S01]  /*11770*/  FMUL.FTZ R62, R87.reuse, R100 ;  /* 0x00000064573e7220 */ /* 0x040fe20000410000 */
[C---:B------:R-:W-:Y:S01]  /*11780*/  FMUL.FTZ R61, R87.reuse, R102 ;  /* 0x00000066573d7220 */ /* 0x040fe20000410000 */
[----:B------:R-:W-:Y:S01]  /*11790*/  FMUL.FTZ R63, R87, R104 ;  /* 0x00000068573f7220 */ /* 0x000fe20000410000 */
[----:B------:R-:W-:-:S02]  /*117a0*/  HADD2.F32 R65, -RZ, R40.H0_H0 ;  /* 0x20000028ff417230 */ /* 0x000fc40000004100 */
[----:B------:R-:W-:Y:S02]  /*117b0*/  HADD2.F32 R67, -RZ, R48.H0_H0 ;  /* 0x20000030ff437230 */ /* 0x000fe40000004100 */
[----:B------:R-:W-:Y:S02]  /*117c0*/  HADD2.F32 R81, -RZ, R36.H1_H1 ;  /* 0x30000024ff517230 */ /* 0x000fe40000004100 */
[----:B------:R-:W-:Y:S02]  /*117d0*/  HADD2.F32 R87, -RZ, R44.H1_H1 ;  /* 0x3000002cff577230 */ /* 0x000fe40000004100 */
[----:B------:R-:W-:Y:S01]  /*117e0*/  FFMA.FTZ R64, R64, R65, R67 ;  /* 0x0000004140407223 */ /* 0x000fe20000010043 */
[----:B------:R-:W-:Y:S02]  /*117f0*/  HADD2.F32 R89, -RZ, R40.H1_H1 ;  /* 0x30000028ff597230 */ /* 0x000fe40000004100 */
[----:B------:R-:W-:Y:S02]  /*11800*/  HADD2.F32 R80, -RZ, R48.H1_H1 ;  /* 0x30000030ff507230 */ /* 0x000fe40000004100 */
[----:B------:R-:W-:Y:S01]  /*11810*/  FFMA.FTZ R65, R66, R81, R87 ;  /* 0x0000005142417223 */ /* 0x000fe20000010057 */
[----:B------:R-:W-:-:S02]  /*11820*/  HADD2.F32 R91, -RZ, R37.H0_H0 ;  /* 0x20000025ff5b7230 */ /* 0x000fc40000004100 */
[----:B------:R-:W-:Y:S02]  /*11830*/  HADD2.F32 R93, -RZ, R45.H0_H0 ;  /* 0x2000002dff5d7230 */ /* 0x000fe40000004100 */
[----:B------:R-:W-:Y:S01]  /*11840*/  FFMA.FTZ R87, R66, R89, R80 ;  /* 0x0000005942577223 */ /* 0x000fe20000010050 */
[----:B------:R-:W-:Y:S01]  /*11850*/  HADD2.F32 R95, -RZ, R41.H0_H0 ;  /* 0x20000029ff5f7230 */ /* 0x000fe20000004100 */
[----:B------:R-:W0:Y:S01]  /*11860*/  LDC.64 R80, c[0x0][0x428] ;  /* 0x00010a00ff507b82 */ /* 0x000e220000000a00 */
[----:B------:R-:W-:Y:S02]  /*11870*/  HADD2.F32 R88, -RZ, R49.H0_H0 ;  /* 0x20000031ff587230 */ /* 0x000fe40000004100 */
[----:B------:R-:W-:Y:S01]  /*11880*/  FFMA.FTZ R66, R90, R91, R93 ;  /* 0x0000005b5a427223 */ /* 0x000fe2000001005d */
[----:B------:R-:W-:Y:S01]  /*11890*/  HADD2.F32 R67, -RZ, R37.H1_H1 ;  /* 0x30000025ff437230 */ /* 0x000fe20000004100 */
[----:B------:R-:W-:Y:S01]  /*118a0*/  F2FP.F16.F32.PACK_AB R60, R65, R60 ;  /* 0x0000003c413c723e */ /* 0x000fe200000000ff */
[----:B------:R-:W-:-:S02]  /*118b0*/  HADD2.F32 R91, -RZ, R45.H1_H1 ;  /* 0x3000002dff5b7230 */ /* 0x000fc40000004100 */
[----:B------:R-:W-:Y:S01]  /*118c0*/  FFMA.FTZ R90, R90, R95, R88 ;  /* 0x0000005f5a5a7223 */ /* 0x000fe20000010058 */
[----:B------:R-:W-:Y:S01]  /*118d0*/  HADD2.F32 R93, -RZ, R41.H1_H1 ;  /* 0x30000029ff5d7230 */ /* 0x000fe20000004100 */
[----:B------:R-:W1:Y:S01]  /*118e0*/  LDC.64 R88, c[0x0][0x430] ;  /* 0x00010c00ff587b82 */ /* 0x000e620000000a00 */
[----:B------:R-:W-:Y:S02]  /*118f0*/  HADD2.F32 R94, -RZ, R49.H1_H1 ;  /* 0x30000031ff5e7230 */ /* 0x000fe40000004100 */
[C---:B------:R-:W-:Y:S01]  /*11900*/  FFMA.FTZ R67, R92.reuse, R67, R91 ;  /* 0x000000435c437223 */ /* 0x040fe2000001005b */
[----:B------:R-:W-:Y:S01]  /*11910*/  HADD2.F32 R95, -RZ, R38.H0_H0 ;  /* 0x20000026ff5f7230 */ /* 0x000fe20000004100 */
[----:B------:R-:W-:Y:S01]  /*11920*/  F2FP.F16.F32.PACK_AB R64, R87, R64 ;  /* 0x000000405740723e */ /* 0x000fe200000000ff */
[----:B------:R-:W-:Y:S02]  /*11930*/  HADD2.F32 R97, -RZ, R46.H0_H0 ;  /* 0x2000002eff617230 */ /* 0x000fe40000004100 */
[----:B------:R-:W-:Y:S01]  /*11940*/  FFMA.FTZ R91, R92, R93, R94 ;  /* 0x0000005d5c5b7223 */ /* 0x000fe2000001005e */
[----:B------:R-:W-:-:S02]  /*11950*/  HADD2.F32 R99, -RZ, R42.H0_H0 ;  /* 0x2000002aff637230 */ /* 0x000fc40000004100 */
[----:B------:R-:W-:Y:S02]  /*11960*/  HADD2.F32 R100, -RZ, R50.H0_H0 ;  /* 0x20000032ff647230 */ /* 0x000fe40000004100 */
[C---:B------:R-:W-:Y:S01]  /*11970*/  FFMA.FTZ R95, R96.reuse, R95, R97 ;  /* 0x0000005f605f7223 */ /* 0x040fe20000010061 */
[----:B------:R-:W-:Y:S01]  /*11980*/  HADD2.F32 R101, -RZ, R38.H1_H1 ;  /* 0x30000026ff657230 */ /* 0x000fe20000004100 */
[----:B------:R-:W-:Y:S01]  /*11990*/  F2FP.F16.F32.PACK_AB R65, R91, R90 ;  /* 0x0000005a5b41723e */ /* 0x000fe200000000ff */
[----:B------:R-:W-:Y:S02]  /*119a0*/  HADD2.F32 R103, -RZ, R46.H1_H1 ;  /* 0x3000002eff677230 */ /* 0x000fe40000004100 */
[----:B------:R-:W-:Y:S01]  /*119b0*/  FFMA.FTZ R99, R96, R99, R100 ;  /* 0x0000006360637223 */ /* 0x000fe20000010064 */
[----:B------:R-:W-:Y:S02]  /*119c0*/  HADD2.F32 R93, -RZ, R42.H1_H1 ;  /* 0x3000002aff5d7230 */ /* 0x000fe40000004100 */
[----:B------:R-:W-:-:S02]  /*119d0*/  HADD2.F32 R97, -RZ, R50.H1_H1 ;  /* 0x30000032ff617230 */ /* 0x000fc40000004100 */
[C---:B------:R-:W-:Y:S01]  /*119e0*/  FFMA.FTZ R92, R62.reuse, R101, R103 ;  /* 0x000000653e5c7223 */ /* 0x040fe20000010067 */
[----:B------:R-:W-:Y:S02]  /*119f0*/  HADD2.F32 R96, -RZ, R39.H0_H0 ;  /* 0x20000027ff607230 */ /* 0x000fe40000004100 */
[----:B------:R-:W-:Y:S02]  /*11a00*/  HADD2.F32 R100, -RZ, R47.H0_H0 ;  /* 0x2000002fff647230 */ /* 0x000fe40000004100 */
[----:B------:R-:W-:Y:S01]  /*11a10*/  FFMA.FTZ R94, R62, R93, R97 ;  /* 0x0000005d3e5e7223 */ /* 0x000fe20000010061 */
[----:B------:R-:W-:Y:S01]  /*11a20*/  HADD2.F32 R104, -RZ, R39.H1_H1 ;  /* 0x30000027ff687230 */ /* 0x000fe20000004100 */
[----:B------:R-:W-:Y:S01]  /*11a30*/  F2FP.F16.F32.PACK_AB R62, R92, R95 ;  /* 0x0000005f5c3e723e */ /* 0x000fe200000000ff */
[----:B------:R-:W-:Y:S02]  /*11a40*/  HADD2.F32 R106, -RZ, R47.H1_H1 ;  /* 0x3000002fff6a7230 */ /* 0x000fe40000004100 */
[----:B------:R-:W-:Y:S01]  /*11a50*/  FFMA.FTZ R96, R61, R96, R100 ;  /* 0x000000603d607223 */ /* 0x000fe20000010064 */
[----:B------:R-:W-:-:S02]  /*11a60*/  HADD2.F32 R102, -RZ, R43.H0_H0 ;  /* 0x2000002bff667230 */ /* 0x000fc40000004100 */
[----:B------:R-:W-:Y:S02]  /*11a70*/  HADD2.F32 R101, -RZ, R51.H0_H0 ;  /* 0x20000033ff657230 */ /* 0x000fe40000004100 */
[----:B------:R-:W-:Y:S01]  /*11a80*/  FFMA.FTZ R93, R63, R104, R106 ;  /* 0x000000683f5d7223 */ /* 0x000fe2000001006a */
[----:B------:R-:W-:Y:S02]  /*11a90*/  HADD2.F32 R108, -RZ, R43.H1_H1 ;  /* 0x3000002bff6c7230 */ /* 0x000fe40000004100 */
[----:B------:R-:W-:Y:S02]  /*11aa0*/  HADD2.F32 R103, -RZ, R51.H1_H1 ;  /* 0x30000033ff677230 */ /* 0x000fe40000004100 */
[----:B------:R-:W-:Y:S01]  /*11ab0*/  FFMA.FTZ R101, R61, R102, R101 ;  /* 0x000000663d657223 */ /* 0x000fe20000010065 */
[----:B0-----:R-:W-:Y:S01]  /*11ac0*/  IMAD.WIDE.U32 R80, R79, 0x10, R80 ;  /* 0x000000104f507825 */ /* 0x001fe200078e0050 */
[----:B------:R-:W-:-:S03]  /*11ad0*/  F2FP.F16.F32.PACK_AB R61, R67, R66 ;  /* 0x00000042433d723e */ /* 0x000fc600000000ff */
[----:B------:R-:W-:Y:S01]  /*11ae0*/  FFMA.FTZ R108, R63, R108, R103 ;  /* 0x0000006c3f6c7223 */ /* 0x000fe20000010067 */
[----:B------:R-:W-:Y:S01]  /*11af0*/  F2FP.F16.F32.PACK_AB R63, R93, R96 ;  /* 0x000000605d3f723e */ /* 0x000fe200000000ff */
[----:B-1----:R-:W-:Y:S01]  /*11b00*/  IMAD.WIDE.U32 R88, R79, 0x10, R88 ;  /* 0x000000104f587825 */ /* 0x002fe200078e0058 */
[----:B------:R-:W-:Y:S02]  /*11b10*/  F2FP.F16.F32.PACK_AB R66, R94, R99 ;  /* 0x000000635e42723e */ /* 0x000fe400000000ff */
[----:B------:R-:W-:Y:S01]  /*11b20*/  F2FP.F16.F32.PACK_AB R67, R108, R101 ;  /* 0x000000656c43723e */ /* 0x000fe200000000ff */
[----:B------:R2:W-:Y:S04]  /*11b30*/  STG.E.128 desc[UR8][R80.64], R60 ;  /* 0x0000003c50007986 */ /* 0x0005e8000c101d08 */
[----:B------:R2:W-:Y:S02]  /*11b40*/  STG.E.128 desc[UR8][R88.64], R64 ;  /* 0x0000004058007986 */ /* 0x0005e4000c101d08 */
.L_x_1581:
[----:B------:R-:W-:Y:S05]  /*11b50*/  BSYNC.RECONVERGENT B1 ;  /* 0x0000000000017941 */ /* 0x000fea0003800200 */
.L_x_1580:
[----:B012---:R-:W0:Y:S02]  /*11b60*/  LDC.64 R60, c[0x0][0x380] ;  /* 0x0000e000ff3c7b82 */ /* 0x007e240000000a00 */
[----:B0-----:R-:W-:-:S04]  /*11b70*/  LEA R4, R60, R4, 0x2 ;  /* 0x000000043c047211 */ /* 0x001fc800078e10ff */
[----:B------:R-:W-:-:S13]  /*11b80*/  ISETP.GE.AND P0, PT, R4, R61, PT ;  /* 0x0000003d0400720c */ /* 0x000fda0003f06270 */
[----:B------:R-:W-:Y:S05]  /*11b90*/  @!P0 BRA `(.L_x_1582) ;  /* 0xfffffef4001c8947 */ /* 0x000fea000383ffff */
[----:B------:R-:W-:Y:S05]  /*11ba0*/  BSYNC B0 ;  /* 0x0000000000007941 */ /* 0x000fea0003800000 */
.L_x_1327:
[----:B------:R-:W-:Y:S05]  /*11bb0*/  EXIT ;  /* 0x000000000000794d */ /* 0x000fea0003800000 */
.L_x_1577:
[----:B------:R-:W-:Y:S01]  /*11bc0*/  HFMA2 R87, -RZ, RZ, 0, 5.9604644775390625e-08 ;  /* 0x00000001ff577431 */ /* 0x000fe200000001ff */
[----:B------:R-:W-:Y:S01]  /*11bd0*/  BSSY B1, `(.L_x_1583) ;  /* 0x0000007000017945 */ /* 0x000fe20003800000 */
[----:B------:R-:W-:Y:S01]  /*11be0*/  IMAD.MOV.U32 R81, RZ, RZ, R60 ;  /* 0x000000ffff517224 */ /* 0x000fe200078e003c */
[----:B------:R-:W-:Y:S01]  /*11bf0*/  MOV R80, 0xffffffff ;  /* 0xffffffff00507802 */ /* 0x000fe20000000f00 */
[----:B------:R-:W-:-:S07]  /*11c00*/  IMAD.MOV.U32 R88, RZ, RZ, 0x1f ;  /* 0x0000001fff587424 */ /* 0x000fce00078e00ff */
[----:B-----5:R-:W-:Y:S05]  /*11c10*/  WARPSYNC.COLLECTIVE R80, `(.L_x_1584) ;  /* 0x0000000050087348 */ /* 0x020fea0003c00000 */
[----:B------:R0:W1:Y:S02]  /*11c20*/  SHFL.BFLY P4, R67, R81, R87, R88 ;  /* 0x0c00005751437389 */ /* 0x0000640000080058 */
[----:B01---5:R-:W-:Y:S05]  /*11c30*/  ENDCOLLECTIVE ;  /* 0x000000000000791b */ /* 0x023fea0003800000 */
.L_x_1584:
[----:B------:R-:W-:Y:S05]  /*11c40*/  BSYNC B1 ;  /* 0x0000000000017941 */ /* 0x000fea0003800000 */
.L_x_1583:
[----:B------:R-:W-:Y:S02]  /*11c50*/  IMAD.MOV.U32 R61, RZ, RZ, R67 ;  /* 0x000000ffff3d7224 */ /* 0x000fe400078e0043 */
[----:B------:R-:W-:Y:S02]  /*11c60*/  HFMA2 R88, -RZ, RZ, 0, 1.847743988037109375e-06 ;  /* 0x0000001fff587431 */ /* 0x000fe400000001ff */
[----:B------:R-:W-:Y:S02]  /*11c70*/  IMAD.MOV.U32 R87, RZ, RZ, 0x2 ;  /* 0x00000002ff577424 */ /* 0x000fe400078e00ff */
[----:B------:R-:W-:Y:S01]  /*11c80*/  FADD.FTZ R61, R60, R61 ;  /* 0x0000003d3c3d7221 */ /* 0x000fe20000010000 */
[----:B------:R-:W-:-:S04]  /*11c90*/  IMAD.MOV.U32 R80, RZ, RZ, -0x1 ;  /* 0xffffffffff507424 */ /* 0x000fc800078e00ff */
[----:B------:R-:W-:-:S07]  /*11ca0*/  MOV R81, R61 ;  /* 0x0000003d00517202 */ /* 0x000fce0000000f00 */
[----:B------:R-:W-:Y:S05]  /*11cb0*/  WARPSYNC.COLLECTIVE R80, `(.L_x_1585) ;  /* 0x0000000050087348 */ /* 0x000fea0003c00000 */
[----:B------:R0:W1:Y:S02]  /*11cc0*/  SHFL.BFLY P4, R67, R81, R87, R88 ;  /* 0x0c00005751437389 */ /* 0x0000640000080058 */
[----:B01----:R-:W-:Y:S05]  /*11cd0*/  ENDCOLLECTIVE ;  /* 0x000000000000791b */ /* 0x003fea0003800000 */
.L_x_1585:
[----:B------:R-:W-:Y:S01]  /*11ce0*/  HFMA2 R87, -RZ, RZ, 0, 2.384185791015625e-07 ;  /* 0x00000004ff577431 */ /* 0x000fe200000001ff */
[----:B------:R-:W-:-:S05]  /*11cf0*/  MOV R62, R67 ;  /* 0x00000043003e7202 */ /* 0x000fca0000000f00 */
[----:B------:R-:W-:-:S04]  /*11d00*/  FADD.FTZ R64, R61, R62 ;  /* 0x0000003e3d407221 */ /* 0x000fc80000010000 */
[----:B------:R-:W-:-:S07]  /*11d10*/  IMAD.MOV.U32 R81, RZ, RZ, R64 ;  /* 0x000000ffff517224 */ /* 0x000fce00078e0040 */
[----:B------:R-:W-:Y:S05]  /*11d20*/  WARPSYNC.COLLECTIVE R80, `(.L_x_1586) ;  /* 0x0000000050087348 */ /* 0x000fea0003c00000 */
[----:B------:R0:W1:Y:S02]  /*11d30*/  SHFL.BFLY P4, R67, R81, R87, R88 ;  /* 0x0c00005751437389 */ /* 0x0000640000080058 */
[----:B01----:R-:W-:Y:S05]  /*11d40*/  ENDCOLLECTIVE ;  /* 0x000000000000791b */ /* 0x003fea0003800000 */
.L_x_1586:
        /* <DEDUP_REMOVED lines=8> */
.L_x_1587:
[----:B------:R-:W-:Y:S01]  /*11dd0*/  HFMA2 R87, -RZ, RZ, 0, 9.5367431640625e-07 ;  /* 0x00000010ff577431 */ /* 0x000fe200000001ff */
[----:B------:R-:W-:-:S05]  /*11de0*/  MOV R62, R67 ;  /* 0x00000043003e7202 */ /* 0x000fca0000000f00 */
[----:B------:R-:W-:-:S04]  /*11df0*/  FADD.FTZ R66, R65, R62 ;  /* 0x0000003e41427221 */ /* 0x000fc80000010000 */
[----:B------:R-:W-:-:S07]  /*11e00*/  IMAD.MOV.U32 R81, RZ, RZ, R66 ;  /* 0x000000ffff517224 */ /* 0x000fce00078e0042 */
[----:B------:R-:W-:Y:S05]  /*11e10*/  WARPSYNC.COLLECTIVE R80, `(.L_x_1588) ;  /* 0x0000000050087348 */ /* 0x000fea0003c00000 */
[----:B------:R0:W1:Y:S02]  /*11e20*/  SHFL.BFLY P4, R67, R81, R87, R88 ;  /* 0x0c00005751437389 */ /* 0x0000640000080058 */
[----:B01----:R-:W-:Y:S05]  /*11e30*/  ENDCOLLECTIVE ;  /* 0x000000000000791b */ /* 0x003fea0003800000 */
.L_x_1588:
[----:B------:R-:W-:Y:S01]  /*11e40*/  MOV R87, 0x1 ;  /* 0x0000000100577802 */ /* 0x000fe20000000f00 */
        /* <DEDUP_REMOVED lines=34> */
[----:B------:R-:W-:-:S04]  /*12070*/  @P2 FFMA.FTZ R60, R64, R64, R61 ;  /* 0x00000040403c2223 */ /* 0x000fc8000001003d */
[----:B------:R-:W-:-:S07]  /*12080*/  IMAD.MOV.U32 R81, RZ, RZ, R60 ;  /* 0x000000ffff517224 */ /* 0x000fce00078e003c */
[----:B------:R-:W-:Y:S05]  /*12090*/  WARPSYNC.COLLECTIVE R80, `(.L_x_1589) ;  /* 0x0000000050087348 */ /* 0x000fea0003c00000 */
[----:B------:R0:W1:Y:S02]  /*120a0*/  SHFL.BFLY P4, R67, R81, R87, R88 ;  /* 0x0c00005751437389 */ /* 0x0000640000080058 */
[----:B01----:R-:W-:Y:S05]  /*120b0*/  ENDCOLLECTIVE ;  /* 0x000000000000791b */ /* 0x003fea0003800000 */
.L_x_1589:
[----:B------:R-:W-:Y:S02]  /*120c0*/  IMAD.MOV.U32 R87, RZ, RZ, 0x2 ;  /* 0x00000002ff577424 */ /* 0x000fe400078e00ff */
[----:B------:R-:W-:-:S04]  /*120d0*/  IMAD.MOV.U32 R61, RZ, RZ, R67 ;  /* 0x000000ffff3d7224 */ /* 0x000fc800078e0043 */
[----:B------:R-:W-:-:S05]  /*120e0*/  FADD.FTZ R61, R60, R61 ;  /* 0x0000003d3c3d7221 */ /* 0x000fca0000010000 */
[----:B------:R-:W-:-:S07]  /*120f0*/  MOV R81, R61 ;  /* 0x0000003d00517202 */ /* 0x000fce0000000f00 */
[----:B------:R-:W-:Y:S05]  /*12100*/  WARPSYNC.COLLECTIVE R80, `(.L_x_1590) ;  /* 0x0000000050087348 */ /* 0x000fea0003c00000 */
[----:B------:R0:W1:Y:S02]  /*12110*/  SHFL.BFLY P4, R67, R81, R87, R88 ;  /* 0x0c00005751437389 */ /* 0x0000640000080058 */
[----:B01----:R-:W-:Y:S05]  /*12120*/  ENDCOLLECTIVE ;  /* 0x000000000000791b */ /* 0x003fea0003800000 */
.L_x_1590:
[----:B------:R-:W-:Y:S01]  /*12130*/  HFMA2 R87, -RZ, RZ, 0, 2.384185791015625e-07 ;  /* 0x00000004ff577431 */ /* 0x000fe200000001ff */
[----:B------:R-:W-:-:S05]  /*12140*/  MOV R64, R67 ;  /* 0x0000004300407202 */ /* 0x000fca0000000f00 */
[----:B------:R-:W-:-:S04]  /*12150*/  FADD.FTZ R64, R61, R64 ;  /* 0x000000403d407221 */ /* 0x000fc80000010000 */
[----:B------:R-:W-:-:S07]  /*12160*/  IMAD.MOV.U32 R81, RZ, RZ, R64 ;  /* 0x000000ffff517224 */ /* 0x000fce00078e0040 */
[----:B------:R-:W-:Y:S05]  /*12170*/  WARPSYNC.COLLECTIVE R80, `(.L_x_1591) ;  /* 0x0000000050087348 */ /* 0x000fea0003c00000 */
[----:B------:R0:W1:Y:S02]  /*12180*/  SHFL.BFLY P4, R67, R81, R87, R88 ;  /* 0x0c00005751437389 */ /* 0x0000640000080058 */
[----:B01----:R-:W-:Y:S05]  /*12190*/  ENDCOLLECTIVE ;  /* 0x000000000000791b */ /* 0x003fea0003800000 */
.L_x_1591:
[----:B------:R-:W-:Y:S02]  /*121a0*/  IMAD.MOV.U32 R87, RZ, RZ, 0x8 ;  /* 0x00000008ff577424 */ /* 0x000fe400078e00ff */
[----:B------:R-:W-:-:S04]  /*121b0*/  IMAD.MOV.U32 R65, RZ, RZ, R67 ;  /* 0x000000ffff417224 */ /* 0x000fc800078e0043 */
[----:B------:R-:W-:-:S05]  /*121c0*/  FADD.FTZ R65, R64, R65 ;  /* 0x0000004140417221 */ /* 0x000fca0000010000 */
[----:B------:R-:W-:-:S07]  /*121d0*/  MOV R81, R65 ;  /* 0x0000004100517202 */ /* 0x000fce0000000f00 */
[----:B------:R-:W-:Y:S05]  /*121e0*/  WARPSYNC.COLLECTIVE R80, `(.L_x_1592) ;  /* 0x0000000050087348 */ /* 0x000fea0003c00000 */
[----:B------:R0:W1:Y:S02]  /*121f0*/  SHFL.BFLY P4, R67, R81, R87, R88 ;  /* 0x0c00005751437389 */ /* 0x0000640000080058 */
[----:B01----:R-:W-:Y:S05]  /*12200*/  ENDCOLLECTIVE ;  /* 0x000000000000791b */ /* 0x003fea0003800000 */
.L_x_1592:
[----:B------:R-:W-:Y:S01]  /*12210*/  HFMA2 R87, -RZ, RZ, 0, 9.5367431640625e-07 ;  /* 0x00000010ff577431 */ /* 0x000fe200000001ff */
[----:B------:R-:W-:-:S05]  /*12220*/  MOV R66, R67 ;  /* 0x0000004300427202 */ /* 0x000fca0000000f00 */
[----:B------:R-:W-:-:S04]  /*12230*/  FADD.FTZ R66, R65, R66 ;  /* 0x0000004241427221 */ /* 0x000fc80000010000 */
[----:B------:R-:W-:-:S07]  /*12240*/  IMAD.MOV.U32 R81, RZ, RZ, R66 ;  /* 0x000000ffff517224 */ /* 0x000fce00078e0042 */
[----:B------:R-:W-:Y:S05]  /*12250*/  WARPSYNC.COLLECTIVE R80, `(.L_x_1593) ;  /* 0x0000000050087348 */ /* 0x000fea0003c00000 */
[----:B------:R0:W1:Y:S02]  /*12260*/  SHFL.BFLY P4, R67, R81, R87, R88 ;  /* 0x0c00005751437389 */ /* 0x0000640000080058 */
[----:B01----:R-:W-:Y:S05]  /*12270*/  ENDCOLLECTIVE ;  /* 0x000000000000791b */ /* 0x003fea0003800000 */
.L_x_1593:
[----:B------:R-:W-:Y:S05]  /*12280*/  BRA `(.L_x_1594) ;  /* 0xffffffec006c7947 */ /* 0x000fea000383ffff */
.L_x_1595:
        /* <DEDUP_REMOVED lines=15> */
.L_x_12109:


//--------------------- .text._ZN10layer_norm31ln_parallel_residual_fwd_kernelINS_13Kernel_traitsI6__halfS2_S2_S2_fjLj512ELj1ELj4ELj1ELj16ENS_18Kernel_traits_baseILj512ES2_S2_S2_S2_fjLj128EEEEELb1ELb0ELb1EEEvNS_9FwdParamsE --------------------------
	.section	.text._ZN10layer_norm31ln_parallel_residual_fwd_kernelINS_13Kernel_traitsI6__halfS2_S2_S2_fjLj512ELj1ELj4ELj1ELj16ENS_18Kernel_traits_baseILj512ES2_S2_S2_S2_fjLj128EEEEELb1ELb0ELb1EEEvNS_9FwdParamsE,"ax",@progbits
	.align	128
        .global         _ZN10layer_norm31ln_parallel_residual_fwd_kernelINS_13Kernel_traitsI6__halfS2_S2_S2_fjLj512ELj1ELj4ELj1ELj16ENS_18Kernel_traits_baseILj512ES2_S2_S2_S2_fjLj128EEEEELb1ELb0ELb1EEEvNS_9FwdParamsE
        .type           _ZN10layer_norm31ln_parallel_residual_fwd_kernelINS_13Kernel_traitsI6__halfS2_S2_S2_fjLj512ELj1ELj4ELj1ELj16ENS_18Kernel_traits_baseILj512ES2_S2_S2_S2_fjLj128EEEEELb1ELb0ELb1EEEvNS_9FwdParamsE,@function
        .size           _ZN10layer_norm31ln_parallel_residual_fwd_kernelINS_13Kernel_traitsI6__halfS2_S2_S2_fjLj512ELj1ELj4ELj1ELj16ENS_18Kernel_traits_baseILj512ES2_S2_S2_S2_fjLj128EEEEELb1ELb0ELb1EEEvNS_9FwdParamsE,(.L_x_12110 - _ZN10layer_norm31ln_parallel_residual_fwd_kernelINS_13Kernel_traitsI6__halfS2_S2_S2_fjLj512ELj1ELj4ELj1ELj16ENS_18Kernel_traits_baseILj512ES2_S2_S2_S2_fjLj128EEEEELb1ELb0ELb1EEEvNS_9FwdParamsE)
        .other          _ZN10layer_norm31ln_parallel_residual_fwd_kernelINS_13Kernel_traitsI6__halfS2_S2_S2_fjLj512ELj1ELj4ELj1ELj16ENS_18Kernel_traits_baseILj512ES2_S2_S2_S2_fjLj128EEEEELb1ELb0ELb1EEEvNS_9FwdParamsE,@"STO_CUDA_ENTRY STV_DEFAULT"
_ZN10layer_norm31ln_parallel_residual_fwd_kernelINS_13Kernel_traitsI6__halfS2_S2_S2_fjLj512ELj1ELj4ELj1ELj16ENS_18Kernel_traits_baseILj512ES2_S2_S2_S2_fjLj128EEEEELb1ELb0ELb1EEEvNS_9FwdParamsE:
.text._ZN10layer_norm31ln_parallel_residual_fwd_kernelINS_13Kernel_traitsI6__halfS2_S2_S2_fjLj512ELj1ELj4ELj1ELj16ENS_18Kernel_traits_baseILj512ES2_S2_S2_S2_fjLj128EEEEELb1ELb0ELb1EEEvNS_9FwdParamsE:
        /* <DEDUP_REMOVED lines=9> */
[----:B0-----:R-:W-:Y:S01]  /*0090*/  IMAD.U32 R2, RZ, RZ, UR6 ;  /* 0x00000006ff027e24 */ /* 0x001fe2000f8e00ff */
[----:B------:R-:W-:-:S06]  /*00a0*/  MOV R3, UR7 ;  /* 0x0000000700037c02 */ /* 0x000fcc0008000f00 */
        /* <DEDUP_REMOVED lines=17> */
[----:B------:R-:W-:Y:S01]  /*01c0*/  @P0 IMAD.X R67, RZ, RZ, R5, P1 ;  /* 0x000000ffff430224 */ /* 0x000fe200008e0605 */
[----:B------:R-:W-:Y:S02]  /*01d0*/  UIADD3 UR13, UPT, UPT, UR6, -0x61c88647, URZ ;  /* 0x9e3779b9060d7890 */ /* 0x000fe4000fffe0ff */
[----:B------:R-:W-:-:S02]  /*01e0*/  UIADD3 UR15, UPT, UPT, UR6, 0x3c6ef372, URZ ;  /* 0x3c6ef372060f7890 */ /* 0x000fc4000fffe0ff */
[--C-:B------:R-:W-:Y:S01]  /*01f0*/  SHF.R.U32.HI R4, RZ, 0x2, R67.reuse ;  /* 0x00000002ff047819 */ /* 0x100fe20000011643 */
[----:B------:R-:W-:Y:S02]  /*0200*/  UIADD3 UR17, UPT, UPT, UR6, -0x255992d5, URZ ;  /* 0xdaa66d2b06117890 */ /* 0x000fe4000fffe0ff */
[----:B------:R-:W-:Y:S01]  /*0210*/  UIADD3 UR18, UPT, UPT, UR7, 0x32370b8f, URZ ;  /* 0x32370b8f07127890 */ /* 0x000fe2000fffe0ff */
[----:B-1----:R-:W-:Y:S01]  /*0220*/  IMAD R0, R3, UR5, R6 ;  /* 0x0000000503007c24 */ /* 0x002fe2000f8e0206 */
[----:B------:R-:W-:Y:S01]  /*0230*/  SHF.R.U64 R3, R66, 0x2, R67 ;  /* 0x0000000242037819 */ /* 0x000fe20000001243 */
[----:B------:R-:W-:Y:S02]  /*0240*/  UIADD3 UR19, UPT, UPT, UR6, 0x78dde6e4, URZ ;  /* 0x78dde6e406137890 */ /* 0x000fe4000fffe0ff */
[----:B------:R-:W-:Y:S02]  /*0250*/  UIADD3 UR20, UPT, UPT, UR7, -0x126145ec, URZ ;  /* 0xed9eba1407147890 */ /* 0x000fe4000fffe0ff */
[----:B------:R-:W-:-:S02]  /*0260*/  UIADD3 UR21, UPT, UPT, UR6, 0x1715609d, URZ ;  /* 0x1715609d06157890 */ /* 0x000fc4000fffe0ff */
[----:B------:R-:W-:Y:S02]  /*0270*/  UIADD3 UR22, UPT, UPT, UR7, -0x56f99767, URZ ;  /* 0xa906689907167890 */ /* 0x000fe4000fffe0ff */
[----:B------:R-:W-:Y:S02]  /*0280*/  UIADD3 UR23, UPT, UPT, UR6, -0x4ab325aa, URZ ;  /* 0xb54cda5606177890 */ /* 0x000fe4000fffe0ff */
[----:B------:R-:W-:Y:S02]  /*0290*/  UIADD3 UR24, UPT, UPT, UR7, 0x646e171e, URZ ;  /* 0x646e171e07187890 */ /* 0x000fe4000fffe0ff */
[----:B------:R-:W-:Y:S02]  /*02a0*/  UIADD3 UR25, UPT, UPT, UR6, 0x5384540f, URZ ;  /* 0x5384540f06197890 */ /* 0x000fe4000fffe0ff */
[----:B------:R-:W-:Y:S02]  /*02b0*/  UIADD3 UR26, UPT, UPT, UR7, 0x1fd5c5a3, URZ ;  /* 0x1fd5c5a3071a7890 */ /* 0x000fe4000fffe0ff */
[----:B------:R-:W-:-:S02]  /*02c0*/  UIADD3 UR27, UPT, UPT, UR6, -0xe443238, URZ ;  /* 0xf1bbcdc8061b7890 */ /* 0x000fc4000fffe0ff */
[----:B------:R-:W-:Y:S02]  /*02d0*/  UIADD3 UR28, UPT, UPT, UR7, -0x24c28bd8, URZ ;  /* 0xdb3d7428071c7890 */ /* 0x000fe4000fffe0ff */
[----:B------:R-:W-:Y:S02]  /*02e0*/  UIADD3 UR29, UPT, UPT, UR6, -0x700cb87f, URZ ;  /* 0x8ff34781061d7890 */ /* 0x000fe4000fffe0ff */
        /* <DEDUP_REMOVED lines=12> */
[----:B------:R4:W4:Y:S02]  /*03b0*/  LDG.E.128 R92, desc[UR8][R8.64] ;  /* 0x00000008085c7981 */ /* 0x000924000c1e1d00 */
[----:B------:R-:W0:Y:S01]  /*03c0*/  @P0 LDC.64 R10, c[0x0][0x440] ;  /* 0x00011000ff0a0b82 */ /* 0x000e220000000a00 */
[----:B------:R-:W-:-:S02]  /*03d0*/  @!P0 CS2R R102, SRZ ;  /* 0x0000000000668805 */ /* 0x000fc4000001ff00 */
[----:B------:R-:W-:Y:S02]  /*03e0*/  @!P0 CS2R R100, SRZ ;  /* 0x0000000000648805 */ /* 0x000fe4000001ff00 */
[----:B------:R-:W-:Y:S02]  /*03f0*/  @!P0 CS2R R78, SRZ ;  /* 0x00000000004e8805 */ /* 0x000fe4000001ff00 */
[----:B------:R-:W-:Y:S01]  /*0400*/  @!P0 CS2R R76, SRZ ;  /* 0x00000000004c8805 */ /* 0x000fe2000001ff00 */
[----:B------:R-:W-:Y:S02]  /*0410*/  HFMA2 R96, -RZ, RZ, 0, 0 ;  /* 0x00000000ff607431 */ /* 0x000fe400000001ff */
[----:B------:R-:W-:Y:S01]  /*0420*/  IMAD.MOV.U32 R104, RZ, RZ, RZ ;  /* 0x000000ffff687224 */ /* 0x000fe200078e00ff */
[----:B------:R-:W-:Y:S01]  /*0430*/  MOV R120, RZ ;  /* 0x000000ff00787202 */ /* 0x000fe20000000f00 */
[----:B0-----:R-:W-:-:S05]  /*0440*/  @P0 IMAD.WIDE.U32 R10, R26, 0x10, R10 ;  /* 0x000000101a0a0825 */ /* 0x001fca00078e000a */
[----:B------:R-:W5:Y:S04]  /*0450*/  @P0 LDG.E.128 R100, desc[UR8][R10.64] ;  /* 0x000000080a640981 */ /* 0x000f68000c1e1d00 */
[----:B------:R0:W5:Y:S01]  /*0460*/  @P0 LDG.E.128 R76, desc[UR8][R10.64+0x200] ;  /* 0x000200080a4c0981 */ /* 0x000162000c1e1d00 */
[----:B---3--:R-:W-:Y:S01]  /*0470*/  @!P0 IMAD.MOV.U32 R121, RZ, RZ, R112 ;  /* 0x000000ffff798224 */ /* 0x008fe200078e0070 */
[----:B------:R-:W-:Y:S01]  /*0480*/  @!P0 MOV R105, R114 ;  /* 0x0000007200698202 */ /* 0x000fe20000000f00 */
[----:B------:R-:W-:Y:S02]  /*0490*/  @!P0 IMAD.MOV.U32 R97, RZ, RZ, R115 ;  /* 0x000000ffff618224 */ /* 0x000fe400078e0073 */
[----:B--2---:R-:W-:Y:S01]  /*04a0*/  @!P0 IMAD.MOV.U32 R89, RZ, RZ, R16 ;  /* 0x000000ffff598224 */ /* 0x004fe200078e0010 */
[----:B------:R-:W-:Y:S01]  /*04b0*/  @P0 MOV R89, R16 ;  /* 0x0000001000590202 */ /* 0x000fe20000000f00 */
[----:B------:R-:W-:-:S02]  /*04c0*/  @P0 IMAD.MOV.U32 R121, RZ, RZ, R112 ;  /* 0x000000ffff790224 */ /* 0x000fc400078e0070 */
[----:B----4-:R-:W-:Y:S01]  /*04d0*/  @!P0 IMAD.MOV.U32 R8, RZ, RZ, R12 ;  /* 0x000000ffff088224 */ /* 0x010fe200078e000c */
[-C--:B------:R-:W-:Y:S01]  /*04e0*/  @!P0 MOV R10, R14.reuse ;  /* 0x0000000e000a8202 */ /* 0x080fe20000000f00 */
[--C-:B------:R-:W-:Y:S01]  /*04f0*/  @!P0 IMAD.MOV.U32 R9, RZ, RZ, R13.reuse ;  /* 0x000000ffff098224 */ /* 0x100fe200078e000d */
[----:B0-----:R-:W-:Y:S01]  /*0500*/  @P0 MOV R10, R14 ;  /* 0x0000000e000a0202 */ /* 0x001fe20000000f00 */
[----:B------:R-:W-:Y:S01]  /*0510*/  @!P0 IMAD.MOV.U32 R119, RZ, RZ, R92 ;  /* 0x000000ffff778224 */ /* 0x000fe200078e005c */
[-C--:B------:R-:W-:Y:S01]  /*0520*/  @!P0 MOV R111, R93.reuse ;  /* 0x0000005d006f8202 */ /* 0x080fe20000000f00 */
[----:B------:R-:W-:Y:S01]  /*0530*/  @!P0 IMAD.MOV.U32 R20, RZ, RZ, R94 ;  /* 0x000000ffff148224 */ /* 0x000fe200078e005e */
[----:B------:R-:W-:Y:S01]  /*0540*/  @P0 MOV R105, R114 ;  /* 0x0000007200690202 */ /* 0x000fe20000000f00 */
[----:B------:R-:W-:Y:S01]  /*0550*/  @P0 IMAD.MOV.U32 R8, RZ, RZ, R12 ;  /* 0x000000ffff080224 */ /* 0x000fe200078e000c */
[----:B------:R-:W-:Y:S01]  /*0560*/  @P0 MOV R111, R93 ;  /* 0x0000005d006f0202 */ /* 0x000fe20000000f00 */
[----:B------:R-:W-:Y:S01]  /*0570*/  @P0 IMAD.MOV.U32 R9, RZ, RZ, R13 ;  /* 0x000000ffff090224 */ /* 0x000fe200078e000d */
[----:B------:R-:W-:Y:S01]  /*0580*/  CS2R R12, SRZ ;  /* 0x00000000000c7805 */ /* 0x000fe2000001ff00 */
[----:B------:R-:W-:-:S02]  /*0590*/  @P0 IMAD.MOV.U32 R97, RZ, RZ, R115 ;  /* 0x000000ffff610224 */ /* 0x000fc400078e0073 */
[----:B------:R-:W-:Y:S02]  /*05a0*/  @P0 IMAD.MOV.U32 R119, RZ, RZ, R92 ;  /* 0x000000ffff770224 */ /* 0x000fe400078e005c */
[----:B------:R-:W-:Y:S02]  /*05b0*/  @P0 IMAD.MOV.U32 R20, RZ, RZ, R94 ;  /* 0x000000ffff140224 */ /* 0x000fe400078e005e */
[----:B------:R-:W-:Y:S02]  /*05c0*/  IMAD.MOV.U32 R16, RZ, RZ, RZ ;  /* 0x000000ffff107224 */ /* 0x000fe400078e00ff */
[----:B------:R-:W-:Y:S02]  /*05d0*/  IMAD.MOV.U32 R14, RZ, RZ, RZ ;  /* 0x000000ffff0e7224 */ /* 0x000fe400078e00ff */
[----:B------:R-:W-:Y:S01]  /*05e0*/  IMAD.MOV.U32 R112, RZ, RZ, RZ ;  /* 0x000000ffff707224 */ /* 0x000fe200078e00ff */
[----:B------:R-:W-:Y:S06]  /*05f0*/  BRA `(.L_x_1597) ;  /* 0x0000000000c47947 */ /* 0x000fec0003800000 */
.L_x_1596:
        /* <DEDUP_REMOVED lines=15> */
[----:B------:R-:W3:Y:S01]  /*06f0*/  LDG.E.128 R8, desc[UR8][R22.64+0x200] ;  /* 0x0002000816087981 */ /* 0x000ee2000c1e1d00 */
[----:B0-----:R-:W-:-:S05]  /*0700*/  @P0 IMAD.WIDE.U32 R24, R26, 0x10, R24 ;  /* 0x000000101a180825 */ /* 0x001fca00078e0018 */
[----:B------:R0:W5:Y:S04]  /*0710*/  @P0 LDG.E.128 R100, desc[UR8][R24.64] ;  /* 0x0000000818640981 */ /* 0x000168000c1e1d00 */
[----:B------:R0:W5:Y:S01]  /*0720*/  @P0 LDG.E.128 R76, desc[UR8][R24.64+0x200] ;  /* 0x00020008184c0981 */ /* 0x000162000c1e1d00 */
[----:B----4-:R-:W-:Y:S01]  /*0730*/  @P0 MOV R89, R16 ;  /* 0x0000001000590202 */ /* 0x010fe20000000f00 */
[----:B------:R-:W-:Y:S02]  /*0740*/  @!P0 IMAD.MOV.U32 R89, RZ, RZ, R16 ;  /* 0x000000ffff598224 */ /* 0x000fe400078e0010 */
[--C-:B--2---:R-:W-:Y:S01]  /*0750*/  @P0 IMAD.MOV.U32 R121, RZ, RZ, R112.reuse ;  /* 0x000000ffff790224 */ /* 0x104fe200078e0070 */
[----:B------:R-:W-:Y:S01]  /*0760*/  @P0 MOV R97, R115 ;  /* 0x0000007300610202 */ /* 0x000fe20000000f00 */
[----:B------:R-:W-:-:S02]  /*0770*/  @!P0 IMAD.MOV.U32 R121, RZ, RZ, R112 ;  /* 0x000000ffff798224 */ /* 0x000fc400078e0070 */
[----:B------:R-:W-:Y:S01]  /*0780*/  @P0 IMAD.MOV.U32 R16, RZ, RZ, R15 ;  /* 0x000000ffff100224 */ /* 0x000fe200078e000f */
[----:B------:R-:W-:Y:S01]  /*0790*/  @!P0 MOV R16, R15 ;  /* 0x0000000f00108202 */ /* 0x000fe20000000f00 */
[----:B------:R-:W-:Y:S01]  /*07a0*/  @P0 IMAD.MOV.U32 R105, RZ, RZ, R114 ;  /* 0x000000ffff690224 */ /* 0x000fe200078e0072 */
[----:B------:R-:W-:Y:S01]  /*07b0*/  @!P0 MOV R97, R115 ;  /* 0x0000007300618202 */ /* 0x000fe20000000f00 */
[----:B---3--:R-:W-:Y:S01]  /*07c0*/  @P0 IMAD.MOV.U32 R120, RZ, RZ, R28 ;  /* 0x000000ffff780224 */ /* 0x008fe200078e001c */
[----:B------:R-:W-:Y:S01]  /*07d0*/  @P0 MOV R104, R30 ;  /* 0x0000001e00680202 */ /* 0x000fe20000000f00 */
[----:B------:R-:W-:Y:S01]  /*07e0*/  @P0 IMAD.MOV.U32 R112, RZ, RZ, R29 ;  /* 0x000000ffff700224 */ /* 0x000fe200078e001d */
[----:B------:R-:W-:Y:S01]  /*07f0*/  @!P0 MOV R112, R29 ;  /* 0x0000001d00708202 */ /* 0x000fe20000000f00 */
[----:B------:R-:W-:Y:S01]  /*0800*/  @P0 IMAD.MOV.U32 R96, RZ, RZ, R31 ;  /* 0x000000ffff600224 */ /* 0x000fe200078e001f */
[-C--:B------:R-:W-:Y:S01]  /*0810*/  @P0 MOV R119, R92.reuse ;  /* 0x0000005c00770202 */ /* 0x080fe20000000f00 */
[----:B------:R-:W-:Y:S01]  /*0820*/  @P0 IMAD.MOV.U32 R111, RZ, RZ, R93 ;  /* 0x000000ffff6f0224 */ /* 0x000fe200078e005d */
[----:B------:R-:W-:Y:S01]  /*0830*/  @!P0 MOV R119, R92 ;  /* 0x0000005c00778202 */ /* 0x000fe20000000f00 */
[----:B------:R-:W-:-:S02]  /*0840*/  @P0 IMAD.MOV.U32 R20, RZ, RZ, R94 ;  /* 0x000000ffff140224 */ /* 0x000fc400078e005e */
[----:B------:R-:W-:Y:S02]  /*0850*/  @P0 IMAD.MOV.U32 R15, RZ, RZ, R11 ;  /* 0x000000ffff0f0224 */ /* 0x000fe400078e000b */
[----:B------:R-:W-:Y:S02]  /*0860*/  @!P0 IMAD.MOV.U32 R105, RZ, RZ, R114 ;  /* 0x000000ffff698224 */ /* 0x000fe400078e0072 */
[----:B------:R-:W-:Y:S02]  /*0870*/  @!P0 IMAD.MOV.U32 R120, RZ, RZ, R28 ;  /* 0x000000ffff788224 */ /* 0x000fe400078e001c */
[----:B------:R-:W-:Y:S02]  /*0880*/  @!P0 IMAD.MOV.U32 R104, RZ, RZ, R30 ;  /* 0x000000ffff688224 */ /* 0x000fe400078e001e */
[----:B------:R-:W-:Y:S02]  /*0890*/  @!P0 IMAD.MOV.U32 R96, RZ, RZ, R31 ;  /* 0x000000ffff608224 */ /* 0x000fe400078e001f */
[----:B------:R-:W-:-:S02]  /*08a0*/  @!P0 IMAD.MOV.U32 R111, RZ, RZ, R93 ;  /* 0x000000ffff6f8224 */ /* 0x000fc400078e005d */
[----:B------:R-:W-:Y:S01]  /*08b0*/  @!P0 IMAD.MOV.U32 R20, RZ, RZ, R94 ;  /* 0x000000ffff148224 */ /* 0x000fe200078e005e */
[----:B------:R-:W-:Y:S01]  /*08c0*/  @!P0 CS2R R102, SRZ ;  /* 0x0000000000668805 */ /* 0x000fe2000001ff00 */
[----:B------:R-:W-:Y:S01]  /*08d0*/  @!P0 IMAD.MOV.U32 R15, RZ, RZ, R11 ;  /* 0x000000ffff0f8224 */ /* 0x000fe200078e000b */
[----:B------:R-:W-:Y:S02]  /*08e0*/  @!P0 CS2R R100, SRZ ;  /* 0x0000000000648805 */ /* 0x000fe4000001ff00 */
[----:B------:R-:W-:Y:S02]  /*08f0*/  @!P0 CS2R R78, SRZ ;  /* 0x00000000004e8805 */ /* 0x000fe4000001ff00 */
[----:B0-----:R-:W-:-:S07]  /*0900*/  @!P0 CS2R R76, SRZ ;  /* 0x00000000004c8805 */ /* 0x001fce000001ff00 */
.L_x_1597:
[----:B------:R-:W0:Y:S02]  /*0910*/  LDCU UR4, c[0x0][0x384] ;  /* 0x00007080ff0477ac */ /* 0x000e240008000800 */
[----:B0-----:R-:W-:-:S13]  /*0920*/  ISETP.GE.AND P0, PT, R2, UR4, PT ;  /* 0x0000000402007c0c */ /* 0x001fda000bf06270 */
[----:B------:R-:W-:Y:S05]  /*0930*/  @P0 EXIT ;  /* 0x000000000000094d */ /* 0x000fea0003800000 */
[----:B------:R-:W-:Y:S01]  /*0940*/  IMAD.HI.U32 R5, R0, -0x326172a9, RZ ;  /* 0xcd9e8d5700057827 */ /* 0x000fe200078e00ff */
[----:B------:R-:W0:Y:S01]  /*0950*/  LDCU.64 UR4, c[0x0][0x398] ;  /* 0x00007300ff0477ac */ /* 0x000e220008000a00 */
[----:B------:R-:W-:Y:S01]  /*0960*/  BSSY B0, `(.L_x_1598) ;  /* 0x00010e5000007945 */ /* 0x000fe20003800000 */
[----:B------:R-:W-:Y:S01]  /*0970*/  LOP3.LUT R66, R66, 0x3, RZ, 0xc0, !PT ;  /* 0x0000000342427812 */ /* 0x000fe200078ec0ff */
[C---:B------:R-:W-:Y:S01]  /*0980*/  IMAD.HI.U32 R6, R3.reuse, -0x2daee0ad, RZ ;  /* 0xd2511f5303067827 */ /* 0x040fe200078e00ff */
[----:B------:R-:W-:Y:S01]  /*0990*/  LOP3.LUT R5, R4, UR6, R5, 0x96, !PT ;  /* 0x0000000604057c12 */ /* 0x000fe2000f8e9605 */
[----:B------:R-:W1:Y:S02]  /*09a0*/  LDCU UR31, c[0x0][0x404] ;  /* 0x00008080ff1f77ac */ /* 0x000e640008000800 */
[----:B------:R-:W-:Y:S01]  /*09b0*/  IMAD R24, R3, -0x2daee0ad, RZ ;  /* 0xd2511f5303187824 */ /* 0x000fe200078e02ff */
[----:B------:R-:W-:Y:S01]  /*09c0*/  LOP3.LUT R6, R6, UR7, RZ, 0x3c, !PT ;  /* 0x0000000706067c12 */ /* 0x000fe2000f8e3cff */
[C---:B------:R-:W-:Y:S01]  /*09d0*/  IMAD.HI.U32 R11, R5.reuse, -0x2daee0ad, RZ ;  /* 0xd2511f53050b7827 */ /* 0x040fe200078e00ff */
[----:B------:R-:W2:Y:S03]  /*09e0*/  LDCU UR32, c[0x0][0x408] ;  /* 0x00008100ff2077ac */ /* 0x000ea60008000800 */
[----:B------:R-:W-:Y:S01]  /*09f0*/  IMAD R22, R0, -0x326172a9, RZ ;  /* 0xcd9e8d5700167824 */ /* 0x000fe200078e02ff */
[----:B------:R-:W-:Y:S01]  /*0a00*/  LOP3.LUT R11, R24, UR14, R11, 0x96, !PT ;  /* 0x0000000e180b7c12 */ /* 0x000fe2000f8e960b */
[C---:B------:R-:W-:Y:S01]  /*0a10*/  IMAD.HI.U32 R7, R6.reuse, -0x326172a9, RZ ;  /* 0xcd9e8d5706077827 */ /* 0x040fe200078e00ff */
[----:B------:R-:W3:Y:S03]  /*0a20*/  LDCU UR12, c[0x0][0x448] ;  /* 0x00008900ff0c77ac */ /* 0x000ee60008000800 */
[----:B------:R-:W-:Y:S01]  /*0a30*/  IMAD R6, R6, -0x326172a9, RZ ;  /* 0xcd9e8d5706067824 */ /* 0x000fe200078e02ff */
[----:B------:R-:W-:Y:S01]  /*0a40*/  LOP3.LUT R7, R22, UR13, R7, 0x96, !PT ;  /* 0x0000000d16077c12 */ /* 0x000fe2000f8e9607 */
[----:B------:R-:W-:Y:S01]  /*0a50*/  IMAD R22, R5, -0x2daee0ad, RZ ;  /* 0xd2511f5305167824 */ /* 0x000fe200078e02ff */
[----:B0-----:R-:W-:Y:S01]  /*0a60*/  UISETP.NE.U32.AND UP0, UPT, UR4, URZ, UPT ;  /* 0x000000ff0400728c */ /* 0x001fe2000bf05070 */
[----:B------:R-:W-:Y:S01]  /*0a70*/  IMAD.HI.U32 R5, R11, -0x326172a9, RZ ;  /* 0xcd9e8d570b057827 */ /* 0x000fe200078e00ff */
[----:B------:R-:W0:Y:S03]  /*0a80*/  LDCU.U8 UR4, c[0x0][0x410] ;  /* 0x00008200ff0477ac */ /* 0x000e260008000000 */
[----:B------:R-:W-:Y:S01]  /*0a90*/  IMAD.HI.U32 R21, R7, -0x2daee0ad, RZ ;  /* 0xd2511f5307157827 */ /* 0x000fe200078e00ff */
[----:B------:R-:W-:Y:S01]  /*0aa0*/  LOP3.LUT R5, R6, UR15, R5, 0x96, !PT ;  /* 0x0000000f06057c12 */ /* 0x000fe2000f8e9605 */
[----:B------:R-:W-:-:S02]  /*0ab0*/  UISETP.NE.AND.EX UP0, UPT, UR5, URZ, UPT, UP0 ;  /* 0x000000ff0500728c */ /* 0x000fc4000bf05300 */
[----:B------:R-:W-:Y:S01]  /*0ac0*/  IMAD R11, R11, -0x326172a9, RZ ;  /* 0xcd9e8d570b0b7824 */ /* 0x000fe200078e02ff */
[----:B------:R-:W-:Y:S01]  /*0ad0*/  LOP3.LUT R21, R22, UR16, R21, 0x96, !PT ;  /* 0x0000001016157c12 */ /* 0x000fe2000f8e9615 */
[----:B------:R-:W-:Y:S01]  /*0ae0*/  IMAD R22, R7, -0x2daee0ad, RZ ;  /* 0xd2511f5307167824 */ /* 0x000fe200078e02ff */
[----:B------:R-:W4:Y:S01]  /*0af0*/  LDCU UR5, c[0x0][0x388] ;  /* 0x00007100ff0577ac */ /* 0x000f220008000800 */
[----:B------:R-:W-:Y:S01]  /*0b00*/  IMAD.HI.U32 R7, R5, -0x2daee0ad, RZ ;  /* 0xd2511f5305077827 */ /* 0x000fe200078e00ff */
[----:B------:R-:W-:Y:S01]  /*0b10*/  PLOP3.LUT P0, PT, PT, PT, UP0, 0x80, 0x8 ;  /* 0x000000000008781c */ /* 0x000fe20003f0f008 */
[----:B------:R-:W1:Y:S02]  /*0b20*/  LDCU.64 UR10, c[0x0][0x3a0] ;  /* 0x00007400ff0a77ac */ /* 0x000e640008000a00 */
[----:B------:R-:W-:Y:S01]  /*0b30*/  IMAD.HI.U32 R6, R21, -0x326172a9, RZ ;  /* 0xcd9e8d5715067827 */ /* 0x000fe200078e00ff */
[----:B------:R-:W-:Y:S01]  /*0b40*/  LOP3.LUT R7, R22, UR18, R7, 0x96, !PT ;  /* 0x0000001216077c12 */ /* 0x000fe2000f8e9607 */
[----:B0-----:R-:W-:-:S02]  /*0b50*/  UISETP.NE.AND UP0, UPT, UR4, URZ, UPT ;  /* 0x000000ff0400728c */ /* 0x001fc4000bf05270 */
        /* <DEDUP_REMOVED lines=34> */
[----:B------:R-:W-:Y:S01]  /*0d80*/  HADD2.F32 R11, -RZ, R121.H0_H0 ;  /* 0x20000079ff0b7230 */ /* 0x000fe20000004100 */
[----:B------:R-:W-:Y:S01]  /*0d90*/  LOP3.LUT R65, R26, UR30, R65, 0x96, !PT ;  /* 0x0000001e1a417c12 */ /* 0x000fe2000f8e9641 */
[----:B------:R-:W-:-:S03]  /*0da0*/  IMAD.HI.U32 R67, R24, -0x326172a9, RZ ;  /* 0xcd9e8d5718437827 */ /* 0x000fc600078e00ff */
[----:B------:R0:W-:Y:S01]  /*0db0*/  STL [R1], R11 ;  /* 0x0000000b01007387 */ /* 0x0001e20000100800 */
[--C-:B-----5:R-:W-:Y:S01]  /*0dc0*/  HADD2.F32 R6, -RZ, R79.reuse.H0_H0 ;  /* 0x2000004fff067230 */ /* 0x120fe20000004100 */
[----:B------:R-:W-:Y:S01]  /*0dd0*/  LOP3.LUT R67, R28, UR29, R67, 0x96, !PT ;  /* 0x0000001d1c437c12 */ /* 0x000fe2000f8e9643 */
[----:B------:R-:W-:Y:S02]  /*0de0*/  HADD2.F32 R7, -RZ, R79.H1_H1 ;  /* 0x3000004fff077230 */ /* 0x000fe40000004100 */
        /* <DEDUP_REMOVED lines=8> */
[--C-:B------:R-:W-:Y:S02]  /*0e70*/  HADD2.F32 R12, -RZ, R16.reuse.H0_H0 ;  /* 0x20000010ff0c7230 */ /* 0x100fe40000004100 */
[----:B------:R-:W-:-:S02]  /*0e80*/  HADD2.F32 R13, -RZ, R16.H1_H1 ;  /* 0x30000010ff0d7230 */ /* 0x000fc40000004100 */
[----:B------:R-:W-:Y:S02]  /*0e90*/  HFMA2 R16, -RZ, RZ, 0, 0 ;  /* 0x00000000ff107431 */ /* 0x000fe400000001ff */
[--C-:B------:R-:W-:Y:S02]  /*0ea0*/  HADD2.F32 R123, -RZ, R100.reuse.H0_H0 ;  /* 0x20000064ff7b7230 */ /* 0x100fe40000004100 */
[----:B------:R-:W-:Y:S02]  /*0eb0*/  HADD2.F32 R118, -RZ, R100.H1_H1 ;  /* 0x30000064ff767230 */ /* 0x000fe40000004100 */
[--C-:B------:R-:W-:Y:S02]  /*0ec0*/  HADD2.F32 R114, -RZ, R101.reuse.H0_H0 ;  /* 0x20000065ff727230 */ /* 0x100fe40000004100 */
[----:B------:R-:W-:Y:S02]  /*0ed0*/  HADD2.F32 R110, -RZ, R101.H1_H1 ;  /* 0x30000065ff6e7230 */ /* 0x000fe40000004100 */
[----:B------:R-:W-:-:S02]  /*0ee0*/  HADD2.F32 R82, -RZ, R9.H0_H0 ;  /* 0x20000009ff527230 */ /* 0x000fc40000004100 */
[----:B------:R-:W-:Y:S02]  /*0ef0*/  HADD2.F32 R78, -RZ, R9.H1_H1 ;  /* 0x30000009ff4e7230 */ /* 0x000fe40000004100 */
[--C-:B------:R-:W-:Y:S02]  /*0f00*/  HADD2.F32 R75, -RZ, R14.reuse.H0_H0 ;  /* 0x2000000eff4b7230 */ /* 0x100fe40000004100 */
[----:B------:R-:W-:Y:S02]  /*0f10*/  HADD2.F32 R8, -RZ, R14.H1_H1 ;  /* 0x3000000eff087230 */ /* 0x000fe40000004100 */
[----:B------:R-:W-:Y:S02]  /*0f20*/  HADD2.F32 R106, -RZ, R102.H0_H0 ;  /* 0x20000066ff6a7230 */ /* 0x000fe40000004100 */
[--C-:B------:R-:W-:Y:S02]  /*0f30*/  HADD2.F32 R98, -RZ, R103.reuse.H0_H0 ;  /* 0x20000067ff627230 */ /* 0x100fe40000004100 */
[----:B------:R-:W-:-:S02]  /*0f40*/  HADD2.F32 R94, -RZ, R103.H1_H1 ;  /* 0x30000067ff5e7230 */ /* 0x000fc40000004100 */
[--C-:B------:R-:W-:Y:S02]  /*0f50*/  HADD2.F32 R90, -RZ, R76.reuse.H0_H0 ;  /* 0x2000004cff5a7230 */ /* 0x100fe40000004100 */
[----:B------:R-:W-:Y:S02]  /*0f60*/  HADD2.F32 R86, -RZ, R76.H1_H1 ;  /* 0x3000004cff567230 */ /* 0x000fe40000004100 */
        /* <DEDUP_REMOVED lines=12> */
[--C-:B------:R-:W-:Y:S02]  /*1030*/  HADD2.F32 R74, -RZ, R10.reuse.H0_H0 ;  /* 0x2000000aff4a7230 */ /* 0x100fe40000004100 */
[----:B------:R-:W-:Y:S02]  /*1040*/  HADD2.F32 R9, -RZ, R10.H1_H1 ;  /* 0x3000000aff097230 */ /* 0x000fe40000004100 */
[----:B------:R-:W-:Y:S02]  /*1050*/  HADD2.F32 R14, -RZ, R15.H0_H0 ;  /* 0x2000000fff0e7230 */ /* 0x000fe40000004100 */
        /* <DEDUP_REMOVED lines=8> */
[----:B------:R-:W-:Y:S02]  /*10e0*/  HADD2.F32 R105, -RZ, R105.H1_H1 ;  /* 0x30000069ff697230 */ /* 0x000fe40000004100 */
[----:B------:R-:W-:Y:S02]  /*10f0*/  HADD2.F32 R104, -RZ, R104.H1_H1 ;  /* 0x30000068ff687230 */ /* 0x000fe40000004100 */
[--C-:B------:R-:W-:Y:S02]  /*1100*/  HADD2.F32 R107, -RZ, R20.reuse.H0_H0 ;  /* 0x20000014ff6b7230 */ /* 0x100fe40000004100 */
[----:B------:R-:W-:Y:S02]  /*1110*/  HADD2.F32 R103, -RZ, R20.H1_H1 ;  /* 0x30000014ff677230 */ /* 0x000fe40000004100 */
[----:B------:R-:W-:-:S02]  /*1120*/  HADD2.F32 R97, -RZ, R97.H1_H1 ;  /* 0x30000061ff617230 */ /* 0x000fc40000004100 */
[----:B------:R-:W-:Y:S02]  /*1130*/  HADD2.F32 R96, -RZ, R96.H1_H1 ;  /* 0x30000060ff607230 */ /* 0x000fe40000004100 */
[----:B------:R-:W-:Y:S02]  /*1140*/  HADD2.F32 R95, -RZ, R95.H1_H1 ;  /* 0x3000005fff5f7230 */ /* 0x000fe40000004100 */
[----:B------:R-:W-:Y:S02]  /*1150*/  HADD2.F32 R89, -RZ, R89.H1_H1 ;  /* 0x30000059ff597230 */ /* 0x000fe40000004100 */
[--C-:B------:R-:W-:Y:S02]  /*1160*/  HADD2.F32 R84, -RZ, R17.reuse.H0_H0 ;  /* 0x20000011ff547230 */ /* 0x100fe40000004100 */
[----:B------:R-:W-:Y:S02]  /*1170*/  HADD2.F32 R80, -RZ, R17.H1_H1 ;  /* 0x30000011ff507230 */ /* 0x000fe40000004100 */
[----:B------:R-:W-:-:S02]  /*1180*/  HADD2.F32 R76, -RZ, R18.H0_H0 ;  /* 0x20000012ff4c7230 */ /* 0x000fc40000004100 */
[----:B------:R-:W-:Y:S02]  /*1190*/  HADD2.F32 R72, -RZ, R18.H1_H1 ;  /* 0x30000012ff487230 */ /* 0x000fe40000004100 */
[--C-:B------:R-:W-:Y:S02]  /*11a0*/  HADD2.F32 R10, -RZ, R19.reuse.H0_H0 ;  /* 0x20000013ff0a7230 */ /* 0x100fe40000004100 */
[----:B0-----:R-:W-:Y:S02]  /*11b0*/  HADD2.F32 R11, -RZ, R19.H1_H1 ;  /* 0x30000013ff0b7230 */ /* 0x001fe40000004100 */
[----:B------:R-:W-:Y:S02]  /*11c0*/  HADD2.F32 R15, -RZ, R15.H1_H1 ;  /* 0x3000000fff0f7230 */ /* 0x000fe40000004100 */
[----:B------:R-:W-:Y:S02]  /*11d0*/  IMAD R26, R22, -0x2daee0ad, RZ ;  /* 0xd2511f53161a7824 */ /* 0x000fe400078e02ff */
[----:B-1234-:R-:W-:-:S07]  /*11e0*/  IMAD R70, R24, -0x326172a9, RZ ;  /* 0xcd9e8d5718467824 */ /* 0x01efce00078e02ff */
.L_x_1846:
[----:B------:R-:W-:Y:S01]  /*11f0*/  ISETP.NE.U32.AND P1, PT, RZ, UR10, PT ;  /* 0x0000000aff007c0c */ /* 0x000fe2000bf25070 */
[----:B0-----:R-:W0:Y:S01]  /*1200*/  S2R R27, SR_TID.X ;  /* 0x00000000001b7919 */ /* 0x001e220000002100 */
[----:B------:R-:W1:Y:S01]  /*1210*/  @P0 LDC.64 R36, c[0x0][0x398] ;  /* 0x0000e600ff240b82 */ /* 0x000e620000000a00 */
[----:B------:R-:W-:Y:S01]  /*1220*/  IMAD R17, R2, UR5, RZ ;  /* 0x0000000502117c24 */ /* 0x000fe2000f8e02ff */
[----:B------:R-:W-:-:S04]  /*1230*/  ISETP.NE.AND.EX P1, PT, RZ, UR11, PT, P1 ;  /* 0x0000000bff007c0c */ /* 0x000fc8000bf25310 */
[----:B------:R-:W-:Y:S02]  /*1240*/  SHF.R.S32.HI R40, RZ, 0x1f, R17 ;  /* 0x0000001fff287819 */ /* 0x000fe40000011411 */
[----:B------:R-:W2:Y:S02]  /*1250*/  LDC.64 R68, c[0x0][0x390] ;  /* 0x0000e400ff447b82 */ /* 0x000ea40000000a00 */
[----:B------:R-:W-:-:S06]  /*1260*/  LEA.HI R17, R40, R17, RZ, 0x3 ;  /* 0x0000001128117211 */ /* 0x000fcc00078f18ff */
[----:B------:R-:W3:Y:S08]  /*1270*/  @P1 LDC.64 R38, c[0x0][0x3a0] ;  /* 0x0000e800ff261b82 */ /* 0x000ef00000000a00 */
[----:B------:R-:W4:Y:S01]  /*1280*/  LDC.64 R54, c[0x0][0x398] ;  /* 0x0000e600ff367b82 */ /* 0x000f220000000a00 */
        /* <DEDUP_REMOVED lines=8> */
[----:B----4-:R-:W-:-:S04]  /*1310*/  ISETP.NE.U32.AND P0, PT, R54, RZ, PT ;  /* 0x000000ff3600720c */ /* 0x010fc80003f05070 */
[----:B------:R-:W-:Y:S01]  /*1320*/  ISETP.NE.AND.EX P0, PT, R55, RZ, PT, P0 ;  /* 0x000000ff3700720c */ /* 0x000fe20003f05300 */
[----:B------:R-:W-:-:S12]  /*1330*/  IMAD.MOV.U32 R51, RZ, RZ, 0x2f800000 ;  /* 0x2f800000ff337424 */ /* 0x000fd800078e00ff */
        /* <DEDUP_REMOVED lines=17> */
.L_x_1602:
        /* <DEDUP_REMOVED lines=13> */
.L_x_1604:
[----:B------:R-:W-:Y:S05]  /*1520*/  BSYNC.RECONVERGENT B2 ;  /* 0x0000000000027941 */ /* 0x000fea0003800200 */
.L_x_1603:
        /* <DEDUP_REMOVED lines=40> */
[----:B------:R-:W-:-:S07]  /*17b0*/  IMAD.MOV.U32 R40, RZ, RZ, RZ ;  /* 0x000000ffff287224 */ /* 0x000fce00078e00ff */
.L_x_1601:
[----:B------:R-:W-:Y:S05]  /*17c0*/  BSYNC.RECONVERGENT B1 ;  /* 0x0000000000017941 */ /* 0x000fea0003800200 */
.L_x_1600:
[----:B------:R-:W-:Y:S01]  /*17d0*/  I2FP.F32.U32 R26, R27 ;  /* 0x0000001b001a7245 */ /* 0x000fe20000201000 */
[----:B-----5:R-:W-:Y:S01]  /*17e0*/  HADD2.F32 R27, -RZ, R36.H0_H0 ;  /* 0x20000024ff1b7230 */ /* 0x020fe20000004100 */
[----:B------:R-:W-:Y:S01]  /*17f0*/  MOV R49, UR31 ;  /* 0x0000001f00317c02 */ /* 0x000fe20008000f00 */
[----:B------:R-:W-:Y:S01]  /*1800*/  IMAD.U32 R50, RZ, RZ, UR32 ;  /* 0x00000020ff327e24 */ /* 0x000fe2000f8e00ff */
[----:B------:R-:W-:Y:S01]  /*1810*/  ISETP.NE.AND P2, PT, R40, 0x1, PT ;  /* 0x000000012800780c */ /* 0x000fe20003f45270 */
[----:B------:R-:W-:Y:S01]  /*1820*/  FFMA.FTZ R26, R26, R51, 1.1641532182693481445e-10 ;  /* 0x2f0000001a1a7423 */ /* 0x000fe20000010033 */
[----:B------:R-:W-:Y:S01]  /*1830*/  BSSY.RECONVERGENT B1, `(.L_x_1605) ;  /* 0x000004c000017945 */ /* 0x000fe20003800200 */
[----:B------:R-:W-:Y:S01]  /*1840*/  FMUL.FTZ R27, R27, R50 ;  /* 0x000000321b1b7220 */ /* 0x000fe20000410000 */
[----:B------:R-:W-:Y:S02]  /*1850*/  IMAD.MOV.U32 R42, RZ, RZ, 0x2 ;  /* 0x00000002ff2a7424 */ /* 0x000fe400078e00ff */
[----:B------:R-:W-:Y:S01]  /*1860*/  FSETP.GTU.FTZ.AND P0, PT, R26, R49, PT ;  /* 0x000000311a00720b */ /* 0x000fe20003f1c000 */
[----:B------:R-:W-:-:S02]  /*1870*/  @P1 HADD2.F32 R26, -RZ, R28.H0_H0 ;  /* 0x2000001cff1a1230 */ /* 0x000fc40000004100 */
[----:B------:R-:W-:Y:S01]  /*1880*/  IMAD.MOV.U32 R41, RZ, RZ, R70 ;  /* 0x000000ffff297224 */ /* 0x000fe200078e0046 */
        /* <DEDUP_REMOVED lines=14> */
.L_x_1607:
        /* <DEDUP_REMOVED lines=13> */
.L_x_1609:
[----:B------:R-:W-:Y:S05]  /*1a40*/  BSYNC.RECONVERGENT B2 ;  /* 0x0000000000027941 */ /* 0x000fea0003800200 */
.L_x_1608:
        /* <DEDUP_REMOVED lines=42> */
.L_x_1606:
[----:B------:R-:W-:Y:S05]  /*1cf0*/  BSYNC.RECONVERGENT B1 ;  /* 0x0000000000017941 */ /* 0x000fea0003800200 */
.L_x_1605:
        /* <DEDUP_REMOVED lines=10> */
[----:B------:R-:W-:Y:S02]  /*1da0*/  PLOP3.LUT P0, PT, P0, PT, PT, 0x8, 0x80 ;  /* 0x000000000080781c */ /* 0x000fe4000070e170 */
[----:B------:R-:W-:Y:S01]  /*1db0*/  MOV R41, R70 ;  /* 0x0000004600297202 */ /* 0x000fe20000000f00 */
        /* <DEDUP_REMOVED lines=12> */
.L_x_1612:
        /* <DEDUP_REMOVED lines=13> */
.L_x_1614:
[----:B------:R-:W-:Y:S05]  /*1f50*/  BSYNC.RECONVERGENT B2 ;  /* 0x0000000000027941 */ /* 0x000fea0003800200 */
.L_x_1613:
        /* <DEDUP_REMOVED lines=42> */
.L_x_1611:
[----:B------:R-:W-:Y:S05]  /*2200*/  BSYNC.RECONVERGENT B1 ;  /* 0x0000000000017941 */ /* 0x000fea0003800200 */
.L_x_1610:
        /* <DEDUP_REMOVED lines=8> */
[----:B------:R-:W-:-:S03]  /*2290*/  @P1 HADD2.F32 R40, -RZ, R29.H0_H0 ;  /* 0x2000001dff281230 */ /* 0x000fc60000004100 */
        /* <DEDUP_REMOVED lines=15> */
.L_x_1617:
        /* <DEDUP_REMOVED lines=13> */
.L_x_1619:
[----:B------:R-:W-:Y:S05]  /*2460*/  BSYNC.RECONVERGENT B2 ;  /* 0x0000000000027941 */ /* 0x000fea0003800200 */
.L_x_1618:
        /* <DEDUP_REMOVED lines=42> */
.L_x_1616:
[----:B------:R-:W-:Y:S05]  /*2710*/  BSYNC.RECONVERGENT B1 ;  /* 0x0000000000017941 */ /* 0x000fea0003800200 */
.L_x_1615:
        /* <DEDUP_REMOVED lines=23> */
.L_x_1622:
        /* <DEDUP_REMOVED lines=13> */
.L_x_1624:
[----:B------:R-:W-:Y:S05]  /*2960*/  BSYNC.RECONVERGENT B2 ;  /* 0x0000000000027941 */ /* 0x000fea0003800200 */
.L_x_1623:
        /* <DEDUP_REMOVED lines=42> */
.L_x_1621:
[----:B------:R-:W-:Y:S05]  /*2c10*/  BSYNC.RECONVERGENT B1 ;  /* 0x0000000000017941 */ /* 0x000fea0003800200 */
.L_x_1620:
[----:B------:R-:W-:Y:S01]  /*2c20*/  I2FP.F32.U32 R40, R41 ;  /* 0x0000002900287245 */ /* 0x000fe20000201000 */
[----:B------:R-:W-:Y:S01]  /*2c30*/  HADD2.F32 R41, -RZ, R38.H0_H0 ;  /* 0x20000026ff297230 */ /* 0x000fe20000004100 */
[----:B------:R-:W-:Y:S01]  /*2c40*/  ISETP.NE.AND P0, PT, R58, 0x1, PT ;  /* 0x000000013a00780c */ /* 0x000fe20003f05270 */
[----:B------:R-:W-:Y:S01]  /*2c50*/  @P1 HADD2.F32 R45, -RZ, R30.H0_H0 ;  /* 0x2000001eff2d1230 */ /* 0x000fe20000004100 */
        /* <DEDUP_REMOVED lines=19> */
.L_x_1627:
        /* <DEDUP_REMOVED lines=13> */
.L_x_1629:
[----:B------:R-:W-:Y:S05]  /*2e60*/  BSYNC.RECONVERGENT B2 ;  /* 0x0000000000027941 */ /* 0x000fea0003800200 */
.L_x_1628:
        /* <DEDUP_REMOVED lines=42> */
.L_x_1626:
[----:B------:R-:W-:Y:S05]  /*3110*/  BSYNC.RECONVERGENT B1 ;  /* 0x0000000000017941 */ /* 0x000fea0003800200 */
.L_x_1625:
        /* <DEDUP_REMOVED lines=8> */
[----:B------:R-:W-:-:S04]  /*31a0*/  FSETP.GTU.FTZ.AND P0, PT, R42, R49, PT ;  /* 0x000000312a00720b */ /* 0x000fc80003f1c000 */
[----:B------:R-:W-:Y:S01]  /*31b0*/  FSEL R42, R41, RZ, !P0 ;  /* 0x000000ff292a7208 */ /* 0x000fe20004000000 */
[----:B------:R-:W-:Y:S01]  /*31c0*/  IMAD.MOV.U32 R41, RZ, RZ, R70 ;  /* 0x000000ffff297224 */ /* 0x000fe200078e0046 */
        /* <DEDUP_REMOVED lines=12> */
.L_x_1632:
        /* <DEDUP_REMOVED lines=13> */
.L_x_1634:
[----:B------:R-:W-:Y:S05]  /*3360*/  BSYNC.RECONVERGENT B2 ;  /* 0x0000000000027941 */ /* 0x000fea0003800200 */
.L_x_1633:
        /* <DEDUP_REMOVED lines=42> */
.L_x_1631:
[----:B------:R-:W-:Y:S05]  /*3610*/  BSYNC.RECONVERGENT B1 ;  /* 0x0000000000017941 */ /* 0x000fea0003800200 */
.L_x_1630:
[----:B------:R-:W-:Y:S01]  /*3620*/  I2FP.F32.U32 R58, R41 ;  /* 0x00000029003a7245 */ /* 0x000fe20000201000 */
[----:B------:R-:W-:Y:S01]  /*3630*/  HADD2.F32 R41, -RZ, R39.H0_H0 ;  /* 0x20000027ff297230 */ /* 0x000fe20000004100 */
[----:B------:R-:W-:Y:S01]  /*3640*/  ISETP.NE.AND P5, PT, R61, 0x1, PT ;  /* 0x000000013d00780c */ /* 0x000fe20003fa5270 */
[----:B------:R-:W-:Y:S01]  /*3650*/  @P1 HADD2.F32 R60, -RZ, R31.H0_H0 ;  /* 0x2000001fff3c1230 */ /* 0x000fe20000004100 */
[----:B------:R-:W-:Y:S01]  /*3660*/  BSSY.RECONVERGENT B1, `(.L_x_1635) ;  /* 0x000004b000017945 */ /* 0x000fe20003800200 */
[----:B------:R-:W-:Y:S01]  /*3670*/  FFMA.FTZ R58, R58, R51, 1.1641532182693481445e-10 ;  /* 0x2f0000003a3a7423 */ /* 0x000fe20000010033 */
[----:B------:R-:W-:Y:S01]  /*3680*/  FMUL.FTZ R41, R41, R50 ;  /* 0x0000003229297220 */ /* 0x000fe20000410000 */
[----:B------:R-:W-:Y:S02]  /*3690*/  IMAD.MOV.U32 R59, RZ, RZ, 0x2 ;  /* 0x00000002ff3b7424 */ /* 0x000fe400078e00ff */
[----:B------:R-:W-:Y:S01]  /*36a0*/  IMAD.MOV.U32 R45, RZ, RZ, R70 ;  /* 0x000000ffff2d7224 */ /* 0x000fe200078e0046 */
[----:B------:R-:W-:-:S04]  /*36b0*/  FSETP.GTU.FTZ.AND P4, PT, R58, R49, PT ;  /* 0x000000313a00720b */ /* 0x000fc80003f9c000 */
        /* <DEDUP_REMOVED lines=13> */
.L_x_1637:
        /* <DEDUP_REMOVED lines=13> */
.L_x_1639:
[----:B------:R-:W-:Y:S05]  /*3860*/  BSYNC.RECONVERGENT B2 ;  /* 0x0000000000027941 */ /* 0x000fea0003800200 */
.L_x_1638:
        /* <DEDUP_REMOVED lines=42> */
.L_x_1636:
[----:B------:R-:W-:Y:S05]  /*3b10*/  BSYNC.RECONVERGENT B1 ;  /* 0x0000000000017941 */ /* 0x000fea0003800200 */
.L_x_1635:
        /* <DEDUP_REMOVED lines=10> */
[----:B------:R-:W-:-:S03]  /*3bc0*/  PLOP3.LUT P5, PT, P5, PT, PT, 0x8, 0x80 ;  /* 0x000000000080781c */ /* 0x000fc60002fae170 */
[----:B------:R-:W-:-:S05]  /*3bd0*/  @P1 FADD.FTZ R45, R45, R60 ;  /* 0x0000003c2d2d1221 */ /* 0x000fca0000010000 */
[----:B------:R-:W-:-:S04]  /*3be0*/  F2FP.F16.F32.PACK_AB R39, RZ, R45 ;  /* 0x0000002dff27723e */ /* 0x000fc800000000ff */
[----:B------:R-:W-:Y:S01]  /*3bf0*/  PRMT R39, R66, 0x5410, R39 ;  /* 0x0000541042277816 */ /* 0x000fe20000000027 */
[----:B------:R-:W-:Y:S06]  /*3c00*/  BRA `(.L_x_1640) ;  /* 0x00000050001c7947 */ /* 0x000fec0003800000 */
.L_x_1599:
        /* <DEDUP_REMOVED lines=16> */
.L_x_1643:
        /* <DEDUP_REMOVED lines=13> */
.L_x_1645:
[----:B------:R-:W-:Y:S05]  /*3de0*/  BSYNC.RECONVERGENT B2 ;  /* 0x0000000000027941 */ /* 0x000fea0003800200 */
.L_x_1644:
        /* <DEDUP_REMOVED lines=39> */
[----:B------:R-:W-:Y:S02]  /*4060*/  LOP3.LUT R65, R18, UR30, R53, 0x96, !PT ;  /* 0x0000001e12417c12 */ /* 0x000fe4000f8e9635 */
[----:B------:R-:W-:-:S07]  /*4070*/  MOV R18, R26 ;  /* 0x0000001a00127202 */ /* 0x000fce0000000f00 */
.L_x_1642:
[----:B------:R-:W-:Y:S05]  /*4080*/  BSYNC.RECONVERGENT B1 ;  /* 0x0000000000017941 */ /* 0x000fea0003800200 */
.L_x_1641:
[----:B------:R-:W-:Y:S01]  /*4090*/  I2FP.F32.U32 R18, R18 ;  /* 0x0000001200127245 */ /* 0x000fe20000201000 */
[----:B------:R-:W-:Y:S01]  /*40a0*/  IMAD.U32 R49, RZ, RZ, UR31 ;  /* 0x0000001fff317e24 */ /* 0x000fe2000f8e00ff */
[----:B------:R-:W-:Y:S01]  /*40b0*/  ISETP.NE.AND P2, PT, R20, 0x1, PT ;  /* 0x000000011400780c */ /* 0x000fe20003f45270 */
[----:B-----5:R-:W-:Y:S01]  /*40c0*/  HADD2.F32 R19, -RZ, R36.H0_H0 ;  /* 0x20000024ff137230 */ /* 0x020fe20000004100 */
[----:B------:R-:W-:Y:S01]  /*40d0*/  MOV R50, UR32 ;  /* 0x0000002000327c02 */ /* 0x000fe20008000f00 */
[----:B------:R-:W-:Y:S01]  /*40e0*/  FFMA.FTZ R18, R18, R51, 1.1641532182693481445e-10 ;  /* 0x2f00000012127423 */ /* 0x000fe20000010033 */
[----:B------:R-:W-:Y:S01]  /*40f0*/  BSSY.RECONVERGENT B1, `(.L_x_1646) ;  /* 0x0000049000017945 */ /* 0x000fe20003800200 */
[----:B------:R-:W-:Y:S02]  /*4100*/  IMAD.MOV.U32 R21, RZ, RZ, 0x2 ;  /* 0x00000002ff157424 */ /* 0x000fe400078e00ff */
        /* <DEDUP_REMOVED lines=15> */
.L_x_1648:
        /* <DEDUP_REMOVED lines=13> */
.L_x_1650:
[----:B------:R-:W-:Y:S05]  /*42d0*/  BSYNC.RECONVERGENT B2 ;  /* 0x0000000000027941 */ /* 0x000fea0003800200 */
.L_x_1649:
        /* <DEDUP_REMOVED lines=42> */
.L_x_1647:
[----:B------:R-:W-:Y:S05]  /*4580*/  BSYNC.RECONVERGENT B1 ;  /* 0x0000000000017941 */ /* 0x000fea0003800200 */
.L_x_1646:
[----:B------:R-:W-:Y:S01]  /*4590*/  I2FP.F32.U32 R18, R19 ;  /* 0x0000001300127245 */ /* 0x000fe20000201000 */
[----:B------:R-:W-:Y:S01]  /*45a0*/  HADD2.F32 R19, -RZ, R32.H0_H0 ;  /* 0x20000020ff137230 */ /* 0x000fe20000004100 */
[----:B------:R-:W-:Y:S01]  /*45b0*/  ISETP.NE.AND P2, PT, R21, 0x1, PT ;  /* 0x000000011500780c */ /* 0x000fe20003f45270 */
[----:B------:R-:W-:Y:S01]  /*45c0*/  BSSY.RECONVERGENT B1, `(.L_x_1651) ;  /* 0x000004e000017945 */ /* 0x000fe20003800200 */
[----:B------:R-:W-:Y:S02]  /*45d0*/  HFMA2 R22, -RZ, RZ, 0, 1.1920928955078125e-07 ;  /* 0x00000002ff167431 */ /* 0x000fe400000001ff */
[----:B------:R-:W-:Y:S01]  /*45e0*/  FFMA.FTZ R18, R18, R51, 1.1641532182693481445e-10 ;  /* 0x2f00000012127423 */ /* 0x000fe20000010033 */
[----:B------:R-:W-:-:S04]  /*45f0*/  FMUL.FTZ R19, R19, R50 ;  /* 0x0000003213137220 */ /* 0x000fc80000410000 */
[----:B------:R-:W-:-:S04]  /*4600*/  FSETP.GTU.FTZ.AND P0, PT, R18, R49, PT ;  /* 0x000000311200720b */ /* 0x000fc80003f1c000 */
[----:B------:R-:W-:Y:S01]  /*4610*/  FSEL R18, R19, RZ, !P0 ;  /* 0x000000ff13127208 */ /* 0x000fe20004000000 */
[----:B------:R-:W-:-:S04]  /*4620*/  @P1 HADD2.F32 R19, -RZ, R28.H0_H0 ;  /* 0x2000001cff131230 */ /* 0x000fc80000004100 */
[----:B------:R-:W-:-:S04]  /*4630*/  FADD.FTZ R18, R27, R18 ;  /* 0x000000121b127221 */ /* 0x000fc80000010000 */
[--C-:B------:R-:W-:Y:S01]  /*4640*/  @P1 FADD.FTZ R27, R19, R18.reuse ;  /* 0x00000012131b1221 */ /* 0x100fe20000010000 */
[----:B------:R-:W-:Y:S01]  /*4650*/  @!P1 IMAD.MOV.U32 R27, RZ, RZ, R18 ;  /* 0x000000ffff1b9224 */ /* 0x000fe200078e0012 */
[----:B------:R-:W-:Y:S01]  /*4660*/  SEL R18, RZ, 0x1, P0 ;  /* 0x00000001ff127807 */ /* 0x000fe20000000000 */
[----:B------:R-:W-:-:S03]  /*4670*/  IMAD.MOV.U32 R19, RZ, RZ, R70 ;  /* 0x000000ffff137224 */ /* 0x000fc600078e0046 */
        /* <DEDUP_REMOVED lines=10> */
.L_x_1653:
        /* <DEDUP_REMOVED lines=13> */
.L_x_1655:
[----:B------:R-:W-:Y:S05]  /*47f0*/  BSYNC.RECONVERGENT B2 ;  /* 0x0000000000027941 */ /* 0x000fea0003800200 */
.L_x_1654:
        /* <DEDUP_REMOVED lines=42> */
.L_x_1652:
[----:B------:R-:W-:Y:S05]  /*4aa0*/  BSYNC.RECONVERGENT B1 ;  /* 0x0000000000017941 */ /* 0x000fea0003800200 */
.L_x_1651:
[----:B------:R-:W-:Y:S01]  /*4ab0*/  I2FP.F32.U32 R20, R19 ;  /* 0x0000001300147245 */ /* 0x000fe20000201000 */
[----:B------:R-:W-:Y:S01]  /*4ac0*/  HADD2.F32 R19, -RZ, R36.H1_H1 ;  /* 0x30000024ff137230 */ /* 0x000fe20000004100 */
[----:B------:R-:W-:Y:S01]  /*4ad0*/  ISETP.NE.AND P2, PT, R22, 0x1, PT ;  /* 0x000000011600780c */ /* 0x000fe20003f45270 */
[----:B------:R-:W-:Y:S01]  /*4ae0*/  BSSY.RECONVERGENT B1, `(.L_x_1656) ;  /* 0x000004a000017945 */ /* 0x000fe20003800200 */
[----:B------:R-:W-:Y:S02]  /*4af0*/  IMAD.MOV.U32 R23, RZ, RZ, 0x2 ;  /* 0x00000002ff177424 */ /* 0x000fe400078e00ff */
[----:B------:R-:W-:Y:S01]  /*4b00*/  FFMA.FTZ R20, R20, R51, 1.1641532182693481445e-10 ;  /* 0x2f00000014147423 */ /* 0x000fe20000010033 */
[----:B------:R-:W-:Y:S01]  /*4b10*/  FMUL.FTZ R19, R19, R50 ;  /* 0x0000003213137220 */ /* 0x000fe20000410000 */
[----:B------:R-:W-:-:S03]  /*4b20*/  IMAD.MOV.U32 R21, RZ, RZ, R70 ;  /* 0x000000ffff157224 */ /* 0x000fc600078e0046 */
        /* <DEDUP_REMOVED lines=13> */
.L_x_1658:
        /* <DEDUP_REMOVED lines=13> */
.L_x_1660:
[----:B------:R-:W-:Y:S05]  /*4cd0*/  BSYNC.RECONVERGENT B2 ;  /* 0x0000000000027941 */ /* 0x000fea0003800200 */
.L_x_1659:
        /* <DEDUP_REMOVED lines=42> */
.L_x_1657:
[----:B------:R-:W-:Y:S05]  /*4f80*/  BSYNC.RECONVERGENT B1 ;  /* 0x0000000000017941 */ /* 0x000fea0003800200 */
.L_x_1656:
        /* <DEDUP_REMOVED lines=10> */
[----:B------:R-:W-:-:S04]  /*5030*/  IMAD.MOV.U32 R21, RZ, RZ, R70 ;  /* 0x000000ffff157224 */ /* 0x000fc800078e0046 */
        /* <DEDUP_REMOVED lines=14> */
.L_x_1663:
        /* <DEDUP_REMOVED lines=13> */
.L_x_1665:
[----:B------:R-:W-:Y:S05]  /*51f0*/  BSYNC.RECONVERGENT B2 ;  /* 0x0000000000027941 */ /* 0x000fea0003800200 */
.L_x_1664:
        /* <DEDUP_REMOVED lines=42> */
.L_x_1662:
[----:B------:R-:W-:Y:S05]  /*54a0*/  BSYNC.RECONVERGENT B1 ;  /* 0x0000000000017941 */ /* 0x000fea0003800200 */
.L_x_1661:
[----:B------:R-:W-:Y:S01]  /*54b0*/  I2FP.F32.U32 R20, R21 ;  /* 0x0000001500147245 */ /* 0x000fe20000201000 */
[----:B------:R-:W-:Y:S01]  /*54c0*/  HADD2.F32 R21, -RZ, R37.H0_H0 ;  /* 0x20000025ff157230 */ /* 0x000fe20000004100 */
        /* <DEDUP_REMOVED lines=19> */
.L_x_1668:
        /* <DEDUP_REMOVED lines=13> */
.L_x_1670:
[----:B------:R-:W-:Y:S05]  /*56d0*/  BSYNC.RECONVERGENT B2 ;  /* 0x0000000000027941 */ /* 0x000fea0003800200 */
.L_x_1669:
        /* <DEDUP_REMOVED lines=42> */
.L_x_1667:
[----:B------:R-:W-:Y:S05]  /*5980*/  BSYNC.RECONVERGENT B1 ;  /* 0x0000000000017941 */ /* 0x000fea0003800200 */
.L_x_1666:
[----:B------:R-:W-:Y:S01]  /*5990*/  I2FP.F32.U32 R20, R21 ;  /* 0x0000001500147245 */ /* 0x000fe20000201000 */
[----:B------:R-:W-:Y:S01]  /*59a0*/  HADD2.F32 R21, -RZ, R33.H0_H0 ;  /* 0x20000021ff157230 */ /* 0x000fe20000004100 */
[----:B------:R-:W-:Y:S01]  /*59b0*/  ISETP.NE.AND P2, PT, R23, 0x1, PT ;  /* 0x000000011700780c */ /* 0x000fe20003f45270 */
[----:B------:R-:W-:Y:S01]  /*59c0*/  @P1 HADD2.F32 R43, -RZ, R29.H0_H0 ;  /* 0x2000001dff2b1230 */ /* 0x000fe20000004100 */
[----:B------:R-:W-:Y:S01]  /*59d0*/  BSSY.RECONVERGENT B1, `(.L_x_1671) ;  /* 0x000004d000017945 */ /* 0x000fe20003800200 */
[----:B------:R-:W-:Y:S01]  /*59e0*/  FFMA.FTZ R20, R20, R51, 1.1641532182693481445e-10 ;  /* 0x2f00000014147423 */ /* 0x000fe20000010033 */
[----:B------:R-:W-:Y:S01]  /*59f0*/  FMUL.FTZ R21, R21, R50 ;  /* 0x0000003215157220 */ /* 0x000fe20000410000 */
[----:B------:R-:W-:-:S03]  /*5a00*/  HFMA2 R24, -RZ, RZ, 0, 1.1920928955078125e-07 ;  /* 0x00000002ff187431 */ /* 0x000fc600000001ff */
[----:B------:R-:W-:-:S04]  /*5a10*/  FSETP.GTU.FTZ.AND P0, PT, R20, R49, PT ;  /* 0x000000311400720b */ /* 0x000fc80003f1c000 */
[----:B------:R-:W-:Y:S02]  /*5a20*/  FSEL R21, R21, RZ, !P0 ;  /* 0x000000ff15157208 */ /* 0x000fe40004000000 */
[----:B------:R-:W-:-:S03]  /*5a30*/  SEL R20, RZ, 0x1, P0 ;  /* 0x00000001ff147807 */ /* 0x000fc60000000000 */
[----:B------:R-:W-:Y:S01]  /*5a40*/  FADD.FTZ R42, R42, R21 ;  /* 0x000000152a2a7221 */ /* 0x000fe20000010000 */
[----:B------:R-:W-:-:S03]  /*5a50*/  IMAD.MOV.U32 R21, RZ, RZ, R70 ;  /* 0x000000ffff157224 */ /* 0x000fc600078e0046 */
[--C-:B------:R-:W-:Y:S01]  /*5a60*/  @P1 FADD.FTZ R43, R43, R42.reuse ;  /* 0x0000002a2b2b1221 */ /* 0x100fe20000010000 */
[----:B------:R-:W-:-:S05]  /*5a70*/  @!P1 IMAD.MOV.U32 R43, RZ, RZ, R42 ;  /* 0x000000ffff2b9224 */ /* 0x000fca00078e002a */
        /* <DEDUP_REMOVED lines=10> */
.L_x_1673:
        /* <DEDUP_REMOVED lines=13> */
.L_x_1675:
[----:B------:R-:W-:Y:S05]  /*5bf0*/  BSYNC.RECONVERGENT B2 ;  /* 0x0000000000027941 */ /* 0x000fea0003800200 */
.L_x_1674:
        /* <DEDUP_REMOVED lines=42> */
.L_x_1672:
[----:B------:R-:W-:Y:S05]  /*5ea0*/  BSYNC.RECONVERGENT B1 ;  /* 0x0000000000017941 */ /* 0x000fea0003800200 */
.L_x_1671:
[----:B------:R-:W-:Y:S01]  /*5eb0*/  ISETP.NE.AND P3, PT, R24, 0x1, PT ;  /* 0x000000011800780c */ /* 0x000fe20003f65270 */
[----:B------:R-:W-:Y:S01]  /*5ec0*/  HADD2.F32 R37, -RZ, R37.H1_H1 ;  /* 0x30000025ff257230 */ /* 0x000fe20000004100 */
[----:B------:R-:W-:Y:S01]  /*5ed0*/  I2FP.F32.U32 R22, R21 ;  /* 0x0000001500167245 */ /* 0x000fe20000201000 */
[----:B------:R-:W-:Y:S01]  /*5ee0*/  BSSY.RECONVERGENT B1, `(.L_x_1676) ;  /* 0x0000049000017945 */ /* 0x000fe20003800200 */
[----:B------:R-:W-:Y:S02]  /*5ef0*/  IMAD.MOV.U32 R25, RZ, RZ, 0x2 ;  /* 0x00000002ff197424 */ /* 0x000fe400078e00ff */
[----:B------:R-:W-:Y:S01]  /*5f00*/  FMUL.FTZ R21, R37, R50 ;  /* 0x0000003225157220 */ /* 0x000fe20000410000 */
[----:B------:R-:W-:Y:S01]  /*5f10*/  FFMA.FTZ R22, R22, R51, 1.1641532182693481445e-10 ;  /* 0x2f00000016167423 */ /* 0x000fe20000010033 */
[----:B------:R-:W-:-:S04]  /*5f20*/  IMAD.MOV.U32 R23, RZ, RZ, R70 ;  /* 0x000000ffff177224 */ /* 0x000fc800078e0046 */
[----:B------:R-:W-:-:S04]  /*5f30*/  FSETP.GTU.FTZ.AND P0, PT, R22, R49, PT ;  /* 0x000000311600720b */ /* 0x000fc80003f1c000 */
[----:B------:R-:W-:Y:S02]  /*5f40*/  PLOP3.LUT P2, PT, P0, PT, PT, 0x8, 0x80 ;  /* 0x000000000080781c */ /* 0x000fe4000074e170 */
[----:B------:R-:W-:Y:S01]  /*5f50*/  FSEL R21, R21, RZ, !P0 ;  /* 0x000000ff15157208 */ /* 0x000fe20004000000 */
[----:B------:R-:W-:Y:S10]  /*5f60*/  @!P3 BRA `(.L_x_1677) ;  /* 0x000000040000b947 */ /* 0x000ff40003800000 */
        /* <DEDUP_REMOVED lines=8> */
.L_x_1678:
        /* <DEDUP_REMOVED lines=13> */
.L_x_1680:
[----:B------:R-:W-:Y:S05]  /*60c0*/  BSYNC.RECONVERGENT B2 ;  /* 0x0000000000027941 */ /* 0x000fea0003800200 */
.L_x_1679:
        /* <DEDUP_REMOVED lines=42> */
.L_x_1677:
[----:B------:R-:W-:Y:S05]  /*6370*/  BSYNC.RECONVERGENT B1 ;  /* 0x0000000000017941 */ /* 0x000fea0003800200 */
.L_x_1676:
        /* <DEDUP_REMOVED lines=25> */
.L_x_1683:
        /* <DEDUP_REMOVED lines=13> */
.L_x_1685:
[----:B------:R-:W-:Y:S05]  /*65e0*/  BSYNC.RECONVERGENT B2 ;  /* 0x0000000000027941 */ /* 0x000fea0003800200 */
.L_x_1684:
        /* <DEDUP_REMOVED lines=42> */
.L_x_1682:
[----:B------:R-:W-:Y:S05]  /*6890*/  BSYNC.RECONVERGENT B1 ;  /* 0x0000000000017941 */ /* 0x000fea0003800200 */
.L_x_1681:
[----:B------:R-:W-:Y:S01]  /*68a0*/  I2FP.F32.U32 R22, R23 ;  /* 0x0000001700167245 */ /* 0x000fe20000201000 */
[----:B------:R-:W-:Y:S01]  /*68b0*/  HADD2.F32 R23, -RZ, R38.H0_H0 ;  /* 0x20000026ff177230 */ /* 0x000fe20000004100 */
[----:B------:R-:W-:Y:S01]  /*68c0*/  ISETP.NE.AND P0, PT, R24, 0x1, PT ;  /* 0x000000011800780c */ /* 0x000fe20003f05270 */
[----:B------:R-:W-:Y:S01]  /*68d0*/  BSSY.RECONVERGENT B1, `(.L_x_1686) ;  /* 0x0000049000017945 */ /* 0x000fe20003800200 */
[----:B------:R-:W-:Y:S02]  /*68e0*/  IMAD.MOV.U32 R41, RZ, RZ, 0x2 ;  /* 0x00000002ff297424 */ /* 0x000fe400078e00ff */
[----:B------:R-:W-:Y:S01]  /*68f0*/  FFMA.FTZ R22, R22, R51, 1.1641532182693481445e-10 ;  /* 0x2f00000016167423 */ /* 0x000fe20000010033 */
[----:B------:R-:W-:-:S04]  /*6900*/  FMUL.FTZ R23, R23, R50 ;  /* 0x0000003217177220 */ /* 0x000fc80000410000 */
[----:B------:R-:W-:-:S04]  /*6910*/  FSETP.GTU.FTZ.AND P3, PT, R22, R49, PT ;  /* 0x000000311600720b */ /* 0x000fc80003f7c000 */
[----:B------:R-:W-:Y:S01]  /*6920*/  FSEL R42, R23, RZ, !P3 ;  /* 0x000000ff172a7208 */ /* 0x000fe20005800000 */
[----:B------:R-:W-:Y:S01]  /*6930*/  IMAD.MOV.U32 R23, RZ, RZ, R70 ;  /* 0x000000ffff177224 */ /* 0x000fe200078e0046 */
        /* <DEDUP_REMOVED lines=10> */
.L_x_1688:
        /* <DEDUP_REMOVED lines=13> */
.L_x_1690:
[----:B------:R-:W-:Y:S05]  /*6ab0*/  BSYNC.RECONVERGENT B2 ;  /* 0x0000000000027941 */ /* 0x000fea0003800200 */
.L_x_1689:
        /* <DEDUP_REMOVED lines=40> */
[----:B------:R-:W-:Y:S01]  /*6d40*/  IMAD.MOV.U32 R23, RZ, RZ, R52 ;  /* 0x000000ffff177224 */ /* 0x000fe200078e0034 */
[----:B------:R-:W-:-:S07]  /*6d50*/  MOV R52, R22 ;  /* 0x0000001600347202 */ /* 0x000fce0000000f00 */
.L_x_1687:
[----:B------:R-:W-:Y:S05]  /*6d60*/  BSYNC.RECONVERGENT B1 ;  /* 0x0000000000017941 */ /* 0x000fea0003800200 */
.L_x_1686:
        /* <DEDUP_REMOVED lines=13> */
[----:B------:R-:W-:Y:S02]  /*6e40*/  @!P1 IMAD.MOV.U32 R40, RZ, RZ, R42 ;  /* 0x000000ffff289224 */ /* 0x000fe400078e002a */
[----:B------:R-:W-:-:S03]  /*6e50*/  HFMA2 R42, -RZ, RZ, 0, 1.1920928955078125e-07 ;  /* 0x00000002ff2a7431 */ /* 0x000fc600000001ff */
[----:B------:R-:W-:Y:S02]  /*6e60*/  F2FP.F16.F32.PACK_AB R58, RZ, R40 ;  /* 0x00000028ff3a723e */ /* 0x000fe400000000ff */
        /* <DEDUP_REMOVED lines=9> */
.L_x_1693:
        /* <DEDUP_REMOVED lines=13> */
.L_x_1695:
[----:B------:R-:W-:Y:S05]  /*6fd0*/  BSYNC.RECONVERGENT B2 ;  /* 0x0000000000027941 */ /* 0x000fea0003800200 */
.L_x_1694:
        /* <DEDUP_REMOVED lines=42> */
.L_x_1692:
[----:B------:R-:W-:Y:S05]  /*7280*/  BSYNC.RECONVERGENT B1 ;  /* 0x0000000000017941 */ /* 0x000fea0003800200 */
.L_x_1691:
        /* <DEDUP_REMOVED lines=20> */
.L_x_1698:
        /* <DEDUP_REMOVED lines=13> */
.L_x_1700:
[----:B------:R-:W-:Y:S05]  /*74a0*/  BSYNC.RECONVERGENT B2 ;  /* 0x0000000000027941 */ /* 0x000fea0003800200 */
.L_x_1699:
        /* <DEDUP_REMOVED lines=42> */
.L_x_1697:
[----:B------:R-:W-:Y:S05]  /*7750*/  BSYNC.RECONVERGENT B1 ;  /* 0x0000000000017941 */ /* 0x000fea0003800200 */
.L_x_1696:
[----:B------:R-:W-:Y:S01]  /*7760*/  I2FP.F32.U32 R24, R25 ;  /* 0x0000001900187245 */ /* 0x000fe20000201000 */
[----:B------:R-:W-:Y:S01]  /*7770*/  HADD2.F32 R25, -RZ, R34.H1_H1 ;  /* 0x30000022ff197230 */ /* 0x000fe20000004100 */
[----:B------:R-:W-:Y:S01]  /*7780*/  BSSY.RECONVERGENT B1, `(.L_x_1701) ;  /* 0x0000050000017945 */ /* 0x000fe20003800200 */
[----:B------:R-:W-:Y:S02]  /*7790*/  @P1 HADD2.F32 R42, -RZ, R30.H1_H1 ;  /* 0x3000001eff2a1230 */ /* 0x000fe40000004100 */
[----:B------:R-:W-:Y:S02]  /*77a0*/  HFMA2 R57, -RZ, RZ, 0, 1.1920928955078125e-07 ;  /* 0x00000002ff397431 */ /* 0x000fe400000001ff */
[----:B------:R-:W-:Y:S01]  /*77b0*/  FFMA.FTZ R24, R24, R51, 1.1641532182693481445e-10 ;  /* 0x2f00000018187423 */ /* 0x000fe20000010033 */
[----:B------:R-:W-:-:S04]  /*77c0*/  FMUL.FTZ R25, R25, R50 ;  /* 0x0000003219197220 */ /* 0x000fc80000410000 */
[----:B------:R-:W-:-:S04]  /*77d0*/  FSETP.GTU.FTZ.AND P4, PT, R24, R49, PT ;  /* 0x000000311800720b */ /* 0x000fc80003f9c000 */
[----:B------:R-:W-:Y:S01]  /*77e0*/  FSEL R38, R25, RZ, !P4 ;  /* 0x000000ff19267208 */ /* 0x000fe20006000000 */
[----:B------:R-:W-:Y:S01]  /*77f0*/  IMAD.MOV.U32 R25, RZ, RZ, R70 ;  /* 0x000000ffff197224 */ /* 0x000fe200078e0046 */
[----:B------:R-:W-:Y:S02]  /*7800*/  SEL R24, RZ, 0x1, P4 ;  /* 0x00000001ff187807 */ /* 0x000fe40002000000 */
[----:B------:R-:W-:Y:S01]  /*7810*/  ISETP.NE.AND P4, PT, R41, 0x1, PT ;  /* 0x000000012900780c */ /* 0x000fe20003f85270 */
[----:B------:R-:W-:-:S04]  /*7820*/  FADD.FTZ R23, R23, R38 ;  /* 0x0000002617177221 */ /* 0x000fc80000010000 */
[--C-:B------:R-:W-:Y:S01]  /*7830*/  @P1 FADD.FTZ R42, R42, R23.reuse ;  /* 0x000000172a2a1221 */ /* 0x100fe20000010000 */
[--C-:B------:R-:W-:Y:S01]  /*7840*/  @!P1 IMAD.MOV.U32 R42, RZ, RZ, R23.reuse ;  /* 0x000000ffff2a9224 */ /* 0x100fe200078e0017 */
[----:B------:R-:W-:-:S04]  /*7850*/  PRMT R23, R24, 0x7610, R23 ;  /* 0x0000761018177816 */ /* 0x000fc80000000017 */
        /* <DEDUP_REMOVED lines=10> */
.L_x_1703:
        /* <DEDUP_REMOVED lines=13> */
.L_x_1705:
[----:B------:R-:W-:Y:S05]  /*79d0*/  BSYNC.RECONVERGENT B2 ;  /* 0x0000000000027941 */ /* 0x000fea0003800200 */
.L_x_1704:
        /* <DEDUP_REMOVED lines=42> */
.L_x_1702:
[----:B------:R-:W-:Y:S05]  /*7c80*/  BSYNC.RECONVERGENT B1 ;  /* 0x0000000000017941 */ /* 0x000fea0003800200 */
.L_x_1701:
        /* <DEDUP_REMOVED lines=20> */
.L_x_1708:
        /* <DEDUP_REMOVED lines=13> */
.L_x_1710:
[----:B------:R-:W-:Y:S05]  /*7ea0*/  BSYNC.RECONVERGENT B2 ;  /* 0x0000000000027941 */ /* 0x000fea0003800200 */
.L_x_1709:
        /* <DEDUP_REMOVED lines=42> */
.L_x_1707:
[----:B------:R-:W-:Y:S05]  /*8150*/  BSYNC.RECONVERGENT B1 ;  /* 0x0000000000017941 */ /* 0x000fea0003800200 */
.L_x_1706:
[----:B------:R-:W-:Y:S01]  /*8160*/  I2FP.F32.U32 R24, R25 ;  /* 0x0000001900187245 */ /* 0x000fe20000201000 */
[----:B------:R-:W-:Y:S01]  /*8170*/  HADD2.F32 R25, -RZ, R35.H0_H0 ;  /* 0x20000023ff197230 */ /* 0x000fe20000004100 */
[----:B------:R-:W-:Y:S01]  /*8180*/  BSSY.RECONVERGENT B1, `(.L_x_1711) ;  /* 0x000004f000017945 */ /* 0x000fe20003800200 */
[----:B------:R-:W-:Y:S02]  /*8190*/  @P1 HADD2.F32 R62, -RZ, R31.H0_H0 ;  /* 0x2000001fff3e1230 */ /* 0x000fe40000004100 */
        /* <DEDUP_REMOVED lines=9> */
[----:B------:R-:W-:Y:S02]  /*8230*/  @!P1 IMAD.MOV.U32 R41, RZ, RZ, R25 ;  /* 0x000000ffff299224 */ /* 0x000fe400078e0019 */
[----:B------:R-:W-:-:S03]  /*8240*/  IMAD.MOV.U32 R25, RZ, RZ, R70 ;  /* 0x000000ffff197224 */ /* 0x000fc600078e0046 */
        /* <DEDUP_REMOVED lines=10> */
.L_x_1713:
        /* <DEDUP_REMOVED lines=13> */
.L_x_1715:
[----:B------:R-:W-:Y:S05]  /*83c0*/  BSYNC.RECONVERGENT B2 ;  /* 0x0000000000027941 */ /* 0x000fea0003800200 */
.L_x_1714:
        /* <DEDUP_REMOVED lines=42> */
.L_x_1712:
[----:B------:R-:W-:Y:S05]  /*8670*/  BSYNC.RECONVERGENT B1 ;  /* 0x0000000000017941 */ /* 0x000fea0003800200 */
.L_x_1711:
        /* <DEDUP_REMOVED lines=20> */
.L_x_1718:
        /* <DEDUP_REMOVED lines=9> */
[----:B------:R-:W-:Y:S01]  /*8850*/  @!P6 VIADD R45, R16, 0x1 ;  /* 0x00000001102de836 */ /* 0x000fe20000000000 */
[----:B------:R-:W-:Y:S02]  /*8860*/  @!P6 MOV R4, RZ ;  /* 0x000000ff0004e202 */ /* 0x000fe40000000f00 */
[----:B------:R-:W-:-:S13]  /*8870*/  ISETP.NE.AND P0, PT, R0, RZ, !P6 ;  /* 0x000000ff0000720c */ /* 0x000fda0007705270 */
[----:B------:R-:W-:Y:S01]  /*8880*/  @P0 IMAD.MOV R45, RZ, RZ, R16 ;  /* 0x000000ffff2d0224 */ /* 0x000fe200078e0210 */
[----:B------:R-:W-:-:S03]  /*8890*/  ISETP.NE.AND P0, PT, R39, RZ, PT ;  /* 0x000000ff2700720c */ /* 0x000fc60003f05270 */
[----:B------:R-:W-:-:S10]  /*88a0*/  @!P6 IMAD.MOV.U32 R16, RZ, RZ, R45 ;  /* 0x000000ffff10e224 */ /* 0x000fd400078e002d */
.L_x_1720:
[----:B------:R-:W-:Y:S05]  /*88b0*/  BSYNC.RECONVERGENT B2 ;  /* 0x0000000000027941 */ /* 0x000fea0003800200 */
.L_x_1719:
        /* <DEDUP_REMOVED lines=42> */
.L_x_1717:
[----:B------:R-:W-:Y:S05]  /*8b60*/  BSYNC.RECONVERGENT B1 ;  /* 0x0000000000017941 */ /* 0x000fea0003800200 */
.L_x_1716:
        /* <DEDUP_REMOVED lines=13> */
[--C-:B------:R-:W-:Y:S01]  /*8c40*/  @!P1 IMAD.MOV.U32 R45, RZ, RZ, R25.reuse ;  /* 0x000000ffff2d9224 */ /* 0x100fe200078e0019 */
[----:B------:R-:W-:-:S04]  /*8c50*/  PRMT R25, R39, 0x7610, R25 ;  /* 0x0000761027197816 */ /* 0x000fc80000000019 */
[----:B------:R-:W-:-:S04]  /*8c60*/  F2FP.F16.F32.PACK_AB R39, RZ, R45 ;  /* 0x0000002dff27723e */ /* 0x000fc800000000ff */
[----:B------:R-:W-:-:S07]  /*8c70*/  PRMT R39, R57, 0x5410, R39 ;  /* 0x0000541039277816 */ /* 0x000fce0000000027 */
.L_x_1640:
        /* <DEDUP_REMOVED lines=8> */
[----:B------:R-:W-:Y:S02]  /*8d00*/  ISETP.NE.U32.AND P0, PT, R54, RZ, PT ;  /* 0x000000ff3600720c */ /* 0x000fe40003f05070 */
[----:B------:R-:W-:Y:S02]  /*8d10*/  LOP3.LUT R53, R53, R58, R26, 0xfe, !PT ;  /* 0x0000003a35357212 */ /* 0x000fe400078efe1a */
[----:B------:R-:W-:Y:S02]  /*8d20*/  SEL R48, RZ, 0x1000000, !P2 ;  /* 0x01000000ff307807 */ /* 0x000fe40005000000 */
[----:B------:R-:W-:Y:S02]  /*8d30*/  SEL R47, RZ, 0x10000, !P4 ;  /* 0x00010000ff2f7807 */ /* 0x000fe40006000000 */
[----:B------:R-:W-:Y:S02]  /*8d40*/  SEL R26, RZ, 0x100, !P5 ;  /* 0x00000100ff1a7807 */ /* 0x000fe40006800000 */
[----:B------:R-:W-:Y:S01]  /*8d50*/  ISETP.NE.AND.EX P0, PT, R55, RZ, PT, P0 ;  /* 0x000000ff3700720c */ /* 0x000fe20003f05300 */
[----:B0-----:R-:W-:Y:S01]  /*8d60*/  IMAD.WIDE.U32 R56, R17, 0x10, R56 ;  /* 0x0000001011387825 */ /* 0x001fe200078e0038 */
[----:B------:R-:W-:-:S02]  /*8d70*/  LOP3.LUT R26, R26, R48, R47, 0xfe, !PT ;  /* 0x000000301a1a7212 */ /* 0x000fc400078efe2f */
[----:B------:R-:W-:Y:S02]  /*8d80*/  SEL R47, RZ, 0x1, !P6 ;  /* 0x00000001ff2f7807 */ /* 0x000fe40007000000 */
[----:B------:R0:W-:Y:S01]  /*8d90*/  STG.E.128 desc[UR8][R56.64], R36 ;  /* 0x0000002438007986 */ /* 0x0001e2000c101d08 */
[----:B-1----:R-:W-:Y:S01]  /*8da0*/  IMAD.WIDE.U32 R54, R17, 0x8, R60 ;  /* 0x0000000811367825 */ /* 0x002fe200078e003c */
[----:B0-----:R-:W-:-:S05]  /*8db0*/  SEL R38, RZ, 0x1, !P3 ;  /* 0x00000001ff267807 */ /* 0x001fca0005800000 */
[----:B------:R-:W0:Y:S01]  /*8dc0*/  @P0 LDC.64 R36, c[0x0][0x398] ;  /* 0x0000e600ff240b82 */ /* 0x000e220000000a00 */
        /* <DEDUP_REMOVED lines=13> */
[----:B------:R-:W-:Y:S02]  /*8ea0*/  LOP3.LUT R56, R19, 0xff, RZ, 0xc0, !PT ;  /* 0x000000ff13387812 */ /* 0x000fe400078ec0ff */
[----:B------:R-:W-:Y:S01]  /*8eb0*/  LOP3.LUT R47, R47, 0xff00, R26, 0xf8, !PT ;  /* 0x0000ff002f2f7812 */ /* 0x000fe200078ef81a */
[----:B------:R-:W-:-:S03]  /*8ec0*/  IMAD.WIDE.U32 R54, R54, 0x10000, RZ ;  /* 0x0001000036367825 */ /* 0x000fc600078e00ff */
[----:B------:R-:W-:Y:S01]  /*8ed0*/  LOP3.LUT R47, R47, 0xff, R22, 0xf8, !PT ;  /* 0x000000ff2f2f7812 */ /* 0x000fe200078ef816 */
[----:B------:R-:W-:-:S03]  /*8ee0*/  IMAD.WIDE.U32 R56, R56, 0x100, RZ ;  /* 0x0000010038387825 */ /* 0x000fc600078e00ff */
[----:B------:R-:W-:Y:S02]  /*8ef0*/  LOP3.LUT R47, R55, R47, R39, 0xfe, !PT ;  /* 0x0000002f372f7212 */ /* 0x000fe400078efe27 */
[----:B------:R-:W-:Y:S02]  /*8f00*/  LOP3.LUT R39, R56, R38, R54, 0xfe, !PT ;  /* 0x0000002638277212 */ /* 0x000fe400078efe36 */
[----:B------:R-:W-:Y:S02]  /*8f10*/  LOP3.LUT R57, R47, R57, RZ, 0xfc, !PT ;  /* 0x000000392f397212 */ /* 0x000fe400078efcff */
[----:B------:R-:W-:Y:S01]  /*8f20*/  LOP3.LUT R56, R39, 0xff, R18, 0xf8, !PT ;  /* 0x000000ff27387812 */ /* 0x000fe200078ef812 */
[----:B-1----:R-:W-:-:S05]  /*8f30*/  IMAD.WIDE.U32 R38, R17, 0x8, R60 ;  /* 0x0000000811267825 */ /* 0x002fca00078e003c */
[----:B------:R2:W-:Y:S02]  /*8f40*/  STG.E.64 desc[UR8][R38.64], R56 ;  /* 0x0000003826007986 */ /* 0x0005e4000c101b08 */
.L_x_1721:
        /* <DEDUP_REMOVED lines=20> */
[----:B------:R-:W-:Y:S01]  /*9090*/  @!P2 IMAD.MOV.U32 R18, RZ, RZ, R65 ;  /* 0x000000ffff12a224 */ /* 0x000fe200078e0041 */
[----:B------:R-:W-:Y:S01]  /*90a0*/  @P2 IADD3 R21, PT, PT, R59, 0x1, RZ ;  /* 0x000000013b152810 */ /* 0x000fe20007ffe0ff */
[----:B------:R-:W-:Y:S01]  /*90b0*/  @P2 IMAD.MOV.U32 R26, RZ, RZ, R52 ;  /* 0x000000ffff1a2224 */ /* 0x000fe200078e0034 */
[----:B------:R-:W-:Y:S01]  /*90c0*/  @P2 MOV R18, R67 ;  /* 0x0000004300122202 */ /* 0x000fe20000000f00 */
[----:B------:R-:W-:Y:S06]  /*90d0*/  BRA `(.L_x_1724) ;  /* 0x0000000000e07947 */ /* 0x000fec0003800000 */
.L_x_1725:
        /* <DEDUP_REMOVED lines=13> */
.L_x_1727:
[----:B------:R-:W-:Y:S05]  /*91b0*/  BSYNC.RECONVERGENT B2 ;  /* 0x0000000000027941 */ /* 0x000fea0003800200 */
.L_x_1726:
        /* <DEDUP_REMOVED lines=39> */
[----:B------:R-:W-:Y:S01]  /*9430*/  MOV R26, R18 ;  /* 0x00000012001a7202 */ /* 0x000fe20000000f00 */
[----:B------:R-:W-:Y:S01]  /*9440*/  IMAD.MOV.U32 R18, RZ, RZ, R52 ;  /* 0x000000ffff127224 */ /* 0x000fe200078e0034 */
[----:B------:R-:W-:-:S07]  /*9450*/  LOP3.LUT R65, R20, UR30, R19, 0x96, !PT ;  /* 0x0000001e14417c12 */ /* 0x000fce000f8e9613 */
.L_x_1724:
[----:B------:R-:W-:Y:S05]  /*9460*/  BSYNC.RECONVERGENT B1 ;  /* 0x0000000000017941 */ /* 0x000fea0003800200 */
.L_x_1723:
[----:B------:R-:W-:Y:S01]  /*9470*/  I2FP.F32.U32 R18, R18 ;  /* 0x0000001200127245 */ /* 0x000fe20000201000 */
[----:B-----5:R-:W-:Y:S01]  /*9480*/  HADD2.F32 R19, -RZ, R36.H0_H0 ;  /* 0x20000024ff137230 */ /* 0x020fe20000004100 */
        /* <DEDUP_REMOVED lines=19> */
.L_x_1730:
        /* <DEDUP_REMOVED lines=13> */
.L_x_1732:
[----:B------:R-:W-:Y:S05]  /*9690*/  BSYNC.RECONVERGENT B2 ;  /* 0x0000000000027941 */ /* 0x000fea0003800200 */
.L_x_1731:
        /* <DEDUP_REMOVED lines=39> */
[----:B------:R-:W-:Y:S02]  /*9910*/  LOP3.LUT R65, R20, UR30, R19, 0x96, !PT ;  /* 0x0000001e14417c12 */ /* 0x000fe4000f8e9613 */
[----:B------:R-:W-:Y:S01]  /*9920*/  MOV R20, R26 ;  /* 0x0000001a00147202 */ /* 0x000fe20000000f00 */
[----:B------:R-:W-:-:S07]  /*9930*/  IMAD.MOV.U32 R26, RZ, RZ, R18 ;  /* 0x000000ffff1a7224 */ /* 0x000fce00078e0012 */
.L_x_1729:
[----:B------:R-:W-:Y:S05]  /*9940*/  BSYNC.RECONVERGENT B1 ;  /* 0x0000000000017941 */ /* 0x000fea0003800200 */
.L_x_1728:
[----:B------:R-:W-:Y:S01]  /*9950*/  I2FP.F32.U32 R18, R20 ;  /* 0x0000001400127245 */ /* 0x000fe20000201000 */
[----:B------:R-:W-:Y:S01]  /*9960*/  HADD2.F32 R19, -RZ, R32.H0_H0 ;  /* 0x20000020ff137230 */ /* 0x000fe20000004100 */
[----:B------:R-:W-:Y:S01]  /*9970*/  ISETP.NE.AND P3, PT, R22, 0x1, PT ;  /* 0x000000011600780c */ /* 0x000fe20003f65270 */
[----:B------:R-:W-:Y:S01]  /*9980*/  BSSY.RECONVERGENT B1, `(.L_x_1733) ;  /* 0x000004e000017945 */ /* 0x000fe20003800200 */
[----:B------:R-:W-:Y:S01]  /*9990*/  MOV R23, 0x2 ;  /* 0x0000000200177802 */ /* 0x000fe20000000f00 */
        /* <DEDUP_REMOVED lines=20> */
.L_x_1735:
        /* <DEDUP_REMOVED lines=13> */
.L_x_1737:
[----:B------:R-:W-:Y:S05]  /*9bb0*/  BSYNC.RECONVERGENT B2 ;  /* 0x0000000000027941 */ /* 0x000fea0003800200 */
.L_x_1736:
        /* <DEDUP_REMOVED lines=42> */
.L_x_1734:
[----:B------:R-:W-:Y:S05]  /*9e60*/  BSYNC.RECONVERGENT B1 ;  /* 0x0000000000017941 */ /* 0x000fea0003800200 */
.L_x_1733:
        /* <DEDUP_REMOVED lines=21> */
.L_x_1740:
        /* <DEDUP_REMOVED lines=13> */
.L_x_1742:
[----:B------:R-:W-:Y:S05]  /*a090*/  BSYNC.RECONVERGENT B2 ;  /* 0x0000000000027941 */ /* 0x000fea0003800200 */
.L_x_1741:
        /* <DEDUP_REMOVED lines=42> */
.L_x_1739:
[----:B------:R-:W-:Y:S05]  /*a340*/  BSYNC.RECONVERGENT B1 ;  /* 0x0000000000017941 */ /* 0x000fea0003800200 */
.L_x_1738:
        /* <DEDUP_REMOVED lines=10> */
[----:B------:R-:W-:-:S03]  /*a3f0*/  MOV R21, R70 ;  /* 0x0000004600157202 */ /* 0x000fc60000000f00 */
[----:B------:R-:W-:-:S04]  /*a400*/  FADD.FTZ R19, R19, R20 ;  /* 0x0000001413137221 */ /* 0x000fc80000010000 */
[----:B------:R-:W-:Y:S01]  /*a410*/  @P1 FADD.FTZ R53, R22, R19 ;  /* 0x0000001316351221 */ /* 0x000fe20000010000 */
[----:B------:R-:W-:Y:S02]  /*a420*/  @!P1 MOV R53, R19 ;  /* 0x0000001300359202 */ /* 0x000fe40000000f00 */
[----:B------:R-:W-:Y:S02]  /*a430*/  SEL R19, RZ, 0x1, P2 ;  /* 0x00000001ff137807 */ /* 0x000fe40001000000 */
[----:B0-----:R-:W-:Y:S01]  /*a440*/  F2FP.F16.F32.PACK_AB R36, RZ, R53 ;  /* 0x00000035ff24723e */ /* 0x001fe200000000ff */
[----:B------:R-:W-:Y:S06]  /*a450*/  @!P3 BRA `(.L_x_1744) ;  /* 0x000000040000b947 */ /* 0x000fec0003800000 */
        /* <DEDUP_REMOVED lines=8> */
.L_x_1745:
        /* <DEDUP_REMOVED lines=13> */
.L_x_1747:
[----:B------:R-:W-:Y:S05]  /*a5b0*/  BSYNC.RECONVERGENT B2 ;  /* 0x0000000000027941 */ /* 0x000fea0003800200 */
.L_x_1746:
        /* <DEDUP_REMOVED lines=39> */
[----:B------:R-:W-:Y:S02]  /*a830*/  LOP3.LUT R65, R22, UR30, R21, 0x96, !PT ;  /* 0x0000001e16417c12 */ /* 0x000fe4000f8e9615 */
[----:B------:R-:W-:Y:S01]  /*a840*/  MOV R21, R26 ;  /* 0x0000001a00157202 */ /* 0x000fe20000000f00 */
[----:B------:R-:W-:-:S07]  /*a850*/  IMAD.MOV.U32 R26, RZ, RZ, R20 ;  /* 0x000000ffff1a7224 */ /* 0x000fce00078e0014 */
.L_x_1744:
[----:B------:R-:W-:Y:S05]  /*a860*/  BSYNC.RECONVERGENT B1 ;  /* 0x0000000000017941 */ /* 0x000fea0003800200 */
.L_x_1743:
[----:B------:R-:W-:Y:S01]  /*a870*/  I2FP.F32.U32 R20, R21 ;  /* 0x0000001500147245 */ /* 0x000fe20000201000 */
[----:B------:R-:W-:Y:S01]  /*a880*/  HADD2.F32 R21, -RZ, R37.H0_H0 ;  /* 0x20000025ff157230 */ /* 0x000fe20000004100 */
        /* <DEDUP_REMOVED lines=19> */
.L_x_1750:
        /* <DEDUP_REMOVED lines=13> */
.L_x_1752:
[----:B------:R-:W-:Y:S05]  /*aa90*/  BSYNC.RECONVERGENT B2 ;  /* 0x0000000000027941 */ /* 0x000fea0003800200 */
.L_x_1751:
        /* <DEDUP_REMOVED lines=42> */
.L_x_1749:
[----:B------:R-:W-:Y:S05]  /*ad40*/  BSYNC.RECONVERGENT B1 ;  /* 0x0000000000017941 */ /* 0x000fea0003800200 */
.L_x_1748:
[----:B------:R-:W-:Y:S01]  /*ad50*/  I2FP.F32.U32 R20, R22 ;  /* 0x0000001600147245 */ /* 0x000fe20000201000 */
[----:B------:R-:W-:Y:S01]  /*ad60*/  HADD2.F32 R21, -RZ, R33.H0_H0 ;  /* 0x20000021ff157230 */ /* 0x000fe20000004100 */
[----:B------:R-:W-:Y:S01]  /*ad70*/  ISETP.NE.AND P3, PT, R23, 0x1, PT ;  /* 0x000000011700780c */ /* 0x000fe20003f65270 */
[----:B------:R-:W-:Y:S01]  /*ad80*/  @P1 HADD2.F32 R25, -RZ, R29.H0_H0 ;  /* 0x2000001dff191230 */ /* 0x000fe20000004100 */
[----:B------:R-:W-:Y:S01]  /*ad90*/  BSSY.RECONVERGENT B1, `(.L_x_1753) ;  /* 0x000004d000017945 */ /* 0x000fe20003800200 */
[----:B------:R-:W-:Y:S01]  /*ada0*/  FFMA.FTZ R20, R20, R51, 1.1641532182693481445e-10 ;  /* 0x2f00000014147423 */ /* 0x000fe20000010033 */
[----:B------:R-:W-:Y:S01]  /*adb0*/  FMUL.FTZ R21, R21, R50 ;  /* 0x0000003215157220 */ /* 0x000fe20000410000 */
[----:B------:R-:W-:-:S03]  /*adc0*/  MOV R54, 0x2 ;  /* 0x0000000200367802 */ /* 0x000fc60000000f00 */
[----:B------:R-:W-:-:S04]  /*add0*/  FSETP.GTU.FTZ.AND P2, PT, R20, R49, PT ;  /* 0x000000311400720b */ /* 0x000fc80003f5c000 */
[----:B------:R-:W-:-:S05]  /*ade0*/  FSEL R21, R21, RZ, !P2 ;  /* 0x000000ff15157208 */ /* 0x000fca0005000000 */
[----:B------:R-:W-:Y:S01]  /*adf0*/  FADD.FTZ R20, R52, R21 ;  /* 0x0000001534147221 */ /* 0x000fe20000010000 */
[----:B------:R-:W-:-:S03]  /*ae00*/  IMAD.MOV.U32 R21, RZ, RZ, R70 ;  /* 0x000000ffff157224 */ /* 0x000fc600078e0046 */
        /* <DEDUP_REMOVED lines=13> */
.L_x_1755:
        /* <DEDUP_REMOVED lines=13> */
.L_x_1757:
[----:B------:R-:W-:Y:S05]  /*afb0*/  BSYNC.RECONVERGENT B2 ;  /* 0x0000000000027941 */ /* 0x000fea0003800200 */
.L_x_1756:
        /* <DEDUP_REMOVED lines=42> */
.L_x_1754:
[----:B------:R-:W-:Y:S05]  /*b260*/  BSYNC.RECONVERGENT B1 ;  /* 0x0000000000017941 */ /* 0x000fea0003800200 */
.L_x_1753:
        /* <DEDUP_REMOVED lines=21> */
.L_x_1760:
        /* <DEDUP_REMOVED lines=13> */
.L_x_1762:
[----:B------:R-:W-:Y:S05]  /*b490*/  BSYNC.RECONVERGENT B2 ;  /* 0x0000000000027941 */ /* 0x000fea0003800200 */
.L_x_1761:
        /* <DEDUP_REMOVED lines=42> */
.L_x_1759:
[----:B------:R-:W-:Y:S05]  /*b740*/  BSYNC.RECONVERGENT B1 ;  /* 0x0000000000017941 */ /* 0x000fea0003800200 */
.L_x_1758:
[----:B------:R-:W-:Y:S01]  /*b750*/  I2FP.F32.U32 R22, R23 ;  /* 0x0000001700167245 */ /* 0x000fe20000201000 */
[----:B------:R-:W-:Y:S01]  /*b760*/  HADD2.F32 R23, -RZ, R33.H1_H1 ;  /* 0x30000021ff177230 */ /* 0x000fe20000004100 */
[----:B------:R-:W-:Y:S01]  /*b770*/  BSSY.RECONVERGENT B1, `(.L_x_1763) ;  /* 0x000004f000017945 */ /* 0x000fe20003800200 */
[----:B------:R-:W-:Y:S02]  /*b780*/  @P1 HADD2.F32 R55, -RZ, R29.H1_H1 ;  /* 0x3000001dff371230 */ /* 0x000fe40000004100 */
[----:B------:R-:W-:Y:S01]  /*b790*/  FFMA.FTZ R22, R22, R51, 1.1641532182693481445e-10 ;  /* 0x2f00000016167423 */ /* 0x000fe20000010033 */
[----:B------:R-:W-:Y:S01]  /*b7a0*/  FMUL.FTZ R23, R23, R50 ;  /* 0x0000003217177220 */ /* 0x000fe20000410000 */
[----:B------:R-:W-:-:S03]  /*b7b0*/  IMAD.MOV.U32 R54, RZ, RZ, 0x2 ;  /* 0x00000002ff367424 */ /* 0x000fc600078e00ff */
[----:B------:R-:W-:-:S04]  /*b7c0*/  FSETP.GTU.FTZ.AND P2, PT, R22, R49, PT ;  /* 0x000000311600720b */ /* 0x000fc80003f5c000 */
[----:B------:R-:W-:Y:S02]  /*b7d0*/  FSEL R22, R23, RZ, !P2 ;  /* 0x000000ff17167208 */ /* 0x000fe40005000000 */
[----:B------:R-:W-:-:S03]  /*b7e0*/  MOV R23, R70 ;  /* 0x0000004600177202 */ /* 0x000fc60000000f00 */
        /* <DEDUP_REMOVED lines=15> */
.L_x_1765:
        /* <DEDUP_REMOVED lines=13> */
.L_x_1767:
[----:B------:R-:W-:Y:S05]  /*b9b0*/  BSYNC.RECONVERGENT B2 ;  /* 0x0000000000027941 */ /* 0x000fea0003800200 */
.L_x_1766:
        /* <DEDUP_REMOVED lines=42> */
.L_x_1764:
[----:B------:R-:W-:Y:S05]  /*bc60*/  BSYNC.RECONVERGENT B1 ;  /* 0x0000000000017941 */ /* 0x000fea0003800200 */
.L_x_1763:
        /* <DEDUP_REMOVED lines=8> */
[----:B------:R-:W-:Y:S02]  /*bcf0*/  FSEL R24, R23, RZ, !P2 ;  /* 0x000000ff17187208 */ /* 0x000fe40005000000 */
[----:B------:R-:W-:Y:S02]  /*bd00*/  PLOP3.LUT P2, PT, P2, PT, PT, 0x8, 0x80 ;  /* 0x000000000080781c */ /* 0x000fe4000174e170 */
[----:B------:R-:W-:Y:S01]  /*bd10*/  MOV R23, R70 ;  /* 0x0000004600177202 */ /* 0x000fe20000000f00 */
[----:B------:R-:W-:Y:S10]  /*bd20*/  @!P3 BRA `(.L_x_1769) ;  /* 0x000000040000b947 */ /* 0x000ff40003800000 */
[----:B------:R-:W-:-:S13]  /*bd30*/  ISETP.NE.AND P3, PT, R54, 0x3, PT ;  /* 0x000000033600780c */ /* 0x000fda0003f65270 */
[----:B------:R-:W-:Y:S05]  /*bd40*/  @!P3 BRA `(.L_x_1770) ;  /* 0x000000000018b947 */ /* 0x000fea0003800000 */
[----:B------:R-:W-:-:S13]  /*bd50*/  ISETP.NE.AND P3, PT, R54, 0x2, PT ;  /* 0x000000023600780c */ /* 0x000fda0003f65270 */
[----:B------:R-:W-:Y:S01]  /*bd60*/  @!P3 IMAD.MOV.U32 R56, RZ, RZ, 0x3 ;  /* 0x00000003ff38b424 */ /* 0x000fe200078e00ff */
[----:B------:R-:W-:Y:S01]  /*bd70*/  @P3 IADD3 R56, PT, PT, R54, 0x1, RZ ;  /* 0x0000000136383810 */ /* 0x000fe20007ffe0ff */
[----:B------:R-:W-:Y:S01]  /*bd80*/  @!P3 IMAD.MOV.U32 R23, RZ, RZ, R65 ;  /* 0x000000ffff17b224 */ /* 0x000fe200078e0041 */
[----:B------:R-:W-:Y:S01]  /*bd90*/  @P3 MOV R23, R67 ;  /* 0x0000004300173202 */ /* 0x000fe20000000f00 */
[----:B------:R-:W-:Y:S06]  /*bda0*/  BRA `(.L_x_1769) ;  /* 0x0000000000e07947 */ /* 0x000fec0003800000 */
.L_x_1770:
        /* <DEDUP_REMOVED lines=13> */
.L_x_1772:
[----:B------:R-:W-:Y:S05]  /*be80*/  BSYNC.RECONVERGENT B2 ;  /* 0x0000000000027941 */ /* 0x000fea0003800200 */
.L_x_1771:
        /* <DEDUP_REMOVED lines=39> */
[----:B------:R-:W-:Y:S01]  /*c100*/  HFMA2 R56, -RZ, RZ, 0, 0 ;  /* 0x00000000ff387431 */ /* 0x000fe200000001ff */
[----:B------:R-:W-:Y:S01]  /*c110*/  MOV R23, R26 ;  /* 0x0000001a00177202 */ /* 0x000fe20000000f00 */
[----:B------:R-:W-:-:S07]  /*c120*/  IMAD.MOV.U32 R26, RZ, RZ, R22 ;  /* 0x000000ffff1a7224 */ /* 0x000fce00078e0016 */
.L_x_1769:
[----:B------:R-:W-:Y:S05]  /*c130*/  BSYNC.RECONVERGENT B1 ;  /* 0x0000000000017941 */ /* 0x000fea0003800200 */
.L_x_1768:
[----:B------:R-:W-:Y:S01]  /*c140*/  I2FP.F32.U32 R22, R23 ;  /* 0x0000001700167245 */ /* 0x000fe20000201000 */
[----:B------:R-:W-:Y:S01]  /*c150*/  HADD2.F32 R23, -RZ, R34.H0_H0 ;  /* 0x20000022ff177230 */ /* 0x000fe20000004100 */
        /* <DEDUP_REMOVED lines=8> */
[----:B------:R-:W-:-:S05]  /*c1e0*/  @P1 HADD2.F32 R23, -RZ, R30.H0_H0 ;  /* 0x2000001eff171230 */ /* 0x000fca0000004100 */
[--C-:B------:R-:W-:Y:S01]  /*c1f0*/  @P1 FADD.FTZ R54, R23, R24.reuse ;  /* 0x0000001817361221 */ /* 0x100fe20000010000 */
[----:B------:R-:W-:Y:S01]  /*c200*/  @!P1 IMAD.MOV.U32 R54, RZ, RZ, R24 ;  /* 0x000000ffff369224 */ /* 0x000fe200078e0018 */
[----:B------:R-:W-:Y:S01]  /*c210*/  MOV R24, 0x2 ;  /* 0x0000000200187802 */ /* 0x000fe20000000f00 */
[----:B------:R-:W-:-:S03]  /*c220*/  IMAD.MOV.U32 R23, RZ, RZ, R70 ;  /* 0x000000ffff177224 */ /* 0x000fc600078e0046 */
[----:B------:R-:W-:Y:S01]  /*c230*/  F2FP.F16.F32.PACK_AB R64, RZ, R54 ;  /* 0x00000036ff40723e */ /* 0x000fe200000000ff */
[----:B------:R-:W-:Y:S06]  /*c240*/  @!P3 BRA `(.L_x_1774) ;  /* 0x000000040000b947 */ /* 0x000fec0003800000 */
[----:B------:R-:W-:-:S13]  /*c250*/  ISETP.NE.AND P3, PT, R56, 0x3, PT ;  /* 0x000000033800780c */ /* 0x000fda0003f65270 */
[----:B------:R-:W-:Y:S05]  /*c260*/  @!P3 BRA `(.L_x_1775) ;  /* 0x000000000018b947 */ /* 0x000fea0003800000 */
[----:B------:R-:W-:-:S13]  /*c270*/  ISETP.NE.AND P3, PT, R56, 0x2, PT ;  /* 0x000000023800780c */ /* 0x000fda0003f65270 */
[----:B------:R-:W-:Y:S01]  /*c280*/  @!P3 MOV R24, 0x3 ;  /* 0x000000030018b802 */ /* 0x000fe20000000f00 */
[----:B------:R-:W-:Y:S01]  /*c290*/  @P3 VIADD R24, R56, 0x1 ;  /* 0x0000000138183836 */ /* 0x000fe20000000000 */
[----:B------:R-:W-:Y:S01]  /*c2a0*/  @!P3 MOV R23, R65 ;  /* 0x000000410017b202 */ /* 0x000fe20000000f00 */
[----:B------:R-:W-:Y:S01]  /*c2b0*/  @P3 IMAD.MOV.U32 R23, RZ, RZ, R67 ;  /* 0x000000ffff173224 */ /* 0x000fe200078e0043 */
[----:B------:R-:W-:Y:S06]  /*c2c0*/  BRA `(.L_x_1774) ;  /* 0x0000000000e07947 */ /* 0x000fec0003800000 */
.L_x_1775:
        /* <DEDUP_REMOVED lines=13> */
.L_x_1777:
[----:B------:R-:W-:Y:S05]  /*c3a0*/  BSYNC.RECONVERGENT B2 ;  /* 0x0000000000027941 */ /* 0x000fea0003800200 */
.L_x_1776:
        /* <DEDUP_REMOVED lines=41> */
[----:B------:R-:W-:-:S07]  /*c640*/  MOV R26, R56 ;  /* 0x00000038001a7202 */ /* 0x000fce0000000f00 */
.L_x_1774:
[----:B------:R-:W-:Y:S05]  /*c650*/  BSYNC.RECONVERGENT B1 ;  /* 0x0000000000017941 */ /* 0x000fea0003800200 */
.L_x_1773:
        /* <DEDUP_REMOVED lines=20> */
.L_x_1780:
        /* <DEDUP_REMOVED lines=13> */
.L_x_1782:
[----:B------:R-:W-:Y:S05]  /*c870*/  BSYNC.RECONVERGENT B2 ;  /* 0x0000000000027941 */ /* 0x000fea0003800200 */
.L_x_1781:
        /* <DEDUP_REMOVED lines=40> */
[----:B------:R-:W-:Y:S01]  /*cb00*/  IMAD.MOV.U32 R57, RZ, RZ, RZ ;  /* 0x000000ffff397224 */ /* 0x000fe200078e00ff */
[----:B------:R-:W-:-:S07]  /*cb10*/  MOV R26, R56 ;  /* 0x00000038001a7202 */ /* 0x000fce0000000f00 */
.L_x_1779:
[----:B------:R-:W-:Y:S05]  /*cb20*/  BSYNC.RECONVERGENT B1 ;  /* 0x0000000000017941 */ /* 0x000fea0003800200 */
.L_x_1778:
        /* <DEDUP_REMOVED lines=14> */
[----:B------:R-:W-:Y:S02]  /*cc10*/  PRMT R23, R24, 0x7610, R23 ;  /* 0x0000761018177816 */ /* 0x000fe40000000017 */
[----:B------:R-:W-:Y:S02]  /*cc20*/  F2FP.F16.F32.PACK_AB R38, RZ, R56 ;  /* 0x00000038ff26723e */ /* 0x000fe400000000ff */
[----:B------:R-:W-:Y:S01]  /*cc30*/  MOV R24, R70 ;  /* 0x0000004600187202 */ /* 0x000fe20000000f00 */
[----:B------:R-:W-:Y:S06]  /*cc40*/  @!P4 BRA `(.L_x_1784) ;  /* 0x000000040004c947 */ /* 0x000fec0003800000 */
        /* <DEDUP_REMOVED lines=8> */
.L_x_1785:
        /* <DEDUP_REMOVED lines=13> */
.L_x_1787:
[----:B------:R-:W-:Y:S05]  /*cda0*/  BSYNC.RECONVERGENT B2 ;  /* 0x0000000000027941 */ /* 0x000fea0003800200 */
.L_x_1786:
        /* <DEDUP_REMOVED lines=41> */
[----:B------:R-:W-:Y:S02]  /*d040*/  LOP3.LUT R65, R66, UR30, R69, 0x96, !PT ;  /* 0x0000001e42417c12 */ /* 0x000fe4000f8e9645 */
[----:B------:R-:W-:-:S07]  /*d050*/  MOV R26, R68 ;  /* 0x00000044001a7202 */ /* 0x000fce0000000f00 */
.L_x_1784:
[----:B------:R-:W-:Y:S05]  /*d060*/  BSYNC.RECONVERGENT B1 ;  /* 0x0000000000017941 */ /* 0x000fea0003800200 */
.L_x_1783:
        /* <DEDUP_REMOVED lines=20> */
.L_x_1790:
        /* <DEDUP_REMOVED lines=13> */
.L_x_1792:
[----:B------:R-:W-:Y:S05]  /*d280*/  BSYNC.RECONVERGENT B2 ;  /* 0x0000000000027941 */ /* 0x000fea0003800200 */
.L_x_1791:
        /* <DEDUP_REMOVED lines=37> */
[----:B------:R-:W-:Y:S02]  /*d4e0*/  IMAD.MOV.U32 R70, RZ, RZ, R68 ;  /* 0x000000ffff467224 */ /* 0x000fe400078e0044 */
[----:B------:R-:W-:Y:S01]  /*d4f0*/  IMAD.WIDE.U32 R68, R57, -0x2daee0ad, RZ ;  /* 0xd2511f5339447825 */ /* 0x000fe200078e00ff */
[----:B------:R-:W-:-:S03]  /*d500*/  MOV R57, R26 ;  /* 0x0000001a00397202 */ /* 0x000fc60000000f00 */
[----:B------:R-:W-:Y:S01]  /*d510*/  IMAD.MOV.U32 R26, RZ, RZ, R68 ;  /* 0x000000ffff1a7224 */ /* 0x000fe200078e0044 */
[----:B------:R-:W-:Y:S01]  /*d520*/  LOP3.LUT R65, R66, UR30, R69, 0x96, !PT ;  /* 0x0000001e42417c12 */ /* 0x000fe2000f8e9645 */
[----:B------:R-:W-:-:S07]  /*d530*/  HFMA2 R66, -RZ, RZ, 0, 0 ;  /* 0x00000000ff427431 */ /* 0x000fce00000001ff */
.L_x_1789:
[----:B------:R-:W-:Y:S05]  /*d540*/  BSYNC.RECONVERGENT B1 ;  /* 0x0000000000017941 */ /* 0x000fea0003800200 */
.L_x_1788:
[----:B------:R-:W-:Y:S01]  /*d550*/  I2FP.F32.U32 R68, R57 ;  /* 0x0000003900447245 */ /* 0x000fe20000201000 */
[----:B------:R-:W-:Y:S01]  /*d560*/  HADD2.F32 R63, -RZ, R35.H0_H0 ;  /* 0x20000023ff3f7230 */ /* 0x000fe20000004100 */
[----:B------:R-:W-:Y:S01]  /*d570*/  BSSY.RECONVERGENT B1, `(.L_x_1793) ;  /* 0x0000051000017945 */ /* 0x000fe20003800200 */
[----:B------:R-:W-:Y:S02]  /*d580*/  IMAD.MOV.U32 R71, RZ, RZ, R70 ;  /* 0x000000ffff477224 */ /* 0x000fe400078e0046 */
[----:B------:R-:W-:Y:S01]  /*d590*/  FFMA.FTZ R57, R68, R51, 1.1641532182693481445e-10 ;  /* 0x2f00000044397423 */ /* 0x000fe20000010033 */
[----:B------:R-:W-:-:S04]  /*d5a0*/  FMUL.FTZ R63, R63, R50 ;  /* 0x000000323f3f7220 */ /* 0x000fc80000410000 */
[----:B------:R-:W-:Y:S01]  /*d5b0*/  FSETP.GTU.FTZ.AND P5, PT, R57, R49, PT ;  /* 0x000000313900720b */ /* 0x000fe20003fbc000 */
[----:B------:R-:W-:-:S03]  /*d5c0*/  @P1 HADD2.F32 R57, -RZ, R31.H0_H0 ;  /* 0x2000001fff391230 */ /* 0x000fc60000004100 */
[----:B------:R-:W-:Y:S02]  /*d5d0*/  FSEL R63, R63, RZ, !P5 ;  /* 0x000000ff3f3f7208 */ /* 0x000fe40006800000 */
[----:B------:R-:W-:Y:S02]  /*d5e0*/  SEL R68, RZ, 0x1, P5 ;  /* 0x00000001ff447807 */ /* 0x000fe40002800000 */
[----:B------:R-:W-:Y:S01]  /*d5f0*/  ISETP.NE.AND P5, PT, R66, 0x1, PT ;  /* 0x000000014200780c */ /* 0x000fe20003fa5270 */
[----:B------:R-:W-:-:S04]  /*d600*/  FADD.FTZ R24, R24, R63 ;  /* 0x0000003f18187221 */ /* 0x000fc80000010000 */
[--C-:B------:R-:W-:Y:S01]  /*d610*/  @P1 FADD.FTZ R57, R57, R24.reuse ;  /* 0x0000001839391221 */ /* 0x100fe20000010000 */
[--C-:B------:R-:W-:Y:S01]  /*d620*/  @!P1 IMAD.MOV.U32 R57, RZ, RZ, R24.reuse ;  /* 0x000000ffff399224 */ /* 0x100fe200078e0018 */
[----:B------:R-:W-:Y:S02]  /*d630*/  PRMT R24, R68, 0x7610, R24 ;  /* 0x0000761044187816 */ /* 0x000fe40000000018 */
[----:B------:R-:W-:Y:S02]  /*d640*/  MOV R68, 0x2 ;  /* 0x0000000200447802 */ /* 0x000fe40000000f00 */
[----:B------:R-:W-:Y:S02]  /*d650*/  F2FP.F16.F32.PACK_AB R63, RZ, R57 ;  /* 0x00000039ff3f723e */ /* 0x000fe400000000ff */
[----:B------:R-:W-:Y:S05]  /*d660*/  @!P5 BRA `(.L_x_1794) ;  /* 0x000000040004d947 */ /* 0x000fea0003800000 */
        /* <DEDUP_REMOVED lines=8> */
.L_x_1795:
        /* <DEDUP_REMOVED lines=13> */
.L_x_1797:
[----:B------:R-:W-:Y:S05]  /*d7c0*/  BSYNC.RECONVERGENT B2 ;  /* 0x0000000000027941 */ /* 0x000fea0003800200 */
.L_x_1796:
        /* <DEDUP_REMOVED lines=35> */
[----:B------:R-:W-:-:S05]  /*da00*/  LOP3.LUT R68, R68, UR27, R67, 0x96, !PT ;  /* 0x0000001b44447c12 */ /* 0x000fca000f8e9643 */
[----:B------:R-:W-:-:S05]  /*da10*/  IMAD.WIDE.U32 R68, R68, -0x2daee0ad, RZ ;  /* 0xd2511f5344447825 */ /* 0x000fca00078e00ff */
[----:B------:R-:W-:Y:S02]  /*da20*/  LOP3.LUT R65, R70, UR30, R69, 0x96, !PT ;  /* 0x0000001e46417c12 */ /* 0x000fe4000f8e9645 */
[----:B------:R-:W-:Y:S01]  /*da30*/  MOV R26, R68 ;  /* 0x00000044001a7202 */ /* 0x000fe20000000f00 */
[----:B------:R-:W-:-:S04]  /*da40*/  IMAD.WIDE.U32 R68, R85, -0x326172a9, RZ ;  /* 0xcd9e8d5755447825 */ /* 0x000fc800078e00ff */
[----:B------:R-:W-:Y:S02]  /*da50*/  IMAD.MOV.U32 R70, RZ, RZ, R68 ;  /* 0x000000ffff467224 */ /* 0x000fe400078e0044 */
[----:B------:R-:W-:Y:S01]  /*da60*/  HFMA2 R68, -RZ, RZ, 0, 0 ;  /* 0x00000000ff447431 */ /* 0x000fe200000001ff */
[----:B------:R-:W-:-:S07]  /*da70*/  LOP3.LUT R67, R66, UR29, R69, 0x96, !PT ;  /* 0x0000001d42437c12 */ /* 0x000fce000f8e9645 */
.L_x_1794:
[----:B------:R-:W-:Y:S05]  /*da80*/  BSYNC.RECONVERGENT B1 ;  /* 0x0000000000017941 */ /* 0x000fea0003800200 */
.L_x_1793:
[----:B------:R-:W-:Y:S01]  /*da90*/  I2FP.F32.U32 R66, R71 ;  /* 0x0000004700427245 */ /* 0x000fe20000201000 */
[----:B------:R-:W-:Y:S01]  /*daa0*/  HADD2.F32 R39, -RZ, R39.H1_H1 ;  /* 0x30000027ff277230 */ /* 0x000fe20000004100 */
[----:B------:R-:W-:Y:S01]  /*dab0*/  ISETP.NE.AND P6, PT, R68, 0x1, PT ;  /* 0x000000014400780c */ /* 0x000fe20003fc5270 */
[----:B------:R-:W-:Y:S01]  /*dac0*/  BSSY.RECONVERGENT B1, `(.L_x_1798) ;  /* 0x000004c000017945 */ /* 0x000fe20003800200 */
[----:B------:R-:W-:Y:S01]  /*dad0*/  MOV R71, R70 ;  /* 0x0000004600477202 */ /* 0x000fe20000000f00 */
[----:B------:R-:W-:Y:S01]  /*dae0*/  FFMA.FTZ R66, R66, R51, 1.1641532182693481445e-10 ;  /* 0x2f00000042427423 */ /* 0x000fe20000010033 */
[----:B------:R-:W-:-:S04]  /*daf0*/  FMUL.FTZ R39, R39, R50 ;  /* 0x0000003227277220 */ /* 0x000fc80000410000 */
        /* <DEDUP_REMOVED lines=13> */
.L_x_1800:
        /* <DEDUP_REMOVED lines=15> */
.L_x_1802:
[----:B------:R-:W-:Y:S05]  /*dcc0*/  BSYNC.RECONVERGENT B2 ;  /* 0x0000000000027941 */ /* 0x000fea0003800200 */
.L_x_1801:
        /* <DEDUP_REMOVED lines=34> */
[----:B------:R-:W-:-:S04]  /*def0*/  MOV R71, R26 ;  /* 0x0000001a00477202 */ /* 0x000fc80000000f00 */
[----:B------:R-:W-:-:S05]  /*df00*/  LOP3.LUT R68, R68, UR27, R67, 0x96, !PT ;  /* 0x0000001b44447c12 */ /* 0x000fca000f8e9643 */
[----:B------:R-:W-:-:S04]  /*df10*/  IMAD.WIDE.U32 R68, R68, -0x2daee0ad, RZ ;  /* 0xd2511f5344447825 */ /* 0x000fc800078e00ff */
[----:B------:R-:W-:Y:S01]  /*df20*/  IMAD.MOV.U32 R26, RZ, RZ, R68 ;  /* 0x000000ffff1a7224 */ /* 0x000fe200078e0044 */
[----:B------:R-:W-:Y:S01]  /*df30*/  LOP3.LUT R65, R70, UR30, R69, 0x96, !PT ;  /* 0x0000001e46417c12 */ /* 0x000fe2000f8e9645 */
[----:B------:R-:W-:-:S05]  /*df40*/  IMAD.WIDE.U32 R68, R85, -0x326172a9, RZ ;  /* 0xcd9e8d5755447825 */ /* 0x000fca00078e00ff */
[----:B------:R-:W-:Y:S01]  /*df50*/  LOP3.LUT R67, R66, UR29, R69, 0x96, !PT ;  /* 0x0000001d42437c12 */ /* 0x000fe2000f8e9645 */
[----:B------:R-:W-:Y:S01]  /*df60*/  IMAD.MOV.U32 R66, RZ, RZ, RZ ;  /* 0x000000ffff427224 */ /* 0x000fe200078e00ff */
[----:B------:R-:W-:-:S07]  /*df70*/  MOV R70, R68 ;  /* 0x0000004400467202 */ /* 0x000fce0000000f00 */
.L_x_1799:
[----:B------:R-:W-:Y:S05]  /*df80*/  BSYNC.RECONVERGENT B1 ;  /* 0x0000000000017941 */ /* 0x000fea0003800200 */
.L_x_1798:
[----:B------:R-:W-:Y:S02]  /*df90*/  I2FP.F32.U32 R68, R71 ;  /* 0x0000004700447245 */ /* 0x000fe40000201000 */
[----:B------:R-:W-:Y:S02]  /*dfa0*/  PRMT R37, R25, 0x5410, R37 ;  /* 0x0000541019257816 */ /* 0x000fe40000000025 */
[----:B------:R-:W-:Y:S01]  /*dfb0*/  PRMT R38, R64, 0x5410, R38 ;  /* 0x0000541040267816 */ /* 0x000fe20000000026 */
[----:B------:R-:W-:Y:S01]  /*dfc0*/  FFMA.FTZ R68, R68, R51, 1.1641532182693481445e-10 ;  /* 0x2f00000044447423 */ /* 0x000fe20000010033 */
[----:B------:R-:W-:Y:S01]  /*dfd0*/  HADD2.F32 R51, -RZ, R35.H1_H1 ;  /* 0x30000023ff337230 */ /* 0x000fe20000004100 */
[----:B------:R-:W-:-:S03]  /*dfe0*/  PRMT R36, R62, 0x5410, R36 ;  /* 0x000054103e247816 */ /* 0x000fc60000000024 */
[----:B------:R-:W-:Y:S01]  /*dff0*/  FSETP.GTU.FTZ.AND P6, PT, R68, R49, PT ;  /* 0x000000314400720b */ /* 0x000fe20003fdc000 */
[----:B------:R-:W-:-:S05]  /*e000*/  FMUL.FTZ R51, R51, R50 ;  /* 0x0000003233337220 */ /* 0x000fca0000410000 */
[----:B------:R-:W-:-:S05]  /*e010*/  FSEL R50, R51, RZ, !P6 ;  /* 0x000000ff33327208 */ /* 0x000fca0007000000 */
[----:B------:R-:W-:Y:S01]  /*e020*/  FADD.FTZ R39, R39, R50 ;  /* 0x0000003227277221 */ /* 0x000fe20000010000 */
[----:B------:R-:W-:-:S05]  /*e030*/  @P1 HADD2.F32 R50, -RZ, R31.H1_H1 ;  /* 0x3000001fff321230 */ /* 0x000fca0000004100 */
[----:B------:R-:W-:Y:S01]  /*e040*/  @P1 FADD.FTZ R49, R50, R39 ;  /* 0x0000002732311221 */ /* 0x000fe20000010000 */
[----:B------:R-:W-:Y:S02]  /*e050*/  @!P1 MOV R49, R39 ;  /* 0x0000002700319202 */ /* 0x000fe40000000f00 */
[----:B------:R-:W-:Y:S02]  /*e060*/  SEL R50, RZ, 0x1, P6 ;  /* 0x00000001ff327807 */ /* 0x000fe40003000000 */
[----:B------:R-:W-:Y:S02]  /*e070*/  F2FP.F16.F32.PACK_AB R39, RZ, R49 ;  /* 0x00000031ff27723e */ /* 0x000fe400000000ff */
[----:B------:R-:W-:Y:S02]  /*e080*/  PRMT R25, R50, 0x7610, R25 ;  /* 0x0000761032197816 */ /* 0x000fe40000000019 */
[----:B------:R-:W-:Y:S01]  /*e090*/  PRMT R39, R63, 0x5410, R39 ;  /* 0x000054103f277816 */ /* 0x000fe20000000027 */
[----:B------:R-:W-:Y:S06]  /*e0a0*/  BRA `(.L_x_1803) ;  /* 0x0000002800347947 */ /* 0x000fec0003800000 */
.L_x_1722:
        /* <DEDUP_REMOVED lines=11> */
[-C--:B------:R-:W-:Y:S01]  /*e160*/  @!P2 MOV R26, R52.reuse ;  /* 0x00000034001aa202 */ /* 0x080fe20000000f00 */
[----:B------:R-:W-:Y:S01]  /*e170*/  @P2 VIADD R54, R59, 0x1 ;  /* 0x000000013b362836 */ /* 0x000fe20000000000 */
[----:B------:R-:W-:Y:S01]  /*e180*/  @P2 MOV R26, R52 ;  /* 0x00000034001a2202 */ /* 0x000fe20000000f00 */
[----:B------:R-:W-:Y:S01]  /*e190*/  @P2 IMAD.MOV.U32 R47, RZ, RZ, R67 ;  /* 0x000000ffff2f2224 */ /* 0x000fe200078e0043 */
[----:B------:R-:W-:Y:S06]  /*e1a0*/  BRA `(.L_x_1805) ;  /* 0x0000000000e07947 */ /* 0x000fec0003800000 */
.L_x_1806:
        /* <DEDUP_REMOVED lines=13> */
.L_x_1808:
[----:B------:R-:W-:Y:S05]  /*e280*/  BSYNC.RECONVERGENT B2 ;  /* 0x0000000000027941 */ /* 0x000fea0003800200 */
.L_x_1807:
        /* <DEDUP_REMOVED lines=42> */
.L_x_1805:
[----:B------:R-:W-:Y:S05]  /*e530*/  BSYNC.RECONVERGENT B1 ;  /* 0x0000000000017941 */ /* 0x000fea0003800200 */
.L_x_1804:
[----:B------:R-:W-:Y:S01]  /*e540*/  I2FP.F32.U32 R52, R47 ;  /* 0x0000002f00347245 */ /* 0x000fe20000201000 */
[----:B-----5:R-:W-:Y:S01]  /*e550*/  HADD2.F32 R47, -RZ, R36.H0_H0 ;  /* 0x20000024ff2f7230 */ /* 0x020fe20000004100 */
        /* <DEDUP_REMOVED lines=22> */
.L_x_1811:
        /* <DEDUP_REMOVED lines=13> */
.L_x_1813:
[----:B------:R-:W-:Y:S05]  /*e790*/  BSYNC.RECONVERGENT B2 ;  /* 0x0000000000027941 */ /* 0x000fea0003800200 */
.L_x_1812:
        /* <DEDUP_REMOVED lines=40> */
[----:B------:R-:W-:Y:S01]  /*ea20*/  IMAD.MOV.U32 R53, RZ, RZ, R26 ;  /* 0x000000ffff357224 */ /* 0x000fe200078e001a */
[----:B------:R-:W-:-:S07]  /*ea30*/  MOV R26, R52 ;  /* 0x00000034001a7202 */ /* 0x000fce0000000f00 */
.L_x_1810:
[----:B------:R-:W-:Y:S05]  /*ea40*/  BSYNC.RECONVERGENT B1 ;  /* 0x0000000000017941 */ /* 0x000fea0003800200 */
.L_x_1809:
        /* <DEDUP_REMOVED lines=24> */
.L_x_1816:
        /* <DEDUP_REMOVED lines=13> */
.L_x_1818:
[----:B------:R-:W-:Y:S05]  /*eca0*/  BSYNC.RECONVERGENT B2 ;  /* 0x0000000000027941 */ /* 0x000fea0003800200 */
.L_x_1817:
        /* <DEDUP_REMOVED lines=38> */
[----:B------:R-:W-:-:S03]  /*ef10*/  IMAD.WIDE.U32 R54, R55, -0x2daee0ad, RZ ;  /* 0xd2511f5337367825 */ /* 0x000fc600078e00ff */
[----:B------:R-:W-:Y:S01]  /*ef20*/  MOV R26, R54 ;  /* 0x00000036001a7202 */ /* 0x000fe20000000f00 */
[----:B------:R-:W-:Y:S01]  /*ef30*/  IMAD.MOV.U32 R54, RZ, RZ, RZ ;  /* 0x000000ffff367224 */ /* 0x000fe200078e00ff */
[----:B------:R-:W-:-:S07]  /*ef40*/  LOP3.LUT R65, R56, UR30, R55, 0x96, !PT ;  /* 0x0000001e38417c12 */ /* 0x000fce000f8e9637 */
.L_x_1815:
[----:B------:R-:W-:Y:S05]  /*ef50*/  BSYNC.RECONVERGENT B1 ;  /* 0x0000000000017941 */ /* 0x000fea0003800200 */
.L_x_1814:
        /* <DEDUP_REMOVED lines=9> */
[----:B------:R-:W-:Y:S01]  /*eff0*/  @P1 HADD2.F32 R55, -RZ, R29.H0_H0 ;  /* 0x2000001dff371230 */ /* 0x000fe20000004100 */
[----:B------:R-:W-:-:S04]  /*f000*/  PLOP3.LUT P2, PT, P2, PT, PT, 0x8, 0x80 ;  /* 0x000000000080781c */ /* 0x000fc8000174e170 */
        /* <DEDUP_REMOVED lines=13> */
.L_x_1821:
        /* <DEDUP_REMOVED lines=13> */
.L_x_1823:
[----:B------:R-:W-:Y:S05]  /*f1b0*/  BSYNC.RECONVERGENT B2 ;  /* 0x0000000000027941 */ /* 0x000fea0003800200 */
.L_x_1822:
        /* <DEDUP_REMOVED lines=42> */
.L_x_1820:
[----:B------:R-:W-:Y:S05]  /*f460*/  BSYNC.RECONVERGENT B1 ;  /* 0x0000000000017941 */ /* 0x000fea0003800200 */
.L_x_1819:
        /* <DEDUP_REMOVED lines=24> */
.L_x_1826:
        /* <DEDUP_REMOVED lines=13> */
.L_x_1828:
[----:B------:R-:W-:Y:S05]  /*f6c0*/  BSYNC.RECONVERGENT B2 ;  /* 0x0000000000027941 */ /* 0x000fea0003800200 */
.L_x_1827:
        /* <DEDUP_REMOVED lines=42> */
.L_x_1825:
[----:B------:R-:W-:Y:S05]  /*f970*/  BSYNC.RECONVERGENT B1 ;  /* 0x0000000000017941 */ /* 0x000fea0003800200 */
.L_x_1824:
        /* <DEDUP_REMOVED lines=9> */
[----:B------:R-:W-:Y:S01]  /*fa10*/  FSEL R54, R69, RZ, !P2 ;  /* 0x000000ff45367208 */ /* 0x000fe20005000000 */
[----:B------:R-:W-:Y:S01]  /*fa20*/  @P1 HADD2.F32 R69, -RZ, R30.H0_H0 ;  /* 0x2000001eff451230 */ /* 0x000fe20000004100 */
[----:B------:R-:W-:-:S04]  /*fa30*/  PLOP3.LUT P2, PT, P2, PT, PT, 0x8, 0x80 ;  /* 0x000000000080781c */ /* 0x000fc8000174e170 */
[----:B------:R-:W-:-:S05]  /*fa40*/  @P1 FADD.FTZ R54, R69, R54 ;  /* 0x0000003645361221 */ /* 0x000fca0000010000 */
        /* <DEDUP_REMOVED lines=10> */
.L_x_1831:
        /* <DEDUP_REMOVED lines=13> */
.L_x_1833:
[----:B------:R-:W-:Y:S05]  /*fbc0*/  BSYNC.RECONVERGENT B2 ;  /* 0x0000000000027941 */ /* 0x000fea0003800200 */
.L_x_1832:
        /* <DEDUP_REMOVED lines=39> */
[----:B------:R-:W-:Y:S02]  /*fe40*/  LOP3.LUT R67, R56, UR29, R69, 0x96, !PT ;  /* 0x0000001d38437c12 */ /* 0x000fe4000f8e9645 */
[----:B------:R-:W-:Y:S01]  /*fe50*/  MOV R56, R26 ;  /* 0x0000001a00387202 */ /* 0x000fe20000000f00 */
[----:B------:R-:W-:Y:S02]  /*fe60*/  IMAD.MOV.U32 R26, RZ, RZ, R66 ;  /* 0x000000ffff1a7224 */ /* 0x000fe400078e0042 */
[----:B------:R-:W-:-:S07]  /*fe70*/  HFMA2 R66, -RZ, RZ, 0, 0 ;  /* 0x00000000ff427431 */ /* 0x000fce00000001ff */
.L_x_1830:
[----:B------:R-:W-:Y:S05]  /*fe80*/  BSYNC.RECONVERGENT B1 ;  /* 0x0000000000017941 */ /* 0x000fea0003800200 */
.L_x_1829:
[----:B------:R-:W-:Y:S01]  /*fe90*/  I2FP.F32.U32 R56, R56 ;  /* 0x0000003800387245 */ /* 0x000fe20000201000 */
[----:B------:R-:W-:Y:S01]  /*fea0*/  HADD2.F32 R57, -RZ, R38.H1_H1 ;  /* 0x30000026ff397230 */ /* 0x000fe20000004100 */
[----:B------:R-:W-:Y:S01]  /*feb0*/  ISETP.NE.AND P4, PT, R66, 0x1, PT ;  /* 0x000000014200780c */ /* 0x000fe20003f85270 */
[----:B------:R-:W-:Y:S01]  /*fec0*/  BSSY.RECONVERGENT B1, `(.L_x_1834) ;  /* 0x000004c000017945 */ /* 0x000fe20003800200 */
[----:B------:R-:W-:Y:S02]  /*fed0*/  IMAD.MOV.U32 R68, RZ, RZ, 0x2 ;  /* 0x00000002ff447424 */ /* 0x000fe400078e00ff */
[----:B------:R-:W-:Y:S01]  /*fee0*/  FFMA.FTZ R56, R56, R51, 1.1641532182693481445e-10 ;  /* 0x2f00000038387423 */ /* 0x000fe20000010033 */
[----:B------:R-:W-:-:S04]  /*fef0*/  FMUL.FTZ R57, R57, R50 ;  /* 0x0000003239397220 */ /* 0x000fc80000410000 */
[----:B------:R-:W-:-:S04]  /*ff00*/  FSETP.GTU.FTZ.AND P3, PT, R56, R49, PT ;  /* 0x000000313800720b */ /* 0x000fc80003f7c000 */
[----:B------:R-:W-:Y:S01]  /*ff10*/  FSEL R56, R57, RZ, !P3 ;  /* 0x000000ff39387208 */ /* 0x000fe20005800000 */
[----:B------:R-:W-:Y:S01]  /*ff20*/  @P1 HADD2.F32 R57, -RZ, R30.H1_H1 ;  /* 0x3000001eff391230 */ /* 0x000fe20000004100 */
[----:B------:R-:W-:-:S04]  /*ff30*/  PLOP3.LUT P3, PT, P3, PT, PT, 0x8, 0x80 ;  /* 0x000000000080781c */ /* 0x000fc80001f6e170 */
[----:B------:R-:W-:Y:S01]  /*ff40*/  @P1 FADD.FTZ R56, R57, R56 ;  /* 0x0000003839381221 */ /* 0x000fe20000010000 */
        /* <DEDUP_REMOVED lines=11> */
.L_x_1836:
        /* <DEDUP_REMOVED lines=13> */
.L_x_1838:
[----:B------:R-:W-:Y:S05]  /*100d0*/  BSYNC.RECONVERGENT B2 ;  /* 0x0000000000027941 */ /* 0x000fea0003800200 */
.L_x_1837:
        /* <DEDUP_REMOVED lines=40> */
[----:B------:R-:W-:Y:S01]  /*10360*/  HFMA2 R68, -RZ, RZ, 0, 0 ;  /* 0x00000000ff447431 */ /* 0x000fe200000001ff */
[----:B------:R-:W-:-:S07]  /*10370*/  LOP3.LUT R67, R66, UR29, R71, 0x96, !PT ;  /* 0x0000001d42437c12 */ /* 0x000fce000f8e9647 */
.L_x_1835:
[----:B------:R-:W-:Y:S05]  /*10380*/  BSYNC.RECONVERGENT B1 ;  /* 0x0000000000017941 */ /* 0x000fea0003800200 */
.L_x_1834:
[----:B------:R-:W-:Y:S01]  /*10390*/  I2FP.F32.U32 R57, R57 ;  /* 0x0000003900397245 */ /* 0x000fe20000201000 */
[----:B------:R-:W-:Y:S01]  /*103a0*/  BSSY.RECONVERGENT B1, `(.L_x_1839) ;  /* 0x000004f000017945 */ /* 0x000fe20003800200 */
[----:B------:R-:W-:Y:S02]  /*103b0*/  ISETP.NE.AND P5, PT, R68, 0x1, PT ;  /* 0x000000014400780c */ /* 0x000fe40003fa5270 */
[----:B------:R-:W-:Y:S01]  /*103c0*/  MOV R71, R70 ;  /* 0x0000004600477202 */ /* 0x000fe20000000f00 */
[----:B------:R-:W-:Y:S01]  /*103d0*/  FFMA.FTZ R66, R57, R51, 1.1641532182693481445e-10 ;  /* 0x2f00000039427423 */ /* 0x000fe20000010033 */
[----:B------:R-:W-:-:S04]  /*103e0*/  HADD2.F32 R57, -RZ, R39.H0_H0 ;  /* 0x20000027ff397230 */ /* 0x000fc80000004100 */
[----:B------:R-:W-:Y:S01]  /*103f0*/  FSETP.GTU.FTZ.AND P4, PT, R66, R49, PT ;  /* 0x000000314200720b */ /* 0x000fe20003f9c000 */
[----:B------:R-:W-:Y:S01]  /*10400*/  FMUL.FTZ R57, R57, R50 ;  /* 0x0000003239397220 */ /* 0x000fe20000410000 */
[----:B------:R-:W-:-:S04]  /*10410*/  @P1 HADD2.F32 R66, -RZ, R31.H0_H0 ;  /* 0x2000001fff421230 */ /* 0x000fc80000004100 */
        /* <DEDUP_REMOVED lines=14> */
.L_x_1841:
        /* <DEDUP_REMOVED lines=13> */
.L_x_1843:
[----:B------:R-:W-:Y:S05]  /*105d0*/  BSYNC.RECONVERGENT B2 ;  /* 0x0000000000027941 */ /* 0x000fea0003800200 */
.L_x_1842:
        /* <DEDUP_REMOVED lines=43> */
.L_x_1840:
[----:B------:R-:W-:Y:S05]  /*10890*/  BSYNC.RECONVERGENT B1 ;  /* 0x0000000000017941 */ /* 0x000fea0003800200 */
.L_x_1839:
[----:B------:R-:W-:Y:S01]  /*108a0*/  I2FP.F32.U32 R68, R71 ;  /* 0x0000004700447245 */ /* 0x000fe20000201000 */
[----:B------:R-:W-:Y:S01]  /*108b0*/  HADD2.F32 R39, -RZ, R39.H1_H1 ;  /* 0x30000027ff277230 */ /* 0x000fe20000004100 */
[----:B------:R-:W-:Y:S02]  /*108c0*/  PRMT R38, R64, 0x5410, R38 ;  /* 0x0000541040267816 */ /* 0x000fe40000000026 */
[----:B------:R-:W-:Y:S01]  /*108d0*/  PRMT R37, R63, 0x5410, R37 ;  /* 0x000054103f257816 */ /* 0x000fe20000000025 */
[----:B------:R-:W-:Y:S01]  /*108e0*/  FFMA.FTZ R68, R68, R51, 1.1641532182693481445e-10 ;  /* 0x2f00000044447423 */ /* 0x000fe20000010033 */
[----:B------:R-:W-:Y:S01]  /*108f0*/  FMUL.FTZ R39, R39, R50 ;  /* 0x0000003227277220 */ /* 0x000fe20000410000 */
[----:B------:R-:W-:Y:S01]  /*10900*/  @P1 HADD2.F32 R50, -RZ, R31.H1_H1 ;  /* 0x3000001fff321230 */ /* 0x000fe20000004100 */
[----:B------:R-:W-:Y:S02]  /*10910*/  PRMT R36, R62, 0x5410, R36 ;  /* 0x000054103e247816 */ /* 0x000fe40000000024 */
[----:B------:R-:W-:-:S04]  /*10920*/  FSETP.GTU.FTZ.AND P5, PT, R68, R49, PT ;  /* 0x000000314400720b */ /* 0x000fc80003fbc000 */
[----:B------:R-:W-:Y:S02]  /*10930*/  FSEL R49, R39, RZ, !P5 ;  /* 0x000000ff27317208 */ /* 0x000fe40006800000 */
[----:B------:R-:W-:-:S03]  /*10940*/  PLOP3.LUT P5, PT, P5, PT, PT, 0x8, 0x80 ;  /* 0x000000000080781c */ /* 0x000fc60002fae170 */
[----:B------:R-:W-:-:S05]  /*10950*/  @P1 FADD.FTZ R49, R50, R49 ;  /* 0x0000003132311221 */ /* 0x000fca0000010000 */
[----:B------:R-:W-:-:S04]  /*10960*/  F2FP.F16.F32.PACK_AB R39, RZ, R49 ;  /* 0x00000031ff27723e */ /* 0x000fc800000000ff */
[----:B------:R-:W-:-:S07]  /*10970*/  PRMT R39, R85, 0x5410, R39 ;  /* 0x0000541055277816 */ /* 0x000fce0000000027 */
.L_x_1803:
[----:B------:R-:W-:Y:S01]  /*10980*/  ISETP.NE.AND P6, PT, R60, RZ, PT ;  /* 0x000000ff3c00720c */ /* 0x000fe20003fc5270 */
[----:B------:R-:W0:Y:S01]  /*10990*/  LDC.64 R50, c[0x0][0x3a8] ;  /* 0x0000ea00ff327b82 */ /* 0x000e220000000a00 */
[----:B------:R-:W-:Y:S02]  /*109a0*/  SEL R60, RZ, 0x1000000, !P5 ;  /* 0x01000000ff3c7807 */ /* 0x000fe40006800000 */
[----:B------:R-:W-:Y:S02]  /*109b0*/  ISETP.NE.AND P1, PT, R58, RZ, PT ;  /* 0x000000ff3a00720c */ /* 0x000fe40003f25270 */
[----:B------:R-:W-:Y:S02]  /*109c0*/  ISETP.NE.AND P5, PT, R59, RZ, PT ;  /* 0x000000ff3b00720c */ /* 0x000fe40003fa5270 */
[----:B------:R-:W-:Y:S01]  /*109d0*/  SEL R58, RZ, 0x10000, !P4 ;  /* 0x00010000ff3a7807 */ /* 0x000fe20006000000 */
[----:B------:R-:W1:Y:S01]  /*109e0*/  LDC.64 R62, c[0x0][0x3b0] ;  /* 0x0000ec00ff3e7b82 */ /* 0x000e620000000a00 */
[----:B------:R-:W-:-:S02]  /*109f0*/  SEL R59, RZ, 0x100, !P3 ;  /* 0x00000100ff3b7807 */ /* 0x000fc40005800000 */
[----:B------:R-:W-:Y:S02]  /*10a00*/  ISETP.NE.AND P4, PT, R61, RZ, PT ;  /* 0x000000ff3d00720c */ /* 0x000fe40003f85270 */
[----:B------:R-:W-:Y:S02]  /*10a10*/  LOP3.LUT R59, R59, R60, R58, 0xfe, !PT ;  /* 0x0000003c3b3b7212 */ /* 0x000fe400078efe3a */
[----:B------:R-:W-:Y:S02]  /*10a20*/  SEL R60, RZ, 0x1000000, !P4 ;  /* 0x01000000ff3c7807 */ /* 0x000fe40006000000 */
[----:B------:R-:W-:Y:S02]  /*10a30*/  SEL R61, RZ, 0x10000, !P5 ;  /* 0x00010000ff3d7807 */ /* 0x000fe40006800000 */
[----:B------:R-:W-:-:S04]  /*10a40*/  SEL R58, RZ, 0x100, !P6 ;  /* 0x00000100ff3a7807 */ /* 0x000fc80007000000 */
[----:B------:R-:W-:Y:S01]  /*10a50*/  LOP3.LUT R58, R58, R60, R61, 0xfe, !PT ;  /* 0x0000003c3a3a7212 */ /* 0x000fe200078efe3d */
[----:B------:R-:W-:Y:S01]  /*10a60*/  FADD.FTZ R61, RZ, R27 ;  /* 0x0000001bff3d7221 */ /* 0x000fe20000010000 */
[----:B0-----:R-:W-:-:S04]  /*10a70*/  IMAD.WIDE.U32 R50, R48, 0x10, R50 ;  /* 0x0000001030327825 */ /* 0x001fc800078e0032 */
[----:B------:R-:W-:Y:S01]  /*10a80*/  FADD.FTZ R60, R61, R44 ;  /* 0x0000002c3d3c7221 */ /* 0x000fe20000010000 */
[----:B------:R0:W-:Y:S03]  /*10a90*/  STG.E.128 desc[UR8][R50.64], R36 ;  /* 0x0000002432007986 */ /* 0x0001e6000c101d08 */
[----:B------:R-:W-:-:S04]  /*10aa0*/  FADD.FTZ R61, R60, R43 ;  /* 0x0000002b3c3d7221 */ /* 0x000fc80000010000 */
[----:B------:R-:W-:-:S04]  /*10ab0*/  FADD.FTZ R61, R61, R46 ;  /* 0x0000002e3d3d7221 */ /* 0x000fc80000010000 */
[----:B------:R-:W-:-:S04]  /*10ac0*/  FADD.FTZ R61, R61, R40 ;  /* 0x000000283d3d7221 */ /* 0x000fc80000010000 */
[----:B0-----:R-:W-:Y:S01]  /*10ad0*/  FADD.FTZ R36, R61, R42 ;  /* 0x0000002a3d247221 */ /* 0x001fe20000010000 */
[----:B------:R-:W-:Y:S02]  /*10ae0*/  SEL R38, RZ, 0x1, !P2 ;  /* 0x00000001ff267807 */ /* 0x000fe40005000000 */
[----:B------:R-:W-:Y:S01]  /*10af0*/  SEL R51, RZ, 0x1, !P1 ;  /* 0x00000001ff337807 */ /* 0x000fe20004800000 */
[----:B------:R-:W-:Y:S01]  /*10b00*/  FADD.FTZ R36, R36, R41 ;  /* 0x0000002924247221 */ /* 0x000fe20000010000 */
[----:B------:R-:W-:-:S03]  /*10b10*/  LOP3.LUT R37, R59, R38, RZ, 0xfc, !PT ;  /* 0x000000263b257212 */ /* 0x000fc600078efcff */
[----:B------:R-:W-:-:S04]  /*10b20*/  FADD.FTZ R36, R36, R45 ;  /* 0x0000002d24247221 */ /* 0x000fc80000010000 */
[----:B------:R-:W-:-:S04]  /*10b30*/  FADD.FTZ R36, R36, R47 ;  /* 0x0000002f24247221 */ /* 0x000fc80000010000 */
[----:B------:R-:W-:Y:S01]  /*10b40*/  FADD.FTZ R39, R36, R53 ;  /* 0x0000003524277221 */ /* 0x000fe20000010000 */
[----:B------:R-:W-:-:S03]  /*10b50*/  LOP3.LUT R36, R58, R51, RZ, 0xfc, !PT ;  /* 0x000000333a247212 */ /* 0x000fc600078efcff */
[----:B------:R-:W-:Y:S01]  /*10b60*/  FADD.FTZ R50, R39, R52 ;  /* 0x0000003427327221 */ /* 0x000fe20000010000 */
[----:B-1----:R-:W-:Y:S02]  /*10b70*/  IMAD.WIDE.U32 R38, R48, 0x8, R62 ;  /* 0x0000000830267825 */ /* 0x002fe400078e003e */
[----:B------:R-:W0:Y:S02]  /*10b80*/  S2R R62, SR_TID.X ;  /* 0x00000000003e7919 */ /* 0x000e240000002100 */
[----:B------:R-:W-:Y:S01]  /*10b90*/  FADD.FTZ R51, R50, R55 ;  /* 0x0000003732337221 */ /* 0x000fe20000010000 */
[----:B------:R1:W-:Y:S03]  /*10ba0*/  STG.E.64 desc[UR8][R38.64], R36 ;  /* 0x0000002426007986 */ /* 0x0003e6000c101b08 */
[----:B------:R-:W-:-:S04]  /*10bb0*/  FADD.FTZ R51, R51, R54 ;  /* 0x0000003633337221 */ /* 0x000fc80000010000 */
[----:B------:R-:W-:-:S04]  /*10bc0*/  FADD.FTZ R60, R51, R56 ;  /* 0x00000038333c7221 */ /* 0x000fc80000010000 */
[----:B------:R-:W-:Y:S01]  /*10bd0*/  FADD.FTZ R60, R60, R57 ;  /* 0x000000393c3c7221 */ /* 0x000fe20000010000 */
[----:B0-----:R-:W-:-:S04]  /*10be0*/  LOP3.LUT R62, R62, 0x1f, RZ, 0xc0, !PT ;  /* 0x0000001f3e3e7812 */ /* 0x001fc800078ec0ff */
[----:B------:R-:W-:Y:S01]  /*10bf0*/  ISETP.NE.AND P1, PT, R62, RZ, PT ;  /* 0x000000ff3e00720c */ /* 0x000fe20003f25270 */
[----:B-1----:R-:W-:-:S12]  /*10c00*/  @!P0 BRA `(.L_x_1844) ;  /* 0x0000000000508947 */ /* 0x002fd80003800000 */
[----:B------:R-:W-:Y:S01]  /*10c10*/  SHF.L.U32 R37, R24, 0x10, RZ ;  /* 0x0000001018257819 */ /* 0x000fe200000006ff */
[----:B------:R-:W0:Y:S01]  /*10c20*/  LDC.64 R58, c[0x0][0x3b8] ;  /* 0x0000ee00ff3a7b82 */ /* 0x000e220000000a00 */
        /* <DEDUP_REMOVED lines=16> */
[----:B0-----:R-:W-:-:S05]  /*10d30*/  IMAD.WIDE.U32 R36, R48, 0x8, R58 ;  /* 0x0000000830247825 */ /* 0x001fca00078e003a */
[----:B------:R0:W-:Y:S02]  /*10d40*/  STG.E.64 desc[UR8][R36.64], R50 ;  /* 0x0000003224007986 */ /* 0x0001e4000c101b08 */
.L_x_1844:
[----:B------:R-:W-:Y:S01]  /*10d50*/  UMOV UR4, 0xffffffff ;  /* 0xffffffff00047882 */ /* 0x000fe20000000000 */
[----:B------:R-:W-:Y:S02]  /*10d60*/  FADD.FTZ R60, R60, R49 ;  /* 0x000000313c3c7221 */ /* 0x000fe40000010000 */
[----:B------:R-:W-:Y:S05]  /*10d70*/  BRA.DIV UR4, `(.L_x_1845) ;  /* 0x0000000a04947947 */ /* 0x000fea000b800000 */
[----:B0-----:R-:W0:Y:S02]  /*10d80*/  SHFL.BFLY PT, R37, R60, 0x1, 0x1f ;  /* 0x0c201f003c257f89 */ /* 0x001e2400000e0000 */
[----:B0-----:R-:W-:-:S05]  /*10d90*/  FADD.FTZ R38, R60, R37 ;  /* 0x000000253c267221 */ /* 0x001fca0000010000 */
[----:B------:R-:W0:Y:S02]  /*10da0*/  SHFL.BFLY PT, R37, R38, 0x2, 0x1f ;  /* 0x0c401f0026257f89 */ /* 0x000e2400000e0000 */
[----:B0-----:R-:W-:Y:S02]  /*10db0*/  FADD.FTZ R39, R38, R37 ;  /* 0x0000002526277221 */ /* 0x001fe40000010000 */
[----:B------:R-:W0:Y:S03]  /*10dc0*/  LDC R37, c[0x0][0x400] ;  /* 0x00010000ff257b82 */ /* 0x000e260000000800 */
[----:B------:R-:W1:Y:S02]  /*10dd0*/  SHFL.BFLY PT, R36, R39, 0x4, 0x1f ;  /* 0x0c801f0027247f89 */ /* 0x000e6400000e0000 */
[----:B-1----:R-:W-:-:S05]  /*10de0*/  FADD.FTZ R51, R39, R36 ;  /* 0x0000002427337221 */ /* 0x002fca0000010000 */
[----:B------:R-:W1:Y:S02]  /*10df0*/  SHFL.BFLY PT, R36, R51, 0x8, 0x1f ;  /* 0x0d001f0033247f89 */ /* 0x000e6400000e0000 */
[----:B-1----:R-:W-:-:S05]  /*10e00*/  FADD.FTZ R58, R51, R36 ;  /* 0x00000024333a7221 */ /* 0x002fca0000010000 */
        /* <DEDUP_REMOVED lines=44> */
.L_x_1858:
[----:B------:R-:W2:Y:S01]  /*110d0*/  LDL R60, [R1] ;  /* 0x00000000013c7983 */ /* 0x000ea20000100800 */
[----:B01----:R-:W-:Y:S01]  /*110e0*/  FADD.FTZ R58, R58, R59 ;  /* 0x0000003b3a3a7221 */ /* 0x003fe20000010000 */
[----:B------:R-:W-:Y:S01]  /*110f0*/  FMUL.FTZ R36, R50, R50 ;  /* 0x0000003232247220 */ /* 0x000fe20000410000 */
[----:B------:R-:W-:Y:S01]  /*11100*/  PLOP3.LUT P2, PT, PT, PT, UP0, 0x40, 0x4 ;  /* 0x000000000004781c */ /* 0x000fe20003f4e808 */
[----:B------:R-:W0:Y:S01]  /*11110*/  @!P1 LDC.64 R38, c[0x0][0x3c0] ;  /* 0x0000f000ff269b82 */ /* 0x000e220000000a00 */
[----:B------:R-:W-:Y:S02]  /*11120*/  FFMA.FTZ R51, R58, R37, UR12 ;  /* 0x0000000c3a337e23 */ /* 0x000fe40008010025 */
[----:B------:R-:W-:Y:S02]  /*11130*/  FSEL R58, R36, RZ, !P2 ;  /* 0x000000ff243a7208 */ /* 0x000fe40005000000 */
        /* <DEDUP_REMOVED lines=14> */
[----:B0-----:R-:W-:-:S04]  /*11220*/  @!P1 IMAD.WIDE R38, R2, 0x4, R38 ;  /* 0x0000000402269825 */ /* 0x001fc800078e0226 */
[C---:B------:R-:W-:Y:S01]  /*11230*/  FADD.FTZ R69, -R59.reuse, R54 ;  /* 0x000000363b457221 */ /* 0x040fe20000010100 */
[C---:B------:R-:W-:Y:S01]  /*11240*/  FADD.FTZ R71, -R59.reuse, R56 ;  /* 0x000000383b477221 */ /* 0x040fe20000010100 */
[C---:B------:R-:W-:Y:S01]  /*11250*/  FADD.FTZ R85, -R59.reuse, R57 ;  /* 0x000000393b557221 */ /* 0x040fe20000010100 */
[C---:B------:R-:W-:Y:S01]  /*11260*/  FADD.FTZ R49, -R59.reuse, R49 ;  /* 0x000000313b317221 */ /* 0x040fe20000010100 */
[----:B------:R0:W-:Y:S01]  /*11270*/  @!P1 STG.E desc[UR8][R38.64], R50 ;  /* 0x0000003226009986 */ /* 0x0001e2000c101908 */
[C---:B---3--:R-:W-:Y:S01]  /*11280*/  FMUL.FTZ R44, R58.reuse, R51 ;  /* 0x000000333a2c7220 */ /* 0x048fe20000410000 */
[----:B------:R-:W-:Y:S01]  /*11290*/  FADD.FTZ R51, -R59, R46 ;  /* 0x0000002e3b337221 */ /* 0x000fe20000010100 */
[C---:B------:R-:W-:Y:S01]  /*112a0*/  FMUL.FTZ R46, R58.reuse, R43 ;  /* 0x0000002b3a2e7220 */ /* 0x040fe20000410000 */
[----:B------:R-:W-:Y:S01]  /*112b0*/  FMUL.FTZ R27, R58, R27 ;  /* 0x0000001b3a1b7220 */ /* 0x000fe20000410000 */
[----:B-1----:R-:W-:-:S04]  /*112c0*/  @!P1 IMAD.WIDE R36, R2, 0x4, R36 ;  /* 0x0000000402249825 */ /* 0x002fc800078e0224 */
[C---:B------:R-:W-:Y:S01]  /*112d0*/  FMUL.FTZ R43, R58.reuse, R51 ;  /* 0x000000333a2b7220 */ /* 0x040fe20000410000 */
[C---:B------:R-:W-:Y:S01]  /*112e0*/  FMUL.FTZ R45, R58.reuse, R61 ;  /* 0x0000003d3a2d7220 */ /* 0x040fe20000410000 */
[----:B------:R-:W-:Y:S01]  /*112f0*/  FMUL.FTZ R61, R58, R63 ;  /* 0x0000003f3a3d7220 */ /* 0x000fe20000410000 */
[----:B------:R-:W-:Y:S01]  /*11300*/  FADD.FTZ R63, -R59, R52 ;  /* 0x000000343b3f7221 */ /* 0x000fe20000010100 */
[----:B0-----:R-:W0:Y:S01]  /*11310*/  LDC.64 R50, c[0x0][0x428] ;  /* 0x00010a00ff327b82 */ /* 0x001e220000000a00 */
[----:B------:R-:W-:Y:S01]  /*11320*/  FFMA.FTZ R39, R44, R121, R120 ;  /* 0x000000792c277223 */ /* 0x000fe20000010078 */
[----:B------:R1:W-:Y:S01]  /*11330*/  @!P1 STG.E desc[UR8][R36.64], R58 ;  /* 0x0000003a24009986 */ /* 0x0003e2000c101908 */
[C---:B------:R-:W-:Y:S01]  /*11340*/  FMUL.FTZ R56, R58.reuse, R47 ;  /* 0x0000002f3a387220 */ /* 0x040fe20000410000 */
[C---:B------:R-:W-:Y:S01]  /*11350*/  FMUL.FTZ R57, R58.reuse, R53 ;  /* 0x000000353a397220 */ /* 0x040fe20000410000 */
[C---:B------:R-:W-:Y:S01]  /*11360*/  FMUL.FTZ R62, R58.reuse, R55 ;  /* 0x000000373a3e7220 */ /* 0x040fe20000410000 */
[----:B------:R-:W-:-:S02]  /*11370*/  FMUL.FTZ R64, R58, R71 ;  /* 0x000000473a407220 */ /* 0x000fc40000410000 */
[----:B------:R-:W3:Y:S01]  /*11380*/  LDC.64 R54, c[0x0][0x380] ;  /* 0x0000e000ff367b82 */ /* 0x000ee20000000a00 */
[C---:B-1----:R-:W-:Y:S01]  /*11390*/  FFMA.FTZ R37, R43.reuse, R113, R112 ;  /* 0x000000712b257223 */ /* 0x042fe20000010070 */
[----:B------:R-:W-:Y:S01]  /*113a0*/  FFMA.FTZ R43, R43, R111, R110 ;  /* 0x0000006f2b2b7223 */ /* 0x000fe2000001006e */
[----:B---3--:R-:W-:-:S05]  /*113b0*/  IMAD R2, R54, 0x4, R2 ;  /* 0x0000000436027824 */ /* 0x008fca00078e0202 */
[----:B------:R-:W-:Y:S01]  /*113c0*/  ISETP.GE.AND P1, PT, R2, R55, PT ;  /* 0x000000370200720c */ /* 0x000fe20003f26270 */
[----:B--2---:R-:W-:Y:S01]  /*113d0*/  FFMA.FTZ R38, R27, R60, R125 ;  /* 0x0000003c1b267223 */ /* 0x004fe2000001007d */
[----:B------:R-:W-:Y:S01]  /*113e0*/  FMUL.FTZ R60, R58, R41 ;  /* 0x000000293a3c7220 */ /* 0x000fe20000410000 */
[----:B------:R-:W-:-:S03]  /*113f0*/  FFMA.FTZ R41, R61, R97, R96 ;  /* 0x000000613d297223 */ /* 0x000fc60000010060 */
[----:B------:R-:W-:Y:S01]  /*11400*/  F2FP.F16.F32.PACK_AB R36, R39, R38 ;  /* 0x000000262724723e */ /* 0x000fe200000000ff */
[----:B------:R-:W-:Y:S01]  /*11410*/  FADD.FTZ R39, -R59, R40 ;  /* 0x000000283b277221 */ /* 0x000fe20000010100 */
[----:B------:R-:W-:Y:S01]  /*11420*/  FFMA.FTZ R38, R46, R117, R116 ;  /* 0x000000752e267223 */ /* 0x000fe20000010074 */
[----:B------:R-:W-:Y:S01]  /*11430*/  FFMA.FTZ R40, R60, R101, R100 ;  /* 0x000000653c287223 */ /* 0x000fe20000010064 */
[C---:B------:R-:W-:Y:S01]  /*11440*/  FMUL.FTZ R59, R58.reuse, R63 ;  /* 0x0000003f3a3b7220 */ /* 0x040fe20000410000 */
[----:B------:R-:W-:Y:S01]  /*11450*/  FMUL.FTZ R42, R58, R39 ;  /* 0x000000273a2a7220 */ /* 0x000fe20000410000 */
[----:B------:R-:W-:Y:S01]  /*11460*/  FFMA.FTZ R39, R45, R105, R104 ;  /* 0x000000692d277223 */ /* 0x000fe20000010068 */
[----:B------:R-:W-:Y:S01]  /*11470*/  F2FP.F16.F32.PACK_AB R37, R37, R38 ;  /* 0x000000262525723e */ /* 0x000fe200000000ff */
[----:B------:R-:W-:Y:S01]  /*11480*/  FFMA.FTZ R46, R46, R115, R114 ;  /* 0x000000732e2e7223 */ /* 0x000fe20000010072 */
[----:B------:R-:W-:Y:S01]  /*11490*/  FFMA.FTZ R38, R42, R109, R108 ;  /* 0x0000006d2a267223 */ /* 0x000fe2000001006c */
[----:B------:R-:W-:Y:S01]  /*114a0*/  FMUL.FTZ R63, R58, R69 ;  /* 0x000000453a3f7220 */ /* 0x000fe20000410000 */
[----:B------:R-:W-:-:S03]  /*114b0*/  FFMA.FTZ R45, R45, R103, R102 ;  /* 0x000000672d2d7223 */ /* 0x000fc60000010066 */
[----:B------:R-:W-:Y:S02]  /*114c0*/  F2FP.F16.F32.PACK_AB R38, R39, R38 ;  /* 0x000000262726723e */ /* 0x000fe400000000ff */
[----:B------:R-:W-:Y:S01]  /*114d0*/  F2FP.F16.F32.PACK_AB R39, R41, R40 ;  /* 0x000000282927723e */ /* 0x000fe200000000ff */
[----:B0-----:R-:W-:-:S04]  /*114e0*/  IMAD.WIDE.U32 R40, R17, 0x10, R50 ;  /* 0x0000001011287825 */ /* 0x001fc800078e0032 */
[----:B------:R-:W-:Y:S01]  /*114f0*/  IMAD.WIDE.U32 R50, R48, 0x10, R50 ;  /* 0x0000001030327825 */ /* 0x000fe200078e0032 */
[----:B------:R0:W-:Y:S02]  /*11500*/  STG.E.128 desc[UR8][R40.64], R36 ;  /* 0x0000002428007986 */ /* 0x0001e4000c101d08 */
[----:B0-----:R-:W0:Y:S01]  /*11510*/  LDC.64 R36, c[0x0][0x430] ;  /* 0x00010c00ff247b82 */ /* 0x001e220000000a00 */
[C---:B------:R-:W-:Y:S01]  /*11520*/  FMUL.FTZ R41, R58.reuse, R85 ;  /* 0x000000553a297220 */ /* 0x040fe20000410000 */
[----:B------:R-:W-:Y:S01]  /*11530*/  FMUL.FTZ R58, R58, R49 ;  /* 0x000000313a3a7220 */ /* 0x000fe20000410000 */
[----:B------:R-:W-:Y:S01]  /*11540*/  FFMA.FTZ R38, R42, R107, R106 ;  /* 0x0000006b2a267223 */ /* 0x000fe2000001006a */
[----:B------:R-:W-:Y:S01]  /*11550*/  FFMA.FTZ R39, R60, R99, R98 ;  /* 0x000000633c277223 */ /* 0x000fe20000010062 */
[----:B------:R-:W-:Y:S01]  /*11560*/  FFMA.FTZ R47, R41, R14, R6 ;  /* 0x0000000e292f7223 */ /* 0x000fe20000010006 */
[C---:B------:R-:W-:Y:S01]  /*11570*/  FFMA.FTZ R42, R58.reuse, R11, R13 ;  /* 0x0000000b3a2a7223 */ /* 0x040fe2000001000d */
[----:B------:R-:W-:Y:S01]  /*11580*/  FFMA.FTZ R40, R61, R95, R94 ;  /* 0x0000005f3d287223 */ /* 0x000fe2000001005e */
[----:B------:R-:W-:Y:S01]  /*11590*/  F2FP.F16.F32.PACK_AB R38, R45, R38 ;  /* 0x000000262d26723e */ /* 0x000fe200000000ff */
[----:B------:R-:W-:Y:S01]  /*115a0*/  FFMA.FTZ R58, R58, R15, R7 ;  /* 0x0000000f3a3a7223 */ /* 0x000fe20000010007 */
[----:B------:R-:W-:-:S02]  /*115b0*/  FFMA.FTZ R45, R59, R82, R81 ;  /* 0x000000523b2d7223 */ /* 0x000fc40000010051 */
[----:B------:R-:W-:Y:S01]  /*115c0*/  F2FP.F16.F32.PACK_AB R39, R40, R39 ;  /* 0x000000272827723e */ /* 0x000fe200000000ff */
[----:B------:R-:W-:Y:S01]  /*115d0*/  FFMA.FTZ R40, R56, R93, R92 ;  /* 0x0000005d38287223 */ /* 0x000fe2000001005c */
[----:B------:R-:W-:Y:S01]  /*115e0*/  F2FP.F16.F32.PACK_AB R47, R58, R47 ;  /* 0x0000002f3a2f723e */ /* 0x000fe200000000ff */
[----:B0-----:R-:W-:-:S04]  /*115f0*/  IMAD.WIDE.U32 R52, R17, 0x10, R36 ;  /* 0x0000001011347825 */ /* 0x001fc800078e0024 */
[----:B------:R-:W-:Y:S01]  /*11600*/  FFMA.FTZ R17, R44, R119, R118 ;  /* 0x000000772c117223 */ /* 0x000fe20000010076 */
[----:B------:R-:W-:Y:S01]  /*11610*/  FFMA.FTZ R44, R64, R72, R8 ;  /* 0x00000048402c7223 */ /* 0x000fe20000010008 */
[----:B------:R-:W-:Y:S01]  /*11620*/  IMAD.WIDE.U32 R48, R48, 0x10, R36 ;  /* 0x0000001030307825 */ /* 0x000fe200078e0024 */
[----:B------:R-:W-:-:S03]  /*11630*/  F2FP.F16.F32.PACK_AB R37, R43, R46 ;  /* 0x0000002e2b25723e */ /* 0x000fc600000000ff */
[----:B------:R-:W-:Y:S01]  /*11640*/  FFMA.FTZ R43, R41, R10, R12 ;  /* 0x0000000a292b7223 */ /* 0x000fe2000001000c */
[----:B------:R-:W-:Y:S01]  /*11650*/  FFMA.FTZ R36, R27, R124, R123 ;  /* 0x0000007c1b247223 */ /* 0x000fe2000001007b */
[----:B------:R-:W-:Y:S01]  /*11660*/  FFMA.FTZ R41, R59, R84, R83 ;  /* 0x000000543b297223 */ /* 0x000fe20000010053 */
[----:B------:R-:W-:Y:S01]  /*11670*/  FFMA.FTZ R27, R57, R89, R88 ;  /* 0x00000059391b7223 */ /* 0x000fe20000010058 */
[----:B------:R-:W-:Y:S01]  /*11680*/  FFMA.FTZ R46, R63, R74, R73 ;  /* 0x0000004a3f2e7223 */ /* 0x000fe20000010049 */
[----:B------:R-:W-:Y:S01]  /*11690*/  F2FP.F16.F32.PACK_AB R43, R42, R43 ;  /* 0x0000002b2a2b723e */ /* 0x000fe200000000ff */
[C---:B------:R-:W-:Y:S01]  /*116a0*/  FFMA.FTZ R42, R62.reuse, R80, R79 ;  /* 0x000000503e2a7223 */ /* 0x040fe2000001004f */
[----:B------:R-:W-:Y:S01]  /*116b0*/  F2FP.F16.F32.PACK_AB R36, R17, R36 ;  /* 0x000000241124723e */ /* 0x000fe200000000ff */
[----:B------:R-:W-:Y:S01]  /*116c0*/  FFMA.FTZ R17, R63, R76, R75 ;  /* 0x0000004c3f117223 */ /* 0x000fe2000001004b */
[----:B------:R-:W-:Y:S01]  /*116d0*/  FFMA.FTZ R62, R62, R78, R77 ;  /* 0x0000004e3e3e7223 */ /* 0x000fe2000001004d */
[----:B------:R-:W-:Y:S01]  /*116e0*/  FFMA.FTZ R57, R57, R87, R86 ;  /* 0x0000005739397223 */ /* 0x000fe20000010056 */
[----:B------:R-:W-:Y:S01]  /*116f0*/  F2FP.F16.F32.PACK_AB R41, R42, R41 ;  /* 0x000000292a29723e */ /* 0x000fe200000000ff */
[----:B------:R0:W-:Y:S01]  /*11700*/  STG.E.128 desc[UR8][R52.64], R36 ;  /* 0x0000002434007986 */ /* 0x0001e2000c101d08 */
[----:B------:R-:W-:Y:S01]  /*11710*/  F2FP.F16.F32.PACK_AB R42, R44, R17 ;  /* 0x000000112c2a723e */ /* 0x000fe200000000ff */
[----:B------:R-:W-:Y:S01]  /*11720*/  FFMA.FTZ R44, R56, R91, R90 ;  /* 0x0000005b382c7223 */ /* 0x000fe2000001005a */
[----:B------:R-:W-:Y:S01]  /*11730*/  FFMA.FTZ R17, R64, R9, R5 ;  /* 0x0000000940117223 */ /* 0x000fe20000010005 */
[----:B------:R-:W-:-:S02]  /*11740*/  F2FP.F16.F32.PACK_AB R40, R27, R40 ;  /* 0x000000281b28723e */ /* 0x000fc400000000ff */
[----:B------:R-:W-:Y:S02]  /*11750*/  F2FP.F16.F32.PACK_AB R45, R62, R45 ;  /* 0x0000002d3e2d723e */ /* 0x000fe400000000ff */
[----:B------:R-:W-:Y:S01]  /*11760*/  F2FP.F16.F32.PACK_AB R46, R17, R46 ;  /* 0x0000002e112e723e */ /* 0x000fe200000000ff */
[----:B------:R0:W-:Y:S01]  /*11770*/  STG.E.128 desc[UR8][R50.64], R40 ;  /* 0x0000002832007986 */ /* 0x0001e2000c101d08 */
[----:B------:R-:W-:-:S05]  /*11780*/  F2FP.F16.F32.PACK_AB R44, R57, R44 ;  /* 0x0000002c392c723e */ /* 0x000fca00000000ff */
[----:B------:R0:W-:Y:S01]  /*11790*/  STG.E.128 desc[UR8][R48.64], R44 ;  /* 0x0000002c30007986 */ /* 0x0001e2000c101d08 */
[----:B------:R-:W-:Y:S05]  /*117a0*/  @!P1 BRA `(.L_x_1846) ;  /* 0xfffffef800909947 */ /* 0x000fea000383ffff */
[----:B------:R-:W-:Y:S05]  /*117b0*/  BSYNC B0 ;  /* 0x0000000000007941 */ /* 0x000fea0003800000 */
.L_x_1598:
[----:B------:R-:W-:Y:S05]  /*117c0*/  EXIT ;  /* 0x000000000000794d */ /* 0x000fea0003800000 */
.L_x_1845:
[----:B------:R-:W-:Y:S01]  /*117d0*/  HFMA2 R62, -RZ, RZ, 0, 5.9604644775390625e-08 ;  /* 0x00000001ff3e7431 */ /* 0x000fe200000001ff */
[----:B------:R-:W-:Y:S01]  /*117e0*/  BSSY B1, `(.L_x_1847) ;  /* 0x0000006000017945 */ /* 0x000fe20003800000 */
[----:B------:R-:W-:Y:S01]  /*117f0*/  IMAD.MOV.U32 R63, RZ, RZ, 0x1f ;  /* 0x0000001fff3f7424 */ /* 0x000fe200078e00ff */
[----:B------:R-:W-:-:S07]  /*11800*/  MOV R61, 0xffffffff ;  /* 0xffffffff003d7802 */ /* 0x000fce0000000f00 */
[----:B0-----:R-:W-:Y:S05]  /*11810*/  WARPSYNC.COLLECTIVE R61, `(.L_x_1848) ;  /* 0x000000003d087348 */ /* 0x001fea0003c00000 */
[----:B------:R1:W2:Y:S02]  /*11820*/  SHFL.BFLY P2, R59, R60, R62, R63 ;  /* 0x0c00003e3c3b7389 */ /* 0x0002a4000004003f */
[----:B012---:R-:W-:Y:S05]  /*11830*/  ENDCOLLECTIVE ;  /* 0x000000000000791b */ /* 0x007fea0003800000 */
.L_x_1848:
[----:B------:R-:W-:Y:S05]  /*11840*/  BSYNC B1 ;  /* 0x0000000000017941 */ /* 0x000fea0003800000 */
.L_x_1847:
        /* <DEDUP_REMOVED lines=9> */
.L_x_1849:
[----:B------:R-:W-:Y:S01]  /*118e0*/  HFMA2 R62, -RZ, RZ, 0, 2.384185791015625e-07 ;  /* 0x00000004ff3e7431 */ /* 0x000fe200000001ff */
[----:B------:R-:W-:-:S05]  /*118f0*/  MOV R37, R59 ;  /* 0x0000003b00257202 */ /* 0x000fca0000000f00 */
[----:B------:R-:W-:Y:S02]  /*11900*/  FADD.FTZ R39, R38, R37 ;  /* 0x0000002526277221 */ /* 0x000fe40000010000 */
[----:B------:R-:W0:Y:S02]  /*11910*/  LDC R37, c[0x0][0x400] ;  /* 0x00010000ff257b82 */ /* 0x000e240000000800 */
[----:B------:R-:W-:-:S07]  /*11920*/  IMAD.MOV.U32 R60, RZ, RZ, R39 ;  /* 0x000000ffff3c7224 */ /* 0x000fce00078e0027 */
[----:B0-----:R-:W-:Y:S05]  /*11930*/  WARPSYNC.COLLECTIVE R61, `(.L_x_1850) ;  /* 0x000000003d087348 */ /* 0x001fea0003c00000 */
[----:B------:R1:W2:Y:S02]  /*11940*/  SHFL.BFLY P2, R59, R60, R62, R63 ;  /* 0x0c00003e3c3b7389 */ /* 0x0002a4000004003f */
[----:B012---:R-:W-:Y:S05]  /*11950*/  ENDCOLLECTIVE ;  /* 0x000000000000791b */ /* 0x007fea0003800000 */
.L_x_1850:
[----:B------:R-:W-:Y:S02]  /*11960*/  IMAD.MOV.U32 R62, RZ, RZ, 0x8 ;  /* 0x00000008ff3e7424 */ /* 0x000fe400078e00ff */
[----:B------:R-:W-:-:S04]  /*11970*/  IMAD.MOV.U32 R36, RZ, RZ, R59 ;  /* 0x000000ffff247224 */ /* 0x000fc800078e003b */
[----:B------:R-:W-:-:S05]  /*11980*/  FADD.FTZ R51, R39, R36 ;  /* 0x0000002427337221 */ /* 0x000fca0000010000 */
[----:B------:R-:W-:-:S07]  /*11990*/  MOV R60, R51 ;  /* 0x00000033003c7202 */ /* 0x000fce0000000f00 */
[----:B------:R-:W-:Y:S05]  /*119a0*/  WARPSYNC.COLLECTIVE R61, `(.L_x_1851) ;  /* 0x000000003d087348 */ /* 0x000fea0003c00000 */
[----:B------:R0:W1:Y:S02]  /*119b0*/  SHFL.BFLY P2, R59, R60, R62, R63 ;  /* 0x0c00003e3c3b7389 */ /* 0x000064000004003f */
[----:B01----:R-:W-:Y:S05]  /*119c0*/  ENDCOLLECTIVE ;  /* 0x000000000000791b */ /* 0x003fea0003800000 */
.L_x_1851:
[----:B------:R-:W-:Y:S01]  /*119d0*/  HFMA2 R62, -RZ, RZ, 0, 9.5367431640625e-07 ;  /* 0x00000010ff3e7431 */ /* 0x000fe200000001ff */
[----:B------:R-:W-:-:S05]  /*119e0*/  MOV R36, R59 ;  /* 0x0000003b00247202 */ /* 0x000fca0000000f00 */
[----:B------:R-:W-:-:S04]  /*119f0*/  FADD.FTZ R58, R51, R36 ;  /* 0x00000024333a7221 */ /* 0x000fc80000010000 */
[----:B------:R-:W-:-:S07]  /*11a00*/  IMAD.MOV.U32 R60, RZ, RZ, R58 ;  /* 0x000000ffff3c7224 */ /* 0x000fce00078e003a */
[----:B------:R-:W-:Y:S05]  /*11a10*/  WARPSYNC.COLLECTIVE R61, `(.L_x_1852) ;  /* 0x000000003d087348 */ /* 0x000fea0003c00000 */
[----:B------:R0:W1:Y:S02]  /*11a20*/  SHFL.BFLY P2, R59, R60, R62, R63 ;  /* 0x0c00003e3c3b7389 */ /* 0x000064000004003f */
[----:B01----:R-:W-:Y:S05]  /*11a30*/  ENDCOLLECTIVE ;  /* 0x000000000000791b */ /* 0x003fea0003800000 */
.L_x_1852:
[----:B------:R-:W-:Y:S01]  /*11a40*/  MOV R62, 0x1 ;  /* 0x00000001003e7802 */ /* 0x000fe20000000f00 */
        /* <DEDUP_REMOVED lines=38> */
.L_x_1853:
[----:B------:R-:W-:Y:S02]  /*11cb0*/  IMAD.MOV.U32 R62, RZ, RZ, 0x2 ;  /* 0x00000002ff3e7424 */ /* 0x000fe400078e00ff */
[----:B------:R-:W-:-:S04]  /*11cc0*/  IMAD.MOV.U32 R39, RZ, RZ, R59 ;  /* 0x000000ffff277224 */ /* 0x000fc800078e003b */
[----:B------:R-:W-:-:S05]  /*11cd0*/  FADD.FTZ R39, R36, R39 ;  /* 0x0000002724277221 */ /* 0x000fca0000010000 */
[----:B------:R-:W-:-:S07]  /*11ce0*/  MOV R60, R39 ;  /* 0x00000027003c7202 */ /* 0x000fce0000000f00 */
[----:B------:R-:W-:Y:S05]  /*11cf0*/  WARPSYNC.COLLECTIVE R61, `(.L_x_1854) ;  /* 0x000000003d087348 */ /* 0x000fea0003c00000 */
[----:B------:R0:W1:Y:S02]  /*11d00*/  SHFL.BFLY P2, R59, R60, R62, R63 ;  /* 0x0c00003e3c3b7389 */ /* 0x000064000004003f */
[----:B01----:R-:W-:Y:S05]  /*11d10*/  ENDCOLLECTIVE ;  /* 0x000000000000791b */ /* 0x003fea0003800000 */
.L_x_1854:
[----:B------:R-:W-:Y:S01]  /*11d20*/  HFMA2 R62, -RZ, RZ, 0, 2.384185791015625e-07 ;  /* 0x00000004ff3e7431 */ /* 0x000fe200000001ff */
[----:B------:R-:W-:-:S05]  /*11d30*/  MOV R38, R59 ;  /* 0x0000003b00267202 */ /* 0x000fca0000000f00 */
[----:B------:R-:W-:-:S04]  /*11d40*/  FADD.FTZ R38, R39, R38 ;  /* 0x0000002627267221 */ /* 0x000fc80000010000 */
[----:B------:R-:W-:-:S07]  /*11d50*/  IMAD.MOV.U32 R60, RZ, RZ, R38 ;  /* 0x000000ffff3c7224 */ /* 0x000fce00078e0026 */
[----:B------:R-:W-:Y:S05]  /*11d60*/  WARPSYNC.COLLECTIVE R61, `(.L_x_1855) ;  /* 0x000000003d087348 */ /* 0x000fea0003c00000 */
[----:B------:R0:W1:Y:S02]  /*11d70*/  SHFL.BFLY P2, R59, R60, R62, R63 ;  /* 0x0c00003e3c3b7389 */ /* 0x000064000004003f */
[----:B01----:R-:W-:Y:S05]  /*11d80*/  ENDCOLLECTIVE ;  /* 0x000000000000791b */ /* 0x003fea0003800000 */
.L_x_1855:
[----:B------:R-:W-:Y:S02]  /*11d90*/  IMAD.MOV.U32 R62, RZ, RZ, 0x8 ;  /* 0x00000008ff3e7424 */ /* 0x000fe400078e00ff */
[----:B------:R-:W-:-:S04]  /*11da0*/  IMAD.MOV.U32 R51, RZ, RZ, R59 ;  /* 0x000000ffff337224 */ /* 0x000fc800078e003b */
[----:B------:R-:W-:-:S05]  /*11db0*/  FADD.FTZ R51, R38, R51 ;  /* 0x0000003326337221 */ /* 0x000fca0000010000 */
[----:B------:R-:W-:-:S07]  /*11dc0*/  MOV R60, R51 ;  /* 0x00000033003c7202 */ /* 0x000fce0000000f00 */
[----:B------:R-:W-:Y:S05]  /*11dd0*/  WARPSYNC.COLLECTIVE R61, `(.L_x_1856) ;  /* 0x000000003d087348 */ /* 0x000fea0003c00000 */
[----:B------:R0:W1:Y:S02]  /*11de0*/  SHFL.BFLY P2, R59, R60, R62, R63 ;  /* 0x0c00003e3c3b7389 */ /* 0x000064000004003f */
[----:B01----:R-:W-:Y:S05]  /*11df0*/  ENDCOLLECTIVE ;  /* 0x000000000000791b */ /* 0x003fea0003800000 */
.L_x_1856:
[----:B------:R-:W-:Y:S01]  /*11e00*/  HFMA2 R62, -RZ, RZ, 0, 9.5367431640625e-07 ;  /* 0x00000010ff3e7431 */ /* 0x000fe200000001ff */
[----:B------:R-:W-:-:S05]  /*11e10*/  MOV R58, R59 ;  /* 0x0000003b003a7202 */ /* 0x000fca0000000f00 */
[----:B------:R-:W-:-:S04]  /*11e20*/  FADD.FTZ R58, R51, R58 ;  /* 0x0000003a333a7221 */ /* 0x000fc80000010000 */
[----:B------:R-:W-:-:S07]  /*11e30*/  IMAD.MOV.U32 R60, RZ, RZ, R58 ;  /* 0x000000ffff3c7224 */ /* 0x000fce00078e003a */
[----:B------:R-:W-:Y:S05]  /*11e40*/  WARPSYNC.COLLECTIVE R61, `(.L_x_1857) ;  /* 0x000000003d087348 */ /* 0x000fea0003c00000 */
[----:B------:R0:W1:Y:S02]  /*11e50*/  SHFL.BFLY P2, R59, R60, R62, R63 ;  /* 0x0c00003e3c3b7389 */ /* 0x000064000004003f */
[----:B01----:R-:W-:Y:S05]  /*11e60*/  ENDCOLLECTIVE ;  /* 0x000000000000791b */ /* 0x003fea0003800000 */
.L_x_1857:
[----:B------:R-:W-:Y:S05]  /*11e70*/  BRA `(.L_x_1858) ;  /* 0xfffffff000947947 */ /* 0x000fea000383ffff */
.L_x_1859:
        /* <DEDUP_REMOVED lines=16> */
.L_x_12110:


//--------------------- .text._ZN10layer_norm31ln_parallel_residual_fwd_kernelINS_13Kernel_traitsI6__halfS2_S2_S2_fjLj512ELj1ELj4ELj1ELj16ENS_18Kernel_traits_baseILj512ES2_S2_S2_S2_fjLj128EEEEELb1ELb1ELb0EEEvNS_9FwdParamsE --------------------------
	.section	.text._ZN10layer_norm31ln_parallel_residual_fwd_kernelINS_13Kernel_traitsI6__halfS2_S2_S2_fjLj512ELj1ELj4ELj1ELj16ENS_18Kernel_traits_baseILj512ES2_S2_S2_S2_fjLj128EEEEELb1ELb1ELb0EEEvNS_9FwdParamsE,"ax",@progbits
	.align	128
        .global         _ZN10layer_norm31ln_parallel_residual_fwd_kernelINS_13Kernel_traitsI6__halfS2_S2_S2_fjLj512ELj1ELj4ELj1ELj16ENS_18Kernel_traits_baseILj512ES2_S2_S2_S2_fjLj128EEEEELb1ELb1ELb0EEEvNS_9FwdParamsE
        .type           _ZN10layer_norm31ln_parallel_residual_fwd_kernelINS_13Kernel_traitsI6__halfS2_S2_S2_fjLj512ELj1ELj4ELj1ELj16ENS_18Kernel_traits_baseILj512ES2_S2_S2_S2_fjLj128EEEEELb1ELb1ELb0EEEvNS_9FwdParamsE,@function
        .size           _ZN10layer_norm31ln_parallel_residual_fwd_kernelINS_13Kernel_traitsI6__halfS2_S2_S2_fjLj512ELj1ELj4ELj1ELj16ENS_18Kernel_traits_baseILj512ES2_S2_S2_S2_fjLj128EEEEELb1ELb1ELb0EEEvNS_9FwdParamsE,(.L_x_12111 - _ZN10layer_norm31ln_parallel_residual_fwd_kernelINS_13Kernel_traitsI6__halfS2_S2_S2_fjLj512ELj1ELj4ELj1ELj16ENS_18Kernel_traits_baseILj512ES2_S2_S2_S2_fjLj128EEEEELb1ELb1ELb0EEEvNS_9FwdParamsE)
        .other          _ZN10layer_norm31ln_parallel_residual_fwd_kernelINS_13Kernel_traitsI6__halfS2_S2_S2_fjLj512ELj1ELj4ELj1ELj16ENS_18Kernel_traits_baseILj512ES2_S2_S2_S2_fjLj128EEEEELb1ELb1ELb0EEEvNS_9FwdParamsE,@"STO_CUDA_ENTRY STV_DEFAULT"
_ZN10layer_norm31ln_parallel_residual_fwd_kernelINS_13Kernel_traitsI6__halfS2_S2_S2_fjLj512ELj1ELj4ELj1ELj16ENS_18Kernel_traits_baseILj512ES2_S2_S2_S2_fjLj128EEEEELb1ELb1ELb0EEEvNS_9FwdParamsE:
.text._ZN10layer_norm31ln_parallel_residual_fwd_kernelINS_13Kernel_traitsI6__halfS2_S2_S2_fjLj512ELj1ELj4ELj1ELj16ENS_18Kernel_traits_baseILj512ES2_S2_S2_S2_fjLj128EEEEELb1ELb1ELb0EEEvNS_9FwdParamsE:
        /* <DEDUP_REMOVED lines=12> */
[----:B-1----:R-:W-:Y:S01]  /*00c0*/  @P0 MOV R4, R0 ;  /* 0x0000000000040202 */ /* 0x002fe20000000f00 */
[----:B---3--:R-:W2:Y:S01]  /*00d0*/  @P0 LDG.E.64 R2, desc[UR8][R2.64] ;  /* 0x0000000802020981 */ /* 0x008ea2000c1e1b00 */
[----:B----4-:R-:W-:Y:S01]  /*00e0*/  @P0 IMAD.MOV.U32 R5, RZ, RZ, R7 ;  /* 0x000000ffff050224 */ /* 0x010fe200078e0007 */
        /* <DEDUP_REMOVED lines=53> */
.L_x_1863:
[----:B------:R-:W-:Y:S05]  /*0440*/  BSYNC.RECONVERGENT B1 ;  /* 0x0000000000017941 */ /* 0x000fea0003800200 */
.L_x_1862:
        /* <DEDUP_REMOVED lines=8> */
.L_x_1861:
        /* <DEDUP_REMOVED lines=15> */
.L_x_1864:
[----:B------:R-:W-:Y:S05]  /*05c0*/  BSYNC.RECONVERGENT B0 ;  /* 0x0000000000007941 */ /* 0x000fea0003800200 */
.L_x_1860:
[----:B------:R-:W1:Y:S02]  /*05d0*/  LDCU UR4, c[0x0][0x384] ;  /* 0x00007080ff0477ac */ /* 0x000e640008000800 */
[----:B-1----:R-:W-:-:S13]  /*05e0*/  ISETP.GE.AND P0, PT, R46, UR4, PT ;  /* 0x000000042e007c0c */ /* 0x002fda000bf06270 */
[----:B------:R-:W-:Y:S05]  /*05f0*/  @P0 EXIT ;  /* 0x000000000000094d */ /* 0x000fea0003800000 */
[----:B0-----:R-:W-:Y:S01]  /*0600*/  IMAD.HI.U32 R3, R48, -0x326172a9, RZ ;  /* 0xcd9e8d5730037827 */ /* 0x001fe200078e00ff */
[----:B------:R-:W-:Y:S01]  /*0610*/  BSSY B0, `(.L_x_1865) ;  /* 0x00010bb000007945 */ /* 0x000fe20003800000 */
[----:B------:R-:W-:Y:S01]  /*0620*/  LOP3.LUT R13, R0, 0x3, RZ, 0xc0, !PT ;  /* 0x00000003000d7812 */ /* 0x000fe200078ec0ff */
[----:B------:R-:W0:Y:S01]  /*0630*/  LDCU UR32, c[0x0][0x388] ;  /* 0x00007100ff2077ac */ /* 0x000e220008000800 */
[C---:B------:R-:W-:Y:S01]  /*0640*/  IMAD.HI.U32 R2, R45.reuse, -0x2daee0ad, RZ ;  /* 0xd2511f532d027827 */ /* 0x040fe200078e00ff */
[----:B------:R-:W-:Y:S01]  /*0650*/  LOP3.LUT R3, R44, UR6, R3, 0x96, !PT ;  /* 0x000000062c037c12 */ /* 0x000fe2000f8e9603 */
[----:B------:R-:W1:Y:S02]  /*0660*/  LDCU.U8 UR12, c[0x0][0x410] ;  /* 0x00008200ff0c77ac */ /* 0x000e640008000000 */
[----:B------:R-:W-:Y:S01]  /*0670*/  IMAD R5, R48, -0x326172a9, RZ ;  /* 0xcd9e8d5730057824 */ /* 0x000fe200078e02ff */
[----:B------:R-:W-:Y:S01]  /*0680*/  LOP3.LUT R2, R2, UR7, RZ, 0x3c, !PT ;  /* 0x0000000702027c12 */ /* 0x000fe2000f8e3cff */
[----:B------:R-:W-:Y:S01]  /*0690*/  IMAD R7, R45, -0x2daee0ad, RZ ;  /* 0xd2511f532d077824 */ /* 0x000fe200078e02ff */
[----:B------:R-:W2:Y:S01]  /*06a0*/  LDCU UR13, c[0x0][0x448] ;  /* 0x00008900ff0d77ac */ /* 0x000ea20008000800 */
[----:B------:R-:W-:Y:S01]  /*06b0*/  IMAD.HI.U32 R6, R3, -0x2daee0ad, RZ ;  /* 0xd2511f5303067827 */ /* 0x000fe200078e00ff */
[----:B------:R-:W3:Y:S03]  /*06c0*/  LDCU.64 UR4, c[0x0][0x398] ;  /* 0x00007300ff0477ac */ /* 0x000ee60008000a00 */
[C---:B------:R-:W-:Y:S01]  /*06d0*/  IMAD.HI.U32 R4, R2.reuse, -0x326172a9, RZ ;  /* 0xcd9e8d5702047827 */ /* 0x040fe200078e00ff */
[----:B------:R-:W-:Y:S01]  /*06e0*/  LOP3.LUT R6, R7, UR15, R6, 0x96, !PT ;  /* 0x0000000f07067c12 */ /* 0x000fe2000f8e9606 */
[----:B------:R-:W4:Y:S02]  /*06f0*/  LDCU.64 UR10, c[0x0][0x3a0] ;  /* 0x00007400ff0a77ac */ /* 0x000f240008000a00 */
[----:B------:R-:W-:Y:S01]  /*0700*/  IMAD R8, R3, -0x2daee0ad, RZ ;  /* 0xd2511f5303087824 */ /* 0x000fe200078e02ff */
[----:B------:R-:W-:Y:S01]  /*0710*/  LOP3.LUT R4, R5, UR14, R4, 0x96, !PT ;  /* 0x0000000e05047c12 */ /* 0x000fe2000f8e9604 */
[----:B------:R-:W-:-:S02]  /*0720*/  IMAD R5, R2, -0x326172a9, RZ ;  /* 0xcd9e8d5702057824 */ /* 0x000fc400078e02ff */
        /* <DEDUP_REMOVED lines=49> */
.L_x_2120:
        /* <DEDUP_REMOVED lines=39> */
.L_x_1871:
        /* <DEDUP_REMOVED lines=13> */
.L_x_1873:
[----:B------:R-:W-:Y:S05]  /*0d80*/  BSYNC.RECONVERGENT B3 ;  /* 0x0000000000037941 */ /* 0x000fea0003800200 */
.L_x_1872:
        /* <DEDUP_REMOVED lines=41> */
.L_x_1870:
[----:B------:R-:W-:Y:S05]  /*1020*/  BSYNC.RECONVERGENT B2 ;  /* 0x0000000000027941 */ /* 0x000fea0003800200 */
.L_x_1869:
        /* <DEDUP_REMOVED lines=9> */
[----:B------:R-:W-:-:S02]  /*10c0*/  @P1 HADD2.F32 R13, -RZ, R16.H0_H0 ;  /* 0x20000010ff0d1230 */ /* 0x000fc40000004100 */
[----:B0-----:R-:W-:Y:S01]  /*10d0*/  FMUL.FTZ R53, R53, R74 ;  /* 0x0000004a35357220 */ /* 0x001fe20000410000 */
[----:B-1----:R-:W-:-:S04]  /*10e0*/  FSETP.GTU.FTZ.AND P2, PT, R10, R73, PT ;  /* 0x000000490a00720b */ /* 0x002fc80003f5c000 */
        /* <DEDUP_REMOVED lines=15> */
.L_x_1876:
        /* <DEDUP_REMOVED lines=13> */
.L_x_1878:
[----:B------:R-:W-:Y:S05]  /*12b0*/  BSYNC.RECONVERGENT B3 ;  /* 0x0000000000037941 */ /* 0x000fea0003800200 */
.L_x_1877:
        /* <DEDUP_REMOVED lines=42> */
.L_x_1875:
[----:B------:R-:W-:Y:S05]  /*1560*/  BSYNC.RECONVERGENT B2 ;  /* 0x0000000000027941 */ /* 0x000fea0003800200 */
.L_x_1874:
        /* <DEDUP_REMOVED lines=8> */
[----:B------:R-:W-:Y:S01]  /*15f0*/  FSETP.GTU.FTZ.AND P2, PT, R40, R73, PT ;  /* 0x000000492800720b */ /* 0x000fe20003f5c000 */
[----:B------:R-:W-:-:S03]  /*1600*/  @P1 HADD2.F32 R40, -RZ, R16.H1_H1 ;  /* 0x30000010ff281230 */ /* 0x000fc60000004100 */
        /* <DEDUP_REMOVED lines=14> */
.L_x_1881:
        /* <DEDUP_REMOVED lines=13> */
.L_x_1883:
[----:B------:R-:W-:Y:S05]  /*17c0*/  BSYNC.RECONVERGENT B3 ;  /* 0x0000000000037941 */ /* 0x000fea0003800200 */
.L_x_1882:
        /* <DEDUP_REMOVED lines=38> */
[----:B------:R-:W-:Y:S02]  /*1a30*/  LOP3.LUT R14, R14, UR30, R13, 0x96, !PT ;  /* 0x0000001e0e0e7c12 */ /* 0x000fe4000f8e960d */
[----:B------:R-:W-:Y:S01]  /*1a40*/  MOV R13, R66 ;  /* 0x00000042000d7202 */ /* 0x000fe20000000f00 */
[----:B------:R-:W-:Y:S01]  /*1a50*/  IMAD.MOV.U32 R66, RZ, RZ, R54 ;  /* 0x000000ffff427224 */ /* 0x000fe200078e0036 */
[----:B------:R-:W-:-:S07]  /*1a60*/  LOP3.LUT R15, R58, UR31, R55, 0x96, !PT ;  /* 0x0000001f3a0f7c12 */ /* 0x000fce000f8e9637 */
.L_x_1880:
[----:B------:R-:W-:Y:S05]  /*1a70*/  BSYNC.RECONVERGENT B2 ;  /* 0x0000000000027941 */ /* 0x000fea0003800200 */
.L_x_1879:
        /* <DEDUP_REMOVED lines=24> */
.L_x_1886:
        /* <DEDUP_REMOVED lines=13> */
.L_x_1888:
[----:B------:R-:W-:Y:S05]  /*1cd0*/  BSYNC.RECONVERGENT B3 ;  /* 0x0000000000037941 */ /* 0x000fea0003800200 */
.L_x_1887:
        /* <DEDUP_REMOVED lines=41> */
[----:B------:R-:W-:-:S07]  /*1f70*/  IMAD.MOV.U32 R66, RZ, RZ, R54 ;  /* 0x000000ffff427224 */ /* 0x000fce00078e0036 */
.L_x_1885:
[----:B------:R-:W-:Y:S05]  /*1f80*/  BSYNC.RECONVERGENT B2 ;  /* 0x0000000000027941 */ /* 0x000fea0003800200 */
.L_x_1884:
        /* <DEDUP_REMOVED lines=24> */
.L_x_1891:
        /* <DEDUP_REMOVED lines=13> */
.L_x_1893:
[----:B------:R-:W-:Y:S05]  /*21e0*/  BSYNC.RECONVERGENT B3 ;  /* 0x0000000000037941 */ /* 0x000fea0003800200 */
.L_x_1892:
        /* <DEDUP_REMOVED lines=42> */
.L_x_1890:
[----:B------:R-:W-:Y:S05]  /*2490*/  BSYNC.RECONVERGENT B2 ;  /* 0x0000000000027941 */ /* 0x000fea0003800200 */
.L_x_1889:
        /* <DEDUP_REMOVED lines=9> */
[----:B------:R-:W-:Y:S01]  /*2530*/  IMAD.MOV.U32 R59, RZ, RZ, 0x2 ;  /* 0x00000002ff3b7424 */ /* 0x000fe200078e00ff */
[----:B------:R-:W-:-:S03]  /*2540*/  PLOP3.LUT P2, PT, P2, PT, PT, 0x8, 0x80 ;  /* 0x000000000080781c */ /* 0x000fc6000174e170 */
        /* <DEDUP_REMOVED lines=12> */
.L_x_1896:
        /* <DEDUP_REMOVED lines=13> */
.L_x_1898:
[----:B------:R-:W-:Y:S05]  /*26e0*/  BSYNC.RECONVERGENT B3 ;  /* 0x0000000000037941 */ /* 0x000fea0003800200 */
.L_x_1897:
        /* <DEDUP_REMOVED lines=42> */
.L_x_1895:
[----:B------:R-:W-:Y:S05]  /*2990*/  BSYNC.RECONVERGENT B2 ;  /* 0x0000000000027941 */ /* 0x000fea0003800200 */
.L_x_1894:
[----:B------:R-:W-:Y:S01]  /*29a0*/  I2FP.F32.U32 R13, R13 ;  /* 0x0000000d000d7245 */ /* 0x000fe20000201000 */
[----:B------:R-:W-:Y:S01]  /*29b0*/  HADD2.F32 R77, -RZ, R42.H1_H1 ;  /* 0x3000002aff4d7230 */ /* 0x000fe20000004100 */
[----:B------:R-:W-:Y:S01]  /*29c0*/  ISETP.NE.AND P4, PT, R59, 0x1, PT ;  /* 0x000000013b00780c */ /* 0x000fe20003f85270 */
[----:B------:R-:W-:Y:S02]  /*29d0*/  BSSY.RECONVERGENT B2, `(.L_x_1899) ;  /* 0x000004c000027945 */ /* 0x000fe40003800200 */
[----:B------:R-:W-:Y:S01]  /*29e0*/  FFMA.FTZ R42, R13, R62, 1.1641532182693481445e-10 ;  /* 0x2f0000000d2a7423 */ /* 0x000fe2000001003e */
[----:B------:R-:W-:Y:S01]  /*29f0*/  FMUL.FTZ R77, R77, R74 ;  /* 0x0000004a4d4d7220 */ /* 0x000fe20000410000 */
[----:B------:R-:W-:-:S03]  /*2a00*/  @P1 HADD2.F32 R13, -RZ, R18.H1_H1 ;  /* 0x30000012ff0d1230 */ /* 0x000fc60000004100 */
        /* <DEDUP_REMOVED lines=16> */
.L_x_1901:
        /* <DEDUP_REMOVED lines=13> */
.L_x_1903:
[----:B------:R-:W-:Y:S05]  /*2be0*/  BSYNC.RECONVERGENT B3 ;  /* 0x0000000000037941 */ /* 0x000fea0003800200 */
.L_x_1902:
        /* <DEDUP_REMOVED lines=42> */
.L_x_1900:
[----:B------:R-:W-:Y:S05]  /*2e90*/  BSYNC.RECONVERGENT B2 ;  /* 0x0000000000027941 */ /* 0x000fea0003800200 */
.L_x_1899:
        /* <DEDUP_REMOVED lines=23> */
.L_x_1906:
        /* <DEDUP_REMOVED lines=13> */
.L_x_1908:
[----:B------:R-:W-:Y:S05]  /*30e0*/  BSYNC.RECONVERGENT B3 ;  /* 0x0000000000037941 */ /* 0x000fea0003800200 */
.L_x_1907:
        /* <DEDUP_REMOVED lines=42> */
.L_x_1905:
[----:B------:R-:W-:Y:S05]  /*3390*/  BSYNC.RECONVERGENT B2 ;  /* 0x0000000000027941 */ /* 0x000fea0003800200 */
.L_x_1904:
        /* <DEDUP_REMOVED lines=13> */
[----:B------:R-:W-:Y:S01]  /*3470*/  PRMT R43, R72, 0x5410, R43 ;  /* 0x00005410482b7816 */ /* 0x000fe2000000002b */
[----:B------:R-:W-:Y:S06]  /*3480*/  BRA `(.L_x_1909) ;  /* 0x0000005000207947 */ /* 0x000fec0003800000 */
.L_x_1868:
        /* <DEDUP_REMOVED lines=16> */
.L_x_1912:
        /* <DEDUP_REMOVED lines=13> */
.L_x_1914:
[----:B------:R-:W-:Y:S05]  /*3660*/  BSYNC.RECONVERGENT B3 ;  /* 0x0000000000037941 */ /* 0x000fea0003800200 */
.L_x_1913:
        /* <DEDUP_REMOVED lines=40> */
[----:B------:R-:W-:-:S07]  /*38f0*/  LOP3.LUT R15, R2, UR31, R67, 0x96, !PT ;  /* 0x0000001f020f7c12 */ /* 0x000fce000f8e9643 */
.L_x_1911:
[----:B------:R-:W-:Y:S05]  /*3900*/  BSYNC.RECONVERGENT B2 ;  /* 0x0000000000027941 */ /* 0x000fea0003800200 */
.L_x_1910:
        /* <DEDUP_REMOVED lines=9> */
[----:B0-----:R-:W-:-:S04]  /*39a0*/  FSETP.GTU.FTZ.AND P2, PT, R3, R2, PT ;  /* 0x000000020300720b */ /* 0x001fc80003f5c000 */
[----:B------:R-:W-:Y:S01]  /*39b0*/  PLOP3.LUT P4, PT, P2, PT, PT, 0x8, 0x80 ;  /* 0x000000000080781c */ /* 0x000fe2000178e170 */
[----:B-1----:R-:W-:-:S03]  /*39c0*/  FMUL.FTZ R3, R5, R62 ;  /* 0x0000003e05037220 */ /* 0x002fc60000410000 */
[----:B------:R-:W-:Y:S01]  /*39d0*/  P2R R65, PR, RZ, 0x10 ;  /* 0x00000010ff417803 */ /* 0x000fe20000000000 */
[----:B------:R-:W-:Y:S01]  /*39e0*/  IMAD.MOV.U32 R5, RZ, RZ, R12 ;  /* 0x000000ffff057224 */ /* 0x000fe200078e000c */
        /* <DEDUP_REMOVED lines=10> */
.L_x_1917:
        /* <DEDUP_REMOVED lines=13> */
.L_x_1919:
[----:B------:R-:W-:Y:S05]  /*3b60*/  BSYNC.RECONVERGENT B3 ;  /* 0x0000000000037941 */ /* 0x000fea0003800200 */
.L_x_1918:
        /* <DEDUP_REMOVED lines=42> */
.L_x_1916:
[----:B------:R-:W-:Y:S05]  /*3e10*/  BSYNC.RECONVERGENT B2 ;  /* 0x0000000000027941 */ /* 0x000fea0003800200 */
.L_x_1915:
        /* <DEDUP_REMOVED lines=25> */
.L_x_1922:
        /* <DEDUP_REMOVED lines=13> */
.L_x_1924:
[----:B------:R-:W-:Y:S05]  /*4080*/  BSYNC.RECONVERGENT B3 ;  /* 0x0000000000037941 */ /* 0x000fea0003800200 */
.L_x_1923:
        /* <DEDUP_REMOVED lines=42> */
.L_x_1921:
[----:B------:R-:W-:Y:S05]  /*4330*/  BSYNC.RECONVERGENT B2 ;  /* 0x0000000000027941 */ /* 0x000fea0003800200 */
.L_x_1920:
[----:B------:R-:W-:Y:S01]  /*4340*/  I2FP.F32.U32 R4, R3 ;  /* 0x0000000300047245 */ /* 0x000fe20000201000 */
[----:B------:R-:W-:Y:S01]  /*4350*/  HADD2.F32 R5, -RZ, R40.H1_H1 ;  /* 0x30000028ff057230 */ /* 0x000fe20000004100 */
[----:B------:R-:W-:Y:S01]  /*4360*/  ISETP.NE.AND P3, PT, R6, 0x1, PT ;  /* 0x000000010600780c */ /* 0x000fe20003f65270 */
[----:B------:R-:W-:Y:S01]  /*4370*/  BSSY.RECONVERGENT B2, `(.L_x_1925) ;  /* 0x000004a000027945 */ /* 0x000fe20003800200 */
[----:B------:R-:W-:Y:S02]  /*4380*/  HFMA2 R13, -RZ, RZ, 0, 1.1920928955078125e-07 ;  /* 0x00000002ff0d7431 */ /* 0x000fe400000001ff */
[----:B------:R-:W-:-:S05]  /*4390*/  FFMA.FTZ R3, R4, R73, 1.1641532182693481445e-10 ;  /* 0x2f00000004037423 */ /* 0x000fca0000010049 */
[----:B------:R-:W-:Y:S01]  /*43a0*/  FSETP.GTU.FTZ.AND P2, PT, R3, R2, PT ;  /* 0x000000020300720b */ /* 0x000fe20003f5c000 */
[----:B------:R-:W-:Y:S01]  /*43b0*/  FMUL.FTZ R3, R5, R62 ;  /* 0x0000003e05037220 */ /* 0x000fe20000410000 */
[----:B------:R-:W-:Y:S02]  /*43c0*/  IMAD.MOV.U32 R5, RZ, RZ, R12 ;  /* 0x000000ffff057224 */ /* 0x000fe400078e000c */
        /* <DEDUP_REMOVED lines=12> */
.L_x_1927:
        /* <DEDUP_REMOVED lines=13> */
.L_x_1929:
[----:B------:R-:W-:Y:S05]  /*4560*/  BSYNC.RECONVERGENT B3 ;  /* 0x0000000000037941 */ /* 0x000fea0003800200 */
.L_x_1928:
        /* <DEDUP_REMOVED lines=42> */
.L_x_1926:
[----:B------:R-:W-:Y:S05]  /*4810*/  BSYNC.RECONVERGENT B2 ;  /* 0x0000000000027941 */ /* 0x000fea0003800200 */
.L_x_1925:
[----:B------:R-:W-:Y:S01]  /*4820*/  I2FP.F32.U32 R4, R5 ;  /* 0x0000000500047245 */ /* 0x000fe20000201000 */
[----:B------:R-:W-:Y:S01]  /*4830*/  HADD2.F32 R7, -RZ, R20.H1_H1 ;  /* 0x30000014ff077230 */ /* 0x000fe20000004100 */
[----:B------:R-:W-:Y:S01]  /*4840*/  ISETP.NE.AND P3, PT, R13, 0x1, PT ;  /* 0x000000010d00780c */ /* 0x000fe20003f65270 */
[----:B------:R-:W-:Y:S01]  /*4850*/  @P1 HADD2.F32 R6, -RZ, R16.H1_H1 ;  /* 0x30000010ff061230 */ /* 0x000fe20000004100 */
[----:B------:R-:W-:Y:S01]  /*4860*/  BSSY.RECONVERGENT B2, `(.L_x_1930) ;  /* 0x000004d000027945 */ /* 0x000fe20003800200 */
[----:B------:R-:W-:Y:S01]  /*4870*/  FFMA.FTZ R5, R4, R73, 1.1641532182693481445e-10 ;  /* 0x2f00000004057423 */ /* 0x000fe20000010049 */
[----:B------:R-:W-:-:S04]  /*4880*/  FMUL.FTZ R7, R7, R62 ;  /* 0x0000003e07077220 */ /* 0x000fc80000410000 */
[----:B------:R-:W-:-:S04]  /*4890*/  FSETP.GTU.FTZ.AND P2, PT, R5, R2, PT ;  /* 0x000000020500720b */ /* 0x000fc80003f5c000 */
[----:B------:R-:W-:Y:S02]  /*48a0*/  FSEL R4, R7, RZ, !P2 ;  /* 0x000000ff07047208 */ /* 0x000fe40005000000 */
[----:B------:R-:W-:-:S03]  /*48b0*/  SEL R8, RZ, 0x1, P2 ;  /* 0x00000001ff087807 */ /* 0x000fc60001000000 */
[----:B------:R-:W-:-:S04]  /*48c0*/  FADD.FTZ R3, R3, R4 ;  /* 0x0000000403037221 */ /* 0x000fc80000010000 */
[--C-:B------:R-:W-:Y:S01]  /*48d0*/  @P1 FADD.FTZ R53, R6, R3.reuse ;  /* 0x0000000306351221 */ /* 0x100fe20000010000 */
[----:B------:R-:W-:Y:S01]  /*48e0*/  @!P1 IMAD.MOV.U32 R53, RZ, RZ, R3 ;  /* 0x000000ffff359224 */ /* 0x000fe200078e0003 */
[----:B------:R-:W-:Y:S01]  /*48f0*/  MOV R3, R12 ;  /* 0x0000000c00037202 */ /* 0x000fe20000000f00 */
        /* <DEDUP_REMOVED lines=11> */
.L_x_1932:
        /* <DEDUP_REMOVED lines=13> */
.L_x_1934:
[----:B------:R-:W-:Y:S05]  /*4a80*/  BSYNC.RECONVERGENT B3 ;  /* 0x0000000000037941 */ /* 0x000fea0003800200 */
.L_x_1933:
        /* <DEDUP_REMOVED lines=42> */
.L_x_1931:
[----:B------:R-:W-:Y:S05]  /*4d30*/  BSYNC.RECONVERGENT B2 ;  /* 0x0000000000027941 */ /* 0x000fea0003800200 */
.L_x_1930:
[----:B------:R-:W-:Y:S01]  /*4d40*/  I2FP.F32.U32 R4, R3 ;  /* 0x0000000300047245 */ /* 0x000fe20000201000 */
[----:B------:R-:W-:Y:S01]  /*4d50*/  HADD2.F32 R5, -RZ, R41.H0_H0 ;  /* 0x20000029ff057230 */ /* 0x000fe20000004100 */
        /* <DEDUP_REMOVED lines=19> */
.L_x_1937:
        /* <DEDUP_REMOVED lines=13> */
.L_x_1939:
[----:B------:R-:W-:Y:S05]  /*4f60*/  BSYNC.RECONVERGENT B3 ;  /* 0x0000000000037941 */ /* 0x000fea0003800200 */
.L_x_1938:
        /* <DEDUP_REMOVED lines=42> */
.L_x_1936:
[----:B------:R-:W-:Y:S05]  /*5210*/  BSYNC.RECONVERGENT B2 ;  /* 0x0000000000027941 */ /* 0x000fea0003800200 */
.L_x_1935:
        /* <DEDUP_REMOVED lines=25> */
.L_x_1942:
        /* <DEDUP_REMOVED lines=13> */
.L_x_1944:
[----:B------:R-:W-:Y:S05]  /*5480*/  BSYNC.RECONVERGENT B3 ;  /* 0x0000000000037941 */ /* 0x000fea0003800200 */
.L_x_1943:
        /* <DEDUP_REMOVED lines=42> */
.L_x_1941:
[----:B------:R-:W-:Y:S05]  /*5730*/  BSYNC.RECONVERGENT B2 ;  /* 0x0000000000027941 */ /* 0x000fea0003800200 */
.L_x_1940:
        /* <DEDUP_REMOVED lines=21> */
.L_x_1947:
        /* <DEDUP_REMOVED lines=13> */
.L_x_1949:
[----:B------:R-:W-:Y:S05]  /*5960*/  BSYNC.RECONVERGENT B3 ;  /* 0x0000000000037941 */ /* 0x000fea0003800200 */
.L_x_1948:
        /* <DEDUP_REMOVED lines=42> */
.L_x_1946:
[----:B------:R-:W-:Y:S05]  /*5c10*/  BSYNC.RECONVERGENT B2 ;  /* 0x0000000000027941 */ /* 0x000fea0003800200 */
.L_x_1945:
[----:B------:R-:W-:Y:S01]  /*5c20*/  I2FP.F32.U32 R4, R5 ;  /* 0x0000000500047245 */ /* 0x000fe20000201000 */
[----:B------:R-:W-:Y:S01]  /*5c30*/  HADD2.F32 R13, -RZ, R21.H1_H1 ;  /* 0x30000015ff0d7230 */ /* 0x000fe20000004100 */
[----:B------:R-:W-:Y:S01]  /*5c40*/  BSSY.RECONVERGENT B2, `(.L_x_1950) ;  /* 0x000004f000027945 */ /* 0x000fe20003800200 */
[----:B------:R-:W-:Y:S02]  /*5c50*/  @P1 HADD2.F32 R6, -RZ, R17.H1_H1 ;  /* 0x30000011ff061230 */ /* 0x000fe40000004100 */
[----:B------:R-:W-:Y:S01]  /*5c60*/  FFMA.FTZ R5, R4, R73, 1.1641532182693481445e-10 ;  /* 0x2f00000004057423 */ /* 0x000fe20000010049 */
[----:B------:R-:W-:-:S04]  /*5c70*/  FMUL.FTZ R13, R13, R62 ;  /* 0x0000003e0d0d7220 */ /* 0x000fc80000410000 */
[----:B------:R-:W-:-:S04]  /*5c80*/  FSETP.GTU.FTZ.AND P2, PT, R5, R2, PT ;  /* 0x000000020500720b */ /* 0x000fc80003f5c000 */
[----:B------:R-:W-:Y:S01]  /*5c90*/  FSEL R4, R13, RZ, !P2 ;  /* 0x000000ff0d047208 */ /* 0x000fe20005000000 */
[----:B------:R-:W-:-:S04]  /*5ca0*/  IMAD.MOV.U32 R13, RZ, RZ, 0x2 ;  /* 0x00000002ff0d7424 */ /* 0x000fc800078e00ff */
[----:B------:R-:W-:-:S04]  /*5cb0*/  FADD.FTZ R3, R3, R4 ;  /* 0x0000000403037221 */ /* 0x000fc80000010000 */
[--C-:B------:R-:W-:Y:S01]  /*5cc0*/  @P1 FADD.FTZ R55, R6, R3.reuse ;  /* 0x0000000306371221 */ /* 0x100fe20000010000 */
[----:B------:R-:W-:Y:S01]  /*5cd0*/  SEL R6, RZ, 0x1, P2 ;  /* 0x00000001ff067807 */ /* 0x000fe20001000000 */
[----:B------:R-:W-:Y:S01]  /*5ce0*/  @!P1 IMAD.MOV.U32 R55, RZ, RZ, R3 ;  /* 0x000000ffff379224 */ /* 0x000fe200078e0003 */
[----:B------:R-:W-:Y:S02]  /*5cf0*/  ISETP.NE.AND P2, PT, R54, 0x1, PT ;  /* 0x000000013600780c */ /* 0x000fe40003f45270 */
[----:B------:R-:W-:Y:S02]  /*5d00*/  MOV R3, R12 ;  /* 0x0000000c00037202 */ /* 0x000fe40000000f00 */
[----:B------:R-:W-:-:S09]  /*5d10*/  F2FP.F16.F32.PACK_AB R41, RZ, R55 ;  /* 0x00000037ff29723e */ /* 0x000fd200000000ff */
        /* <DEDUP_REMOVED lines=9> */
.L_x_1952:
        /* <DEDUP_REMOVED lines=13> */
.L_x_1954:
[----:B------:R-:W-:Y:S05]  /*5e80*/  BSYNC.RECONVERGENT B3 ;  /* 0x0000000000037941 */ /* 0x000fea0003800200 */
.L_x_1953:
        /* <DEDUP_REMOVED lines=42> */
.L_x_1951:
[----:B------:R-:W-:Y:S05]  /*6130*/  BSYNC.RECONVERGENT B2 ;  /* 0x0000000000027941 */ /* 0x000fea0003800200 */
.L_x_1950:
        /* <DEDUP_REMOVED lines=20> */
.L_x_1957:
        /* <DEDUP_REMOVED lines=13> */
.L_x_1959:
[----:B------:R-:W-:Y:S05]  /*6350*/  BSYNC.RECONVERGENT B3 ;  /* 0x0000000000037941 */ /* 0x000fea0003800200 */
.L_x_1958:
        /* <DEDUP_REMOVED lines=42> */
.L_x_1956:
[----:B------:R-:W-:Y:S05]  /*6600*/  BSYNC.RECONVERGENT B2 ;  /* 0x0000000000027941 */ /* 0x000fea0003800200 */
.L_x_1955:
[----:B------:R-:W-:Y:S01]  /*6610*/  I2FP.F32.U32 R4, R5 ;  /* 0x0000000500047245 */ /* 0x000fe20000201000 */
[----:B------:R-:W-:Y:S01]  /*6620*/  HADD2.F32 R13, -RZ, R22.H0_H0 ;  /* 0x20000016ff0d7230 */ /* 0x000fe20000004100 */
[----:B------:R-:W-:Y:S01]  /*6630*/  BSSY.RECONVERGENT B2, `(.L_x_1960) ;  /* 0x000004f000027945 */ /* 0x000fe20003800200 */
[----:B------:R-:W-:Y:S02]  /*6640*/  @P1 HADD2.F32 R54, -RZ, R18.H0_H0 ;  /* 0x20000012ff361230 */ /* 0x000fe40000004100 */
[----:B------:R-:W-:Y:S01]  /*6650*/  FFMA.FTZ R5, R4, R73, 1.1641532182693481445e-10 ;  /* 0x2f00000004057423 */ /* 0x000fe20000010049 */
[----:B------:R-:W-:-:S04]  /*6660*/  FMUL.FTZ R13, R13, R62 ;  /* 0x0000003e0d0d7220 */ /* 0x000fc80000410000 */
[----:B------:R-:W-:-:S04]  /*6670*/  FSETP.GTU.FTZ.AND P3, PT, R5, R2, PT ;  /* 0x000000020500720b */ /* 0x000fc80003f7c000 */
[----:B------:R-:W-:Y:S01]  /*6680*/  FSEL R4, R13, RZ, !P3 ;  /* 0x000000ff0d047208 */ /* 0x000fe20005800000 */
[----:B------:R-:W-:Y:S01]  /*6690*/  IMAD.MOV.U32 R13, RZ, RZ, 0x2 ;  /* 0x00000002ff0d7424 */ /* 0x000fe200078e00ff */
        /* <DEDUP_REMOVED lines=16> */
.L_x_1962:
        /* <DEDUP_REMOVED lines=13> */
.L_x_1964:
[----:B------:R-:W-:Y:S05]  /*6870*/  BSYNC.RECONVERGENT B3 ;  /* 0x0000000000037941 */ /* 0x000fea0003800200 */
.L_x_1963:
        /* <DEDUP_REMOVED lines=42> */
.L_x_1961:
[----:B------:R-:W-:Y:S05]  /*6b20*/  BSYNC.RECONVERGENT B2 ;  /* 0x0000000000027941 */ /* 0x000fea0003800200 */
.L_x_1960:
        /* <DEDUP_REMOVED lines=20> */
.L_x_1967:
        /* <DEDUP_REMOVED lines=13> */
.L_x_1969:
[----:B------:R-:W-:Y:S05]  /*6d40*/  BSYNC.RECONVERGENT B3 ;  /* 0x0000000000037941 */ /* 0x000fea0003800200 */
.L_x_1968:
        /* <DEDUP_REMOVED lines=42> */
.L_x_1966:
[----:B------:R-:W-:Y:S05]  /*6ff0*/  BSYNC.RECONVERGENT B2 ;  /* 0x0000000000027941 */ /* 0x000fea0003800200 */
.L_x_1965:
        /* <DEDUP_REMOVED lines=25> */
.L_x_1972:
        /* <DEDUP_REMOVED lines=13> */
.L_x_1974:
[----:B------:R-:W-:Y:S05]  /*7260*/  BSYNC.RECONVERGENT B3 ;  /* 0x0000000000037941 */ /* 0x000fea0003800200 */
.L_x_1973:
        /* <DEDUP_REMOVED lines=42> */
.L_x_1971:
[----:B------:R-:W-:Y:S05]  /*7510*/  BSYNC.RECONVERGENT B2 ;  /* 0x0000000000027941 */ /* 0x000fea0003800200 */
.L_x_1970:
        /* <DEDUP_REMOVED lines=20> */
.L_x_1977:
        /* <DEDUP_REMOVED lines=13> */
.L_x_1979:
[----:B------:R-:W-:Y:S05]  /*7730*/  BSYNC.RECONVERGENT B3 ;  /* 0x0000000000037941 */ /* 0x000fea0003800200 */
.L_x_1978:
        /* <DEDUP_REMOVED lines=42> */
.L_x_1976:
[----:B------:R-:W-:Y:S05]  /*79e0*/  BSYNC.RECONVERGENT B2 ;  /* 0x0000000000027941 */ /* 0x000fea0003800200 */
.L_x_1975:
        /* <DEDUP_REMOVED lines=14> */
[----:B------:R-:W-:Y:S01]  /*7ad0*/  IMAD.MOV.U32 R76, RZ, RZ, 0x2 ;  /* 0x00000002ff4c7424 */ /* 0x000fe200078e00ff */
[----:B------:R-:W-:Y:S02]  /*7ae0*/  MOV R13, R12 ;  /* 0x0000000c000d7202 */ /* 0x000fe40000000f00 */
        /* <DEDUP_REMOVED lines=10> */
.L_x_1982:
        /* <DEDUP_REMOVED lines=13> */
.L_x_1984:
[----:B------:R-:W-:Y:S05]  /*7c60*/  BSYNC.RECONVERGENT B3 ;  /* 0x0000000000037941 */ /* 0x000fea0003800200 */
.L_x_1983:
        /* <DEDUP_REMOVED lines=42> */
.L_x_1981:
[----:B------:R-:W-:Y:S05]  /*7f10*/  BSYNC.RECONVERGENT B2 ;  /* 0x0000000000027941 */ /* 0x000fea0003800200 */
.L_x_1980:
[----:B------:R-:W-:Y:S01]  /*7f20*/  I2FP.F32.U32 R78, R13 ;  /* 0x0000000d004e7245 */ /* 0x000fe20000201000 */
[----:B------:R-:W-:Y:S01]  /*7f30*/  HADD2.F32 R13, -RZ, R43.H1_H1 ;  /* 0x3000002bff0d7230 */ /* 0x000fe20000004100 */
[----:B------:R-:W-:Y:S01]  /*7f40*/  ISETP.NE.AND P6, PT, R76, 0x1, PT ;  /* 0x000000014c00780c */ /* 0x000fe20003fc5270 */
[----:B------:R-:W-:Y:S02]  /*7f50*/  BSSY.RECONVERGENT B2, `(.L_x_1985) ;  /* 0x000004b000027945 */ /* 0x000fe40003800200 */
[----:B------:R-:W-:Y:S01]  /*7f60*/  FFMA.FTZ R43, R78, R73, 1.1641532182693481445e-10 ;  /* 0x2f0000004e2b7423 */ /* 0x000fe20000010049 */
[----:B------:R-:W-:Y:S01]  /*7f70*/  FMUL.FTZ R75, R13, R62 ;  /* 0x0000003e0d4b7220 */ /* 0x000fe20000410000 */
[----:B------:R-:W-:-:S03]  /*7f80*/  HFMA2 R13, -RZ, RZ, 0, 1.1920928955078125e-07 ;  /* 0x00000002ff0d7431 */ /* 0x000fc600000001ff */
        /* <DEDUP_REMOVED lines=13> */
.L_x_1987:
        /* <DEDUP_REMOVED lines=15> */
.L_x_1989:
[----:B------:R-:W-:Y:S05]  /*8150*/  BSYNC.RECONVERGENT B3 ;  /* 0x0000000000037941 */ /* 0x000fea0003800200 */
.L_x_1988:
        /* <DEDUP_REMOVED lines=42> */
.L_x_1986:
[----:B------:R-:W-:Y:S05]  /*8400*/  BSYNC.RECONVERGENT B2 ;  /* 0x0000000000027941 */ /* 0x000fea0003800200 */
.L_x_1985:
        /* <DEDUP_REMOVED lines=16> */
.L_x_1909:
[----:B------:R-:W-:Y:S01]  /*8510*/  ISETP.NE.AND P1, PT, R65, RZ, PT ;  /* 0x000000ff4100720c */ /* 0x000fe20003f25270 */
[----:B------:R-:W0:Y:S01]  /*8520*/  LDC.64 R70, c[0x0][0x3a8] ;  /* 0x0000ea00ff467b82 */ /* 0x000e220000000a00 */
        /* <DEDUP_REMOVED lines=41> */
.L_x_1990:
[----:B------:R-:W-:Y:S01]  /*87c0*/  MOV R65, R66 ;  /* 0x0000004200417202 */ /* 0x000fe20000000f00 */
[----:B------:R-:W-:-:S07]  /*87d0*/  VIADD R66, R64, 0x20 ;  /* 0x0000002040427836 */ /* 0x000fce0000000000 */
.L_x_1867:
[----:B------:R-:W-:Y:S05]  /*87e0*/  BSYNC.RECONVERGENT B1 ;  /* 0x0000000000017941 */ /* 0x000fea0003800200 */
.L_x_1866:
        /* <DEDUP_REMOVED lines=33> */
.L_x_1996:
        /* <DEDUP_REMOVED lines=13> */
.L_x_1998:
[----:B------:R-:W-:Y:S05]  /*8ad0*/  BSYNC.RECONVERGENT B3 ;  /* 0x0000000000037941 */ /* 0x000fea0003800200 */
.L_x_1997:
        /* <DEDUP_REMOVED lines=41> */
[----:B------:R-:W-:-:S07]  /*8d70*/  IMAD.MOV.U32 R4, RZ, RZ, RZ ;  /* 0x000000ffff047224 */ /* 0x000fce00078e00ff */
.L_x_1995:
[----:B------:R-:W-:Y:S05]  /*8d80*/  BSYNC.RECONVERGENT B2 ;  /* 0x0000000000027941 */ /* 0x000fea0003800200 */
.L_x_1994:
[----:B------:R-:W1:Y:S01]  /*8d90*/  LDC R75, c[0x0][0x404] ;  /* 0x00010100ff4b7b82 */ /* 0x000e620000000800 */
[----:B------:R-:W-:Y:S01]  /*8da0*/  I2FP.F32.U32 R0, R0 ;  /* 0x0000000000007245 */ /* 0x000fe20000201000 */
[----:B------:R-:W-:Y:S01]  /*8db0*/  HFMA2 R63, -RZ, RZ, 0.1171875, 0 ;  /* 0x2f800000ff3f7431 */ /* 0x000fe200000001ff */
[----:B------:R-:W-:Y:S01]  /*8dc0*/  ISETP.NE.AND P4, PT, R4, 0x1, PT ;  /* 0x000000010400780c */ /* 0x000fe20003f85270 */
[----:B-----5:R-:W-:Y:S01]  /*8dd0*/  HADD2.F32 R3, -RZ, R40.H0_H0 ;  /* 0x20000028ff037230 */ /* 0x020fe20000004100 */
[----:B------:R-:W-:Y:S01]  /*8de0*/  BSSY.RECONVERGENT B2, `(.L_x_1999) ;  /* 0x000004b000027945 */ /* 0x000fe20003800200 */
[----:B------:R-:W-:Y:S02]  /*8df0*/  IMAD.MOV.U32 R5, RZ, RZ, 0x2 ;  /* 0x00000002ff057424 */ /* 0x000fe400078e00ff */
[----:B------:R-:W-:Y:S01]  /*8e00*/  FFMA.FTZ R0, R0, R63, 1.1641532182693481445e-10 ;  /* 0x2f00000000007423 */ /* 0x000fe2000001003f */
[----:B------:R-:W2:Y:S04]  /*8e10*/  LDC R74, c[0x0][0x408] ;  /* 0x00010200ff4a7b82 */ /* 0x000ea80000000800 */
[----:B-1----:R-:W-:-:S04]  /*8e20*/  FSETP.GTU.FTZ.AND P3, PT, R0, R75, PT ;  /* 0x0000004b0000720b */ /* 0x002fc80003f7c000 */
[----:B------:R-:W-:Y:S01]  /*8e30*/  PLOP3.LUT P5, PT, P3, PT, PT, 0x8, 0x80 ;  /* 0x000000000080781c */ /* 0x000fe20001fae170 */
[----:B--2---:R-:W-:-:S03]  /*8e40*/  FMUL.FTZ R0, R3, R74 ;  /* 0x0000004a03007220 */ /* 0x004fc60000410000 */
[----:B------:R-:W-:Y:S01]  /*8e50*/  P2R R67, PR, RZ, 0x20 ;  /* 0x00000020ff437803 */ /* 0x000fe20000000000 */
[----:B------:R-:W-:Y:S01]  /*8e60*/  IMAD.MOV.U32 R3, RZ, RZ, R12 ;  /* 0x000000ffff037224 */ /* 0x000fe200078e000c */
        /* <DEDUP_REMOVED lines=10> */
.L_x_2001:
        /* <DEDUP_REMOVED lines=13> */
.L_x_2003:
[----:B------:R-:W-:Y:S05]  /*8fe0*/  BSYNC.RECONVERGENT B3 ;  /* 0x0000000000037941 */ /* 0x000fea0003800200 */
.L_x_2002:
        /* <DEDUP_REMOVED lines=42> */
.L_x_2000:
[----:B------:R-:W-:Y:S05]  /*9290*/  BSYNC.RECONVERGENT B2 ;  /* 0x0000000000027941 */ /* 0x000fea0003800200 */
.L_x_1999:
        /* <DEDUP_REMOVED lines=9> */
[----:B------:R-:W-:Y:S02]  /*9330*/  FSEL R3, R3, RZ, !P3 ;  /* 0x000000ff03037208 */ /* 0x000fe40005800000 */
[----:B------:R-:W-:-:S03]  /*9340*/  SEL R9, RZ, 0x1, P3 ;  /* 0x00000001ff097807 */ /* 0x000fc60001800000 */
[----:B------:R-:W-:-:S04]  /*9350*/  FADD.FTZ R3, R0, R3 ;  /* 0x0000000300037221 */ /* 0x000fc80000010000 */
[--C-:B------:R-:W-:Y:S01]  /*9360*/  @P2 FADD.FTZ R0, R4, R3.reuse ;  /* 0x0000000304002221 */ /* 0x100fe20000010000 */
[----:B------:R-:W-:Y:S02]  /*9370*/  @!P2 IMAD.MOV.U32 R0, RZ, RZ, R3 ;  /* 0x000000ffff00a224 */ /* 0x000fe400078e0003 */
        /* <DEDUP_REMOVED lines=11> */
.L_x_2006:
        /* <DEDUP_REMOVED lines=13> */
.L_x_2008:
[----:B------:R-:W-:Y:S05]  /*9500*/  BSYNC.RECONVERGENT B3 ;  /* 0x0000000000037941 */ /* 0x000fea0003800200 */
.L_x_2007:
        /* <DEDUP_REMOVED lines=42> */
.L_x_2005:
[----:B------:R-:W-:Y:S05]  /*97b0*/  BSYNC.RECONVERGENT B2 ;  /* 0x0000000000027941 */ /* 0x000fea0003800200 */
.L_x_2004:
        /* <DEDUP_REMOVED lines=21> */
.L_x_2011:
        /* <DEDUP_REMOVED lines=13> */
.L_x_2013:
[----:B------:R-:W-:Y:S05]  /*99e0*/  BSYNC.RECONVERGENT B3 ;  /* 0x0000000000037941 */ /* 0x000fea0003800200 */
.L_x_2012:
        /* <DEDUP_REMOVED lines=42> */
.L_x_2010:
[----:B------:R-:W-:Y:S05]  /*9c90*/  BSYNC.RECONVERGENT B2 ;  /* 0x0000000000027941 */ /* 0x000fea0003800200 */
.L_x_2009:
        /* <DEDUP_REMOVED lines=11> */
[--C-:B0-----:R-:W-:Y:S01]  /*9d50*/  @P2 FADD.FTZ R51, R6, R3.reuse ;  /* 0x0000000306332221 */ /* 0x101fe20000010000 */
[----:B------:R-:W-:Y:S02]  /*9d60*/  @!P2 IMAD.MOV.U32 R51, RZ, RZ, R3 ;  /* 0x000000ffff33a224 */ /* 0x000fe400078e0003 */
[----:B------:R-:W-:Y:S02]  /*9d70*/  HFMA2 R6, -RZ, RZ, 0, 1.1920928955078125e-07 ;  /* 0x00000002ff067431 */ /* 0x000fe400000001ff */
[----:B------:R-:W-:Y:S01]  /*9d80*/  IMAD.MOV.U32 R3, RZ, RZ, R12 ;  /* 0x000000ffff037224 */ /* 0x000fe200078e000c */
        /* <DEDUP_REMOVED lines=10> */
.L_x_2016:
        /* <DEDUP_REMOVED lines=13> */
.L_x_2018:
[----:B------:R-:W-:Y:S05]  /*9f00*/  BSYNC.RECONVERGENT B3 ;  /* 0x0000000000037941 */ /* 0x000fea0003800200 */
.L_x_2017:
        /* <DEDUP_REMOVED lines=42> */
.L_x_2015:
[----:B------:R-:W-:Y:S05]  /*a1b0*/  BSYNC.RECONVERGENT B2 ;  /* 0x0000000000027941 */ /* 0x000fea0003800200 */
.L_x_2014:
        /* <DEDUP_REMOVED lines=21> */
.L_x_2021:
        /* <DEDUP_REMOVED lines=13> */
.L_x_2023:
[----:B------:R-:W-:Y:S05]  /*a3e0*/  BSYNC.RECONVERGENT B3 ;  /* 0x0000000000037941 */ /* 0x000fea0003800200 */
.L_x_2022:
        /* <DEDUP_REMOVED lines=42> */
.L_x_2020:
[----:B------:R-:W-:Y:S05]  /*a690*/  BSYNC.RECONVERGENT B2 ;  /* 0x0000000000027941 */ /* 0x000fea0003800200 */
.L_x_2019:
        /* <DEDUP_REMOVED lines=25> */
.L_x_2026:
        /* <DEDUP_REMOVED lines=13> */
.L_x_2028:
[----:B------:R-:W-:Y:S05]  /*a900*/  BSYNC.RECONVERGENT B3 ;  /* 0x0000000000037941 */ /* 0x000fea0003800200 */
.L_x_2027:
        /* <DEDUP_REMOVED lines=42> */
.L_x_2025:
[----:B------:R-:W-:Y:S05]  /*abb0*/  BSYNC.RECONVERGENT B2 ;  /* 0x0000000000027941 */ /* 0x000fea0003800200 */
.L_x_2024:
[----:B------:R-:W-:Y:S01]  /*abc0*/  I2FP.F32.U32 R4, R3 ;  /* 0x0000000300047245 */ /* 0x000fe20000201000 */
[----:B------:R-:W-:Y:S01]  /*abd0*/  HADD2.F32 R41, -RZ, R41.H1_H1 ;  /* 0x30000029ff297230 */ /* 0x000fe20000004100 */
[----:B------:R-:W-:Y:S01]  /*abe0*/  BSSY.RECONVERGENT B2, `(.L_x_2029) ;  /* 0x000004b000027945 */ /* 0x000fe20003800200 */
[----:B------:R-:W-:Y:S02]  /*abf0*/  IMAD.MOV.U32 R13, RZ, RZ, 0x2 ;  /* 0x00000002ff0d7424 */ /* 0x000fe400078e00ff */
[----:B------:R-:W-:Y:S01]  /*ac00*/  FFMA.FTZ R4, R4, R63, 1.1641532182693481445e-10 ;  /* 0x2f00000004047423 */ /* 0x000fe2000001003f */
[----:B------:R-:W-:Y:S01]  /*ac10*/  FMUL.FTZ R3, R41, R74 ;  /* 0x0000004a29037220 */ /* 0x000fe20000410000 */
[----:B------:R-:W-:-:S03]  /*ac20*/  IMAD.MOV.U32 R5, RZ, RZ, R12 ;  /* 0x000000ffff057224 */ /* 0x000fc600078e000c */
        /* <DEDUP_REMOVED lines=14> */
.L_x_2031:
        /* <DEDUP_REMOVED lines=13> */
.L_x_2033:
[----:B------:R-:W-:Y:S05]  /*ade0*/  BSYNC.RECONVERGENT B3 ;  /* 0x0000000000037941 */ /* 0x000fea0003800200 */
.L_x_2032:
        /* <DEDUP_REMOVED lines=42> */
.L_x_2030:
[----:B------:R-:W-:Y:S05]  /*b090*/  BSYNC.RECONVERGENT B2 ;  /* 0x0000000000027941 */ /* 0x000fea0003800200 */
.L_x_2029:
        /* <DEDUP_REMOVED lines=25> */
.L_x_2036:
        /* <DEDUP_REMOVED lines=13> */
.L_x_2038:
[----:B------:R-:W-:Y:S05]  /*b300*/  BSYNC.RECONVERGENT B3 ;  /* 0x0000000000037941 */ /* 0x000fea0003800200 */
.L_x_2037:
        /* <DEDUP_REMOVED lines=42> */
.L_x_2035:
[----:B------:R-:W-:Y:S05]  /*b5b0*/  BSYNC.RECONVERGENT B2 ;  /* 0x0000000000027941 */ /* 0x000fea0003800200 */
.L_x_2034:
[----:B------:R-:W-:Y:S01]  /*b5c0*/  I2FP.F32.U32 R4, R3 ;  /* 0x0000000300047245 */ /* 0x000fe20000201000 */
[----:B------:R-:W-:Y:S01]  /*b5d0*/  HADD2.F32 R3, -RZ, R42.H0_H0 ;  /* 0x2000002aff037230 */ /* 0x000fe20000004100 */
        /* <DEDUP_REMOVED lines=19> */
.L_x_2041:
        /* <DEDUP_REMOVED lines=13> */
.L_x_2043:
[----:B------:R-:W-:Y:S05]  /*b7e0*/  BSYNC.RECONVERGENT B3 ;  /* 0x0000000000037941 */ /* 0x000fea0003800200 */
.L_x_2042:
        /* <DEDUP_REMOVED lines=42> */
.L_x_2040:
[----:B------:R-:W-:Y:S05]  /*ba90*/  BSYNC.RECONVERGENT B2 ;  /* 0x0000000000027941 */ /* 0x000fea0003800200 */
.L_x_2039:
        /* <DEDUP_REMOVED lines=13> */
[----:B------:R-:W-:Y:S02]  /*bb70*/  HFMA2 R60, -RZ, RZ, 0, 1.1920928955078125e-07 ;  /* 0x00000002ff3c7431 */ /* 0x000fe400000001ff */
[----:B------:R-:W-:Y:S01]  /*bb80*/  IMAD.MOV.U32 R3, RZ, RZ, R12 ;  /* 0x000000ffff037224 */ /* 0x000fe200078e000c */
        /* <DEDUP_REMOVED lines=10> */
.L_x_2046:
        /* <DEDUP_REMOVED lines=13> */
.L_x_2048:
[----:B------:R-:W-:Y:S05]  /*bd00*/  BSYNC.RECONVERGENT B3 ;  /* 0x0000000000037941 */ /* 0x000fea0003800200 */
.L_x_2047:
        /* <DEDUP_REMOVED lines=42> */
.L_x_2045:
[----:B------:R-:W-:Y:S05]  /*bfb0*/  BSYNC.RECONVERGENT B2 ;  /* 0x0000000000027941 */ /* 0x000fea0003800200 */
.L_x_2044:
        /* <DEDUP_REMOVED lines=20> */
.L_x_2051:
        /* <DEDUP_REMOVED lines=13> */
.L_x_2053:
[----:B------:R-:W-:Y:S05]  /*c1d0*/  BSYNC.RECONVERGENT B3 ;  /* 0x0000000000037941 */ /* 0x000fea0003800200 */
.L_x_2052:
        /* <DEDUP_REMOVED lines=42> */
.L_x_2050:
[----:B------:R-:W-:Y:S05]  /*c480*/  BSYNC.RECONVERGENT B2 ;  /* 0x0000000000027941 */ /* 0x000fea0003800200 */
.L_x_2049:
[----:B------:R-:W-:Y:S01]  /*c490*/  I2FP.F32.U32 R4, R4 ;  /* 0x0000000400047245 */ /* 0x000fe20000201000 */
[----:B------:R-:W-:Y:S01]  /*c4a0*/  HADD2.F32 R61, -RZ, R22.H1_H1 ;  /* 0x30000016ff3d7230 */ /* 0x000fe20000004100 */
[----:B------:R-:W-:Y:S01]  /*c4b0*/  BSSY.RECONVERGENT B2, `(.L_x_2054) ;  /* 0x000004f000027945 */ /* 0x000fe20003800200 */
[----:B------:R-:W-:Y:S02]  /*c4c0*/  @P2 HADD2.F32 R60, -RZ, R18.H1_H1 ;  /* 0x30000012ff3c2230 */ /* 0x000fe40000004100 */
[----:B------:R-:W-:Y:S01]  /*c4d0*/  FFMA.FTZ R4, R4, R63, 1.1641532182693481445e-10 ;  /* 0x2f00000004047423 */ /* 0x000fe2000001003f */
[----:B------:R-:W-:Y:S01]  /*c4e0*/  FMUL.FTZ R42, R61, R74 ;  /* 0x0000004a3d2a7220 */ /* 0x000fe20000410000 */
[----:B------:R-:W-:-:S03]  /*c4f0*/  HFMA2 R61, -RZ, RZ, 0, 1.1920928955078125e-07 ;  /* 0x00000002ff3d7431 */ /* 0x000fc600000001ff */
        /* <DEDUP_REMOVED lines=18> */
.L_x_2056:
        /* <DEDUP_REMOVED lines=13> */
.L_x_2058:
[----:B------:R-:W-:Y:S05]  /*c6f0*/  BSYNC.RECONVERGENT B3 ;  /* 0x0000000000037941 */ /* 0x000fea0003800200 */
.L_x_2057:
        /* <DEDUP_REMOVED lines=42> */
.L_x_2055:
[----:B------:R-:W-:Y:S05]  /*c9a0*/  BSYNC.RECONVERGENT B2 ;  /* 0x0000000000027941 */ /* 0x000fea0003800200 */
.L_x_2054:
        /* <DEDUP_REMOVED lines=20> */
.L_x_2061:
        /* <DEDUP_REMOVED lines=13> */
.L_x_2063:
[----:B------:R-:W-:Y:S05]  /*cbc0*/  BSYNC.RECONVERGENT B3 ;  /* 0x0000000000037941 */ /* 0x000fea0003800200 */
.L_x_2062:
        /* <DEDUP_REMOVED lines=42> */
.L_x_2060:
[----:B------:R-:W-:Y:S05]  /*ce70*/  BSYNC.RECONVERGENT B2 ;  /* 0x0000000000027941 */ /* 0x000fea0003800200 */
.L_x_2059:
[----:B------:R-:W-:Y:S01]  /*ce80*/  I2FP.F32.U32 R80, R13 ;  /* 0x0000000d00507245 */ /* 0x000fe20000201000 */
[----:B------:R-:W-:Y:S01]  /*ce90*/  HADD2.F32 R13, -RZ, R23.H0_H0 ;  /* 0x20000017ff0d7230 */ /* 0x000fe20000004100 */
        /* <DEDUP_REMOVED lines=24> */
.L_x_2066:
        /* <DEDUP_REMOVED lines=13> */
.L_x_2068:
[----:B------:R-:W-:Y:S05]  /*d0f0*/  BSYNC.RECONVERGENT B3 ;  /* 0x0000000000037941 */ /* 0x000fea0003800200 */
.L_x_2067:
        /* <DEDUP_REMOVED lines=42> */
.L_x_2065:
[----:B------:R-:W-:Y:S05]  /*d3a0*/  BSYNC.RECONVERGENT B2 ;  /* 0x0000000000027941 */ /* 0x000fea0003800200 */
.L_x_2064:
[----:B------:R-:W-:Y:S01]  /*d3b0*/  I2FP.F32.U32 R78, R13 ;  /* 0x0000000d004e7245 */ /* 0x000fe20000201000 */
[----:B------:R-:W-:Y:S01]  /*d3c0*/  HADD2.F32 R43, -RZ, R43.H1_H1 ;  /* 0x3000002bff2b7230 */ /* 0x000fe20000004100 */
        /* <DEDUP_REMOVED lines=18> */
.L_x_2071:
        /* <DEDUP_REMOVED lines=15> */
.L_x_2073:
[----:B------:R-:W-:Y:S05]  /*d5e0*/  BSYNC.RECONVERGENT B3 ;  /* 0x0000000000037941 */ /* 0x000fea0003800200 */
.L_x_2072:
        /* <DEDUP_REMOVED lines=42> */
.L_x_2070:
[----:B------:R-:W-:Y:S05]  /*d890*/  BSYNC.RECONVERGENT B2 ;  /* 0x0000000000027941 */ /* 0x000fea0003800200 */
.L_x_2069:
[----:B------:R-:W-:Y:S02]  /*d8a0*/  I2FP.F32.U32 R78, R78 ;  /* 0x0000004e004e7245 */ /* 0x000fe40000201000 */
[----:B------:R-:W-:Y:S02]  /*d8b0*/  PRMT R41, R65, 0x5410, R41 ;  /* 0x0000541041297816 */ /* 0x000fe40000000029 */
[----:B------:R-:W-:Y:S01]  /*d8c0*/  MOV R65, R2 ;  /* 0x0000000200417202 */ /* 0x000fe20000000f00 */
[----:B------:R-:W-:Y:S01]  /*d8d0*/  FFMA.FTZ R78, R78, R63, 1.1641532182693481445e-10 ;  /* 0x2f0000004e4e7423 */ /* 0x000fe2000001003f */
[----:B------:R-:W-:Y:S01]  /*d8e0*/  HADD2.F32 R63, -RZ, R23.H1_H1 ;  /* 0x30000017ff3f7230 */ /* 0x000fe20000004100 */
[----:B------:R-:W-:Y:S02]  /*d8f0*/  PRMT R42, R76, 0x5410, R42 ;  /* 0x000054104c2a7816 */ /* 0x000fe4000000002a */
[----:B------:R-:W-:Y:S02]  /*d900*/  PRMT R40, R70, 0x5410, R40 ;  /* 0x0000541046287816 */ /* 0x000fe40000000028 */
[----:B------:R-:W-:Y:S01]  /*d910*/  FMUL.FTZ R74, R63, R74 ;  /* 0x0000004a3f4a7220 */ /* 0x000fe20000410000 */
[----:B------:R-:W-:Y:S01]  /*d920*/  FSETP.GTU.FTZ.AND P6, PT, R78, R75, PT ;  /* 0x0000004b4e00720b */ /* 0x000fe20003fdc000 */
[----:B------:R-:W-:-:S03]  /*d930*/  @P2 HADD2.F32 R78, -RZ, R19.H1_H1 ;  /* 0x30000013ff4e2230 */ /* 0x000fc60000004100 */
[----:B------:R-:W-:-:S05]  /*d940*/  FSEL R74, R74, RZ, !P6 ;  /* 0x000000ff4a4a7208 */ /* 0x000fca0007000000 */
[----:B------:R-:W-:Y:S01]  /*d950*/  FADD.FTZ R43, R43, R74 ;  /* 0x0000004a2b2b7221 */ /* 0x000fe20000010000 */
[----:B------:R-:W-:-:S03]  /*d960*/  SEL R74, RZ, 0x1, P6 ;  /* 0x00000001ff4a7807 */ /* 0x000fc60003000000 */
[--C-:B------:R-:W-:Y:S01]  /*d970*/  @P2 FADD.FTZ R63, R78, R43.reuse ;  /* 0x0000002b4e3f2221 */ /* 0x100fe20000010000 */
[----:B------:R-:W-:Y:S01]  /*d980*/  @!P2 IMAD.MOV.U32 R63, RZ, RZ, R43 ;  /* 0x000000ffff3fa224 */ /* 0x000fe200078e002b */
[----:B------:R-:W-:-:S04]  /*d990*/  PRMT R2, R74, 0x7610, R2 ;  /* 0x000076104a027816 */ /* 0x000fc80000000002 */
[----:B------:R-:W-:-:S04]  /*d9a0*/  F2FP.F16.F32.PACK_AB R43, RZ, R63 ;  /* 0x0000003fff2b723e */ /* 0x000fc800000000ff */
[----:B------:R-:W-:Y:S01]  /*d9b0*/  PRMT R43, R73, 0x5410, R43 ;  /* 0x00005410492b7816 */ /* 0x000fe2000000002b */
[----:B------:R-:W-:Y:S06]  /*d9c0*/  BRA `(.L_x_2074) ;  /* 0x00000028003c7947 */ /* 0x000fec0003800000 */
.L_x_1993:
        /* <DEDUP_REMOVED lines=16> */
.L_x_2077:
        /* <DEDUP_REMOVED lines=13> */
.L_x_2079:
[----:B------:R-:W-:Y:S05]  /*dba0*/  BSYNC.RECONVERGENT B3 ;  /* 0x0000000000037941 */ /* 0x000fea0003800200 */
.L_x_2078:
        /* <DEDUP_REMOVED lines=40> */
[----:B------:R-:W-:-:S07]  /*de30*/  LOP3.LUT R15, R50, UR31, R75, 0x96, !PT ;  /* 0x0000001f320f7c12 */ /* 0x000fce000f8e964b */
.L_x_2076:
[----:B------:R-:W-:Y:S05]  /*de40*/  BSYNC.RECONVERGENT B2 ;  /* 0x0000000000027941 */ /* 0x000fea0003800200 */
.L_x_2075:
        /* <DEDUP_REMOVED lines=27> */
.L_x_2082:
        /* <DEDUP_REMOVED lines=13> */
.L_x_2084:
[----:B------:R-:W-:Y:S05]  /*e0d0*/  BSYNC.RECONVERGENT B3 ;  /* 0x0000000000037941 */ /* 0x000fea0003800200 */
.L_x_2083:
        /* <DEDUP_REMOVED lines=42> */
.L_x_2081:
[----:B------:R-:W-:Y:S05]  /*e380*/  BSYNC.RECONVERGENT B2 ;  /* 0x0000000000027941 */ /* 0x000fea0003800200 */
.L_x_2080:
        /* <DEDUP_REMOVED lines=24> */
.L_x_2087:
        /* <DEDUP_REMOVED lines=13> */
.L_x_2089:
[----:B------:R-:W-:Y:S05]  /*e5e0*/  BSYNC.RECONVERGENT B3 ;  /* 0x0000000000037941 */ /* 0x000fea0003800200 */
.L_x_2088:
        /* <DEDUP_REMOVED lines=42> */
.L_x_2086:
[----:B------:R-:W-:Y:S05]  /*e890*/  BSYNC.RECONVERGENT B2 ;  /* 0x0000000000027941 */ /* 0x000fea0003800200 */
.L_x_2085:
        /* <DEDUP_REMOVED lines=24> */
.L_x_2092:
        /* <DEDUP_REMOVED lines=13> */
.L_x_2094:
[----:B------:R-:W-:Y:S05]  /*eaf0*/  BSYNC.RECONVERGENT B3 ;  /* 0x0000000000037941 */ /* 0x000fea0003800200 */
.L_x_2093:
        /* <DEDUP_REMOVED lines=42> */
.L_x_2091:
[----:B------:R-:W-:Y:S05]  /*eda0*/  BSYNC.RECONVERGENT B2 ;  /* 0x0000000000027941 */ /* 0x000fea0003800200 */
.L_x_2090:
        /* <DEDUP_REMOVED lines=8> */
[----:B------:R-:W-:Y:S01]  /*ee30*/  HFMA2 R60, -RZ, RZ, 0, 1.1920928955078125e-07 ;  /* 0x00000002ff3c7431 */ /* 0x000fe200000001ff */
        /* <DEDUP_REMOVED lines=15> */
.L_x_2097:
        /* <DEDUP_REMOVED lines=13> */
.L_x_2099:
[----:B------:R-:W-:Y:S05]  /*f000*/  BSYNC.RECONVERGENT B3 ;  /* 0x0000000000037941 */ /* 0x000fea0003800200 */
.L_x_2098:
        /* <DEDUP_REMOVED lines=42> */
.L_x_2096:
[----:B------:R-:W-:Y:S05]  /*f2b0*/  BSYNC.RECONVERGENT B2 ;  /* 0x0000000000027941 */ /* 0x000fea0003800200 */
.L_x_2095:
[----:B------:R-:W-:Y:S01]  /*f2c0*/  I2FP.F32.U32 R76, R13 ;  /* 0x0000000d004c7245 */ /* 0x000fe20000201000 */
[----:B------:R-:W-:Y:S01]  /*f2d0*/  HADD2.F32 R78, -RZ, R42.H0_H0 ;  /* 0x2000002aff4e7230 */ /* 0x000fe20000004100 */
[----:B------:R-:W-:Y:S01]  /*f2e0*/  BSSY.RECONVERGENT B2, `(.L_x_2100) ;  /* 0x000004e000027945 */ /* 0x000fe20003800200 */
[----:B------:R-:W-:Y:S02]  /*f2f0*/  @P2 HADD2.F32 R80, -RZ, R18.H0_H0 ;  /* 0x20000012ff502230 */ /* 0x000fe40000004100 */
[----:B------:R-:W-:Y:S02]  /*f300*/  HFMA2 R13, -RZ, RZ, 0, 1.1920928955078125e-07 ;  /* 0x00000002ff0d7431 */ /* 0x000fe400000001ff */
[----:B------:R-:W-:Y:S01]  /*f310*/  FFMA.FTZ R76, R76, R77, 1.1641532182693481445e-10 ;  /* 0x2f0000004c4c7423 */ /* 0x000fe2000001004d */
[----:B------:R-:W-:Y:S01]  /*f320*/  FMUL.FTZ R78, R78, R63 ;  /* 0x0000003f4e4e7220 */ /* 0x000fe20000410000 */
[----:B------:R-:W-:-:S03]  /*f330*/  IMAD.MOV.U32 R61, RZ, RZ, R12 ;  /* 0x000000ffff3d7224 */ /* 0x000fc600078e000c */
[----:B------:R-:W-:-:S04]  /*f340*/  FSETP.GTU.FTZ.AND P3, PT, R76, R65, PT ;  /* 0x000000414c00720b */ /* 0x000fc80003f7c000 */
[----:B------:R-:W-:Y:S02]  /*f350*/  FSEL R57, R78, RZ, !P3 ;  /* 0x000000ff4e397208 */ /* 0x000fe40005800000 */
[----:B------:R-:W-:-:S03]  /*f360*/  PLOP3.LUT P3, PT, P3, PT, PT, 0x8, 0x80 ;  /* 0x000000000080781c */ /* 0x000fc60001f6e170 */
[----:B------:R-:W-:Y:S01]  /*f370*/  @P2 FADD.FTZ R57, R80, R57 ;  /* 0x0000003950392221 */ /* 0x000fe20000010000 */
[----:B------:R-:W-:Y:S02]  /*f380*/  P2R R71, PR, RZ, 0x8 ;  /* 0x00000008ff477803 */ /* 0x000fe40000000000 */
[----:B------:R-:W-:Y:S02]  /*f390*/  ISETP.NE.AND P3, PT, R60, 0x1, PT ;  /* 0x000000013c00780c */ /* 0x000fe40003f65270 */
[----:B------:R-:W-:-:S11]  /*f3a0*/  F2FP.F16.F32.PACK_AB R76, RZ, R57 ;  /* 0x00000039ff4c723e */ /* 0x000fd600000000ff */
        /* <DEDUP_REMOVED lines=9> */
.L_x_2102:
        /* <DEDUP_REMOVED lines=13> */
.L_x_2104:
[----:B------:R-:W-:Y:S05]  /*f510*/  BSYNC.RECONVERGENT B3 ;  /* 0x0000000000037941 */ /* 0x000fea0003800200 */
.L_x_2103:
        /* <DEDUP_REMOVED lines=42> */
.L_x_2101:
[----:B------:R-:W-:Y:S05]  /*f7c0*/  BSYNC.RECONVERGENT B2 ;  /* 0x0000000000027941 */ /* 0x000fea0003800200 */
.L_x_2100:
        /* <DEDUP_REMOVED lines=23> */
.L_x_2107:
        /* <DEDUP_REMOVED lines=13> */
.L_x_2109:
[----:B------:R-:W-:Y:S05]  /*fa10*/  BSYNC.RECONVERGENT B3 ;  /* 0x0000000000037941 */ /* 0x000fea0003800200 */
.L_x_2108:
        /* <DEDUP_REMOVED lines=42> */
.L_x_2106:
[----:B------:R-:W-:Y:S05]  /*fcc0*/  BSYNC.RECONVERGENT B2 ;  /* 0x0000000000027941 */ /* 0x000fea0003800200 */
.L_x_2105:
        /* <DEDUP_REMOVED lines=23> */
.L_x_2112:
        /* <DEDUP_REMOVED lines=13> */
.L_x_2114:
[----:B------:R-:W-:Y:S05]  /*ff10*/  BSYNC.RECONVERGENT B3 ;  /* 0x0000000000037941 */ /* 0x000fea0003800200 */
.L_x_2113:
        /* <DEDUP_REMOVED lines=42> */
.L_x_2111:
[----:B------:R-:W-:Y:S05]  /*101c0*/  BSYNC.RECONVERGENT B2 ;  /* 0x0000000000027941 */ /* 0x000fea0003800200 */
.L_x_2110:
        /* <DEDUP_REMOVED lines=8> */
[----:B------:R-:W-:-:S02]  /*10250*/  FSETP.GTU.FTZ.AND P5, PT, R78, R65, PT ;  /* 0x000000414e00720b */ /* 0x000fc40003fbc000 */
[----:B------:R-:W-:Y:S02]  /*10260*/  MOV R65, R74 ;  /* 0x0000004a00417202 */ /* 0x000fe40000000f00 */
[----:B------:R-:W-:Y:S02]  /*10270*/  FSEL R63, R63, RZ, !P5 ;  /* 0x000000ff3f3f7208 */ /* 0x000fe40006800000 */
[----:B------:R-:W-:-:S03]  /*10280*/  PLOP3.LUT P5, PT, P5, PT, PT, 0x8, 0x80 ;  /* 0x000000000080781c */ /* 0x000fc60002fae170 */
[----:B------:R-:W-:-:S05]  /*10290*/  @P2 FADD.FTZ R63, R80, R63 ;  /* 0x0000003f503f2221 */ /* 0x000fca0000010000 */
[----:B------:R-:W-:-:S04]  /*102a0*/  F2FP.F16.F32.PACK_AB R43, RZ, R63 ;  /* 0x0000003fff2b723e */ /* 0x000fc800000000ff */
[----:B------:R-:W-:-:S07]  /*102b0*/  PRMT R43, R75, 0x5410, R43 ;  /* 0x000054104b2b7816 */ /* 0x000fce000000002b */
.L_x_2074:
[----:B------:R-:W-:Y:S02]  /*102c0*/  ISETP.NE.AND P2, PT, R67, RZ, PT ;  /* 0x000000ff4300720c */ /* 0x000fe40003f45270 */
[----:B------:R-:W-:Y:S02]  /*102d0*/  ISETP.NE.AND P6, PT, R71, RZ, PT ;  /* 0x000000ff4700720c */ /* 0x000fe40003fc5270 */
[----:B------:R-:W-:Y:S01]  /*102e0*/  SEL R67, RZ, 0x1000000, !P5 ;  /* 0x01000000ff437807 */ /* 0x000fe20006800000 */
[----:B------:R-:W0:Y:S01]  /*102f0*/  LDC.64 R70, c[0x0][0x3a8] ;  /* 0x0000ea00ff467b82 */ /* 0x000e220000000a00 */
[----:B------:R-:W-:Y:S02]  /*10300*/  SEL R74, RZ, 0x10000, !P4 ;  /* 0x00010000ff4a7807 */ /* 0x000fe40006000000 */
[----:B------:R-:W-:Y:S02]  /*10310*/  ISETP.NE.AND P5, PT, R68, RZ, PT ;  /* 0x000000ff4400720c */ /* 0x000fe40003fa5270 */
[----:B------:R-:W-:-:S02]  /*10320*/  ISETP.NE.AND P4, PT, R69, RZ, PT ;  /* 0x000000ff4500720c */ /* 0x000fc40003f85270 */
[----:B------:R-:W-:Y:S01]  /*10330*/  SEL R73, RZ, 0x100, !P3 ;  /* 0x00000100ff497807 */ /* 0x000fe20005800000 */
[----:B------:R-:W1:Y:S01]  /*10340*/  LDC.64 R68, c[0x0][0x3b0] ;  /* 0x0000ec00ff447b82 */ /* 0x000e620000000a00 */
[----:B------:R-:W-:Y:S02]  /*10350*/  ISETP.NE.AND P3, PT, R72, RZ, PT ;  /* 0x000000ff4800720c */ /* 0x000fe40003f65270 */
[----:B------:R-:W-:Y:S02]  /*10360*/  SEL R75, RZ, 0x10000, !P4 ;  /* 0x00010000ff4b7807 */ /* 0x000fe40006000000 */
[----:B------:R-:W-:Y:S02]  /*10370*/  SEL R76, RZ, 0x1000000, !P3 ;  /* 0x01000000ff4c7807 */ /* 0x000fe40005800000 */
[----:B------:R-:W-:Y:S02]  /*10380*/  SEL R72, RZ, 0x100, !P5 ;  /* 0x00000100ff487807 */ /* 0x000fe40006800000 */
[----:B------:R-:W-:-:S02]  /*10390*/  LOP3.LUT R74, R73, R67, R74, 0xfe, !PT ;  /* 0x00000043494a7212 */ /* 0x000fc400078efe4a */
[----:B------:R-:W-:Y:S02]  /*103a0*/  LOP3.LUT R67, R72, R76, R75, 0xfe, !PT ;  /* 0x0000004c48437212 */ /* 0x000fe400078efe4b */
[----:B------:R-:W-:Y:S02]  /*103b0*/  SEL R73, RZ, 0x1, !P6 ;  /* 0x00000001ff497807 */ /* 0x000fe40007000000 */
[----:B------:R-:W-:Y:S01]  /*103c0*/  SEL R72, RZ, 0x1, !P2 ;  /* 0x00000001ff487807 */ /* 0x000fe20005000000 */
[----:B0-----:R-:W-:Y:S01]  /*103d0*/  IMAD.WIDE.U32 R70, R66, 0x10, R70 ;  /* 0x0000001042467825 */ /* 0x001fe200078e0046 */
[----:B------:R-:W-:Y:S02]  /*103e0*/  LOP3.LUT R73, R74, R73, RZ, 0xfc, !PT ;  /* 0x000000494a497212 */ /* 0x000fe400078efcff */
[----:B------:R-:W-:Y:S02]  /*103f0*/  LOP3.LUT R72, R67, R72, RZ, 0xfc, !PT ;  /* 0x0000004843487212 */ /* 0x000fe400078efcff */
[----:B------:R2:W-:Y:S01]  /*10400*/  STG.E.128 desc[UR8][R70.64], R40 ;  /* 0x0000002846007986 */ /* 0x0005e2000c101d08 */
[----:B-1----:R-:W-:-:S05]  /*10410*/  IMAD.WIDE.U32 R68, R66, 0x8, R68 ;  /* 0x0000000842447825 */ /* 0x002fca00078e0044 */
[----:B------:R2:W-:Y:S01]  /*10420*/  STG.E.64 desc[UR8][R68.64], R72 ;  /* 0x0000004844007986 */ /* 0x0005e2000c101b08 */
[----:B------:R-:W-:Y:S05]  /*10430*/  @!P1 BRA `(.L_x_1992) ;  /* 0x0000000000509947 */ /* 0x000fea0003800000 */
[----:B--2---:R-:W-:Y:S01]  /*10440*/  IMAD.U32 R40, R3, 0x10000, RZ ;  /* 0x0001000003287824 */ /* 0x004fe200078e00ff */
        /* <DEDUP_REMOVED lines=19> */
.L_x_1992:
[----:B------:R-:W-:Y:S05]  /*10580*/  BSYNC.RECONVERGENT B1 ;  /* 0x0000000000017941 */ /* 0x000fea0003800200 */
.L_x_1991:
        /* <DEDUP_REMOVED lines=76> */
.L_x_2132:
        /* <DEDUP_REMOVED lines=16> */
[--C-:B------:R-:W-:Y:S01]  /*10b50*/  FADD.FTZ R71, R53, -R69.reuse ;  /* 0x8000004535477221 */ /* 0x100fe20000010000 */
[--C-:B0-----:R-:W-:Y:S01]  /*10b60*/  FADD.FTZ R41, R10, -R69.reuse ;  /* 0x800000450a297221 */ /* 0x101fe20000010000 */
[----:B-----5:R-:W-:Y:S02]  /*10b70*/  HADD2.F32 R42, -RZ, R36.H1_H1 ;  /* 0x30000024ff2a7230 */ /* 0x020fe40000004100 */
[----:B------:R-:W-:Y:S02]  /*10b80*/  HADD2.F32 R66, -RZ, R32.H1_H1 ;  /* 0x30000020ff427230 */ /* 0x000fe40000004100 */
[C---:B------:R-:W-:Y:S01]  /*10b90*/  FMUL.FTZ R71, R68.reuse, R71 ;  /* 0x0000004744477220 */ /* 0x040fe20000410000 */
[----:B------:R-:W-:Y:S01]  /*10ba0*/  FMUL.FTZ R40, R68, R41 ;  /* 0x0000002944287220 */ /* 0x000fe20000410000 */
[----:B------:R-:W-:Y:S02]  /*10bb0*/  HADD2.F32 R43, -RZ, R36.H0_H0 ;  /* 0x20000024ff2b7230 */ /* 0x000fe40000004100 */
[----:B------:R-:W-:Y:S01]  /*10bc0*/  FADD.FTZ R41, R52, -R69 ;  /* 0x8000004534297221 */ /* 0x000fe20000010000 */
[----:B------:R-:W-:-:S02]  /*10bd0*/  HADD2.F32 R67, -RZ, R32.H0_H0 ;  /* 0x20000020ff437230 */ /* 0x000fc40000004100 */
[----:B------:R-:W-:Y:S01]  /*10be0*/  FFMA.FTZ R71, R71, R42, R66 ;  /* 0x0000002a47477223 */ /* 0x000fe20000010042 */
[----:B------:R-:W-:Y:S02]  /*10bf0*/  HADD2.F32 R42, -RZ, R37.H0_H0 ;  /* 0x20000025ff2a7230 */ /* 0x000fe40000004100 */
[----:B------:R-:W-:Y:S01]  /*10c00*/  FMUL.FTZ R41, R68, R41 ;  /* 0x0000002944297220 */ /* 0x000fe20000410000 */
[----:B------:R-:W-:Y:S02]  /*10c10*/  HADD2.F32 R66, -RZ, R33.H0_H0 ;  /* 0x20000021ff427230 */ /* 0x000fe40000004100 */
[----:B------:R-:W-:Y:S01]  /*10c20*/  FFMA.FTZ R40, R40, R43, R67 ;  /* 0x0000002b28287223 */ /* 0x000fe20000010043 */
[--C-:B------:R-:W-:Y:S01]  /*10c30*/  FADD.FTZ R43, R55, -R69.reuse ;  /* 0x80000045372b7221 */ /* 0x100fe20000010000 */
[----:B------:R-:W-:Y:S02]  /*10c40*/  HADD2.F32 R70, -RZ, R37.H1_H1 ;  /* 0x30000025ff467230 */ /* 0x000fe40000004100 */
[----:B------:R-:W-:Y:S01]  /*10c50*/  FADD.FTZ R67, R54, -R69 ;  /* 0x8000004536437221 */ /* 0x000fe20000010000 */
[----:B------:R-:W-:Y:S01]  /*10c60*/  FFMA.FTZ R41, R41, R42, R66 ;  /* 0x0000002a29297223 */ /* 0x000fe20000010042 */
[----:B------:R-:W-:-:S02]  /*10c70*/  HADD2.F32 R42, -RZ, R33.H1_H1 ;  /* 0x30000021ff2a7230 */ /* 0x000fc40000004100 */
[C---:B------:R-:W-:Y:S01]  /*10c80*/  FMUL.FTZ R43, R68.reuse, R43 ;  /* 0x0000002b442b7220 */ /* 0x040fe20000410000 */
[----:B------:R-:W-:Y:S01]  /*10c90*/  HADD2.F32 R66, -RZ, R38.H1_H1 ;  /* 0x30000026ff427230 */ /* 0x000fe20000004100 */
[----:B------:R-:W-:Y:S01]  /*10ca0*/  F2FP.F16.F32.PACK_AB R40, R71, R40 ;  /* 0x000000284728723e */ /* 0x000fe200000000ff */
[----:B------:R-:W-:Y:S02]  /*10cb0*/  HADD2.F32 R72, -RZ, R34.H1_H1 ;  /* 0x30000022ff487230 */ /* 0x000fe40000004100 */
[----:B------:R-:W-:Y:S01]  /*10cc0*/  FFMA.FTZ R70, R43, R70, R42 ;  /* 0x000000462b467223 */ /* 0x000fe2000001002a */
[----:B------:R-:W-:Y:S01]  /*10cd0*/  FMUL.FTZ R42, R68, R67 ;  /* 0x00000043442a7220 */ /* 0x000fe20000410000 */
[----:B------:R-:W-:Y:S02]  /*10ce0*/  HADD2.F32 R43, -RZ, R38.H0_H0 ;  /* 0x20000026ff2b7230 */ /* 0x000fe40000004100 */
[----:B------:R-:W-:Y:S01]  /*10cf0*/  HADD2.F32 R67, -RZ, R34.H0_H0 ;  /* 0x20000022ff437230 */ /* 0x000fe20000004100 */
[----:B------:R-:W-:-:S04]  /*10d00*/  F2FP.F16.F32.PACK_AB R41, R70, R41 ;  /* 0x000000294629723e */ /* 0x000fc800000000ff */
[----:B------:R-:W-:Y:S01]  /*10d10*/  FFMA.FTZ R42, R42, R43, R67 ;  /* 0x0000002b2a2a7223 */ /* 0x000fe20000010043 */
[--C-:B------:R-:W-:Y:S01]  /*10d20*/  FADD.FTZ R43, R58, -R69.reuse ;  /* 0x800000453a2b7221 */ /* 0x100fe20000010000 */
[----:B------:R-:W-:-:S03]  /*10d30*/  FADD.FTZ R67, R62, -R69 ;  /* 0x800000453e437221 */ /* 0x000fc60000010000 */
[C---:B------:R-:W-:Y:S01]  /*10d40*/  FMUL.FTZ R43, R68.reuse, R43 ;  /* 0x0000002b442b7220 */ /* 0x040fe20000410000 */
[----:B------:R-:W-:-:S03]  /*10d50*/  FMUL.FTZ R67, R68, R67 ;  /* 0x0000004344437220 */ /* 0x000fc60000410000 */
[----:B------:R-:W-:Y:S01]  /*10d60*/  FFMA.FTZ R73, R43, R66, R72 ;  /* 0x000000422b497223 */ /* 0x000fe20000010048 */
[----:B------:R-:W-:Y:S01]  /*10d70*/  FADD.FTZ R43, R59, -R69 ;  /* 0x800000453b2b7221 */ /* 0x000fe20000010000 */
[----:B------:R-:W-:Y:S02]  /*10d80*/  HADD2.F32 R66, -RZ, R39.H0_H0 ;  /* 0x20000027ff427230 */ /* 0x000fe40000004100 */
[----:B------:R-:W-:Y:S02]  /*10d90*/  HADD2.F32 R72, -RZ, R35.H0_H0 ;  /* 0x20000023ff487230 */ /* 0x000fe40000004100 */
[----:B------:R-:W-:Y:S01]  /*10da0*/  FMUL.FTZ R43, R68, R43 ;  /* 0x0000002b442b7220 */ /* 0x000fe20000410000 */
[----:B------:R-:W-:-:S03]  /*10db0*/  F2FP.F16.F32.PACK_AB R42, R73, R42 ;  /* 0x0000002a492a723e */ /* 0x000fc600000000ff */
[----:B------:R-:W-:Y:S01]  /*10dc0*/  FFMA.FTZ R43, R43, R66, R72 ;  /* 0x000000422b2b7223 */ /* 0x000fe20000010048 */
[----:B------:R-:W-:Y:S02]  /*10dd0*/  HADD2.F32 R66, -RZ, R39.H1_H1 ;  /* 0x30000027ff427230 */ /* 0x000fe40000004100 */
[----:B------:R-:W-:-:S05]  /*10de0*/  HADD2.F32 R72, -RZ, R35.H1_H1 ;  /* 0x30000023ff487230 */ /* 0x000fca0000004100 */
[----:B------:R-:W-:Y:S02]  /*10df0*/  FFMA.FTZ R72, R67, R66, R72 ;  /* 0x0000004243487223 */ /* 0x000fe40000010048 */
[----:B------:R-:W0:Y:S03]  /*10e00*/  LDC.64 R66, c[0x0][0x428] ;  /* 0x00010a00ff427b82 */ /* 0x000e260000000a00 */
[----:B------:R-:W-:Y:S01]  /*10e10*/  F2FP.F16.F32.PACK_AB R43, R72, R43 ;  /* 0x0000002b482b723e */ /* 0x000fe200000000ff */
[C---:B0-----:R-:W-:Y:S01]  /*10e20*/  IMAD.WIDE.U32 R66, R64.reuse, 0x10, R66 ;  /* 0x0000001040427825 */ /* 0x041fe200078e0042 */
[----:B------:R-:W-:-:S04]  /*10e30*/  IADD3 R64, PT, PT, R64, 0x20, RZ ;  /* 0x0000002040407810 */ /* 0x000fc80007ffe0ff */
[----:B------:R1:W-:Y:S03]  /*10e40*/  STG.E.128 desc[UR8][R66.64], R40 ;  /* 0x0000002842007986 */ /* 0x0003e6000c101d08 */
.L_x_2117:
[----:B------:R-:W-:Y:S05]  /*10e50*/  BSYNC.RECONVERGENT B1 ;  /* 0x0000000000017941 */ /* 0x000fea0003800200 */
.L_x_2116:
[----:B------:R-:W-:Y:S04]  /*10e60*/  BSSY.RECONVERGENT B1, `(.L_x_2118) ;  /* 0x0000031000017945 */ /* 0x000fe80003800200 */
[----:B------:R-:W-:Y:S05]  /*10e70*/  @!P0 BRA `(.L_x_2119) ;  /* 0x0000000000bc8947 */ /* 0x000fea0003800000 */
[--C-:B01----:R-:W-:Y:S01]  /*10e80*/  FADD.FTZ R41, R0, -R69.reuse ;  /* 0x8000004500297221 */ /* 0x103fe20000010000 */
[----:B-----5:R-:W-:Y:S02]  /*10e90*/  HADD2.F32 R70, -RZ, R28.H0_H0 ;  /* 0x2000001cff467230 */ /* 0x020fe40000004100 */
[----:B------:R-:W-:Y:S01]  /*10ea0*/  FADD.FTZ R43, R51, -R69 ;  /* 0x80000045332b7221 */ /* 0x000fe20000010000 */
[----:B------:R-:W-:Y:S02]  /*10eb0*/  HADD2.F32 R40, -RZ, R24.H0_H0 ;  /* 0x20000018ff287230 */ /* 0x000fe40000004100 */
[C---:B------:R-:W-:Y:S01]  /*10ec0*/  FMUL.FTZ R41, R68.reuse, R41 ;  /* 0x0000002944297220 */ /* 0x040fe20000410000 */
[----:B------:R-:W-:Y:S02]  /*10ed0*/  HADD2.F32 R42, -RZ, R28.H1_H1 ;  /* 0x3000001cff2a7230 */ /* 0x000fe40000004100 */
[----:B------:R-:W-:Y:S01]  /*10ee0*/  FMUL.FTZ R43, R68, R43 ;  /* 0x0000002b442b7220 */ /* 0x000fe20000410000 */
[----:B------:R-:W-:-:S02]  /*10ef0*/  HADD2.F32 R66, -RZ, R24.H1_H1 ;  /* 0x30000018ff427230 */ /* 0x000fc40000004100 */
[----:B------:R-:W-:Y:S01]  /*10f00*/  FFMA.FTZ R70, R41, R70, R40 ;  /* 0x0000004629467223 */ /* 0x000fe20000010028 */
[--C-:B------:R-:W-:Y:S01]  /*10f10*/  FADD.FTZ R41, R50, -R69.reuse ;  /* 0x8000004532297221 */ /* 0x100fe20000010000 */
[----:B------:R-:W-:Y:S02]  /*10f20*/  HADD2.F32 R72, -RZ, R29.H0_H0 ;  /* 0x2000001dff487230 */ /* 0x000fe40000004100 */
[--C-:B------:R-:W-:Y:S02]  /*10f30*/  HADD2.F32 R40, -RZ, R25.reuse.H0_H0 ;  /* 0x20000019ff287230 */ /* 0x100fe40000004100 */
[----:B------:R-:W-:Y:S01]  /*10f40*/  FMUL.FTZ R41, R68, R41 ;  /* 0x0000002944297220 */ /* 0x000fe20000410000 */
[----:B------:R-:W-:Y:S01]  /*10f50*/  FFMA.FTZ R71, R43, R42, R66 ;  /* 0x0000002a2b477223 */ /* 0x000fe20000010042 */
[----:B------:R-:W-:Y:S01]  /*10f60*/  FADD.FTZ R43, R56, -R69 ;  /* 0x80000045382b7221 */ /* 0x000fe20000010000 */
[----:B------:R-:W-:Y:S02]  /*10f70*/  HADD2.F32 R42, -RZ, R25.H1_H1 ;  /* 0x30000019ff2a7230 */ /* 0x000fe40000004100 */
[----:B------:R-:W-:Y:S01]  /*10f80*/  FFMA.FTZ R72, R41, R72, R40 ;  /* 0x0000004829487223 */ /* 0x000fe20000010028 */
[----:B------:R-:W-:-:S02]  /*10f90*/  HADD2.F32 R40, -RZ, R29.H1_H1 ;  /* 0x3000001dff287230 */ /* 0x000fc40000004100 */
[C---:B------:R-:W-:Y:S01]  /*10fa0*/  FMUL.FTZ R43, R68.reuse, R43 ;  /* 0x0000002b442b7220 */ /* 0x040fe20000410000 */
[----:B------:R-:W-:Y:S01]  /*10fb0*/  FADD.FTZ R41, R57, -R69 ;  /* 0x8000004539297221 */ /* 0x000fe20000010000 */
[----:B------:R-:W-:Y:S02]  /*10fc0*/  HADD2.F32 R66, -RZ, R26.H1_H1 ;  /* 0x3000001aff427230 */ /* 0x000fe40000004100 */
[----:B------:R-:W-:Y:S01]  /*10fd0*/  FFMA.FTZ R73, R43, R40, R42 ;  /* 0x000000282b497223 */ /* 0x000fe2000001002a */
[----:B------:R-:W-:Y:S02]  /*10fe0*/  HADD2.F32 R42, -RZ, R30.H0_H0 ;  /* 0x2000001eff2a7230 */ /* 0x000fe40000004100 */
[----:B------:R-:W-:Y:S01]  /*10ff0*/  FMUL.FTZ R41, R68, R41 ;  /* 0x0000002944297220 */ /* 0x000fe20000410000 */
[----:B------:R-:W-:-:S05]  /*11000*/  HADD2.F32 R40, -RZ, R26.H0_H0 ;  /* 0x2000001aff287230 */ /* 0x000fca0000004100 */
[----:B------:R-:W-:Y:S01]  /*11010*/  FFMA.FTZ R42, R41, R42, R40 ;  /* 0x0000002a292a7223 */ /* 0x000fe20000010028 */
[----:B------:R-:W-:Y:S01]  /*11020*/  FADD.FTZ R41, R60, -R69 ;  /* 0x800000453c297221 */ /* 0x000fe20000010000 */
[----:B------:R-:W-:-:S03]  /*11030*/  HADD2.F32 R40, -RZ, R30.H1_H1 ;  /* 0x3000001eff287230 */ /* 0x000fc60000004100 */
[----:B------:R-:W-:-:S04]  /*11040*/  FMUL.FTZ R41, R68, R41 ;  /* 0x0000002944297220 */ /* 0x000fc80000410000 */
[----:B------:R-:W-:Y:S01]  /*11050*/  FFMA.FTZ R67, R41, R40, R66 ;  /* 0x0000002829437223 */ /* 0x000fe20000010042 */
[--C-:B------:R-:W-:Y:S01]  /*11060*/  FADD.FTZ R41, R61, -R69.reuse ;  /* 0x800000453d297221 */ /* 0x100fe20000010000 */
[----:B------:R-:W-:Y:S02]  /*11070*/  HADD2.F32 R40, -RZ, R31.H0_H0 ;  /* 0x2000001fff287230 */ /* 0x000fe40000004100 */
[----:B------:R-:W-:Y:S01]  /*11080*/  FADD.FTZ R69, R63, -R69 ;  /* 0x800000453f457221 */ /* 0x000fe20000010000 */
[--C-:B------:R-:W-:Y:S02]  /*11090*/  HADD2.F32 R66, -RZ, R27.reuse.H0_H0 ;  /* 0x2000001bff427230 */ /* 0x100fe40000004100 */
[C---:B------:R-:W-:Y:S01]  /*110a0*/  FMUL.FTZ R41, R68.reuse, R41 ;  /* 0x0000002944297220 */ /* 0x040fe20000410000 */
[----:B------:R-:W-:Y:S01]  /*110b0*/  F2FP.F16.F32.PACK_AB R42, R67, R42 ;  /* 0x0000002a432a723e */ /* 0x000fe200000000ff */
[----:B------:R-:W-:Y:S01]  /*110c0*/  FMUL.FTZ R69, R68, R69 ;  /* 0x0000004544457220 */ /* 0x000fe20000410000 */
[----:B------:R-:W-:-:S02]  /*110d0*/  HADD2.F32 R68, -RZ, R27.H1_H1 ;  /* 0x3000001bff447230 */ /* 0x000fc40000004100 */
[----:B------:R-:W-:Y:S01]  /*110e0*/  FFMA.FTZ R43, R41, R40, R66 ;  /* 0x00000028292b7223 */ /* 0x000fe20000010042 */
[----:B------:R-:W-:Y:S01]  /*110f0*/  HADD2.F32 R66, -RZ, R31.H1_H1 ;  /* 0x3000001fff427230 */ /* 0x000fe20000004100 */
[----:B------:R-:W0:Y:S04]  /*11100*/  LDC.64 R40, c[0x0][0x428] ;  /* 0x00010a00ff287b82 */ /* 0x000e280000000a00 */
[----:B------:R-:W-:-:S05]  /*11110*/  FFMA.FTZ R66, R69, R66, R68 ;  /* 0x0000004245427223 */ /* 0x000fca0000010044 */
[----:B------:R-:W-:Y:S01]  /*11120*/  F2FP.F16.F32.PACK_AB R43, R66, R43 ;  /* 0x0000002b422b723e */ /* 0x000fe200000000ff */
[----:B0-----:R-:W-:Y:S01]  /*11130*/  IMAD.WIDE.U32 R66, R64, 0x10, R40 ;  /* 0x0000001040427825 */ /* 0x001fe200078e0028 */
[----:B------:R-:W-:Y:S02]  /*11140*/  F2FP.F16.F32.PACK_AB R41, R73, R72 ;  /* 0x000000484929723e */ /* 0x000fe400000000ff */
[----:B------:R-:W-:-:S05]  /*11150*/  F2FP.F16.F32.PACK_AB R40, R71, R70 ;  /* 0x000000464728723e */ /* 0x000fca00000000ff */
[----:B------:R2:W-:Y:S02]  /*11160*/  STG.E.128 desc[UR8][R66.64], R40 ;  /* 0x0000002842007986 */ /* 0x0005e4000c101d08 */
.L_x_2119:
[----:B------:R-:W-:Y:S05]  /*11170*/  BSYNC.RECONVERGENT B1 ;  /* 0x0000000000017941 */ /* 0x000fea0003800200 */
.L_x_2118:
[----:B012---:R-:W0:Y:S02]  /*11180*/  LDC.64 R40, c[0x0][0x380] ;  /* 0x0000e000ff287b82 */ /* 0x007e240000000a00 */
[----:B0-----:R-:W-:-:S05]  /*11190*/  IMAD R46, R40, 0x4, R46 ;  /* 0x00000004282e7824 */ /* 0x001fca00078e022e */
[----:B------:R-:W-:-:S13]  /*111a0*/  ISETP.GE.AND P0, PT, R46, R41, PT ;  /* 0x000000292e00720c */ /* 0x000fda0003f06270 */
[----:B------:R-:W-:Y:S05]  /*111b0*/  @!P0 BRA `(.L_x_2120) ;  /* 0xfffffef800208947 */ /* 0x000fea000383ffff */
[----:B------:R-:W-:Y:S05]  /*111c0*/  BSYNC B0 ;  /* 0x0000000000007941 */ /* 0x000fea0003800000 */
.L_x_1865:
[----:B------:R-:W-:Y:S05]  /*111d0*/  EXIT ;  /* 0x000000000000794d */ /* 0x000fea0003800000 */
.L_x_2115:
[----:B------:R-:W-:Y:S01]  /*111e0*/  HFMA2 R75, -RZ, RZ, 0, 1.847743988037109375e-06 ;  /* 0x0000001fff4b7431 */ /* 0x000fe200000001ff */
[----:B------:R-:W-:Y:S01]  /*111f0*/  BSSY B1, `(.L_x_2121) ;  /* 0x0000007000017945 */ /* 0x000fe20003800000 */
[----:B------:R-:W-:Y:S01]  /*11200*/  MOV R73, R43 ;  /* 0x0000002b00497202 */ /* 0x000fe20000000f00 */
[----:B------:R-:W-:Y:S02]  /*11210*/  IMAD.MOV.U32 R72, RZ, RZ, 0x1 ;  /* 0x00000001ff487424 */ /* 0x000fe400078e00ff */
[----:B------:R-:W-:-:S07]  /*11220*/  IMAD.MOV.U32 R70, RZ, RZ, -0x1 ;  /* 0xffffffffff467424 */ /* 0x000fce00078e00ff */
[----:B-----5:R-:W-:Y:S05]  /*11230*/  WARPSYNC.COLLECTIVE R70, `(.L_x_2122) ;  /* 0x0000000046087348 */ /* 0x020fea0003c00000 */
[----:B------:R0:W1:Y:S02]  /*11240*/  SHFL.BFLY P4, R71, R73, R72, R75 ;  /* 0x0c00004849477389 */ /* 0x000064000008004b */
[----:B01---5:R-:W-:Y:S05]  /*11250*/  ENDCOLLECTIVE ;  /* 0x000000000000791b */ /* 0x023fea0003800000 */
.L_x_2122:
[----:B------:R-:W-:Y:S05]  /*11260*/  BSYNC B1 ;  /* 0x0000000000017941 */ /* 0x000fea0003800000 */
.L_x_2121:
[----:B------:R-:W-:Y:S01]  /*11270*/  MOV R40, R71 ;  /* 0x0000004700287202 */ /* 0x000fe20000000f00 */
[----:B------:R-:W-:Y:S02]  /*11280*/  HFMA2 R72, -RZ, RZ, 0, 1.1920928955078125e-07 ;  /* 0x00000002ff487431 */ /* 0x000fe400000001ff */
[----:B------:R-:W-:Y:S01]  /*11290*/  IMAD.MOV.U32 R75, RZ, RZ, 0x1f ;  /* 0x0000001fff4b7424 */ /* 0x000fe200078e00ff */
[----:B------:R-:W-:Y:S01]  /*112a0*/  MOV R70, 0xffffffff ;  /* 0xffffffff00467802 */ /* 0x000fe20000000f00 */
[----:B------:R-:W-:-:S04]  /*112b0*/  FADD.FTZ R42, R43, R40 ;  /* 0x000000282b2a7221 */ /* 0x000fc80000010000 */
[----:B------:R-:W-:-:S07]  /*112c0*/  IMAD.MOV.U32 R73, RZ, RZ, R42 ;  /* 0x000000ffff497224 */ /* 0x000fce00078e002a */
[----:B------:R-:W-:Y:S05]  /*112d0*/  WARPSYNC.COLLECTIVE R70, `(.L_x_2123) ;  /* 0x0000000046087348 */ /* 0x000fea0003c00000 */
[----:B------:R0:W1:Y:S02]  /*112e0*/  SHFL.BFLY P4, R71, R73, R72, R75 ;  /* 0x0c00004849477389 */ /* 0x000064000008004b */
[----:B01----:R-:W-:Y:S05]  /*112f0*/  ENDCOLLECTIVE ;  /* 0x000000000000791b */ /* 0x003fea0003800000 */
.L_x_2123:
[----:B------:R-:W-:Y:S02]  /*11300*/  IMAD.MOV.U32 R72, RZ, RZ, 0x4 ;  /* 0x00000004ff487424 */ /* 0x000fe400078e00ff */
[----:B------:R-:W-:-:S04]  /*11310*/  IMAD.MOV.U32 R41, RZ, RZ, R71 ;  /* 0x000000ffff297224 */ /* 0x000fc800078e0047 */
[----:B------:R-:W-:-:S05]  /*11320*/  FADD.FTZ R66, R42, R41 ;  /* 0x000000292a427221 */ /* 0x000fca0000010000 */
[----:B------:R-:W-:-:S07]  /*11330*/  MOV R73, R66 ;  /* 0x0000004200497202 */ /* 0x000fce0000000f00 */
[----:B------:R-:W-:Y:S05]  /*11340*/  WARPSYNC.COLLECTIVE R70, `(.L_x_2124) ;  /* 0x0000000046087348 */ /* 0x000fea0003c00000 */
[----:B------:R0:W1:Y:S02]  /*11350*/  SHFL.BFLY P4, R71, R73, R72, R75 ;  /* 0x0c00004849477389 */ /* 0x000064000008004b */
[----:B01----:R-:W-:Y:S05]  /*11360*/  ENDCOLLECTIVE ;  /* 0x000000000000791b */ /* 0x003fea0003800000 */
.L_x_2124:
[----:B------:R-:W-:Y:S01]  /*11370*/  HFMA2 R72, -RZ, RZ, 0, 4.76837158203125e-07 ;  /* 0x00000008ff487431 */ /* 0x000fe200000001ff */
[----:B------:R-:W-:-:S05]  /*11380*/  MOV R41, R71 ;  /* 0x0000004700297202 */ /* 0x000fca0000000f00 */
[----:B------:R-:W-:-:S04]  /*11390*/  FADD.FTZ R68, R66, R41 ;  /* 0x0000002942447221 */ /* 0x000fc80000010000 */
[----:B------:R-:W-:-:S07]  /*113a0*/  IMAD.MOV.U32 R73, RZ, RZ, R68 ;  /* 0x000000ffff497224 */ /* 0x000fce00078e0044 */
[----:B------:R-:W-:Y:S05]  /*113b0*/  WARPSYNC.COLLECTIVE R70, `(.L_x_2125) ;  /* 0x0000000046087348 */ /* 0x000fea0003c00000 */
[----:B------:R0:W1:Y:S02]  /*113c0*/  SHFL.BFLY P4, R71, R73, R72, R75 ;  /* 0x0c00004849477389 */ /* 0x000064000008004b */
[----:B01----:R-:W-:Y:S05]  /*113d0*/  ENDCOLLECTIVE ;  /* 0x000000000000791b */ /* 0x003fea0003800000 */
.L_x_2125:
        /* <DEDUP_REMOVED lines=8> */
.L_x_2126:
        /* <DEDUP_REMOVED lines=41> */
.L_x_2127:
[----:B------:R-:W-:Y:S02]  /*116f0*/  IMAD.MOV.U32 R72, RZ, RZ, 0x2 ;  /* 0x00000002ff487424 */ /* 0x000fe400078e00ff */
[----:B------:R-:W-:-:S04]  /*11700*/  IMAD.MOV.U32 R43, RZ, RZ, R71 ;  /* 0x000000ffff2b7224 */ /* 0x000fc800078e0047 */
[----:B------:R-:W-:-:S05]  /*11710*/  FADD.FTZ R43, R40, R43 ;  /* 0x0000002b282b7221 */ /* 0x000fca0000010000 */
[----:B------:R-:W-:-:S07]  /*11720*/  MOV R73, R43 ;  /* 0x0000002b00497202 */ /* 0x000fce0000000f00 */
[----:B------:R-:W-:Y:S05]  /*11730*/  WARPSYNC.COLLECTIVE R70, `(.L_x_2128) ;  /* 0x0000000046087348 */ /* 0x000fea0003c00000 */
[----:B------:R0:W1:Y:S02]  /*11740*/  SHFL.BFLY P4, R71, R73, R72, R75 ;  /* 0x0c00004849477389 */ /* 0x000064000008004b */
[----:B01----:R-:W-:Y:S05]  /*11750*/  ENDCOLLECTIVE ;  /* 0x000000000000791b */ /* 0x003fea0003800000 */
.L_x_2128:
[----:B------:R-:W-:Y:S01]  /*11760*/  HFMA2 R72, -RZ, RZ, 0, 2.384185791015625e-07 ;  /* 0x00000004ff487431 */ /* 0x000fe200000001ff */
[----:B------:R-:W-:-:S05]  /*11770*/  MOV R42, R71 ;  /* 0x00000047002a7202 */ /* 0x000fca0000000f00 */
[----:B------:R-:W-:-:S04]  /*11780*/  FADD.FTZ R42, R43, R42 ;  /* 0x0000002a2b2a7221 */ /* 0x000fc80000010000 */
[----:B------:R-:W-:-:S07]  /*11790*/  IMAD.MOV.U32 R73, RZ, RZ, R42 ;  /* 0x000000ffff497224 */ /* 0x000fce00078e002a */
[----:B------:R-:W-:Y:S05]  /*117a0*/  WARPSYNC.COLLECTIVE R70, `(.L_x_2129) ;  /* 0x0000000046087348 */ /* 0x000fea0003c00000 */
[----:B------:R0:W1:Y:S02]  /*117b0*/  SHFL.BFLY P4, R71, R73, R72, R75 ;  /* 0x0c00004849477389 */ /* 0x000064000008004b */
[----:B01----:R-:W-:Y:S05]  /*117c0*/  ENDCOLLECTIVE ;  /* 0x000000000000791b */ /* 0x003fea0003800000 */
.L_x_2129:
[----:B------:R-:W-:Y:S02]  /*117d0*/  IMAD.MOV.U32 R72, RZ, RZ, 0x8 ;  /* 0x00000008ff487424 */ /* 0x000fe400078e00ff */
[----:B------:R-:W-:-:S04]  /*117e0*/  IMAD.MOV.U32 R69, RZ, RZ, R71 ;  /* 0x000000ffff457224 */ /* 0x000fc800078e0047 */
[----:B------:R-:W-:-:S05]  /*117f0*/  FADD.FTZ R69, R42, R69 ;  /* 0x000000452a457221 */ /* 0x000fca0000010000 */
[----:B------:R-:W-:-:S07]  /*11800*/  MOV R73, R69 ;  /* 0x0000004500497202 */ /* 0x000fce0000000f00 */
[----:B------:R-:W-:Y:S05]  /*11810*/  WARPSYNC.COLLECTIVE R70, `(.L_x_2130) ;  /* 0x0000000046087348 */ /* 0x000fea0003c00000 */
[----:B------:R0:W1:Y:S02]  /*11820*/  SHFL.BFLY P4, R71, R73, R72, R75 ;  /* 0x0c00004849477389 */ /* 0x000064000008004b */
[----:B01----:R-:W-:Y:S05]  /*11830*/  ENDCOLLECTIVE ;  /* 0x000000000000791b */ /* 0x003fea0003800000 */
.L_x_2130:
[----:B------:R-:W-:Y:S01]  /*11840*/  HFMA2 R72, -RZ, RZ, 0, 9.5367431640625e-07 ;  /* 0x00000010ff487431 */ /* 0x000fe200000001ff */
[----:B------:R-:W-:-:S05]  /*11850*/  MOV R66, R71 ;  /* 0x0000004700427202 */ /* 0x000fca0000000f00 */
[----:B------:R-:W-:-:S04]  /*11860*/  FADD.FTZ R66, R69, R66 ;  /* 0x0000004245427221 */ /* 0x000fc80000010000 */
[----:B------:R-:W-:-:S07]  /*11870*/  IMAD.MOV.U32 R73, RZ, RZ, R66 ;  /* 0x000000ffff497224 */ /* 0x000fce00078e0042 */
[----:B------:R-:W-:Y:S05]  /*11880*/  WARPSYNC.COLLECTIVE R70, `(.L_x_2131) ;  /* 0x0000000046087348 */ /* 0x000fea0003c00000 */
[----:B------:R0:W1:Y:S02]  /*11890*/  SHFL.BFLY P4, R71, R73, R72, R75 ;  /* 0x0c00004849477389 */ /* 0x000064000008004b */
[----:B01----:R-:W-:Y:S05]  /*118a0*/  ENDCOLLECTIVE ;  /* 0x000000000000791b */ /* 0x003fea0003800000 */
.L_x_2131:
[----:B------:R-:W-:Y:S05]  /*118b0*/  BRA `(.L_x_2132) ;  /* 0xfffffff000647947 */ /* 0x000fea000383ffff */
.L_x_2133:
        /* <DEDUP_REMOVED lines=12> */
.L_x_12111:


//--------------------- .text._ZN10layer_norm31ln_parallel_residual_fwd_kernelINS_13Kernel_traitsI6__halfS2_S2_S2_fjLj512ELj1ELj4ELj1ELj16ENS_18Kernel_traits_baseILj512ES2_S2_S2_S2_fjLj128EEEEELb1ELb1ELb1EEEvNS_9FwdParamsE --------------------------
	.section	.text._ZN10layer_norm31ln_parallel_residual_fwd_kernelINS_13Kernel_traitsI6__halfS2_S2_S2_fjLj512ELj1ELj4ELj1ELj16ENS_18Kernel_traits_baseILj512ES2_S2_S2_S2_fjLj128EEEEELb1ELb1ELb1EEEvNS_9FwdParamsE,"ax",@progbits
	.align	128
        .global         _ZN10layer_norm31ln_parallel_residual_fwd_kernelINS_13Kernel_traitsI6__halfS2_S2_S2_fjLj512ELj1ELj4ELj1ELj16ENS_18Kernel_traits_baseILj512ES2_S2_S2_S2_fjLj128EEEEELb1ELb1ELb1EEEvNS_9FwdParamsE
        .type           _ZN10layer_norm31ln_parallel_residual_fwd_kernelINS_13Kernel_traitsI6__halfS2_S2_S2_fjLj512ELj1ELj4ELj1ELj16ENS_18Kernel_traits_baseILj512ES2_S2_S2_S2_fjLj128EEEEELb1ELb1ELb1EEEvNS_9FwdParamsE,@function
        .size           _ZN10layer_norm31ln_parallel_residual_fwd_kernelINS_13Kernel_traitsI6__halfS2_S2_S2_fjLj512ELj1ELj4ELj1ELj16ENS_18Kernel_traits_baseILj512ES2_S2_S2_S2_fjLj128EEEEELb1ELb1ELb1EEEvNS_9FwdParamsE,(.L_x_12112 - _ZN10layer_norm31ln_parallel_residual_fwd_kernelINS_13Kernel_traitsI6__halfS2_S2_S2_fjLj512ELj1ELj4ELj1ELj16ENS_18Kernel_traits_baseILj512ES2_S2_S2_S2_fjLj128EEEEELb1ELb1ELb1EEEvNS_9FwdParamsE)
        .other          _ZN10layer_norm31ln_parallel_residual_fwd_kernelINS_13Kernel_traitsI6__halfS2_S2_S2_fjLj512ELj1ELj4ELj1ELj16ENS_18Kernel_traits_baseILj512ES2_S2_S2_S2_fjLj128EEEEELb1ELb1ELb1EEEvNS_9FwdParamsE,@"STO_CUDA_ENTRY STV_DEFAULT"
_ZN10layer_norm31ln_parallel_residual_fwd_kernelINS_13Kernel_traitsI6__halfS2_S2_S2_fjLj512ELj1ELj4ELj1ELj16ENS_18Kernel_traits_baseILj512ES2_S2_S2_S2_fjLj128EEEEELb1ELb1ELb1EEEvNS_9FwdParamsE:
.text._ZN10layer_norm31ln_parallel_residual_fwd_kernelINS_13Kernel_traitsI6__halfS2_S2_S2_fjLj512ELj1ELj4ELj1ELj16ENS_18Kernel_traits_baseILj512ES2_S2_S2_S2_fjLj128EEEEELb1ELb1ELb1EEEvNS_9FwdParamsE:
[----:B------:R-:W-:Y:S01]  /*0000*/  LDC R1, c[0x0][0x37c] ;  /* 0x0000df00ff017b82 */ /* 0x000fe20000000800 */
[----:B------:R-:W0:Y:S01]  /*0010*/  LDCU.U8 UR4, c[0x0][0x464] ;  /* 0x00008c80ff0477ac */ /* 0x000e220008000000 */
[----:B------:R-:W1:Y:S06]  /*0020*/  S2R R18, SR_TID.X ;  /* 0x0000000000127919 */ /* 0x000e6c0000002100 */
[----:B------:R-:W2:Y:S01]  /*0030*/  LDC R52, c[0x0][0x458] ;  /* 0x00011600ff347b82 */ /* 0x000ea20000000800 */
[----:B------:R-:W3:Y:S01]  /*0040*/  LDCU.64 UR6, c[0x0][0x450] ;  /* 0x00008a00ff0677ac */ /* 0x000ee20008000a00 */
[----:B------:R-:W4:Y:S06]  /*0050*/  LDCU.64 UR8, c[0x0][0x358] ;  /* 0x00006b00ff0877ac */ /* 0x000f2c0008000a00 */
[----:B------:R-:W2:Y:S01]  /*0060*/  LDC R53, c[0x0][0x45c] ;  /* 0x00011700ff357b82 */ /* 0x000ea20000000800 */
[----:B------:R-:W2:Y:S01]  /*0070*/  LDCU UR10, c[0x0][0x384] ;  /* 0x00007080ff0a77ac */ /* 0x000ea20008000800 */
[----:B0-----:R-:W-:Y:S01]  /*0080*/  ISETP.NE.AND P1, PT, RZ, UR4, PT ;  /* 0x00000004ff007c0c */ /* 0x001fe2000bf25270 */
[----:B------:R-:W0:Y:S05]  /*0090*/  LDCU.64 UR4, c[0x0][0x438] ;  /* 0x00008700ff0477ac */ /* 0x000e2a0008000a00 */
[----:B------:R-:W0:Y:S01]  /*00a0*/  LDC.64 R14, c[0x0][0x3d0] ;  /* 0x0000f400ff0e7b82 */ /* 0x000e220000000a00 */
[----:B---3--:R-:W-:-:S02]  /*00b0*/  IMAD.U32 R2, RZ, RZ, UR6 ;  /* 0x00000006ff027e24 */ /* 0x008fc4000f8e00ff */
[----:B------:R-:W-:-:S06]  /*00c0*/  IMAD.U32 R3, RZ, RZ, UR7 ;  /* 0x00000007ff037e24 */ /* 0x000fcc000f8e00ff */
[----:B----4-:R-:W3:Y:S01]  /*00d0*/  @P1 LDG.E.64 R2, desc[UR8][R2.64] ;  /* 0x0000000802021981 */ /* 0x010ee2000c1e1b00 */
[----:B------:R-:W4:Y:S01]  /*00e0*/  @P1 LDC R21, c[0x0][0x460] ;  /* 0x00011800ff151b82 */ /* 0x000f220000000800 */
[----:B-1----:R-:W-:Y:S02]  /*00f0*/  LOP3.LUT R0, R18, 0x1f, RZ, 0xc0, !PT ;  /* 0x0000001f12007812 */ /* 0x002fe400078ec0ff */
[----:B--2---:R-:W4:Y:S01]  /*0100*/  @P1 LDG.E.64 R12, desc[UR8][R52.64] ;  /* 0x00000008340c1981 */ /* 0x004f22000c1e1b00 */
[----:B0-----:R-:W-:-:S04]  /*0110*/  ISETP.NE.U32.AND P0, PT, RZ, UR4, PT ;  /* 0x00000004ff007c0c */ /* 0x001fc8000bf05070 */
[----:B------:R-:W-:-:S13]  /*0120*/  ISETP.NE.AND.EX P0, PT, RZ, UR5, PT, P0 ;  /* 0x00000005ff007c0c */ /* 0x000fda000bf05300 */
[----:B------:R-:W0:Y:S02]  /*0130*/  @P0 LDC.64 R16, c[0x0][0x438] ;  /* 0x00010e00ff100b82 */ /* 0x000e240000000a00 */
[----:B0-----:R-:W-:-:S05]  /*0140*/  @P0 IMAD.WIDE.U32 R16, R0, 0x10, R16 ;  /* 0x0000001000100825 */ /* 0x001fca00078e0010 */
[----:B------:R-:W5:Y:S04]  /*0150*/  @P0 LDG.E.128 R68, desc[UR8][R16.64+0x200] ;  /* 0x0002000810440981 */ /* 0x000f68000c1e1d00 */
[----:B------:R-:W5:Y:S01]  /*0160*/  @P0 LDG.E.128 R84, desc[UR8][R16.64] ;  /* 0x0000000810540981 */ /* 0x000f62000c1e1d00 */
[----:B------:R-:W0:Y:S01]  /*0170*/  S2UR UR5, SR_CTAID.X ;  /* 0x00000000000579c3 */ /* 0x000e220000002500 */
[----:B------:R-:W-:Y:S01]  /*0180*/  IMAD.WIDE.U32 R14, R0, 0x10, R14 ;  /* 0x00000010000e7825 */ /* 0x000fe200078e000e */
[----:B------:R-:W-:-:S04]  /*0190*/  SHF.R.U32.HI R0, RZ, 0x5, R18 ;  /* 0x00000005ff007819 */ /* 0x000fc80000011612 */
[----:B------:R-:W5:Y:S02]  /*01a0*/  LDG.E.128 R8, desc[UR8][R14.64] ;  /* 0x000000080e087981 */ /* 0x000f64000c1e1d00 */
[----:B------:R-:W1:Y:S02]  /*01b0*/  LDC R19, c[0x0][0x360] ;  /* 0x0000d800ff137b82 */ /* 0x000e640000000800 */
[----:B------:R2:W5:Y:S01]  /*01c0*/  LDG.E.128 R4, desc[UR8][R14.64+0x200] ;  /* 0x000200080e047981 */ /* 0x000562000c1e1d00 */
[----:B0-----:R-:W-:-:S06]  /*01d0*/  USHF.L.U32 UR4, UR5, 0x2, URZ ;  /* 0x0000000205047899 */ /* 0x001fcc00080006ff */
[----:B--2---:R-:W-:-:S04]  /*01e0*/  LOP3.LUT R15, R0, UR4, RZ, 0xfc, !PT ;  /* 0x00000004000f7c12 */ /* 0x004fc8000f8efcff */
[----:B------:R-:W-:Y:S01]  /*01f0*/  ISETP.GE.AND P2, PT, R15, UR10, PT ;  /* 0x0000000a0f007c0c */ /* 0x000fe2000bf46270 */
[----:B-1----:R-:W-:Y:S01]  /*0200*/  IMAD R0, R19, UR5, R18 ;  /* 0x0000000513007c24 */ /* 0x002fe2000f8e0212 */
[----:B---3--:R-:W-:Y:S02]  /*0210*/  @P1 R2UR UR6, R2 ;  /* 0x00000000020612ca */ /* 0x008fe400000e0000 */
[----:B------:R-:W-:Y:S02]  /*0220*/  @P1 R2UR UR7, R3 ;  /* 0x00000000030712ca */ /* 0x000fe400000e0000 */
[----:B----4-:R-:W-:-:S04]  /*0230*/  @P1 IADD3 R52, P3, PT, R12, R21, RZ ;  /* 0x000000150c341210 */ /* 0x010fc80007f7e0ff */
[----:B------:R-:W-:-:S03]  /*0240*/  @P1 IADD3.X R53, PT, PT, RZ, R13, RZ, P3, !PT ;  /* 0x0000000dff351210 */ /* 0x000fc60001ffe4ff */
[----:B------:R-:W-:Y:S06]  /*0250*/  @P2 EXIT ;  /* 0x000000000000294d */ /* 0x000fec0003800000 */
[--C-:B------:R-:W-:Y:S01]  /*0260*/  SHF.R.U64 R14, R52, 0x2, R53.reuse ;  /* 0x00000002340e7819 */ /* 0x100fe20000001235 */
[----:B------:R-:W-:Y:S01]  /*0270*/  IMAD.MOV.U32 R13, RZ, RZ, R0 ;  /* 0x000000ffff0d7224 */ /* 0x000fe200078e0000 */
[----:B------:R-:W-:Y:S01]  /*0280*/  SHF.R.U32.HI R12, RZ, 0x2, R53 ;  /* 0x00000002ff0c7819 */ /* 0x000fe20000011635 */
[----:B------:R-:W-:Y:S01]  /*0290*/  UIADD3 UR12, UPT, UPT, UR6, -0x61c88647, URZ ;  /* 0x9e3779b9060c7890 */ /* 0x000fe2000fffe0ff */
[----:B-----5:R-:W-:Y:S01]  /*02a0*/  @!P0 CS2R R70, SRZ ;  /* 0x0000000000468805 */ /* 0x020fe2000001ff00 */
[----:B------:R-:W-:Y:S01]  /*02b0*/  IMAD.HI.U32 R0, R14, -0x2daee0ad, RZ ;  /* 0xd2511f530e007827 */ /* 0x000fe200078e00ff */
[----:B------:R-:W-:Y:S01]  /*02c0*/  UIADD3 UR13, UPT, UPT, UR7, -0x4498517b, URZ ;  /* 0xbb67ae85070d7890 */ /* 0x000fe2000fffe0ff */
[----:B------:R-:W-:Y:S01]  /*02d0*/  @!P0 CS2R R86, SRZ ;  /* 0x0000000000568805 */ /* 0x000fe2000001ff00 */
[----:B------:R-:W-:Y:S01]  /*02e0*/  UIADD3 UR14, UPT, UPT, UR6, 0x3c6ef372, URZ ;  /* 0x3c6ef372060e7890 */ /* 0x000fe2000fffe0ff */
[C---:B------:R-:W-:Y:S01]  /*02f0*/  IMAD.HI.U32 R3, R13.reuse, -0x326172a9, RZ ;  /* 0xcd9e8d570d037827 */ /* 0x040fe200078e00ff */
[----:B------:R-:W-:Y:S01]  /*0300*/  LOP3.LUT R0, R0, UR7, RZ, 0x3c, !PT ;  /* 0x0000000700007c12 */ /* 0x000fe2000f8e3cff */
[----:B------:R-:W-:Y:S01]  /*0310*/  UIADD3 UR15, UPT, UPT, UR7, 0x76cf5d0a, URZ ;  /* 0x76cf5d0a070f7890 */ /* 0x000fe2000fffe0ff */
[----:B------:R-:W-:Y:S01]  /*0320*/  @!P0 CS2R R68, SRZ ;  /* 0x0000000000448805 */ /* 0x000fe2000001ff00 */
[----:B------:R-:W-:Y:S01]  /*0330*/  IMAD R17, R13, -0x326172a9, RZ ;  /* 0xcd9e8d570d117824 */ /* 0x000fe200078e02ff */
[----:B------:R-:W-:Y:S01]  /*0340*/  LOP3.LUT R3, R12, UR6, R3, 0x96, !PT ;  /* 0x000000060c037c12 */ /* 0x000fe2000f8e9603 */
[----:B------:R-:W-:Y:S01]  /*0350*/  IMAD.HI.U32 R2, R0, -0x326172a9, RZ ;  /* 0xcd9e8d5700027827 */ /* 0x000fe200078e00ff */
[----:B------:R-:W-:Y:S01]  /*0360*/  UIADD3 UR16, UPT, UPT, UR6, -0x255992d5, URZ ;  /* 0xdaa66d2b06107890 */ /* 0x000fe2000fffe0ff */
[----:B------:R-:W-:Y:S01]  /*0370*/  @!P0 CS2R R84, SRZ ;  /* 0x0000000000548805 */ /* 0x000fe2000001ff00 */
[----:B------:R-:W-:Y:S01]  /*0380*/  UIADD3 UR17, UPT, UPT, UR7, 0x32370b8f, URZ ;  /* 0x32370b8f07117890 */ /* 0x000fe2000fffe0ff */
[----:B------:R-:W-:Y:S01]  /*0390*/  IMAD R19, R14, -0x2daee0ad, RZ ;  /* 0xd2511f530e137824 */ /* 0x000fe200078e02ff */
[----:B------:R-:W-:Y:S01]  /*03a0*/  LOP3.LUT R2, R17, UR12, R2, 0x96, !PT ;  /* 0x0000000c11027c12 */ /* 0x000fe2000f8e9602 */
[C---:B------:R-:W-:Y:S01]  /*03b0*/  IMAD.HI.U32 R16, R3.reuse, -0x2daee0ad, RZ ;  /* 0xd2511f5303107827 */ /* 0x040fe200078e00ff */
[----:B------:R-:W-:Y:S01]  /*03c0*/  UIADD3 UR18, UPT, UPT, UR6, 0x78dde6e4, URZ ;  /* 0x78dde6e406127890 */ /* 0x000fe2000fffe0ff */
[----:B------:R-:W-:Y:S01]  /*03d0*/  BSSY B0, `(.L_x_2134) ;  /* 0x00010a6000007945 */ /* 0x000fe20003800000 */
[----:B------:R-:W-:Y:S01]  /*03e0*/  UIADD3 UR19, UPT, UPT, UR7, -0x126145ec, URZ ;  /* 0xed9eba1407137890 */ /* 0x000fe2000fffe0ff */
[----:B------:R-:W-:Y:S01]  /*03f0*/  IMAD R18, R3, -0x2daee0ad, RZ ;  /* 0xd2511f5303127824 */ /* 0x000fe200078e02ff */
[----:B------:R-:W-:Y:S01]  /*0400*/  LOP3.LUT R16, R19, UR13, R16, 0x96, !PT ;  /* 0x0000000d13107c12 */ /* 0x000fe2000f8e9610 */
[----:B------:R-:W-:Y:S01]  /*0410*/  IMAD R3, R0, -0x326172a9, RZ ;  /* 0xcd9e8d5700037824 */ /* 0x000fe200078e02ff */
[----:B------:R-:W-:Y:S01]  /*0420*/  UIADD3 UR20, UPT, UPT, UR6, 0x1715609d, URZ ;  /* 0x1715609d06147890 */ /* 0x000fe2000fffe0ff */
[----:B------:R-:W-:Y:S01]  /*0430*/  IMAD.HI.U32 R17, R2, -0x2daee0ad, RZ ;  /* 0xd2511f5302117827 */ /* 0x000fe200078e00ff */
[----:B------:R-:W-:Y:S01]  /*0440*/  UIADD3 UR21, UPT, UPT, UR7, -0x56f99767, URZ ;  /* 0xa906689907157890 */ /* 0x000fe2000fffe0ff */
[----:B------:R-:W-:Y:S01]  /*0450*/  LOP3.LUT R52, R52, 0x3, RZ, 0xc0, !PT ;  /* 0x0000000334347812 */ /* 0x000fe200078ec0ff */
[----:B------:R-:W-:Y:S01]  /*0460*/  UIADD3 UR22, UPT, UPT, UR6, -0x4ab325aa, URZ ;  /* 0xb54cda5606167890 */ /* 0x000fe2000fffe0ff */
[----:B------:R-:W-:Y:S01]  /*0470*/  IMAD.HI.U32 R0, R16, -0x326172a9, RZ ;  /* 0xcd9e8d5710007827 */ /* 0x000fe200078e00ff */
[----:B------:R-:W-:Y:S01]  /*0480*/  LOP3.LUT R17, R18, UR15, R17, 0x96, !PT ;  /* 0x0000000f12117c12 */ /* 0x000fe2000f8e9611 */
[----:B------:R-:W-:-:S02]  /*0490*/  UIADD3 UR23, UPT, UPT, UR7, 0x646e171e, URZ ;  /* 0x646e171e07177890 */ /* 0x000fc4000fffe0ff */
[----:B------:R-:W-:Y:S01]  /*04a0*/  IMAD R19, R2, -0x2daee0ad, RZ ;  /* 0xd2511f5302137824 */ /* 0x000fe200078e02ff */
[----:B------:R-:W-:Y:S01]  /*04b0*/  LOP3.LUT R0, R3, UR14, R0, 0x96, !PT ;  /* 0x0000000e03007c12 */ /* 0x000fe2000f8e9600 */
[----:B------:R-:W-:Y:S01]  /*04c0*/  IMAD R16, R16, -0x326172a9, RZ ;  /* 0xcd9e8d5710107824 */ /* 0x000fe200078e02ff */
[----:B------:R-:W0:Y:S01]  /*04d0*/  LDCU.64 UR4, c[0x0][0x398] ;  /* 0x00007300ff0477ac */ /* 0x000e220008000a00 */
[----:B------:R-:W-:Y:S01]  /*04e0*/  IMAD.HI.U32 R3, R17, -0x326172a9, RZ ;  /* 0xcd9e8d5711037827 */ /* 0x000fe200078e00ff */
[----:B------:R-:W-:-:S03]  /*04f0*/  UIADD3 UR24, UPT, UPT, UR6, 0x5384540f, URZ ;  /* 0x5384540f06187890 */ /* 0x000fc6000fffe0ff */
[----:B------:R-:W-:Y:S01]  /*0500*/  IMAD.HI.U32 R2, R0, -0x2daee0ad, RZ ;  /* 0xd2511f5300027827 */ /* 0x000fe200078e00ff */
[----:B------:R-:W-:Y:S01]  /*0510*/  LOP3.LUT R3, R16, UR16, R3, 0x96, !PT ;  /* 0x0000001010037c12 */ /* 0x000fe2000f8e9603 */
[----:B------:R-:W-:Y:S02]  /*0520*/  UIADD3 UR25, UPT, UPT, UR7, 0x1fd5c5a3, URZ ;  /* 0x1fd5c5a307197890 */ /* 0x000fe4000fffe0ff */
[----:B------:R-:W-:Y:S01]  /*0530*/  IMAD R17, R17, -0x326172a9, RZ ;  /* 0xcd9e8d5711117824 */ /* 0x000fe200078e02ff */
[----:B------:R-:W-:Y:S01]  /*0540*/  LOP3.LUT R2, R19, UR17, R2, 0x96, !PT ;  /* 0x0000001113027c12 */ /* 0x000fe2000f8e9602 */
[----:B------:R-:W-:Y:S01]  /*0550*/  IMAD R19, R0, -0x2daee0ad, RZ ;  /* 0xd2511f5300137824 */ /* 0x000fe200078e02ff */
[----:B------:R-:W-:Y:S01]  /*0560*/  UIADD3 UR26, UPT, UPT, UR6, -0xe443238, URZ ;  /* 0xf1bbcdc8061a7890 */ /* 0x000fe2000fffe0ff */
[----:B------:R-:W-:Y:S01]  /*0570*/  IMAD.HI.U32 R16, R3, -0x2daee0ad, RZ ;  /* 0xd2511f5303107827 */ /* 0x000fe200078e00ff */
[----:B------:R-:W-:Y:S02]  /*0580*/  UIADD3 UR27, UPT, UPT, UR7, -0x24c28bd8, URZ ;  /* 0xdb3d7428071b7890 */ /* 0x000fe4000fffe0ff */
[----:B------:R-:W-:Y:S01]  /*0590*/  UIADD3 UR28, UPT, UPT, UR6, -0x700cb87f, URZ ;  /* 0x8ff34781061c7890 */ /* 0x000fe2000fffe0ff */
[----:B------:R-:W-:Y:S01]  /*05a0*/  IMAD.HI.U32 R0, R2, -0x326172a9, RZ ;  /* 0xcd9e8d5702007827 */ /* 0x000fe200078e00ff */
[----:B------:R-:W-:Y:S01]  /*05b0*/  LOP3.LUT R16, R19, UR19, R16, 0x96, !PT ;  /* 0x0000001313107c12 */ /* 0x000fe2000f8e9610 */
[----:B0-----:R-:W-:-:S02]  /*05c0*/  UISETP.NE.U32.AND UP0, UPT, UR4, URZ, UPT ;  /* 0x000000ff0400728c */ /* 0x001fc4000bf05070 */
[----:B------:R-:W-:Y:S01]  /*05d0*/  IMAD R18, R3, -0x2daee0ad, RZ ;  /* 0xd2511f5303127824 */ /* 0x000fe200078e02ff */
[----:B------:R-:W-:Y:S01]  /*05e0*/  LOP3.LUT R0, R17, UR18, R0, 0x96, !PT ;  /* 0x0000001211007c12 */ /* 0x000fe2000f8e9600 */
[----:B------:R-:W-:Y:S01]  /*05f0*/  IMAD R17, R2, -0x326172a9, RZ ;  /* 0xcd9e8d5702117824 */ /* 0x000fe200078e02ff */
[----:B------:R-:W-:Y:S01]  /*0600*/  UISETP.NE.AND.EX UP0, UPT, UR5, URZ, UPT, UP0 ;  /* 0x000000ff0500728c */ /* 0x000fe2000bf05300 */
[----:B------:R-:W-:Y:S01]  /*0610*/  IMAD.HI.U32 R2, R16, -0x326172a9, RZ ;  /* 0xcd9e8d5710027827 */ /* 0x000fe200078e00ff */
[----:B------:R-:W-:Y:S01]  /*0620*/  UIADD3 UR29, UPT, UPT, UR7, -0x695add53, URZ ;  /* 0x96a522ad071d7890 */ /* 0x000fe2000fffe0ff */
[----:B------:R-:W0:Y:S02]  /*0630*/  LDCU UR31, c[0x0][0x404] ;  /* 0x00008080ff1f77ac */ /* 0x000e240008000800 */
[----:B------:R-:W-:Y:S01]  /*0640*/  IMAD.HI.U32 R3, R0, -0x2daee0ad, RZ ;  /* 0xd2511f5300037827 */ /* 0x000fe200078e00ff */
[----:B------:R-:W-:Y:S02]  /*0650*/  LOP3.LUT R2, R17, UR20, R2, 0x96, !PT ;  /* 0x0000001411027c12 */ /* 0x000fe4000f8e9602 */
[----:B------:R-:W-:Y:S01]  /*0660*/  PLOP3.LUT P0, PT, PT, PT, UP0, 0x80, 0x8 ;  /* 0x000000000008781c */ /* 0x000fe20003f0f008 */
[----:B------:R-:W-:Y:S01]  /*0670*/  IMAD R17, R16, -0x326172a9, RZ ;  /* 0xcd9e8d5710117824 */ /* 0x000fe200078e02ff */
[----:B------:R-:W-:Y:S01]  /*0680*/  LOP3.LUT R3, R18, UR21, R3, 0x96, !PT ;  /* 0x0000001512037c12 */ /* 0x000fe2000f8e9603 */
[----:B------:R-:W-:Y:S01]  /*0690*/  IMAD R19, R0, -0x2daee0ad, RZ ;  /* 0xd2511f5300137824 */ /* 0x000fe200078e02ff */
[----:B------:R-:W1:Y:S01]  /*06a0*/  LDCU UR32, c[0x0][0x408] ;  /* 0x00008100ff2077ac */ /* 0x000e620008000800 */
[C---:B------:R-:W-:Y:S01]  /*06b0*/  IMAD.HI.U32 R0, R2.reuse, -0x2daee0ad, RZ ;  /* 0xd2511f5302007827 */ /* 0x040fe200078e00ff */
[----:B------:R-:W2:Y:S03]  /*06c0*/  LDCU UR4, c[0x0][0x388] ;  /* 0x00007100ff0477ac */ /* 0x000ea60008000800 */
[----:B------:R-:W-:Y:S01]  /*06d0*/  IMAD.HI.U32 R16, R3, -0x326172a9, RZ ;  /* 0xcd9e8d5703107827 */ /* 0x000fe200078e00ff */
[----:B------:R-:W-:Y:S01]  /*06e0*/  LOP3.LUT R0, R19, UR23, R0, 0x96, !PT ;  /* 0x0000001713007c12 */ /* 0x000fe2000f8e9600 */
[----:B------:R-:W3:Y:S02]  /*06f0*/  LDCU.U8 UR30, c[0x0][0x410] ;  /* 0x00008200ff1e77ac */ /* 0x000ee40008000000 */
[----:B------:R-:W-:Y:S01]  /*0700*/  IMAD R18, R3, -0x326172a9, RZ ;  /* 0xcd9e8d5703127824 */ /* 0x000fe200078e02ff */
[----:B------:R-:W-:Y:S01]  /*0710*/  LOP3.LUT R16, R17, UR22, R16, 0x96, !PT ;  /* 0x0000001611107c12 */ /* 0x000fe2000f8e9610 */
[----:B------:R-:W-:Y:S01]  /*0720*/  IMAD R17, R2, -0x2daee0ad, RZ ;  /* 0xd2511f5302117824 */ /* 0x000fe200078e02ff */
[----:B------:R-:W4:Y:S01]  /*0730*/  LDCU UR5, c[0x0][0x448] ;  /* 0x00008900ff0577ac */ /* 0x000f220008000800 */
[----:B------:R-:W-:Y:S01]  /*0740*/  IMAD.HI.U32 R3, R0, -0x326172a9, RZ ;  /* 0xcd9e8d5700037827 */ /* 0x000fe200078e00ff */
[----:B------:R-:W0:Y:S03]  /*0750*/  LDCU.64 UR10, c[0x0][0x3a0] ;  /* 0x00007400ff0a77ac */ /* 0x000e260008000a00 */
        /* <DEDUP_REMOVED lines=8> */
[----:B------:R-:W-:Y:S01]  /*07e0*/  HADD2.F32 R63, -RZ, R71.H0_H0 ;  /* 0x20000047ff3f7230 */ /* 0x000fe20000004100 */
[----:B------:R-:W-:Y:S01]  /*07f0*/  LOP3.LUT R0, R17, UR26, R0, 0x96, !PT ;  /* 0x0000001a11007c12 */ /* 0x000fe2000f8e9600 */
[----:B------:R-:W-:Y:S02]  /*0800*/  IMAD R17, R2, -0x326172a9, RZ ;  /* 0xcd9e8d5702117824 */ /* 0x000fe400078e02ff */
[----:B------:R-:W-:Y:S02]  /*0810*/  IMAD R2, R3, -0x2daee0ad, RZ ;  /* 0xd2511f5303027824 */ /* 0x000fe400078e02ff */
[----:B------:R-:W-:-:S04]  /*0820*/  IMAD.HI.U32 R51, R0, -0x2daee0ad, RZ ;  /* 0xd2511f5300337827 */ /* 0x000fc800078e00ff */
[----:B------:R-:W-:Y:S01]  /*0830*/  IMAD.HI.U32 R50, R16, -0x326172a9, RZ ;  /* 0xcd9e8d5710327827 */ /* 0x000fe200078e00ff */
[----:B------:R-:W-:-:S03]  /*0840*/  LOP3.LUT R51, R2, UR29, R51, 0x96, !PT ;  /* 0x0000001d02337c12 */ /* 0x000fc6000f8e9633 */
[----:B------:R-:W-:Y:S01]  /*0850*/  HADD2.F32 R61, -RZ, R71.H1_H1 ;  /* 0x30000047ff3d7230 */ /* 0x000fe20000004100 */
[----:B------:R-:W-:Y:S01]  /*0860*/  LOP3.LUT R50, R17, UR28, R50, 0x96, !PT ;  /* 0x0000001c11327c12 */ /* 0x000fe2000f8e9632 */
[--C-:B------:R-:W-:Y:S02]  /*0870*/  HADD2.F32 R79, -RZ, R87.reuse.H0_H0 ;  /* 0x20000057ff4f7230 */ /* 0x100fe40000004100 */
[----:B------:R-:W-:Y:S02]  /*0880*/  HADD2.F32 R77, -RZ, R87.H1_H1 ;  /* 0x30000057ff4d7230 */ /* 0x000fe40000004100 */
[--C-:B------:R-:W-:Y:S02]  /*0890*/  HADD2.F32 R67, -RZ, R70.reuse.H0_H0 ;  /* 0x20000046ff437230 */ /* 0x100fe40000004100 */
[----:B------:R-:W-:Y:S02]  /*08a0*/  HADD2.F32 R65, -RZ, R70.H1_H1 ;  /* 0x30000046ff417230 */ /* 0x000fe40000004100 */
[----:B------:R-:W-:-:S02]  /*08b0*/  HADD2.F32 R71, -RZ, R69.H0_H0 ;  /* 0x20000045ff477230 */ /* 0x000fc40000004100 */
[--C-:B------:R-:W-:Y:S02]  /*08c0*/  HADD2.F32 R75, -RZ, R68.reuse.H0_H0 ;  /* 0x20000044ff4b7230 */ /* 0x100fe40000004100 */
[----:B------:R-:W-:Y:S02]  /*08d0*/  HADD2.F32 R73, -RZ, R68.H1_H1 ;  /* 0x30000044ff497230 */ /* 0x000fe40000004100 */
[--C-:B------:R-:W-:Y:S02]  /*08e0*/  HADD2.F32 R83, -RZ, R86.reuse.H0_H0 ;  /* 0x20000056ff537230 */ /* 0x100fe40000004100 */
[----:B------:R-:W-:Y:S02]  /*08f0*/  HADD2.F32 R81, -RZ, R86.H1_H1 ;  /* 0x30000056ff517230 */ /* 0x000fe40000004100 */
[----:B------:R-:W-:Y:S02]  /*0900*/  HADD2.F32 R87, -RZ, R85.H0_H0 ;  /* 0x20000055ff577230 */ /* 0x000fe40000004100 */
[----:B------:R-:W-:-:S02]  /*0910*/  HADD2.F32 R92, -RZ, R84.H0_H0 ;  /* 0x20000054ff5c7230 */ /* 0x000fc40000004100 */
[----:B------:R-:W-:Y:S02]  /*0920*/  HADD2.F32 R90, -RZ, R84.H1_H1 ;  /* 0x30000054ff5a7230 */ /* 0x000fe40000004100 */
[--C-:B------:R-:W-:Y:S02]  /*0930*/  HADD2.F32 R80, -RZ, R11.reuse.H0_H0 ;  /* 0x2000000bff507230 */ /* 0x100fe40000004100 */
[----:B------:R-:W-:Y:S02]  /*0940*/  HADD2.F32 R78, -RZ, R11.H1_H1 ;  /* 0x3000000bff4e7230 */ /* 0x000fe40000004100 */
[----:B------:R-:W-:Y:S02]  /*0950*/  HADD2.F32 R69, -RZ, R69.H1_H1 ;  /* 0x30000045ff457230 */ /* 0x000fe40000004100 */
        /* <DEDUP_REMOVED lines=15> */
[----:B------:R-:W-:Y:S02]  /*0a50*/  IMAD.MOV.U32 R11, RZ, RZ, RZ ;  /* 0x000000ffff0b7224 */ /* 0x000fe400078e00ff */
[----:B------:R-:W-:Y:S02]  /*0a60*/  IMAD R34, R0, -0x2daee0ad, RZ ;  /* 0xd2511f5300227824 */ /* 0x000fe400078e02ff */
[----:B01234-:R-:W-:-:S07]  /*0a70*/  IMAD R54, R16, -0x326172a9, RZ ;  /* 0xcd9e8d5710367824 */ /* 0x01ffce00078e02ff */
.L_x_2382:
[----:B0-----:R-:W0:Y:S01]  /*0a80*/  S2R R28, SR_TID.X ;  /* 0x00000000001c7919 */ /* 0x001e220000002100 */
[----:B------:R-:W-:Y:S01]  /*0a90*/  ISETP.NE.U32.AND P1, PT, RZ, UR10, PT ;  /* 0x0000000aff007c0c */ /* 0x000fe2000bf25070 */
[----:B------:R-:W1:Y:S01]  /*0aa0*/  LDC.64 R58, c[0x0][0x390] ;  /* 0x0000e400ff3a7b82 */ /* 0x000e620000000a00 */
[----:B------:R-:W-:Y:S02]  /*0ab0*/  IMAD R9, R15, UR4, RZ ;  /* 0x000000040f097c24 */ /* 0x000fe4000f8e02ff */
[----:B------:R-:W-:-:S03]  /*0ac0*/  ISETP.NE.AND.EX P1, PT, RZ, UR11, PT, P1 ;  /* 0x0000000bff007c0c */ /* 0x000fc6000bf25310 */
[----:B------:R-:W-:Y:S02]  /*0ad0*/  SHF.R.S32.HI R10, RZ, 0x1f, R9 ;  /* 0x0000001fff0a7819 */ /* 0x000fe40000011409 */
[----:B------:R-:W2:Y:S02]  /*0ae0*/  @P0 LDC.64 R16, c[0x0][0x398] ;  /* 0x0000e600ff100b82 */ /* 0x000ea40000000a00 */
[----:B------:R-:W-:-:S06]  /*0af0*/  LEA.HI R10, R10, R9, RZ, 0x3 ;  /* 0x000000090a0a7211 */ /* 0x000fcc00078f18ff */
[----:B------:R-:W3:Y:S08]  /*0b00*/  @P1 LDC.64 R18, c[0x0][0x3a0] ;  /* 0x0000e800ff121b82 */ /* 0x000ef00000000a00 */
[----:B------:R-:W4:Y:S01]  /*0b10*/  LDC.64 R42, c[0x0][0x398] ;  /* 0x0000e600ff2a7b82 */ /* 0x000f220000000a00 */
[----:B0-----:R-:W-:-:S04]  /*0b20*/  LOP3.LUT R28, R28, 0x1f, RZ, 0xc0, !PT ;  /* 0x0000001f1c1c7812 */ /* 0x001fc800078ec0ff */
[----:B------:R-:W-:-:S05]  /*0b30*/  LEA.HI.SX32 R10, R10, R28, 0x1d ;  /* 0x0000001c0a0a7211 */ /* 0x000fca00078feaff */
[----:B-1----:R-:W-:-:S04]  /*0b40*/  IMAD.WIDE.U32 R28, R10, 0x10, R58 ;  /* 0x000000100a1c7825 */ /* 0x002fc800078e003a */
[C---:B---3--:R-:W-:Y:S02]  /*0b50*/  @P1 IMAD.WIDE.U32 R18, R10.reuse, 0x10, R18 ;  /* 0x000000100a121825 */ /* 0x048fe400078e0012 */
[----:B------:R-:W5:Y:S02]  /*0b60*/  LDG.E.128 R28, desc[UR8][R28.64] ;  /* 0x000000081c1c7981 */ /* 0x000f64000c1e1d00 */
[----:B--2---:R-:W-:Y:S02]  /*0b70*/  @P0 IMAD.WIDE.U32 R16, R10, 0x10, R16 ;  /* 0x000000100a100825 */ /* 0x004fe400078e0010 */
[----:B------:R0:W5:Y:S04]  /*0b80*/  @P1 LDG.E.128 R20, desc[UR8][R18.64] ;  /* 0x0000000812141981 */ /* 0x000168000c1e1d00 */
[----:B------:R0:W5:Y:S01]  /*0b90*/  @P0 LDG.E.128 R24, desc[UR8][R16.64] ;  /* 0x0000000810180981 */ /* 0x000162000c1e1d00 */
[----:B----4-:R-:W-:-:S04]  /*0ba0*/  ISETP.NE.U32.AND P0, PT, R42, RZ, PT ;  /* 0x000000ff2a00720c */ /* 0x010fc80003f05070 */
[----:B------:R-:W-:Y:S01]  /*0bb0*/  ISETP.NE.AND.EX P0, PT, R43, RZ, PT, P0 ;  /* 0x000000ff2b00720c */ /* 0x000fe20003f05300 */
[----:B------:R-:W-:-:S12]  /*0bc0*/  HFMA2 R60, -RZ, RZ, 0.1171875, 0 ;  /* 0x2f800000ff3c7431 */ /* 0x000fd800000001ff */
        /* <DEDUP_REMOVED lines=17> */
.L_x_2138:
        /* <DEDUP_REMOVED lines=13> */
.L_x_2140:
[----:B------:R-:W-:Y:S05]  /*0db0*/  BSYNC.RECONVERGENT B2 ;  /* 0x0000000000027941 */ /* 0x000fea0003800200 */
.L_x_2139:
        /* <DEDUP_REMOVED lines=41> */
.L_x_2137:
[----:B------:R-:W-:Y:S05]  /*1050*/  BSYNC.RECONVERGENT B1 ;  /* 0x0000000000017941 */ /* 0x000fea0003800200 */
.L_x_2136:
[----:B------:R-:W-:Y:S01]  /*1060*/  I2FP.F32.U32 R9, R9 ;  /* 0x0000000900097245 */ /* 0x000fe20000201000 */
[----:B-----5:R-:W-:Y:S01]  /*1070*/  HADD2.F32 R16, -RZ, R28.H0_H0 ;  /* 0x2000001cff107230 */ /* 0x020fe20000004100 */
[----:B------:R-:W-:Y:S01]  /*1080*/  ISETP.NE.AND P2, PT, R19, 0x1, PT ;  /* 0x000000011300780c */ /* 0x000fe20003f45270 */
[----:B------:R-:W-:Y:S01]  /*1090*/  IMAD.U32 R35, RZ, RZ, UR32 ;  /* 0x00000020ff237e24 */ /* 0x000fe2000f8e00ff */
[----:B------:R-:W-:Y:S01]  /*10a0*/  BSSY.RECONVERGENT B1, `(.L_x_2141) ;  /* 0x000004e000017945 */ /* 0x000fe20003800200 */
[----:B------:R-:W-:Y:S01]  /*10b0*/  FFMA.FTZ R9, R9, R60, 1.1641532182693481445e-10 ;  /* 0x2f00000009097423 */ /* 0x000fe2000001003c */
[----:B------:R-:W-:Y:S02]  /*10c0*/  IMAD.U32 R36, RZ, RZ, UR31 ;  /* 0x0000001fff247e24 */ /* 0x000fe4000f8e00ff */
[----:B------:R-:W-:Y:S01]  /*10d0*/  FMUL.FTZ R16, R16, R35 ;  /* 0x0000002310107220 */ /* 0x000fe20000410000 */
[----:B------:R-:W-:Y:S02]  /*10e0*/  @P1 HADD2.F32 R18, -RZ, R20.H0_H0 ;  /* 0x20000014ff121230 */ /* 0x000fe40000004100 */
[----:B------:R-:W-:Y:S01]  /*10f0*/  IMAD.MOV.U32 R17, RZ, RZ, R54 ;  /* 0x000000ffff117224 */ /* 0x000fe200078e0036 */
[----:B------:R-:W-:-:S04]  /*1100*/  FSETP.GTU.FTZ.AND P0, PT, R9, R36, PT ;  /* 0x000000240900720b */ /* 0x000fc80003f1c000 */
[----:B------:R-:W-:Y:S02]  /*1110*/  FSEL R9, R16, RZ, !P0 ;  /* 0x000000ff10097208 */ /* 0x000fe40004000000 */
[----:B------:R-:W-:-:S03]  /*1120*/  PLOP3.LUT P0, PT, P0, PT, PT, 0x8, 0x80 ;  /* 0x000000000080781c */ /* 0x000fc6000070e170 */
[----:B------:R-:W-:Y:S01]  /*1130*/  @P1 FADD.FTZ R9, R9, R18 ;  /* 0x0000001209091221 */ /* 0x000fe20000010000 */
[----:B------:R-:W-:Y:S01]  /*1140*/  HFMA2 R18, -RZ, RZ, 0, 1.1920928955078125e-07 ;  /* 0x00000002ff127431 */ /* 0x000fe200000001ff */
[----:B------:R-:W-:-:S03]  /*1150*/  P2R R34, PR, RZ, 0x1 ;  /* 0x00000001ff227803 */ /* 0x000fc60000000000 */
        /* <DEDUP_REMOVED lines=10> */
.L_x_2143:
        /* <DEDUP_REMOVED lines=13> */
.L_x_2145:
[----:B------:R-:W-:Y:S05]  /*12d0*/  BSYNC.RECONVERGENT B2 ;  /* 0x0000000000027941 */ /* 0x000fea0003800200 */
.L_x_2144:
        /* <DEDUP_REMOVED lines=42> */
.L_x_2142:
[----:B------:R-:W-:Y:S05]  /*1580*/  BSYNC.RECONVERGENT B1 ;  /* 0x0000000000017941 */ /* 0x000fea0003800200 */
.L_x_2141:
        /* <DEDUP_REMOVED lines=24> */
.L_x_2148:
        /* <DEDUP_REMOVED lines=13> */
.L_x_2150:
[----:B------:R-:W-:Y:S05]  /*17e0*/  BSYNC.RECONVERGENT B2 ;  /* 0x0000000000027941 */ /* 0x000fea0003800200 */
.L_x_2149:
        /* <DEDUP_REMOVED lines=42> */
.L_x_2147:
[----:B------:R-:W-:Y:S05]  /*1a90*/  BSYNC.RECONVERGENT B1 ;  /* 0x0000000000017941 */ /* 0x000fea0003800200 */
.L_x_2146:
[----:B------:R-:W-:Y:S01]  /*1aa0*/  I2FP.F32.U32 R17, R17 ;  /* 0x0000001100117245 */ /* 0x000fe20000201000 */
[----:B------:R-:W-:Y:S01]  /*1ab0*/  HADD2.F32 R18, -RZ, R29.H0_H0 ;  /* 0x2000001dff127230 */ /* 0x000fe20000004100 */
[----:B------:R-:W-:Y:S01]  /*1ac0*/  ISETP.NE.AND P2, PT, R33, 0x1, PT ;  /* 0x000000012100780c */ /* 0x000fe20003f45270 */
[----:B------:R-:W-:Y:S01]  /*1ad0*/  @P1 HADD2.F32 R32, -RZ, R21.H0_H0 ;  /* 0x20000015ff201230 */ /* 0x000fe20000004100 */
[----:B------:R-:W-:Y:S01]  /*1ae0*/  BSSY.RECONVERGENT B1, `(.L_x_2151) ;  /* 0x000004c000017945 */ /* 0x000fe20003800200 */
[----:B------:R-:W-:Y:S01]  /*1af0*/  FFMA.FTZ R17, R17, R60, 1.1641532182693481445e-10 ;  /* 0x2f00000011117423 */ /* 0x000fe2000001003c */
[----:B------:R-:W-:Y:S01]  /*1b00*/  FMUL.FTZ R18, R18, R35 ;  /* 0x0000002312127220 */ /* 0x000fe20000410000 */
[----:B------:R-:W-:-:S03]  /*1b10*/  MOV R19, R54 ;  /* 0x0000003600137202 */ /* 0x000fc60000000f00 */
[----:B------:R-:W-:-:S04]  /*1b20*/  FSETP.GTU.FTZ.AND P0, PT, R17, R36, PT ;  /* 0x000000241100720b */ /* 0x000fc80003f1c000 */
[----:B------:R-:W-:Y:S02]  /*1b30*/  FSEL R17, R18, RZ, !P0 ;  /* 0x000000ff12117208 */ /* 0x000fe40004000000 */
[----:B------:R-:W-:-:S03]  /*1b40*/  PLOP3.LUT P0, PT, P0, PT, PT, 0x8, 0x80 ;  /* 0x000000000080781c */ /* 0x000fc6000070e170 */
[----:B------:R-:W-:Y:S01]  /*1b50*/  @P1 FADD.FTZ R17, R17, R32 ;  /* 0x0000002011111221 */ /* 0x000fe20000010000 */
[----:B------:R-:W-:Y:S01]  /*1b60*/  IMAD.MOV.U32 R32, RZ, RZ, 0x2 ;  /* 0x00000002ff207424 */ /* 0x000fe200078e00ff */
[----:B------:R-:W-:-:S03]  /*1b70*/  P2R R39, PR, RZ, 0x1 ;  /* 0x00000001ff277803 */ /* 0x000fc60000000000 */
        /* <DEDUP_REMOVED lines=10> */
.L_x_2153:
        /* <DEDUP_REMOVED lines=13> */
.L_x_2155:
[----:B------:R-:W-:Y:S05]  /*1cf0*/  BSYNC.RECONVERGENT B2 ;  /* 0x0000000000027941 */ /* 0x000fea0003800200 */
.L_x_2154:
        /* <DEDUP_REMOVED lines=42> */
.L_x_2152:
[----:B------:R-:W-:Y:S05]  /*1fa0*/  BSYNC.RECONVERGENT B1 ;  /* 0x0000000000017941 */ /* 0x000fea0003800200 */
.L_x_2151:
        /* <DEDUP_REMOVED lines=23> */
.L_x_2158:
        /* <DEDUP_REMOVED lines=13> */
.L_x_2160:
[----:B------:R-:W-:Y:S05]  /*21f0*/  BSYNC.RECONVERGENT B2 ;  /* 0x0000000000027941 */ /* 0x000fea0003800200 */
.L_x_2159:
        /* <DEDUP_REMOVED lines=42> */
.L_x_2157:
[----:B------:R-:W-:Y:S05]  /*24a0*/  BSYNC.RECONVERGENT B1 ;  /* 0x0000000000017941 */ /* 0x000fea0003800200 */
.L_x_2156:
        /* <DEDUP_REMOVED lines=23> */
.L_x_2163:
        /* <DEDUP_REMOVED lines=13> */
.L_x_2165:
[----:B------:R-:W-:Y:S05]  /*26f0*/  BSYNC.RECONVERGENT B2 ;  /* 0x0000000000027941 */ /* 0x000fea0003800200 */
.L_x_2164:
        /* <DEDUP_REMOVED lines=42> */
.L_x_2162:
[----:B------:R-:W-:Y:S05]  /*29a0*/  BSYNC.RECONVERGENT B1 ;  /* 0x0000000000017941 */ /* 0x000fea0003800200 */
.L_x_2161:
        /* <DEDUP_REMOVED lines=23> */
.L_x_2168:
        /* <DEDUP_REMOVED lines=13> */
.L_x_2170:
[----:B------:R-:W-:Y:S05]  /*2bf0*/  BSYNC.RECONVERGENT B2 ;  /* 0x0000000000027941 */ /* 0x000fea0003800200 */
.L_x_2169:
        /* <DEDUP_REMOVED lines=42> */
.L_x_2167:
[----:B------:R-:W-:Y:S05]  /*2ea0*/  BSYNC.RECONVERGENT B1 ;  /* 0x0000000000017941 */ /* 0x000fea0003800200 */
.L_x_2166:
[----:B------:R-:W-:Y:S01]  /*2eb0*/  I2FP.F32.U32 R33, R33 ;  /* 0x0000002100217245 */ /* 0x000fe20000201000 */
[----:B------:R-:W-:Y:S01]  /*2ec0*/  HADD2.F32 R46, -RZ, R31.H0_H0 ;  /* 0x2000001fff2e7230 */ /* 0x000fe20000004100 */
[----:B------:R-:W-:Y:S01]  /*2ed0*/  ISETP.NE.AND P5, PT, R49, 0x1, PT ;  /* 0x000000013100780c */ /* 0x000fe20003fa5270 */
[----:B------:R-:W-:Y:S01]  /*2ee0*/  @P1 HADD2.F32 R48, -RZ, R23.H0_H0 ;  /* 0x20000017ff301230 */ /* 0x000fe20000004100 */
[----:B------:R-:W-:Y:S01]  /*2ef0*/  BSSY.RECONVERGENT B1, `(.L_x_2171) ;  /* 0x000004b000017945 */ /* 0x000fe20003800200 */
[----:B------:R-:W-:Y:S01]  /*2f00*/  FFMA.FTZ R33, R33, R60, 1.1641532182693481445e-10 ;  /* 0x2f00000021217423 */ /* 0x000fe2000001003c */
[----:B------:R-:W-:Y:S01]  /*2f10*/  FMUL.FTZ R46, R46, R35 ;  /* 0x000000232e2e7220 */ /* 0x000fe20000410000 */
[----:B------:R-:W-:Y:S02]  /*2f20*/  HFMA2 R47, -RZ, RZ, 0, 1.1920928955078125e-07 ;  /* 0x00000002ff2f7431 */ /* 0x000fe400000001ff */
        /* <DEDUP_REMOVED lines=15> */
.L_x_2173:
        /* <DEDUP_REMOVED lines=13> */
.L_x_2175:
[----:B------:R-:W-:Y:S05]  /*30f0*/  BSYNC.RECONVERGENT B2 ;  /* 0x0000000000027941 */ /* 0x000fea0003800200 */
.L_x_2174:
        /* <DEDUP_REMOVED lines=42> */
.L_x_2172:
[----:B------:R-:W-:Y:S05]  /*33a0*/  BSYNC.RECONVERGENT B1 ;  /* 0x0000000000017941 */ /* 0x000fea0003800200 */
.L_x_2171:
        /* <DEDUP_REMOVED lines=15> */
.L_x_2135:
        /* <DEDUP_REMOVED lines=16> */
.L_x_2179:
        /* <DEDUP_REMOVED lines=13> */
.L_x_2181:
[----:B------:R-:W-:Y:S05]  /*3670*/  BSYNC.RECONVERGENT B2 ;  /* 0x0000000000027941 */ /* 0x000fea0003800200 */
.L_x_2180:
        /* <DEDUP_REMOVED lines=41> */
.L_x_2178:
[----:B------:R-:W-:Y:S05]  /*3910*/  BSYNC.RECONVERGENT B1 ;  /* 0x0000000000017941 */ /* 0x000fea0003800200 */
.L_x_2177:
[----:B------:R-:W-:Y:S01]  /*3920*/  I2FP.F32.U32 R3, R0 ;  /* 0x0000000000037245 */ /* 0x000fe20000201000 */
[----:B------:R-:W-:Y:S01]  /*3930*/  IMAD.U32 R36, RZ, RZ, UR31 ;  /* 0x0000001fff247e24 */ /* 0x000fe2000f8e00ff */
[----:B------:R-:W-:Y:S01]  /*3940*/  ISETP.NE.AND P2, PT, R2, 0x1, PT ;  /* 0x000000010200780c */ /* 0x000fe20003f45270 */
[----:B-----5:R-:W-:Y:S01]  /*3950*/  HADD2.F32 R0, -RZ, R28.H0_H0 ;  /* 0x2000001cff007230 */ /* 0x020fe20000004100 */
[----:B------:R-:W-:Y:S01]  /*3960*/  BSSY.RECONVERGENT B1, `(.L_x_2182) ;  /* 0x000004b000017945 */ /* 0x000fe20003800200 */
[----:B------:R-:W-:Y:S01]  /*3970*/  FFMA.FTZ R3, R3, R60, 1.1641532182693481445e-10 ;  /* 0x2f00000003037423 */ /* 0x000fe2000001003c */
[----:B------:R-:W-:Y:S02]  /*3980*/  IMAD.U32 R35, RZ, RZ, UR32 ;  /* 0x00000020ff237e24 */ /* 0x000fe4000f8e00ff */
[----:B------:R-:W-:Y:S02]  /*3990*/  HFMA2 R4, -RZ, RZ, 0, 1.1920928955078125e-07 ;  /* 0x00000002ff047431 */ /* 0x000fe400000001ff */
        /* <DEDUP_REMOVED lines=15> */
.L_x_2184:
        /* <DEDUP_REMOVED lines=13> */
.L_x_2186:
[----:B------:R-:W-:Y:S05]  /*3b60*/  BSYNC.RECONVERGENT B2 ;  /* 0x0000000000027941 */ /* 0x000fea0003800200 */
.L_x_2185:
        /* <DEDUP_REMOVED lines=42> */
.L_x_2183:
[----:B------:R-:W-:Y:S05]  /*3e10*/  BSYNC.RECONVERGENT B1 ;  /* 0x0000000000017941 */ /* 0x000fea0003800200 */
.L_x_2182:
[----:B------:R-:W-:Y:S01]  /*3e20*/  I2FP.F32.U32 R3, R3 ;  /* 0x0000000300037245 */ /* 0x000fe20000201000 */
[----:B------:R-:W-:Y:S01]  /*3e30*/  HADD2.F32 R2, -RZ, R24.H0_H0 ;  /* 0x20000018ff027230 */ /* 0x000fe20000004100 */
[----:B------:R-:W-:Y:S01]  /*3e40*/  ISETP.NE.AND P2, PT, R4, 0x1, PT ;  /* 0x000000010400780c */ /* 0x000fe20003f45270 */
[----:B------:R-:W-:Y:S01]  /*3e50*/  @P1 HADD2.F32 R9, -RZ, R20.H0_H0 ;  /* 0x20000014ff091230 */ /* 0x000fe20000004100 */
[----:B------:R-:W-:Y:S01]  /*3e60*/  BSSY.RECONVERGENT B1, `(.L_x_2187) ;  /* 0x000004d000017945 */ /* 0x000fe20003800200 */
[----:B------:R-:W-:Y:S01]  /*3e70*/  FFMA.FTZ R3, R3, R60, 1.1641532182693481445e-10 ;  /* 0x2f00000003037423 */ /* 0x000fe2000001003c */
[----:B------:R-:W-:-:S04]  /*3e80*/  FMUL.FTZ R2, R2, R35 ;  /* 0x0000002302027220 */ /* 0x000fc80000410000 */
[----:B------:R-:W-:-:S04]  /*3e90*/  FSETP.GTU.FTZ.AND P0, PT, R3, R36, PT ;  /* 0x000000240300720b */ /* 0x000fc80003f1c000 */
[----:B------:R-:W-:Y:S01]  /*3ea0*/  FSEL R3, R2, RZ, !P0 ;  /* 0x000000ff02037208 */ /* 0x000fe20004000000 */
[----:B------:R-:W-:Y:S01]  /*3eb0*/  IMAD.MOV.U32 R2, RZ, RZ, 0x2 ;  /* 0x00000002ff027424 */ /* 0x000fe200078e00ff */
        /* <DEDUP_REMOVED lines=15> */
.L_x_2189:
        /* <DEDUP_REMOVED lines=13> */
.L_x_2191:
[----:B------:R-:W-:Y:S05]  /*4080*/  BSYNC.RECONVERGENT B2 ;  /* 0x0000000000027941 */ /* 0x000fea0003800200 */
.L_x_2190:
        /* <DEDUP_REMOVED lines=42> */
.L_x_2188:
[----:B------:R-:W-:Y:S05]  /*4330*/  BSYNC.RECONVERGENT B1 ;  /* 0x0000000000017941 */ /* 0x000fea0003800200 */
.L_x_2187:
        /* <DEDUP_REMOVED lines=21> */
.L_x_2194:
        /* <DEDUP_REMOVED lines=13> */
.L_x_2196:
[----:B------:R-:W-:Y:S05]  /*4560*/  BSYNC.RECONVERGENT B2 ;  /* 0x0000000000027941 */ /* 0x000fea0003800200 */
.L_x_2195:
        /* <DEDUP_REMOVED lines=42> */
.L_x_2193:
[----:B------:R-:W-:Y:S05]  /*4810*/  BSYNC.RECONVERGENT B1 ;  /* 0x0000000000017941 */ /* 0x000fea0003800200 */
.L_x_2192:
        /* <DEDUP_REMOVED lines=25> */
.L_x_2199:
        /* <DEDUP_REMOVED lines=13> */
.L_x_2201:
[----:B------:R-:W-:Y:S05]  /*4a80*/  BSYNC.RECONVERGENT B2 ;  /* 0x0000000000027941 */ /* 0x000fea0003800200 */
.L_x_2200:
        /* <DEDUP_REMOVED lines=42> */
.L_x_2198:
[----:B------:R-:W-:Y:S05]  /*4d30*/  BSYNC.RECONVERGENT B1 ;  /* 0x0000000000017941 */ /* 0x000fea0003800200 */
.L_x_2197:
        /* <DEDUP_REMOVED lines=21> */
.L_x_2204:
        /* <DEDUP_REMOVED lines=13> */
.L_x_2206:
[----:B------:R-:W-:Y:S05]  /*4f60*/  BSYNC.RECONVERGENT B2 ;  /* 0x0000000000027941 */ /* 0x000fea0003800200 */
.L_x_2205:
        /* <DEDUP_REMOVED lines=42> */
.L_x_2203:
[----:B------:R-:W-:Y:S05]  /*5210*/  BSYNC.RECONVERGENT B1 ;  /* 0x0000000000017941 */ /* 0x000fea0003800200 */
.L_x_2202:
        /* <DEDUP_REMOVED lines=25> */
.L_x_2209:
        /* <DEDUP_REMOVED lines=13> */
.L_x_2211:
[----:B------:R-:W-:Y:S05]  /*5480*/  BSYNC.RECONVERGENT B2 ;  /* 0x0000000000027941 */ /* 0x000fea0003800200 */
.L_x_2210:
        /* <DEDUP_REMOVED lines=42> */
.L_x_2208:
[----:B------:R-:W-:Y:S05]  /*5730*/  BSYNC.RECONVERGENT B1 ;  /* 0x0000000000017941 */ /* 0x000fea0003800200 */
.L_x_2207:
[----:B------:R-:W-:Y:S01]  /*5740*/  ISETP.NE.AND P3, PT, R2, 0x1, PT ;  /* 0x000000010200780c */ /* 0x000fe20003f65270 */
[----:B------:R-:W-:Y:S01]  /*5750*/  BSSY.RECONVERGENT B1, `(.L_x_2212) ;  /* 0x000004b000017945 */ /* 0x000fe20003800200 */
[----:B------:R-:W-:Y:S01]  /*5760*/  I2FP.F32.U32 R3, R0 ;  /* 0x0000000000037245 */ /* 0x000fe20000201000 */
[----:B------:R-:W-:Y:S02]  /*5770*/  HADD2.F32 R0, -RZ, R29.H1_H1 ;  /* 0x3000001dff007230 */ /* 0x000fe40000004100 */
[----:B------:R-:W-:Y:S02]  /*5780*/  HFMA2 R4, -RZ, RZ, 0, 1.1920928955078125e-07 ;  /* 0x00000002ff047431 */ /* 0x000fe400000001ff */
[----:B------:R-:W-:Y:S01]  /*5790*/  FFMA.FTZ R3, R3, R60, 1.1641532182693481445e-10 ;  /* 0x2f00000003037423 */ /* 0x000fe2000001003c */
[----:B------:R-:W-:-:S04]  /*57a0*/  FMUL.FTZ R0, R0, R35 ;  /* 0x0000002300007220 */ /* 0x000fc80000410000 */
[----:B------:R-:W-:Y:S01]  /*57b0*/  FSETP.GTU.FTZ.AND P0, PT, R3, R36, PT ;  /* 0x000000240300720b */ /* 0x000fe20003f1c000 */
[----:B------:R-:W-:-:S03]  /*57c0*/  IMAD.MOV.U32 R3, RZ, RZ, R54 ;  /* 0x000000ffff037224 */ /* 0x000fc600078e0036 */
[----:B------:R-:W-:Y:S02]  /*57d0*/  PLOP3.LUT P2, PT, P0, PT, PT, 0x8, 0x80 ;  /* 0x000000000080781c */ /* 0x000fe4000074e170 */
[----:B------:R-:W-:Y:S01]  /*57e0*/  FSEL R0, R0, RZ, !P0 ;  /* 0x000000ff00007208 */ /* 0x000fe20004000000 */
[----:B------:R-:W-:Y:S10]  /*57f0*/  @!P3 BRA `(.L_x_2213) ;  /* 0x000000040000b947 */ /* 0x000ff40003800000 */
        /* <DEDUP_REMOVED lines=8> */
.L_x_2214:
        /* <DEDUP_REMOVED lines=13> */
.L_x_2216:
[----:B------:R-:W-:Y:S05]  /*5950*/  BSYNC.RECONVERGENT B2 ;  /* 0x0000000000027941 */ /* 0x000fea0003800200 */
.L_x_2215:
        /* <DEDUP_REMOVED lines=42> */
.L_x_2213:
[----:B------:R-:W-:Y:S05]  /*5c00*/  BSYNC.RECONVERGENT B1 ;  /* 0x0000000000017941 */ /* 0x000fea0003800200 */
.L_x_2212:
        /* <DEDUP_REMOVED lines=9> */
[----:B------:R-:W-:-:S04]  /*5ca0*/  IMAD.MOV.U32 R2, RZ, RZ, 0x2 ;  /* 0x00000002ff027424 */ /* 0x000fc800078e00ff */
[----:B------:R-:W-:-:S04]  /*5cb0*/  FADD.FTZ R0, R0, R3 ;  /* 0x0000000300007221 */ /* 0x000fc80000010000 */
[--C-:B------:R-:W-:Y:S01]  /*5cc0*/  @P1 FADD.FTZ R18, R5, R0.reuse ;  /* 0x0000000005121221 */ /* 0x100fe20000010000 */
[----:B------:R-:W-:Y:S01]  /*5cd0*/  @!P1 IMAD.MOV.U32 R18, RZ, RZ, R0 ;  /* 0x000000ffff129224 */ /* 0x000fe200078e0000 */
[----:B------:R-:W-:Y:S02]  /*5ce0*/  SEL R5, RZ, 0x1, P0 ;  /* 0x00000001ff057807 */ /* 0x000fe40000000000 */
        /* <DEDUP_REMOVED lines=11> */
.L_x_2219:
        /* <DEDUP_REMOVED lines=13> */
.L_x_2221:
[----:B------:R-:W-:Y:S05]  /*5e70*/  BSYNC.RECONVERGENT B2 ;  /* 0x0000000000027941 */ /* 0x000fea0003800200 */
.L_x_2220:
        /* <DEDUP_REMOVED lines=42> */
.L_x_2218:
[----:B------:R-:W-:Y:S05]  /*6120*/  BSYNC.RECONVERGENT B1 ;  /* 0x0000000000017941 */ /* 0x000fea0003800200 */
.L_x_2217:
        /* <DEDUP_REMOVED lines=20> */
.L_x_2224:
        /* <DEDUP_REMOVED lines=13> */
.L_x_2226:
[----:B------:R-:W-:Y:S05]  /*6340*/  BSYNC.RECONVERGENT B2 ;  /* 0x0000000000027941 */ /* 0x000fea0003800200 */
.L_x_2225:
        /* <DEDUP_REMOVED lines=42> */
.L_x_2223:
[----:B------:R-:W-:Y:S05]  /*65f0*/  BSYNC.RECONVERGENT B1 ;  /* 0x0000000000017941 */ /* 0x000fea0003800200 */
.L_x_2222:
        /* <DEDUP_REMOVED lines=25> */
.L_x_2229:
        /* <DEDUP_REMOVED lines=13> */
.L_x_2231:
[----:B------:R-:W-:Y:S05]  /*6860*/  BSYNC.RECONVERGENT B2 ;  /* 0x0000000000027941 */ /* 0x000fea0003800200 */
.L_x_2230:
        /* <DEDUP_REMOVED lines=42> */
.L_x_2228:
[----:B------:R-:W-:Y:S05]  /*6b10*/  BSYNC.RECONVERGENT B1 ;  /* 0x0000000000017941 */ /* 0x000fea0003800200 */
.L_x_2227:
        /* <DEDUP_REMOVED lines=20> */
.L_x_2234:
        /* <DEDUP_REMOVED lines=13> */
.L_x_2236:
[----:B------:R-:W-:Y:S05]  /*6d30*/  BSYNC.RECONVERGENT B2 ;  /* 0x0000000000027941 */ /* 0x000fea0003800200 */
.L_x_2235:
        /* <DEDUP_REMOVED lines=42> */
.L_x_2233:
[----:B------:R-:W-:Y:S05]  /*6fe0*/  BSYNC.RECONVERGENT B1 ;  /* 0x0000000000017941 */ /* 0x000fea0003800200 */
.L_x_2232:
        /* <DEDUP_REMOVED lines=25> */
.L_x_2239:
        /* <DEDUP_REMOVED lines=13> */
.L_x_2241:
[----:B------:R-:W-:Y:S05]  /*7250*/  BSYNC.RECONVERGENT B2 ;  /* 0x0000000000027941 */ /* 0x000fea0003800200 */
.L_x_2240:
        /* <DEDUP_REMOVED lines=42> */
.L_x_2238:
[----:B------:R-:W-:Y:S05]  /*7500*/  BSYNC.RECONVERGENT B1 ;  /* 0x0000000000017941 */ /* 0x000fea0003800200 */
.L_x_2237:
        /* <DEDUP_REMOVED lines=20> */
.L_x_2244:
        /* <DEDUP_REMOVED lines=13> */
.L_x_2246:
[----:B------:R-:W-:Y:S05]  /*7720*/  BSYNC.RECONVERGENT B2 ;  /* 0x0000000000027941 */ /* 0x000fea0003800200 */
.L_x_2245:
        /* <DEDUP_REMOVED lines=42> */
.L_x_2243:
[----:B------:R-:W-:Y:S05]  /*79d0*/  BSYNC.RECONVERGENT B1 ;  /* 0x0000000000017941 */ /* 0x000fea0003800200 */
.L_x_2242:
[----:B------:R-:W-:Y:S01]  /*79e0*/  I2FP.F32.U32 R33, R2 ;  /* 0x0000000200217245 */ /* 0x000fe20000201000 */
[----:B------:R-:W-:Y:S01]  /*79f0*/  HADD2.F32 R2, -RZ, R27.H0_H0 ;  /* 0x2000001bff027230 */ /* 0x000fe20000004100 */
[----:B------:R-:W-:Y:S01]  /*7a00*/  BSSY.RECONVERGENT B1, `(.L_x_2247) ;  /* 0x000004f000017945 */ /* 0x000fe20003800200 */
[----:B------:R-:W-:Y:S02]  /*7a10*/  @P1 HADD2.F32 R45, -RZ, R23.H0_H0 ;  /* 0x20000017ff2d1230 */ /* 0x000fe40000004100 */
        /* <DEDUP_REMOVED lines=21> */
.L_x_2249:
        /* <DEDUP_REMOVED lines=13> */
.L_x_2251:
[----:B------:R-:W-:Y:S05]  /*7c40*/  BSYNC.RECONVERGENT B2 ;  /* 0x0000000000027941 */ /* 0x000fea0003800200 */
.L_x_2250:
        /* <DEDUP_REMOVED lines=42> */
.L_x_2248:
[----:B------:R-:W-:Y:S05]  /*7ef0*/  BSYNC.RECONVERGENT B1 ;  /* 0x0000000000017941 */ /* 0x000fea0003800200 */
.L_x_2247:
        /* <DEDUP_REMOVED lines=20> */
.L_x_2254:
        /* <DEDUP_REMOVED lines=15> */
.L_x_2256:
[----:B------:R-:W-:Y:S05]  /*8130*/  BSYNC.RECONVERGENT B2 ;  /* 0x0000000000027941 */ /* 0x000fea0003800200 */
.L_x_2255:
        /* <DEDUP_REMOVED lines=42> */
.L_x_2253:
[----:B------:R-:W-:Y:S05]  /*83e0*/  BSYNC.RECONVERGENT B1 ;  /* 0x0000000000017941 */ /* 0x000fea0003800200 */
.L_x_2252:
        /* <DEDUP_REMOVED lines=17> */
.L_x_2176:
[----:B------:R-:W0:Y:S01]  /*8500*/  LDC.64 R52, c[0x0][0x3a8] ;  /* 0x0000ea00ff347b82 */ /* 0x000e220000000a00 */
[----:B------:R-:W-:Y:S02]  /*8510*/  ISETP.NE.AND P6, PT, R34, RZ, PT ;  /* 0x000000ff2200720c */ /* 0x000fe40003fc5270 */
[----:B------:R-:W-:Y:S02]  /*8520*/  SEL R45, RZ, 0x100, !P0 ;  /* 0x00000100ff2d7807 */ /* 0x000fe40004000000 */
[----:B------:R-:W-:Y:S02]  /*8530*/  SEL R34, RZ, 0x1000000, !P5 ;  /* 0x01000000ff227807 */ /* 0x000fe40006800000 */
[----:B------:R-:W-:Y:S01]  /*8540*/  SEL R41, RZ, 0x10000, !P4 ;  /* 0x00010000ff297807 */ /* 0x000fe20006000000 */
[----:B------:R-:W1:Y:S01]  /*8550*/  LDC.64 R48, c[0x0][0x3b0] ;  /* 0x0000ec00ff307b82 */ /* 0x000e620000000a00 */
[----:B------:R-:W-:Y:S02]  /*8560*/  ISETP.NE.U32.AND P0, PT, R42, RZ, PT ;  /* 0x000000ff2a00720c */ /* 0x000fe40003f05070 */
[----:B------:R-:W-:-:S02]  /*8570*/  ISETP.NE.AND P5, PT, R38, RZ, PT ;  /* 0x000000ff2600720c */ /* 0x000fc40003fa5270 */
[----:B------:R-:W-:Y:S02]  /*8580*/  ISETP.NE.AND P4, PT, R39, RZ, PT ;  /* 0x000000ff2700720c */ /* 0x000fe40003f85270 */
[----:B------:R-:W-:Y:S02]  /*8590*/  ISETP.NE.AND.EX P0, PT, R43, RZ, PT, P0 ;  /* 0x000000ff2b00720c */ /* 0x000fe40003f05300 */
        /* <DEDUP_REMOVED lines=15> */
[----:B-1----:R-:W-:Y:S01]  /*8690*/  IMAD.U32 R31, R2, 0x10000, RZ ;  /* 0x00010000021f7824 */ /* 0x002fe200078e00ff */
[----:B------:R-:W-:Y:S01]  /*86a0*/  LOP3.LUT R30, R0, 0xffff, RZ, 0xc0, !PT ;  /* 0x0000ffff001e7812 */ /* 0x000fe200078ec0ff */
[----:B------:R-:W1:Y:S01]  /*86b0*/  LDC.64 R44, c[0x0][0x3b8] ;  /* 0x0000ee00ff2c7b82 */ /* 0x000e620000000a00 */
        /* <DEDUP_REMOVED lines=17> */
.L_x_2257:
[----:B-12---:R-:W1:Y:S01]  /*87d0*/  @P1 LDC.64 R30, c[0x0][0x3a0] ;  /* 0x0000e800ff1e1b82 */ /* 0x006e620000000a00 */
[----:B------:R-:W-:-:S05]  /*87e0*/  IADD3 R38, PT, PT, R10, 0x20, RZ ;  /* 0x000000200a267810 */ /* 0x000fca0007ffe0ff */
        /* <DEDUP_REMOVED lines=23> */
.L_x_2261:
        /* <DEDUP_REMOVED lines=13> */
.L_x_2263:
[----:B------:R-:W-:Y:S05]  /*8a30*/  BSYNC.RECONVERGENT B2 ;  /* 0x0000000000027941 */ /* 0x000fea0003800200 */
.L_x_2262:
[----:B0-----:R-:W-:Y:S01]  /*8a40*/  IMAD.WIDE.U32 R42, R13, -0x326172a9, RZ ;  /* 0xcd9e8d570d2a7825 */ /* 0x001fe200078e00ff */
        /* <DEDUP_REMOVED lines=41> */
.L_x_2260:
[----:B------:R-:W-:Y:S05]  /*8ce0*/  BSYNC.RECONVERGENT B1 ;  /* 0x0000000000017941 */ /* 0x000fea0003800200 */
.L_x_2259:
[----:B------:R-:W-:Y:S01]  /*8cf0*/  I2FP.F32.U32 R3, R0 ;  /* 0x0000000000037245 */ /* 0x000fe20000201000 */
[----:B-----5:R-:W-:Y:S01]  /*8d00*/  HADD2.F32 R0, -RZ, R28.H0_H0 ;  /* 0x2000001cff007230 */ /* 0x020fe20000004100 */
        /* <DEDUP_REMOVED lines=19> */
.L_x_2266:
        /* <DEDUP_REMOVED lines=13> */
.L_x_2268:
[----:B------:R-:W-:Y:S05]  /*8f10*/  BSYNC.RECONVERGENT B2 ;  /* 0x0000000000027941 */ /* 0x000fea0003800200 */
.L_x_2267:
        /* <DEDUP_REMOVED lines=42> */
.L_x_2265:
[----:B------:R-:W-:Y:S05]  /*91c0*/  BSYNC.RECONVERGENT B1 ;  /* 0x0000000000017941 */ /* 0x000fea0003800200 */
.L_x_2264:
        /* <DEDUP_REMOVED lines=12> */
[----:B------:R-:W-:Y:S01]  /*9290*/  @P1 FADD.FTZ R39, R39, R0 ;  /* 0x0000000027271221 */ /* 0x000fe20000010000 */
[----:B------:R-:W-:Y:S01]  /*92a0*/  @!P1 MOV R39, R0 ;  /* 0x0000000000279202 */ /* 0x000fe20000000f00 */
[----:B------:R-:W-:-:S03]  /*92b0*/  IMAD.MOV.U32 R0, RZ, RZ, R54 ;  /* 0x000000ffff007224 */ /* 0x000fc600078e0036 */
[----:B0-----:R-:W-:Y:S01]  /*92c0*/  F2FP.F16.F32.PACK_AB R42, RZ, R39 ;  /* 0x00000027ff2a723e */ /* 0x001fe200000000ff */
        /* <DEDUP_REMOVED lines=9> */
.L_x_2271:
        /* <DEDUP_REMOVED lines=13> */
.L_x_2273:
[----:B------:R-:W-:Y:S05]  /*9430*/  BSYNC.RECONVERGENT B2 ;  /* 0x0000000000027941 */ /* 0x000fea0003800200 */
.L_x_2272:
        /* <DEDUP_REMOVED lines=42> */
.L_x_2270:
[----:B------:R-:W-:Y:S05]  /*96e0*/  BSYNC.RECONVERGENT B1 ;  /* 0x0000000000017941 */ /* 0x000fea0003800200 */
.L_x_2269:
        /* <DEDUP_REMOVED lines=21> */
.L_x_2276:
        /* <DEDUP_REMOVED lines=13> */
.L_x_2278:
[----:B------:R-:W-:Y:S05]  /*9910*/  BSYNC.RECONVERGENT B2 ;  /* 0x0000000000027941 */ /* 0x000fea0003800200 */
.L_x_2277:
        /* <DEDUP_REMOVED lines=42> */
.L_x_2275:
[----:B------:R-:W-:Y:S05]  /*9bc0*/  BSYNC.RECONVERGENT B1 ;  /* 0x0000000000017941 */ /* 0x000fea0003800200 */
.L_x_2274:
        /* <DEDUP_REMOVED lines=11> */
[----:B------:R-:W-:Y:S01]  /*9c80*/  @P1 FADD.FTZ R40, R5, R0 ;  /* 0x0000000005281221 */ /* 0x000fe20000010000 */
[----:B------:R-:W-:Y:S01]  /*9c90*/  @!P1 MOV R40, R0 ;  /* 0x0000000000289202 */ /* 0x000fe20000000f00 */
[----:B------:R-:W-:Y:S02]  /*9ca0*/  IMAD.MOV.U32 R5, RZ, RZ, 0x2 ;  /* 0x00000002ff057424 */ /* 0x000fe400078e00ff */
[----:B------:R-:W-:Y:S01]  /*9cb0*/  IMAD.MOV.U32 R0, RZ, RZ, R54 ;  /* 0x000000ffff007224 */ /* 0x000fe200078e0036 */
        /* <DEDUP_REMOVED lines=10> */
.L_x_2281:
        /* <DEDUP_REMOVED lines=13> */
.L_x_2283:
[----:B------:R-:W-:Y:S05]  /*9e30*/  BSYNC.RECONVERGENT B2 ;  /* 0x0000000000027941 */ /* 0x000fea0003800200 */
.L_x_2282:
        /* <DEDUP_REMOVED lines=42> */
.L_x_2280:
[----:B------:R-:W-:Y:S05]  /*a0e0*/  BSYNC.RECONVERGENT B1 ;  /* 0x0000000000017941 */ /* 0x000fea0003800200 */
.L_x_2279:
[----:B------:R-:W-:Y:S01]  /*a0f0*/  I2FP.F32.U32 R3, R0 ;  /* 0x0000000000037245 */ /* 0x000fe20000201000 */
[----:B------:R-:W-:Y:S01]  /*a100*/  HADD2.F32 R0, -RZ, R29.H0_H0 ;  /* 0x2000001dff007230 */ /* 0x000fe20000004100 */
        /* <DEDUP_REMOVED lines=19> */
.L_x_2286:
        /* <DEDUP_REMOVED lines=13> */
.L_x_2288:
[----:B------:R-:W-:Y:S05]  /*a310*/  BSYNC.RECONVERGENT B2 ;  /* 0x0000000000027941 */ /* 0x000fea0003800200 */
.L_x_2287:
        /* <DEDUP_REMOVED lines=42> */
.L_x_2285:
[----:B------:R-:W-:Y:S05]  /*a5c0*/  BSYNC.RECONVERGENT B1 ;  /* 0x0000000000017941 */ /* 0x000fea0003800200 */
.L_x_2284:
        /* <DEDUP_REMOVED lines=11> */
[----:B------:R-:W-:Y:S01]  /*a680*/  FADD.FTZ R0, R0, R3 ;  /* 0x0000000300007221 */ /* 0x000fe20000010000 */
[----:B------:R-:W-:-:S03]  /*a690*/  IMAD.MOV.U32 R3, RZ, RZ, R54 ;  /* 0x000000ffff037224 */ /* 0x000fc600078e0036 */
[----:B------:R-:W-:Y:S01]  /*a6a0*/  @P1 FADD.FTZ R41, R41, R0 ;  /* 0x0000000029291221 */ /* 0x000fe20000010000 */
[----:B------:R-:W-:-:S04]  /*a6b0*/  @!P1 MOV R41, R0 ;  /* 0x0000000000299202 */ /* 0x000fc80000000f00 */
        /* <DEDUP_REMOVED lines=10> */
.L_x_2291:
        /* <DEDUP_REMOVED lines=13> */
.L_x_2293:
[----:B------:R-:W-:Y:S05]  /*a830*/  BSYNC.RECONVERGENT B2 ;  /* 0x0000000000027941 */ /* 0x000fea0003800200 */
.L_x_2292:
        /* <DEDUP_REMOVED lines=42> */
.L_x_2290:
[----:B------:R-:W-:Y:S05]  /*aae0*/  BSYNC.RECONVERGENT B1 ;  /* 0x0000000000017941 */ /* 0x000fea0003800200 */
.L_x_2289:
[----:B------:R-:W-:Y:S01]  /*aaf0*/  I2FP.F32.U32 R3, R3 ;  /* 0x0000000300037245 */ /* 0x000fe20000201000 */
[----:B------:R-:W-:Y:S01]  /*ab00*/  HADD2.F32 R2, -RZ, R29.H1_H1 ;  /* 0x3000001dff027230 */ /* 0x000fe20000004100 */
[----:B------:R-:W-:Y:S01]  /*ab10*/  ISETP.NE.AND P2, PT, R4, 0x1, PT ;  /* 0x000000010400780c */ /* 0x000fe20003f45270 */
[----:B------:R-:W-:Y:S02]  /*ab20*/  BSSY.RECONVERGENT B1, `(.L_x_2294) ;  /* 0x000004a000017945 */ /* 0x000fe40003800200 */
[----:B------:R-:W-:Y:S01]  /*ab30*/  FFMA.FTZ R3, R3, R60, 1.1641532182693481445e-10 ;  /* 0x2f00000003037423 */ /* 0x000fe2000001003c */
[----:B------:R-:W-:-:S04]  /*ab40*/  FMUL.FTZ R2, R2, R35 ;  /* 0x0000002302027220 */ /* 0x000fc80000410000 */
[----:B------:R-:W-:Y:S02]  /*ab50*/  FSETP.GTU.FTZ.AND P3, PT, R3, R36, PT ;  /* 0x000000240300720b */ /* 0x000fe40003f7c000 */
[----:B------:R-:W-:Y:S02]  /*ab60*/  MOV R3, R54 ;  /* 0x0000003600037202 */ /* 0x000fe40000000f00 */
[----:B------:R-:W-:Y:S01]  /*ab70*/  FSEL R29, R2, RZ, !P3 ;  /* 0x000000ff021d7208 */ /* 0x000fe20005800000 */
[----:B------:R-:W-:Y:S01]  /*ab80*/  IMAD.MOV.U32 R2, RZ, RZ, 0x2 ;  /* 0x00000002ff027424 */ /* 0x000fe200078e00ff */
        /* <DEDUP_REMOVED lines=11> */
.L_x_2296:
        /* <DEDUP_REMOVED lines=13> */
.L_x_2298:
[----:B------:R-:W-:Y:S05]  /*ad10*/  BSYNC.RECONVERGENT B2 ;  /* 0x0000000000027941 */ /* 0x000fea0003800200 */
.L_x_2297:
        /* <DEDUP_REMOVED lines=42> */
.L_x_2295:
[----:B------:R-:W-:Y:S05]  /*afc0*/  BSYNC.RECONVERGENT B1 ;  /* 0x0000000000017941 */ /* 0x000fea0003800200 */
.L_x_2294:
[----:B------:R-:W-:Y:S01]  /*afd0*/  I2FP.F32.U32 R3, R3 ;  /* 0x0000000300037245 */ /* 0x000fe20000201000 */
[----:B------:R-:W-:Y:S01]  /*afe0*/  HADD2.F32 R4, -RZ, R25.H1_H1 ;  /* 0x30000019ff047230 */ /* 0x000fe20000004100 */
[----:B------:R-:W-:Y:S01]  /*aff0*/  BSSY.RECONVERGENT B1, `(.L_x_2299) ;  /* 0x000004f000017945 */ /* 0x000fe20003800200 */
[----:B------:R-:W-:Y:S02]  /*b000*/  @P1 HADD2.F32 R44, -RZ, R21.H1_H1 ;  /* 0x30000015ff2c1230 */ /* 0x000fe40000004100 */
[----:B------:R-:W-:Y:S01]  /*b010*/  FFMA.FTZ R3, R3, R60, 1.1641532182693481445e-10 ;  /* 0x2f00000003037423 */ /* 0x000fe2000001003c */
[----:B------:R-:W-:Y:S01]  /*b020*/  FMUL.FTZ R4, R4, R35 ;  /* 0x0000002304047220 */ /* 0x000fe20000410000 */
[----:B------:R-:W-:-:S03]  /*b030*/  IMAD.MOV.U32 R43, RZ, RZ, 0x2 ;  /* 0x00000002ff2b7424 */ /* 0x000fc600078e00ff */
[----:B------:R-:W-:Y:S01]  /*b040*/  FSETP.GTU.FTZ.AND P2, PT, R3, R36, PT ;  /* 0x000000240300720b */ /* 0x000fe20003f5c000 */
[----:B------:R-:W-:-:S03]  /*b050*/  IMAD.MOV.U32 R3, RZ, RZ, R54 ;  /* 0x000000ffff037224 */ /* 0x000fc600078e0036 */
[----:B------:R-:W-:Y:S02]  /*b060*/  FSEL R4, R4, RZ, !P2 ;  /* 0x000000ff04047208 */ /* 0x000fe40005000000 */
[----:B------:R-:W-:Y:S02]  /*b070*/  SEL R5, RZ, 0x1, P2 ;  /* 0x00000001ff057807 */ /* 0x000fe40001000000 */
[----:B------:R-:W-:Y:S01]  /*b080*/  ISETP.NE.AND P2, PT, R2, 0x1, PT ;  /* 0x000000010200780c */ /* 0x000fe20003f45270 */
[----:B------:R-:W-:-:S04]  /*b090*/  FADD.FTZ R29, R29, R4 ;  /* 0x000000041d1d7221 */ /* 0x000fc80000010000 */
[----:B------:R-:W-:Y:S01]  /*b0a0*/  @P1 FADD.FTZ R44, R44, R29 ;  /* 0x0000001d2c2c1221 */ /* 0x000fe20000010000 */
[----:B------:R-:W-:-:S04]  /*b0b0*/  @!P1 MOV R44, R29 ;  /* 0x0000001d002c9202 */ /* 0x000fc80000000f00 */
[----:B------:R-:W-:-:S03]  /*b0c0*/  F2FP.F16.F32.PACK_AB R29, RZ, R44 ;  /* 0x0000002cff1d723e */ /* 0x000fc600000000ff */
        /* <DEDUP_REMOVED lines=9> */
.L_x_2301:
        /* <DEDUP_REMOVED lines=13> */
.L_x_2303:
[----:B------:R-:W-:Y:S05]  /*b230*/  BSYNC.RECONVERGENT B2 ;  /* 0x0000000000027941 */ /* 0x000fea0003800200 */
.L_x_2302:
        /* <DEDUP_REMOVED lines=42> */
.L_x_2300:
[----:B------:R-:W-:Y:S05]  /*b4e0*/  BSYNC.RECONVERGENT B1 ;  /* 0x0000000000017941 */ /* 0x000fea0003800200 */
.L_x_2299:
        /* <DEDUP_REMOVED lines=20> */
.L_x_2306:
        /* <DEDUP_REMOVED lines=13> */
.L_x_2308:
[----:B------:R-:W-:Y:S05]  /*b700*/  BSYNC.RECONVERGENT B2 ;  /* 0x0000000000027941 */ /* 0x000fea0003800200 */
.L_x_2307:
        /* <DEDUP_REMOVED lines=42> */
.L_x_2305:
[----:B------:R-:W-:Y:S05]  /*b9b0*/  BSYNC.RECONVERGENT B1 ;  /* 0x0000000000017941 */ /* 0x000fea0003800200 */
.L_x_2304:
        /* <DEDUP_REMOVED lines=13> */
[----:B------:R-:W-:Y:S02]  /*ba90*/  @!P1 MOV R43, R4 ;  /* 0x00000004002b9202 */ /* 0x000fe40000000f00 */
[----:B------:R-:W-:Y:S01]  /*baa0*/  PRMT R4, R2, 0x7610, R4 ;  /* 0x0000761002047816 */ /* 0x000fe20000000004 */
[----:B------:R-:W-:Y:S01]  /*bab0*/  IMAD.MOV.U32 R2, RZ, RZ, 0x2 ;  /* 0x00000002ff027424 */ /* 0x000fe200078e00ff */
[----:B------:R-:W-:-:S03]  /*bac0*/  F2FP.F16.F32.PACK_AB R48, RZ, R43 ;  /* 0x0000002bff30723e */ /* 0x000fc600000000ff */
        /* <DEDUP_REMOVED lines=9> */
.L_x_2311:
        /* <DEDUP_REMOVED lines=13> */
.L_x_2313:
[----:B------:R-:W-:Y:S05]  /*bc30*/  BSYNC.RECONVERGENT B2 ;  /* 0x0000000000027941 */ /* 0x000fea0003800200 */
.L_x_2312:
        /* <DEDUP_REMOVED lines=40> */
[----:B------:R-:W-:Y:S02]  /*bec0*/  IMAD.MOV.U32 R34, RZ, RZ, R2 ;  /* 0x000000ffff227224 */ /* 0x000fe400078e0002 */
[----:B------:R-:W-:-:S07]  /*bed0*/  HFMA2 R2, -RZ, RZ, 0, 0 ;  /* 0x00000000ff027431 */ /* 0x000fce00000001ff */
.L_x_2310:
[----:B------:R-:W-:Y:S05]  /*bee0*/  BSYNC.RECONVERGENT B1 ;  /* 0x0000000000017941 */ /* 0x000fea0003800200 */
.L_x_2309:
        /* <DEDUP_REMOVED lines=20> */
.L_x_2316:
        /* <DEDUP_REMOVED lines=13> */
.L_x_2318:
[----:B------:R-:W-:Y:S05]  /*c100*/  BSYNC.RECONVERGENT B2 ;  /* 0x0000000000027941 */ /* 0x000fea0003800200 */
.L_x_2317:
        /* <DEDUP_REMOVED lines=39> */
[----:B------:R-:W-:Y:S02]  /*c380*/  LOP3.LUT R51, R46, UR29, R3, 0x96, !PT ;  /* 0x0000001d2e337c12 */ /* 0x000fe4000f8e9603 */
[----:B------:R-:W-:Y:S01]  /*c390*/  MOV R3, R34 ;  /* 0x0000002200037202 */ /* 0x000fe20000000f00 */
[----:B------:R-:W-:-:S07]  /*c3a0*/  IMAD.MOV.U32 R34, RZ, RZ, R2 ;  /* 0x000000ffff227224 */ /* 0x000fce00078e0002 */
.L_x_2315:
[----:B------:R-:W-:Y:S05]  /*c3b0*/  BSYNC.RECONVERGENT B1 ;  /* 0x0000000000017941 */ /* 0x000fea0003800200 */
.L_x_2314:
[----:B------:R-:W-:Y:S01]  /*c3c0*/  I2FP.F32.U32 R3, R3 ;  /* 0x0000000300037245 */ /* 0x000fe20000201000 */
[----:B------:R-:W-:Y:S01]  /*c3d0*/  HADD2.F32 R2, -RZ, R26.H1_H1 ;  /* 0x3000001aff027230 */ /* 0x000fe20000004100 */
[----:B------:R-:W-:Y:S01]  /*c3e0*/  BSSY.RECONVERGENT B1, `(.L_x_2319) ;  /* 0x0000050000017945 */ /* 0x000fe20003800200 */
[----:B------:R-:W-:Y:S02]  /*c3f0*/  MOV R46, 0x2 ;  /* 0x00000002002e7802 */ /* 0x000fe40000000f00 */
[----:B------:R-:W-:Y:S01]  /*c400*/  FFMA.FTZ R3, R3, R60, 1.1641532182693481445e-10 ;  /* 0x2f00000003037423 */ /* 0x000fe2000001003c */
[----:B------:R-:W-:-:S04]  /*c410*/  FMUL.FTZ R2, R2, R35 ;  /* 0x0000002302027220 */ /* 0x000fc80000410000 */
[----:B------:R-:W-:-:S04]  /*c420*/  FSETP.GTU.FTZ.AND P4, PT, R3, R36, PT ;  /* 0x000000240300720b */ /* 0x000fc80003f9c000 */
[----:B------:R-:W-:Y:S01]  /*c430*/  FSEL R45, R2, RZ, !P4 ;  /* 0x000000ff022d7208 */ /* 0x000fe20006000000 */
[----:B------:R-:W-:Y:S01]  /*c440*/  IMAD.MOV.U32 R2, RZ, RZ, R54 ;  /* 0x000000ffff027224 */ /* 0x000fe200078e0036 */
[----:B------:R-:W-:Y:S02]  /*c450*/  SEL R3, RZ, 0x1, P4 ;  /* 0x00000001ff037807 */ /* 0x000fe40002000000 */
[----:B------:R-:W-:Y:S01]  /*c460*/  ISETP.NE.AND P4, PT, R47, 0x1, PT ;  /* 0x000000012f00780c */ /* 0x000fe20003f85270 */
[----:B------:R-:W-:Y:S01]  /*c470*/  FADD.FTZ R30, R30, R45 ;  /* 0x0000002d1e1e7221 */ /* 0x000fe20000010000 */
[----:B------:R-:W-:-:S05]  /*c480*/  @P1 HADD2.F32 R45, -RZ, R22.H1_H1 ;  /* 0x30000016ff2d1230 */ /* 0x000fca0000004100 */
[--C-:B------:R-:W-:Y:S01]  /*c490*/  @P1 FADD.FTZ R45, R45, R30.reuse ;  /* 0x0000001e2d2d1221 */ /* 0x100fe20000010000 */
[----:B------:R-:W-:-:S05]  /*c4a0*/  @!P1 IMAD.MOV.U32 R45, RZ, RZ, R30 ;  /* 0x000000ffff2d9224 */ /* 0x000fca00078e001e */
        /* <DEDUP_REMOVED lines=10> */
.L_x_2321:
        /* <DEDUP_REMOVED lines=13> */
.L_x_2323:
[----:B------:R-:W-:Y:S05]  /*c620*/  BSYNC.RECONVERGENT B2 ;  /* 0x0000000000027941 */ /* 0x000fea0003800200 */
.L_x_2322:
        /* <DEDUP_REMOVED lines=40> */
[----:B------:R-:W-:Y:S02]  /*c8b0*/  IMAD.MOV.U32 R34, RZ, RZ, R46 ;  /* 0x000000ffff227224 */ /* 0x000fe400078e002e */
[----:B------:R-:W-:Y:S01]  /*c8c0*/  HFMA2 R46, -RZ, RZ, 0, 0 ;  /* 0x00000000ff2e7431 */ /* 0x000fe200000001ff */
[----:B------:R-:W-:-:S07]  /*c8d0*/  LOP3.LUT R51, R52, UR29, R47, 0x96, !PT ;  /* 0x0000001d34337c12 */ /* 0x000fce000f8e962f */
.L_x_2320:
[----:B------:R-:W-:Y:S05]  /*c8e0*/  BSYNC.RECONVERGENT B1 ;  /* 0x0000000000017941 */ /* 0x000fea0003800200 */
.L_x_2319:
        /* <DEDUP_REMOVED lines=20> */
.L_x_2326:
        /* <DEDUP_REMOVED lines=13> */
.L_x_2328:
[----:B------:R-:W-:Y:S05]  /*cb00*/  BSYNC.RECONVERGENT B2 ;  /* 0x0000000000027941 */ /* 0x000fea0003800200 */
.L_x_2327:
        /* <DEDUP_REMOVED lines=38> */
[----:B------:R-:W-:-:S05]  /*cd70*/  IMAD.WIDE.U32 R46, R49, -0x2daee0ad, RZ ;  /* 0xd2511f53312e7825 */ /* 0x000fca00078e00ff */
[----:B------:R-:W-:Y:S01]  /*cd80*/  LOP3.LUT R51, R52, UR29, R47, 0x96, !PT ;  /* 0x0000001d34337c12 */ /* 0x000fe2000f8e962f */
[----:B------:R-:W-:Y:S01]  /*cd90*/  IMAD.MOV.U32 R47, RZ, RZ, R34 ;  /* 0x000000ffff2f7224 */ /* 0x000fe200078e0022 */
[----:B------:R-:W-:Y:S01]  /*cda0*/  MOV R34, R46 ;  /* 0x0000002e00227202 */ /* 0x000fe20000000f00 */
[----:B------:R-:W-:-:S07]  /*cdb0*/  IMAD.MOV.U32 R52, RZ, RZ, RZ ;  /* 0x000000ffff347224 */ /* 0x000fce00078e00ff */
.L_x_2325:
[----:B------:R-:W-:Y:S05]  /*cdc0*/  BSYNC.RECONVERGENT B1 ;  /* 0x0000000000017941 */ /* 0x000fea0003800200 */
.L_x_2324:
[----:B------:R-:W-:Y:S01]  /*cdd0*/  I2FP.F32.U32 R47, R47 ;  /* 0x0000002f002f7245 */ /* 0x000fe20000201000 */
[----:B------:R-:W-:Y:S01]  /*cde0*/  HADD2.F32 R46, -RZ, R27.H0_H0 ;  /* 0x2000001bff2e7230 */ /* 0x000fe20000004100 */
[----:B------:R-:W-:Y:S01]  /*cdf0*/  BSSY.RECONVERGENT B1, `(.L_x_2329) ;  /* 0x0000051000017945 */ /* 0x000fe20003800200 */
[----:B------:R-:W-:Y:S01]  /*ce00*/  IMAD.MOV.U32 R53, RZ, RZ, 0x2 ;  /* 0x00000002ff357424 */ /* 0x000fe200078e00ff */
[----:B------:R-:W-:Y:S01]  /*ce10*/  MOV R49, R54 ;  /* 0x0000003600317202 */ /* 0x000fe20000000f00 */
        /* <DEDUP_REMOVED lines=21> */
.L_x_2331:
        /* <DEDUP_REMOVED lines=13> */
.L_x_2333:
[----:B------:R-:W-:Y:S05]  /*d040*/  BSYNC.RECONVERGENT B2 ;  /* 0x0000000000027941 */ /* 0x000fea0003800200 */
.L_x_2332:
        /* <DEDUP_REMOVED lines=43> */
.L_x_2330:
[----:B------:R-:W-:Y:S05]  /*d300*/  BSYNC.RECONVERGENT B1 ;  /* 0x0000000000017941 */ /* 0x000fea0003800200 */
.L_x_2329:
        /* <DEDUP_REMOVED lines=20> */
.L_x_2336:
        /* <DEDUP_REMOVED lines=12> */
[----:B------:R-:W-:Y:S02]  /*d510*/  @P0 IADD3 R50, PT, PT, R11, RZ, RZ ;  /* 0x000000ff0b320210 */ /* 0x000fe40007ffe0ff */
[----:B------:R-:W-:-:S03]  /*d520*/  ISETP.NE.AND P0, PT, R49, RZ, PT ;  /* 0x000000ff3100720c */ /* 0x000fc60003f05270 */
[----:B------:R-:W-:-:S10]  /*d530*/  @!P6 IMAD.MOV.U32 R11, RZ, RZ, R50 ;  /* 0x000000ffff0be224 */ /* 0x000fd400078e0032 */
.L_x_2338:
[----:B------:R-:W-:Y:S05]  /*d540*/  BSYNC.RECONVERGENT B2 ;  /* 0x0000000000027941 */ /* 0x000fea0003800200 */
.L_x_2337:
        /* <DEDUP_REMOVED lines=43> */
.L_x_2335:
[----:B------:R-:W-:Y:S05]  /*d800*/  BSYNC.RECONVERGENT B1 ;  /* 0x0000000000017941 */ /* 0x000fea0003800200 */
.L_x_2334:
[----:B------:R-:W-:Y:S01]  /*d810*/  I2FP.F32.U32 R49, R49 ;  /* 0x0000003100317245 */ /* 0x000fe20000201000 */
[----:B------:R-:W-:Y:S01]  /*d820*/  HADD2.F32 R53, -RZ, R27.H1_H1 ;  /* 0x3000001bff357230 */ /* 0x000fe20000004100 */
[----:B------:R-:W-:Y:S02]  /*d830*/  PRMT R29, R0, 0x5410, R29 ;  /* 0x00005410001d7816 */ /* 0x000fe4000000001d */
[----:B------:R-:W-:Y:S01]  /*d840*/  PRMT R30, R48, 0x5410, R30 ;  /* 0x00005410301e7816 */ /* 0x000fe2000000001e */
[----:B------:R-:W-:Y:S01]  /*d850*/  FFMA.FTZ R49, R49, R60, 1.1641532182693481445e-10 ;  /* 0x2f00000031317423 */ /* 0x000fe2000001003c */
[----:B------:R-:W-:Y:S01]  /*d860*/  FMUL.FTZ R53, R53, R35 ;  /* 0x0000002335357220 */ /* 0x000fe20000410000 */
[----:B------:R-:W-:-:S03]  /*d870*/  PRMT R28, R42, 0x5410, R28 ;  /* 0x000054102a1c7816 */ /* 0x000fc6000000001c */
[----:B------:R-:W-:-:S04]  /*d880*/  FSETP.GTU.FTZ.AND P6, PT, R49, R36, PT ;  /* 0x000000243100720b */ /* 0x000fc80003fdc000 */
[----:B------:R-:W-:-:S05]  /*d890*/  FSEL R36, R53, RZ, !P6 ;  /* 0x000000ff35247208 */ /* 0x000fca0007000000 */
[----:B------:R-:W-:Y:S01]  /*d8a0*/  FADD.FTZ R31, R31, R36 ;  /* 0x000000241f1f7221 */ /* 0x000fe20000010000 */
[----:B------:R-:W-:-:S05]  /*d8b0*/  @P1 HADD2.F32 R36, -RZ, R23.H1_H1 ;  /* 0x30000017ff241230 */ /* 0x000fca0000004100 */
[--C-:B------:R-:W-:Y:S01]  /*d8c0*/  @P1 FADD.FTZ R35, R36, R31.reuse ;  /* 0x0000001f24231221 */ /* 0x100fe20000010000 */
[----:B------:R-:W-:Y:S01]  /*d8d0*/  @!P1 IMAD.MOV.U32 R35, RZ, RZ, R31 ;  /* 0x000000ffff239224 */ /* 0x000fe200078e001f */
[----:B------:R-:W-:-:S04]  /*d8e0*/  SEL R36, RZ, 0x1, P6 ;  /* 0x00000001ff247807 */ /* 0x000fc80003000000 */
[----:B------:R-:W-:Y:S02]  /*d8f0*/  F2FP.F16.F32.PACK_AB R31, RZ, R35 ;  /* 0x00000023ff1f723e */ /* 0x000fe400000000ff */
[----:B------:R-:W-:Y:S02]  /*d900*/  PRMT R0, R36, 0x7610, R0 ;  /* 0x0000761024007816 */ /* 0x000fe40000000000 */
[----:B------:R-:W-:Y:S01]  /*d910*/  PRMT R31, R47, 0x5410, R31 ;  /* 0x000054102f1f7816 */ /* 0x000fe2000000001f */
[----:B------:R-:W-:Y:S06]  /*d920*/  BRA `(.L_x_2339) ;  /* 0x0000002800307947 */ /* 0x000fec0003800000 */
.L_x_2258:
[----:B------:R-:W-:Y:S01]  /*d930*/  ISETP.NE.AND P2, PT, R47, 0x1, PT ;  /* 0x000000012f00780c */ /* 0x000fe20003f45270 */
[----:B------:R-:W-:Y:S01]  /*d940*/  BSSY.RECONVERGENT B1, `(.L_x_2340) ;  /* 0x0000047000017945 */ /* 0x000fe20003800200 */
[----:B------:R-:W-:Y:S01]  /*d950*/  MOV R44, 0x2 ;  /* 0x00000002002c7802 */ /* 0x000fe20000000f00 */
[----:B------:R-:W-:Y:S01]  /*d960*/  IMAD.MOV.U32 R39, RZ, RZ, R54 ;  /* 0x000000ffff277224 */ /* 0x000fe200078e0036 */
[----:B------:R-:W-:-:S09]  /*d970*/  MOV R34, R40 ;  /* 0x0000002800227202 */ /* 0x000fd20000000f00 */
        /* <DEDUP_REMOVED lines=11> */
.L_x_2342:
        /* <DEDUP_REMOVED lines=13> */
.L_x_2344:
[----:B------:R-:W-:Y:S05]  /*db00*/  BSYNC.RECONVERGENT B2 ;  /* 0x0000000000027941 */ /* 0x000fea0003800200 */
.L_x_2343:
[----:B------:R-:W-:Y:S01]  /*db10*/  IMAD.WIDE.U32 R48, R13, -0x326172a9, RZ ;  /* 0xcd9e8d570d307825 */ /* 0x000fe200078e00ff */
[----:B0-----:R-:W-:-:S03]  /*db20*/  LOP3.LUT R42, R11, UR7, R45, 0x96, !PT ;  /* 0x000000070b2a7c12 */ /* 0x001fc6000f8e962d */
        /* <DEDUP_REMOVED lines=38> */
[----:B------:R-:W-:Y:S01]  /*dd90*/  HFMA2 R44, -RZ, RZ, 0, 0 ;  /* 0x00000000ff2c7431 */ /* 0x000fe200000001ff */
[----:B------:R-:W-:-:S07]  /*dda0*/  MOV R34, R42 ;  /* 0x0000002a00227202 */ /* 0x000fce0000000f00 */
.L_x_2341:
[----:B------:R-:W-:Y:S05]  /*ddb0*/  BSYNC.RECONVERGENT B1 ;  /* 0x0000000000017941 */ /* 0x000fea0003800200 */
.L_x_2340:
[----:B------:R-:W-:Y:S01]  /*ddc0*/  I2FP.F32.U32 R39, R39 ;  /* 0x0000002700277245 */ /* 0x000fe20000201000 */
[----:B-----5:R-:W-:Y:S01]  /*ddd0*/  HADD2.F32 R40, -RZ, R28.H0_H0 ;  /* 0x2000001cff287230 */ /* 0x020fe20000004100 */
[----:B------:R-:W-:Y:S01]  /*dde0*/  ISETP.NE.AND P3, PT, R44, 0x1, PT ;  /* 0x000000012c00780c */ /* 0x000fe20003f65270 */
[----:B0-----:R-:W-:Y:S01]  /*ddf0*/  @P1 HADD2.F32 R42, -RZ, R20.H0_H0 ;  /* 0x20000014ff2a1230 */ /* 0x001fe20000004100 */
[----:B------:R-:W-:Y:S01]  /*de00*/  BSSY.RECONVERGENT B1, `(.L_x_2345) ;  /* 0x000004c000017945 */ /* 0x000fe20003800200 */
[----:B------:R-:W-:Y:S01]  /*de10*/  FFMA.FTZ R39, R39, R60, 1.1641532182693481445e-10 ;  /* 0x2f00000027277423 */ /* 0x000fe2000001003c */
        /* <DEDUP_REMOVED lines=18> */
.L_x_2347:
        /* <DEDUP_REMOVED lines=13> */
.L_x_2349:
[----:B------:R-:W-:Y:S05]  /*e010*/  BSYNC.RECONVERGENT B2 ;  /* 0x0000000000027941 */ /* 0x000fea0003800200 */
.L_x_2348:
        /* <DEDUP_REMOVED lines=42> */
.L_x_2346:
[----:B------:R-:W-:Y:S05]  /*e2c0*/  BSYNC.RECONVERGENT B1 ;  /* 0x0000000000017941 */ /* 0x000fea0003800200 */
.L_x_2345:
        /* <DEDUP_REMOVED lines=24> */
.L_x_2352:
        /* <DEDUP_REMOVED lines=13> */
.L_x_2354:
[----:B------:R-:W-:Y:S05]  /*e520*/  BSYNC.RECONVERGENT B2 ;  /* 0x0000000000027941 */ /* 0x000fea0003800200 */
.L_x_2353:
        /* <DEDUP_REMOVED lines=42> */
.L_x_2351:
[----:B------:R-:W-:Y:S05]  /*e7d0*/  BSYNC.RECONVERGENT B1 ;  /* 0x0000000000017941 */ /* 0x000fea0003800200 */
.L_x_2350:
        /* <DEDUP_REMOVED lines=9> */
[----:B------:R-:W-:Y:S01]  /*e870*/  FSEL R41, R46, RZ, !P2 ;  /* 0x000000ff2e297208 */ /* 0x000fe20005000000 */
[----:B------:R-:W-:Y:S01]  /*e880*/  @P1 HADD2.F32 R46, -RZ, R21.H0_H0 ;  /* 0x20000015ff2e1230 */ /* 0x000fe20000004100 */
[----:B------:R-:W-:-:S04]  /*e890*/  PLOP3.LUT P2, PT, P2, PT, PT, 0x8, 0x80 ;  /* 0x000000000080781c */ /* 0x000fc8000174e170 */
        /* <DEDUP_REMOVED lines=12> */
.L_x_2357:
        /* <DEDUP_REMOVED lines=13> */
.L_x_2359:
[----:B------:R-:W-:Y:S05]  /*ea30*/  BSYNC.RECONVERGENT B2 ;  /* 0x0000000000027941 */ /* 0x000fea0003800200 */
.L_x_2358:
        /* <DEDUP_REMOVED lines=42> */
.L_x_2356:
[----:B------:R-:W-:Y:S05]  /*ece0*/  BSYNC.RECONVERGENT B1 ;  /* 0x0000000000017941 */ /* 0x000fea0003800200 */
.L_x_2355:
        /* <DEDUP_REMOVED lines=8> */
[----:B------:R-:W-:Y:S02]  /*ed70*/  FSETP.GTU.FTZ.AND P3, PT, R43, R36, PT ;  /* 0x000000242b00720b */ /* 0x000fe40003f7c000 */
[----:B------:R-:W-:Y:S02]  /*ed80*/  MOV R43, R54 ;  /* 0x00000036002b7202 */ /* 0x000fe40000000f00 */
        /* <DEDUP_REMOVED lines=14> */
.L_x_2362:
        /* <DEDUP_REMOVED lines=13> */
.L_x_2364:
[----:B------:R-:W-:Y:S05]  /*ef40*/  BSYNC.RECONVERGENT B2 ;  /* 0x0000000000027941 */ /* 0x000fea0003800200 */
.L_x_2363:
[----:B------:R-:W-:Y:S01]  /*ef50*/  LOP3.LUT R48, R11, UR7, R53, 0x96, !PT ;  /* 0x000000070b307c12 */ /* 0x000fe2000f8e9635 */
[----:B------:R-:W-:-:S04]  /*ef60*/  IMAD.WIDE.U32 R50, R13, -0x326172a9, RZ ;  /* 0xcd9e8d570d327825 */ /* 0x000fc800078e00ff */
[----:B------:R-:W-:Y:S01]  /*ef70*/  HFMA2 R46, -RZ, RZ, 0, 0 ;  /* 0x00000000ff2e7431 */ /* 0x000fe200000001ff */
[----:B------:R-:W-:Y:S01]  /*ef80*/  MOV R43, R34 ;  /* 0x00000022002b7202 */ /* 0x000fe20000000f00 */
        /* <DEDUP_REMOVED lines=38> */
.L_x_2361:
[----:B------:R-:W-:Y:S05]  /*f1f0*/  BSYNC.RECONVERGENT B1 ;  /* 0x0000000000017941 */ /* 0x000fea0003800200 */
.L_x_2360:
[----:B------:R-:W-:Y:S01]  /*f200*/  I2FP.F32.U32 R43, R43 ;  /* 0x0000002b002b7245 */ /* 0x000fe20000201000 */
[----:B------:R-:W-:Y:S01]  /*f210*/  HADD2.F32 R48, -RZ, R30.H0_H0 ;  /* 0x2000001eff307230 */ /* 0x000fe20000004100 */
[----:B------:R-:W-:Y:S01]  /*f220*/  ISETP.NE.AND P3, PT, R46, 0x1, PT ;  /* 0x000000012e00780c */ /* 0x000fe20003f65270 */
[----:B------:R-:W-:Y:S01]  /*f230*/  BSSY.RECONVERGENT B1, `(.L_x_2365) ;  /* 0x000004c000017945 */ /* 0x000fe20003800200 */
[----:B------:R-:W-:Y:S01]  /*f240*/  MOV R45, R54 ;  /* 0x00000036002d7202 */ /* 0x000fe20000000f00 */
[----:B------:R-:W-:Y:S01]  /*f250*/  FFMA.FTZ R43, R43, R60, 1.1641532182693481445e-10 ;  /* 0x2f0000002b2b7423 */ /* 0x000fe2000001003c */
[----:B------:R-:W-:-:S04]  /*f260*/  FMUL.FTZ R48, R48, R35 ;  /* 0x0000002330307220 */ /* 0x000fc80000410000 */
[----:B------:R-:W-:-:S04]  /*f270*/  FSETP.GTU.FTZ.AND P2, PT, R43, R36, PT ;  /* 0x000000242b00720b */ /* 0x000fc80003f5c000 */
[----:B------:R-:W-:Y:S01]  /*f280*/  FSEL R43, R48, RZ, !P2 ;  /* 0x000000ff302b7208 */ /* 0x000fe20005000000 */
[----:B------:R-:W-:Y:S01]  /*f290*/  @P1 HADD2.F32 R48, -RZ, R22.H0_H0 ;  /* 0x20000016ff301230 */ /* 0x000fe20000004100 */
[----:B------:R-:W-:-:S04]  /*f2a0*/  PLOP3.LUT P2, PT, P2, PT, PT, 0x8, 0x80 ;  /* 0x000000000080781c */ /* 0x000fc8000174e170 */
        /* <DEDUP_REMOVED lines=12> */
.L_x_2367:
        /* <DEDUP_REMOVED lines=13> */
.L_x_2369:
[----:B------:R-:W-:Y:S05]  /*f440*/  BSYNC.RECONVERGENT B2 ;  /* 0x0000000000027941 */ /* 0x000fea0003800200 */
.L_x_2368:
        /* <DEDUP_REMOVED lines=41> */
[----:B------:R-:W-:-:S07]  /*f6e0*/  LOP3.LUT R50, R50, UR28, R55, 0x96, !PT ;  /* 0x0000001c32327c12 */ /* 0x000fce000f8e9637 */
.L_x_2366:
[----:B------:R-:W-:Y:S05]  /*f6f0*/  BSYNC.RECONVERGENT B1 ;  /* 0x0000000000017941 */ /* 0x000fea0003800200 */
.L_x_2365:
        /* <DEDUP_REMOVED lines=10> */
[----:B------:R-:W-:Y:S01]  /*f7a0*/  @P1 HADD2.F32 R30, -RZ, R22.H1_H1 ;  /* 0x30000016ff1e1230 */ /* 0x000fe20000004100 */
[----:B------:R-:W-:-:S04]  /*f7b0*/  PLOP3.LUT P3, PT, P3, PT, PT, 0x8, 0x80 ;  /* 0x000000000080781c */ /* 0x000fc80001f6e170 */
        /* <DEDUP_REMOVED lines=11> */
.L_x_2372:
        /* <DEDUP_REMOVED lines=13> */
.L_x_2374:
[----:B------:R-:W-:Y:S05]  /*f940*/  BSYNC.RECONVERGENT B2 ;  /* 0x0000000000027941 */ /* 0x000fea0003800200 */
.L_x_2373:
        /* <DEDUP_REMOVED lines=42> */
.L_x_2371:
[----:B------:R-:W-:Y:S05]  /*fbf0*/  BSYNC.RECONVERGENT B1 ;  /* 0x0000000000017941 */ /* 0x000fea0003800200 */
.L_x_2370:
        /* <DEDUP_REMOVED lines=23> */
.L_x_2377:
        /* <DEDUP_REMOVED lines=13> */
.L_x_2379:
[----:B------:R-:W-:Y:S05]  /*fe40*/  BSYNC.RECONVERGENT B2 ;  /* 0x0000000000027941 */ /* 0x000fea0003800200 */
.L_x_2378:
        /* <DEDUP_REMOVED lines=39> */
[----:B------:R-:W-:-:S03]  /*100c0*/  IMAD.WIDE.U32 R52, R89, -0x326172a9, RZ ;  /* 0xcd9e8d5759347825 */ /* 0x000fc600078e00ff */
[----:B------:R-:W-:Y:S01]  /*100d0*/  MOV R54, R52 ;  /* 0x0000003400367202 */ /* 0x000fe20000000f00 */
[----:B------:R-:W-:Y:S01]  /*100e0*/  IMAD.MOV.U32 R52, RZ, RZ, RZ ;  /* 0x000000ffff347224 */ /* 0x000fe200078e00ff */
[----:B------:R-:W-:-:S07]  /*100f0*/  LOP3.LUT R50, R50, UR28, R53, 0x96, !PT ;  /* 0x0000001c32327c12 */ /* 0x000fce000f8e9635 */
.L_x_2376:
[----:B------:R-:W-:Y:S05]  /*10100*/  BSYNC.RECONVERGENT B1 ;  /* 0x0000000000017941 */ /* 0x000fea0003800200 */
.L_x_2375:
[----:B------:R-:W-:Y:S01]  /*10110*/  I2FP.F32.U32 R53, R55 ;  /* 0x0000003700357245 */ /* 0x000fe20000201000 */
[----:B------:R-:W-:Y:S01]  /*10120*/  HADD2.F32 R31, -RZ, R31.H1_H1 ;  /* 0x3000001fff1f7230 */ /* 0x000fe20000004100 */
[----:B------:R-:W-:Y:S02]  /*10130*/  PRMT R30, R49, 0x5410, R30 ;  /* 0x00005410311e7816 */ /* 0x000fe4000000001e */
[----:B------:R-:W-:Y:S01]  /*10140*/  PRMT R29, R47, 0x5410, R29 ;  /* 0x000054102f1d7816 */ /* 0x000fe2000000001d */
[----:B------:R-:W-:Y:S01]  /*10150*/  FFMA.FTZ R53, R53, R60, 1.1641532182693481445e-10 ;  /* 0x2f00000035357423 */ /* 0x000fe2000001003c */
[----:B------:R-:W-:Y:S01]  /*10160*/  FMUL.FTZ R31, R31, R35 ;  /* 0x000000231f1f7220 */ /* 0x000fe20000410000 */
[----:B------:R-:W-:-:S03]  /*10170*/  PRMT R28, R42, 0x5410, R28 ;  /* 0x000054102a1c7816 */ /* 0x000fc6000000001c */
[----:B------:R-:W-:Y:S01]  /*10180*/  FSETP.GTU.FTZ.AND P5, PT, R53, R36, PT ;  /* 0x000000243500720b */ /* 0x000fe20003fbc000 */
[----:B------:R-:W-:-:S03]  /*10190*/  @P1 HADD2.F32 R36, -RZ, R23.H1_H1 ;  /* 0x30000017ff241230 */ /* 0x000fc60000004100 */
[----:B------:R-:W-:Y:S02]  /*101a0*/  FSEL R35, R31, RZ, !P5 ;  /* 0x000000ff1f237208 */ /* 0x000fe40006800000 */
[----:B------:R-:W-:-:S03]  /*101b0*/  PLOP3.LUT P5, PT, P5, PT, PT, 0x8, 0x80 ;  /* 0x000000000080781c */ /* 0x000fc60002fae170 */
[----:B------:R-:W-:-:S05]  /*101c0*/  @P1 FADD.FTZ R35, R36, R35 ;  /* 0x0000002324231221 */ /* 0x000fca0000010000 */
[----:B------:R-:W-:-:S04]  /*101d0*/  F2FP.F16.F32.PACK_AB R31, RZ, R35 ;  /* 0x00000023ff1f723e */ /* 0x000fc800000000ff */
[----:B------:R-:W-:-:S07]  /*101e0*/  PRMT R31, R48, 0x5410, R31 ;  /* 0x00005410301f7816 */ /* 0x000fce000000001f */
.L_x_2339:
[----:B------:R-:W0:Y:S01]  /*101f0*/  LDC.64 R48, c[0x0][0x3a8] ;  /* 0x0000ea00ff307b82 */ /* 0x000e220000000a00 */
[----:B------:R-:W-:Y:S01]  /*10200*/  FADD.FTZ R53, RZ, R9 ;  /* 0x00000009ff357221 */ /* 0x000fe20000010000 */
[----:B------:R-:W-:Y:S01]  /*10210*/  ISETP.NE.AND P6, PT, R58, RZ, PT ;  /* 0x000000ff3a00720c */ /* 0x000fe20003fc5270 */
[----:B------:R-:W1:Y:S01]  /*10220*/  S2R R55, SR_TID.X ;  /* 0x0000000000377919 */ /* 0x000e620000002100 */
[----:B------:R-:W-:Y:S01]  /*10230*/  ISETP.NE.AND P1, PT, R59, RZ, PT ;  /* 0x000000ff3b00720c */ /* 0x000fe20003f25270 */
[----:B------:R-:W-:Y:S01]  /*10240*/  FADD.FTZ R42, R53, R16 ;  /* 0x00000010352a7221 */ /* 0x000fe20000010000 */
[----:B------:R-:W-:Y:S02]  /*10250*/  SEL R36, RZ, 0x1000000, !P5 ;  /* 0x01000000ff247807 */ /* 0x000fe40006800000 */
[----:B------:R-:W2:Y:S01]  /*10260*/  LDC.64 R58, c[0x0][0x3b0] ;  /* 0x0000ec00ff3a7b82 */ /* 0x000ea20000000a00 */
[----:B------:R-:W-:Y:S01]  /*10270*/  FADD.FTZ R53, R42, R17 ;  /* 0x000000112a357221 */ /* 0x000fe20000010000 */
[----:B------:R-:W-:-:S02]  /*10280*/  SEL R47, RZ, 0x10000, !P4 ;  /* 0x00010000ff2f7807 */ /* 0x000fc40006000000 */
[----:B------:R-:W-:Y:S01]  /*10290*/  ISETP.NE.AND P5, PT, R57, RZ, PT ;  /* 0x000000ff3900720c */ /* 0x000fe20003fa5270 */
[----:B------:R-:W-:Y:S01]  /*102a0*/  FADD.FTZ R42, R53, R18 ;  /* 0x00000012352a7221 */ /* 0x000fe20000010000 */
[----:B------:R-:W-:-:S03]  /*102b0*/  ISETP.NE.AND P4, PT, R56, RZ, PT ;  /* 0x000000ff3800720c */ /* 0x000fc60003f85270 */
[----:B------:R-:W-:-:S04]  /*102c0*/  FADD.FTZ R53, R42, R19 ;  /* 0x000000132a357221 */ /* 0x000fc80000010000 */
[----:B------:R-:W-:Y:S01]  /*102d0*/  FADD.FTZ R42, R53, R32 ;  /* 0x00000020352a7221 */ /* 0x000fe20000010000 */
[----:B------:R-:W-:Y:S01]  /*102e0*/  SEL R53, RZ, 0x100, !P3 ;  /* 0x00000100ff357807 */ /* 0x000fe20005800000 */
[----:B0-----:R-:W-:-:S04]  /*102f0*/  IMAD.WIDE.U32 R48, R38, 0x10, R48 ;  /* 0x0000001026307825 */ /* 0x001fc800078e0030 */
[----:B------:R-:W-:Y:S01]  /*10300*/  FADD.FTZ R42, R42, R33 ;  /* 0x000000212a2a7221 */ /* 0x000fe20000010000 */
[----:B------:R-:W-:Y:S02]  /*10310*/  LOP3.LUT R47, R53, R36, R47, 0xfe, !PT ;  /* 0x00000024352f7212 */ /* 0x000fe400078efe2f */
[----:B------:R-:W-:Y:S01]  /*10320*/  SEL R36, RZ, 0x1000000, !P4 ;  /* 0x01000000ff247807 */ /* 0x000fe20006000000 */
[----:B------:R-:W-:Y:S01]  /*10330*/  FADD.FTZ R42, R42, R37 ;  /* 0x000000252a2a7221 */ /* 0x000fe20000010000 */
[----:B------:R0:W-:Y:S01]  /*10340*/  STG.E.128 desc[UR8][R48.64], R28 ;  /* 0x0000001c30007986 */ /* 0x0001e2000c101d08 */
[----:B-1----:R-:W-:Y:S02]  /*10350*/  LOP3.LUT R55, R55, 0x1f, RZ, 0xc0, !PT ;  /* 0x0000001f37377812 */ /* 0x002fe400078ec0ff */
[----:B0-----:R-:W-:Y:S01]  /*10360*/  SEL R31, RZ, 0x10000, !P5 ;  /* 0x00010000ff1f7807 */ /* 0x001fe20006800000 */
[----:B------:R-:W-:Y:S01]  /*10370*/  FADD.FTZ R29, R42, R39 ;  /* 0x000000272a1d7221 */ /* 0x000fe20000010000 */
[----:B------:R-:W-:-:S03]  /*10380*/  SEL R30, RZ, 0x100, !P6 ;  /* 0x00000100ff1e7807 */ /* 0x000fc60007000000 */
[----:B------:R-:W-:Y:S01]  /*10390*/  FADD.FTZ R28, R29, R40 ;  /* 0x000000281d1c7221 */ /* 0x000fe20000010000 */
[----:B------:R-:W-:Y:S02]  /*103a0*/  LOP3.LUT R30, R30, R36, R31, 0xfe, !PT ;  /* 0x000000241e1e7212 */ /* 0x000fe400078efe1f */
[----:B------:R-:W-:Y:S02]  /*103b0*/  SEL R36, RZ, 0x1, !P2 ;  /* 0x00000001ff247807 */ /* 0x000fe40005000000 */
[----:B------:R-:W-:Y:S02]  /*103c0*/  SEL R31, RZ, 0x1, !P1 ;  /* 0x00000001ff1f7807 */ /* 0x000fe40004800000 */
[----:B------:R-:W-:Y:S01]  /*103d0*/  LOP3.LUT R29, R47, R36, RZ, 0xfc, !PT ;  /* 0x000000242f1d7212 */ /* 0x000fe200078efcff */
[----:B------:R-:W-:Y:S01]  /*103e0*/  FADD.FTZ R47, R28, R41 ;  /* 0x000000291c2f7221 */ /* 0x000fe20000010000 */
[----:B------:R-:W-:Y:S01]  /*103f0*/  LOP3.LUT R28, R30, R31, RZ, 0xfc, !PT ;  /* 0x0000001f1e1c7212 */ /* 0x000fe200078efcff */
[----:B--2---:R-:W-:Y:S01]  /*10400*/  IMAD.WIDE.U32 R30, R38, 0x8, R58 ;  /* 0x00000008261e7825 */ /* 0x004fe200078e003a */
[----:B------:R-:W-:-:S03]  /*10410*/  ISETP.NE.AND P1, PT, R55, RZ, PT ;  /* 0x000000ff3700720c */ /* 0x000fc60003f25270 */
[----:B------:R-:W-:Y:S01]  /*10420*/  FADD.FTZ R36, R47, R44 ;  /* 0x0000002c2f247221 */ /* 0x000fe20000010000 */
[----:B------:R0:W-:Y:S03]  /*10430*/  STG.E.64 desc[UR8][R30.64], R28 ;  /* 0x0000001c1e007986 */ /* 0x0001e6000c101b08 */
        /* <DEDUP_REMOVED lines=24> */
.L_x_2380:
        /* <DEDUP_REMOVED lines=56> */
.L_x_2394:
        /* <DEDUP_REMOVED lines=25> */
[----:B------:R-:W-:Y:S01]  /*10ad0*/  FMUL.FTZ R40, R48, R37 ;  /* 0x0000002530287220 */ /* 0x000fe20000410000 */
[----:B0-----:R-:W-:-:S04]  /*10ae0*/  IMAD.WIDE.U32 R38, R38, 0x10, R28 ;  /* 0x0000001026267825 */ /* 0x001fc800078e001c */
[----:B------:R-:W-:Y:S01]  /*10af0*/  FMUL.FTZ R43, R48, R16 ;  /* 0x00000010302b7220 */ /* 0x000fe20000410000 */
[----:B------:R-:W-:Y:S01]  /*10b00*/  FFMA.FTZ R19, R32, R80, R79 ;  /* 0x0000005020137223 */ /* 0x000fe2000001004f */
[----:B------:R-:W-:Y:S01]  /*10b10*/  FFMA.FTZ R40, R40, R78, R77 ;  /* 0x0000004e28287223 */ /* 0x000fe2000001004d */
[----:B------:R-:W-:-:S04]  /*10b20*/  IMAD.WIDE.U32 R32, R10, 0x10, R28 ;  /* 0x000000100a207825 */ /* 0x000fc800078e001c */
[----:B------:R-:W-:Y:S01]  /*10b30*/  FMUL.FTZ R29, R48, R30 ;  /* 0x0000001e301d7220 */ /* 0x000fe20000410000 */
[----:B------:R-:W-:Y:S01]  /*10b40*/  FADD.FTZ R37, -R42, R46 ;  /* 0x0000002e2a257221 */ /* 0x000fe20000010100 */
[----:B------:R-:W-:Y:S01]  /*10b50*/  FMUL.FTZ R36, R48, R36 ;  /* 0x0000002430247220 */ /* 0x000fe20000410000 */
[----:B------:R-:W-:Y:S01]  /*10b60*/  F2FP.F16.F32.PACK_AB R19, R40, R19 ;  /* 0x000000132813723e */ /* 0x000fe200000000ff */
[----:B------:R-:W-:Y:S01]  /*10b70*/  FFMA.FTZ R16, R29, R93, R92 ;  /* 0x0000005d1d107223 */ /* 0x000fe2000001005c */
[----:B------:R-:W0:Y:S01]  /*10b80*/  @!P1 LDC.64 R40, c[0x0][0x3c0] ;  /* 0x0000f000ff289b82 */ /* 0x000e220000000a00 */
[----:B------:R-:W-:Y:S01]  /*10b90*/  FFMA.FTZ R29, R43, R91, R90 ;  /* 0x0000005b2b1d7223 */ /* 0x000fe2000001005a */
[C---:B------:R-:W-:Y:S01]  /*10ba0*/  FMUL.FTZ R28, R48.reuse, R31 ;  /* 0x0000001f301c7220 */ /* 0x040fe20000410000 */
[----:B------:R-:W-:Y:S01]  /*10bb0*/  FMUL.FTZ R30, R48, R37 ;  /* 0x00000025301e7220 */ /* 0x000fe20000410000 */
[----:B------:R-:W-:Y:S01]  /*10bc0*/  FFMA.FTZ R31, R36, R82, R81 ;  /* 0x00000052241f7223 */ /* 0x000fe20000010051 */
[C---:B------:R-:W-:Y:S01]  /*10bd0*/  FMUL.FTZ R10, R48.reuse, R17 ;  /* 0x00000011300a7220 */ /* 0x040fe20000410000 */
[C---:B------:R-:W-:Y:S01]  /*10be0*/  FMUL.FTZ R18, R48.reuse, R18 ;  /* 0x0000001230127220 */ /* 0x040fe20000410000 */
[----:B------:R-:W-:Y:S01]  /*10bf0*/  FMUL.FTZ R46, R48, R35 ;  /* 0x00000023302e7220 */ /* 0x000fe20000410000 */
[----:B------:R-:W1:Y:S01]  /*10c00*/  @!P1 LDC.64 R42, c[0x0][0x3c8] ;  /* 0x0000f200ff2a9b82 */ /* 0x000e620000000a00 */
[----:B------:R-:W-:Y:S01]  /*10c10*/  FFMA.FTZ R28, R28, R84, R83 ;  /* 0x000000541c1c7223 */ /* 0x000fe20000010053 */
[----:B------:R-:W-:Y:S01]  /*10c20*/  FFMA.FTZ R10, R10, R88, R87 ;  /* 0x000000580a0a7223 */ /* 0x000fe20000010057 */
[----:B------:R-:W-:Y:S01]  /*10c30*/  FFMA.FTZ R17, R18, R86, R85 ;  /* 0x0000005612117223 */ /* 0x000fe20000010055 */
[----:B------:R-:W-:Y:S01]  /*10c40*/  FFMA.FTZ R30, R30, R64, R63 ;  /* 0x000000401e1e7223 */ /* 0x000fe2000001003f */
[----:B------:R-:W-:Y:S01]  /*10c50*/  FFMA.FTZ R35, R46, R62, R61 ;  /* 0x0000003e2e237223 */ /* 0x000fe2000001003d */
[----:B------:R-:W-:Y:S01]  /*10c60*/  F2FP.F16.F32.PACK_AB R18, R31, R28 ;  /* 0x0000001c1f12723e */ /* 0x000fe200000000ff */
[C---:B------:R-:W-:Y:S01]  /*10c70*/  FMUL.FTZ R28, R48.reuse, R49 ;  /* 0x00000031301c7220 */ /* 0x040fe20000410000 */
[----:B------:R-:W2:Y:S01]  /*10c80*/  LDC.64 R36, c[0x0][0x380] ;  /* 0x0000e000ff247b82 */ /* 0x000ea20000000a00 */
[----:B------:R-:W-:Y:S01]  /*10c90*/  F2FP.F16.F32.PACK_AB R17, R17, R10 ;  /* 0x0000000a1111723e */ /* 0x000fe200000000ff */
[C---:B------:R-:W-:Y:S01]  /*10ca0*/  FMUL.FTZ R10, R48.reuse, R9 ;  /* 0x00000009300a7220 */ /* 0x040fe20000410000 */
[----:B------:R-:W-:Y:S01]  /*10cb0*/  F2FP.F16.F32.PACK_AB R31, R35, R30 ;  /* 0x0000001e231f723e */ /* 0x000fe200000000ff */
[C---:B------:R-:W-:Y:S01]  /*10cc0*/  FMUL.FTZ R46, R48.reuse, R55 ;  /* 0x00000037302e7220 */ /* 0x040fe20000410000 */
[C---:B------:R-:W-:Y:S01]  /*10cd0*/  FMUL.FTZ R56, R48.reuse, R45 ;  /* 0x0000002d30387220 */ /* 0x040fe20000410000 */
[C---:B------:R-:W-:Y:S01]  /*10ce0*/  FMUL.FTZ R30, R48.reuse, R53 ;  /* 0x00000035301e7220 */ /* 0x040fe20000410000 */
[----:B------:R-:W-:Y:S01]  /*10cf0*/  FMUL.FTZ R44, R48, R44 ;  /* 0x0000002c302c7220 */ /* 0x000fe20000410000 */
[----:B------:R-:W-:Y:S01]  /*10d00*/  F2FP.F16.F32.PACK_AB R16, R29, R16 ;  /* 0x000000101d10723e */ /* 0x000fe200000000ff */
        /* <DEDUP_REMOVED lines=8> */
[----:B------:R-:W-:Y:S01]  /*10d90*/  F2FP.F16.F32.PACK_AB R29, R44, R29 ;  /* 0x0000001d2c1d723e */ /* 0x000fe200000000ff */
[----:B-1----:R-:W-:Y:S01]  /*10da0*/  @!P1 IMAD.WIDE R42, R15, 0x4, R42 ;  /* 0x000000040f2a9825 */ /* 0x002fe200078e022a */
[----:B------:R-:W-:Y:S01]  /*10db0*/  F2FP.F16.F32.PACK_AB R28, R9, R10 ;  /* 0x0000000a091c723e */ /* 0x000fe200000000ff */
[----:B------:R0:W-:Y:S02]  /*10dc0*/  @!P1 STG.E desc[UR8][R40.64], R47 ;  /* 0x0000002f28009986 */ /* 0x0001e4000c101908 */
[----:B--2---:R-:W-:Y:S02]  /*10dd0*/  IMAD R15, R36, 0x4, R15 ;  /* 0x00000004240f7824 */ /* 0x004fe400078e020f */
[----:B------:R0:W-:Y:S04]  /*10de0*/  @!P1 STG.E desc[UR8][R42.64], R48 ;  /* 0x000000302a009986 */ /* 0x0001e8000c101908 */
[----:B------:R0:W-:Y:S01]  /*10df0*/  STG.E.128 desc[UR8][R32.64], R16 ;  /* 0x0000001020007986 */ /* 0x0001e2000c101d08 */
[----:B------:R-:W-:-:S03]  /*10e00*/  ISETP.GE.AND P1, PT, R15, R37, PT ;  /* 0x000000250f00720c */ /* 0x000fc60003f26270 */
[----:B------:R0:W-:Y:S10]  /*10e10*/  STG.E.128 desc[UR8][R38.64], R28 ;  /* 0x0000001c26007986 */ /* 0x0001f4000c101d08 */
[----:B------:R-:W-:Y:S05]  /*10e20*/  @!P1 BRA `(.L_x_2382) ;  /* 0xfffffefc00149947 */ /* 0x000fea000383ffff */
[----:B------:R-:W-:Y:S05]  /*10e30*/  BSYNC B0 ;  /* 0x0000000000007941 */ /* 0x000fea0003800000 */
.L_x_2134:
[----:B------:R-:W-:Y:S05]  /*10e40*/  EXIT ;  /* 0x000000000000794d */ /* 0x000fea0003800000 */
.L_x_2381:
[----:B------:R-:W-:Y:S01]  /*10e50*/  HFMA2 R58, -RZ, RZ, 0, 1.847743988037109375e-06 ;  /* 0x0000001fff3a7431 */ /* 0x000fe200000001ff */
[----:B------:R-:W-:Y:S01]  /*10e60*/  BSSY B1, `(.L_x_2383) ;  /* 0x0000007000017945 */ /* 0x000fe20003800000 */
[----:B------:R-:W-:Y:S01]  /*10e70*/  MOV R56, R36 ;  /* 0x0000002400387202 */ /* 0x000fe20000000f00 */
[----:B------:R-:W-:Y:S02]  /*10e80*/  IMAD.MOV.U32 R57, RZ, RZ, 0x1 ;  /* 0x00000001ff397424 */ /* 0x000fe400078e00ff */
[----:B------:R-:W-:-:S07]  /*10e90*/  IMAD.MOV.U32 R55, RZ, RZ, -0x1 ;  /* 0xffffffffff377424 */ /* 0x000fce00078e00ff */
[----:B01----:R-:W-:Y:S05]  /*10ea0*/  WARPSYNC.COLLECTIVE R55, `(.L_x_2384) ;  /* 0x0000000037087348 */ /* 0x003fea0003c00000 */
[----:B------:R2:W3:Y:S02]  /*10eb0*/  SHFL.BFLY P2, R53, R56, R57, R58 ;  /* 0x0c00003938357389 */ /* 0x0004e4000004003a */
[----:B0123--:R-:W-:Y:S05]  /*10ec0*/  ENDCOLLECTIVE ;  /* 0x000000000000791b */ /* 0x00ffea0003800000 */
.L_x_2384:
[----:B------:R-:W-:Y:S05]  /*10ed0*/  BSYNC B1 ;  /* 0x0000000000017941 */ /* 0x000fea0003800000 */
.L_x_2383:
        /* <DEDUP_REMOVED lines=9> */
.L_x_2385:
[----:B------:R-:W-:Y:S02]  /*10f70*/  IMAD.MOV.U32 R57, RZ, RZ, 0x4 ;  /* 0x00000004ff397424 */ /* 0x000fe400078e00ff */
[----:B------:R-:W-:-:S04]  /*10f80*/  IMAD.MOV.U32 R29, RZ, RZ, R53 ;  /* 0x000000ffff1d7224 */ /* 0x000fc800078e0035 */
[----:B------:R-:W-:-:S05]  /*10f90*/  FADD.FTZ R31, R30, R29 ;  /* 0x0000001d1e1f7221 */ /* 0x000fca0000010000 */
[----:B------:R-:W-:-:S07]  /*10fa0*/  MOV R56, R31 ;  /* 0x0000001f00387202 */ /* 0x000fce0000000f00 */
[----:B------:R-:W-:Y:S05]  /*10fb0*/  WARPSYNC.COLLECTIVE R55, `(.L_x_2386) ;  /* 0x0000000037087348 */ /* 0x000fea0003c00000 */
[----:B------:R0:W1:Y:S02]  /*10fc0*/  SHFL.BFLY P2, R53, R56, R57, R58 ;  /* 0x0c00003938357389 */ /* 0x000064000004003a */
[----:B01----:R-:W-:Y:S05]  /*10fd0*/  ENDCOLLECTIVE ;  /* 0x000000000000791b */ /* 0x003fea0003800000 */
.L_x_2386:
[----:B------:R-:W-:Y:S01]  /*10fe0*/  HFMA2 R57, -RZ, RZ, 0, 4.76837158203125e-07 ;  /* 0x00000008ff397431 */ /* 0x000fe200000001ff */
[----:B------:R-:W-:-:S05]  /*10ff0*/  MOV R28, R53 ;  /* 0x00000035001c7202 */ /* 0x000fca0000000f00 */
[----:B------:R-:W-:-:S04]  /*11000*/  FADD.FTZ R42, R31, R28 ;  /* 0x0000001c1f2a7221 */ /* 0x000fc80000010000 */
[----:B------:R-:W-:-:S07]  /*11010*/  IMAD.MOV.U32 R56, RZ, RZ, R42 ;  /* 0x000000ffff387224 */ /* 0x000fce00078e002a */
[----:B------:R-:W-:Y:S05]  /*11020*/  WARPSYNC.COLLECTIVE R55, `(.L_x_2387) ;  /* 0x0000000037087348 */ /* 0x000fea0003c00000 */
[----:B------:R0:W1:Y:S02]  /*11030*/  SHFL.BFLY P2, R53, R56, R57, R58 ;  /* 0x0c00003938357389 */ /* 0x000064000004003a */
[----:B01----:R-:W-:Y:S05]  /*11040*/  ENDCOLLECTIVE ;  /* 0x000000000000791b */ /* 0x003fea0003800000 */
.L_x_2387:
        /* <DEDUP_REMOVED lines=8> */
.L_x_2388:
        /* <DEDUP_REMOVED lines=40> */
.L_x_2389:
[----:B------:R-:W-:Y:S02]  /*11350*/  IMAD.MOV.U32 R57, RZ, RZ, 0x2 ;  /* 0x00000002ff397424 */ /* 0x000fe400078e00ff */
[----:B------:R-:W-:-:S04]  /*11360*/  IMAD.MOV.U32 R31, RZ, RZ, R53 ;  /* 0x000000ffff1f7224 */ /* 0x000fc800078e0035 */
[----:B------:R-:W-:-:S05]  /*11370*/  FADD.FTZ R31, R28, R31 ;  /* 0x0000001f1c1f7221 */ /* 0x000fca0000010000 */
[----:B------:R-:W-:-:S07]  /*11380*/  MOV R56, R31 ;  /* 0x0000001f00387202 */ /* 0x000fce0000000f00 */
[----:B------:R-:W-:Y:S05]  /*11390*/  WARPSYNC.COLLECTIVE R55, `(.L_x_2390) ;  /* 0x0000000037087348 */ /* 0x000fea0003c00000 */
[----:B------:R0:W1:Y:S02]  /*113a0*/  SHFL.BFLY P2, R53, R56, R57, R58 ;  /* 0x0c00003938357389 */ /* 0x000064000004003a */
[----:B01----:R-:W-:Y:S05]  /*113b0*/  ENDCOLLECTIVE ;  /* 0x000000000000791b */ /* 0x003fea0003800000 */
.L_x_2390:
[----:B------:R-:W-:Y:S01]  /*113c0*/  HFMA2 R57, -RZ, RZ, 0, 2.384185791015625e-07 ;  /* 0x00000004ff397431 */ /* 0x000fe200000001ff */
[----:B------:R-:W-:-:S05]  /*113d0*/  MOV R30, R53 ;  /* 0x00000035001e7202 */ /* 0x000fca0000000f00 */
[----:B------:R-:W-:-:S04]  /*113e0*/  FADD.FTZ R30, R31, R30 ;  /* 0x0000001e1f1e7221 */ /* 0x000fc80000010000 */
[----:B------:R-:W-:-:S07]  /*113f0*/  IMAD.MOV.U32 R56, RZ, RZ, R30 ;  /* 0x000000ffff387224 */ /* 0x000fce00078e001e */
[----:B------:R-:W-:Y:S05]  /*11400*/  WARPSYNC.COLLECTIVE R55, `(.L_x_2391) ;  /* 0x0000000037087348 */ /* 0x000fea0003c00000 */
[----:B------:R0:W1:Y:S02]  /*11410*/  SHFL.BFLY P2, R53, R56, R57, R58 ;  /* 0x0c00003938357389 */ /* 0x000064000004003a */
[----:B01----:R-:W-:Y:S05]  /*11420*/  ENDCOLLECTIVE ;  /* 0x000000000000791b */ /* 0x003fea0003800000 */
.L_x_2391:
[----:B------:R-:W-:Y:S02]  /*11430*/  IMAD.MOV.U32 R57, RZ, RZ, 0x8 ;  /* 0x00000008ff397424 */ /* 0x000fe400078e00ff */
[----:B------:R-:W-:-:S04]  /*11440*/  IMAD.MOV.U32 R49, RZ, RZ, R53 ;  /* 0x000000ffff317224 */ /* 0x000fc800078e0035 */
[----:B------:R-:W-:-:S05]  /*11450*/  FADD.FTZ R49, R30, R49 ;  /* 0x000000311e317221 */ /* 0x000fca0000010000 */
[----:B------:R-:W-:-:S07]  /*11460*/  MOV R56, R49 ;  /* 0x0000003100387202 */ /* 0x000fce0000000f00 */
[----:B------:R-:W-:Y:S05]  /*11470*/  WARPSYNC.COLLECTIVE R55, `(.L_x_2392) ;  /* 0x0000000037087348 */ /* 0x000fea0003c00000 */
[----:B------:R0:W1:Y:S02]  /*11480*/  SHFL.BFLY P2, R53, R56, R57, R58 ;  /* 0x0c00003938357389 */ /* 0x000064000004003a */
[----:B01----:R-:W-:Y:S05]  /*11490*/  ENDCOLLECTIVE ;  /* 0x000000000000791b */ /* 0x003fea0003800000 */
.L_x_2392:
[----:B------:R-:W-:Y:S01]  /*114a0*/  HFMA2 R57, -RZ, RZ, 0, 9.5367431640625e-07 ;  /* 0x00000010ff397431 */ /* 0x000fe200000001ff */
[----:B------:R-:W-:-:S05]  /*114b0*/  MOV R36, R53 ;  /* 0x0000003500247202 */ /* 0x000fca0000000f00 */
[----:B------:R-:W-:-:S04]  /*114c0*/  FADD.FTZ R36, R49, R36 ;  /* 0x0000002431247221 */ /* 0x000fc80000010000 */
[----:B------:R-:W-:-:S07]  /*114d0*/  IMAD.MOV.U32 R56, RZ, RZ, R36 ;  /* 0x000000ffff387224 */ /* 0x000fce00078e0024 */
[----:B------:R-:W-:Y:S05]  /*114e0*/  WARPSYNC.COLLECTIVE R55, `(.L_x_2393) ;  /* 0x0000000037087348 */ /* 0x000fea0003c00000 */
[----:B------:R0:W1:Y:S02]  /*114f0*/  SHFL.BFLY P2, R53, R56, R57, R58 ;  /* 0x0c00003938357389 */ /* 0x000064000004003a */
[----:B01----:R-:W-:Y:S05]  /*11500*/  ENDCOLLECTIVE ;  /* 0x000000000000791b */ /* 0x003fea0003800000 */
.L_x_2393:
[----:B------:R-:W-:Y:S05]  /*11510*/  BRA `(.L_x_2394) ;  /* 0xfffffff400087947 */ /* 0x000fea000383ffff */
.L_x_2395:
        /* <DEDUP_REMOVED lines=14> */
.L_x_12112:


//--------------------- .text._ZN10layer_norm31ln_parallel_residual_fwd_kernelINS_13Kernel_traitsIf13__nv_bfloat16S2_S2_fjLj512ELj1ELj4ELj1ELj16ENS_18Kernel_traits_baseILj512EfS2_S2_S2_fjLj128EEEEELb0ELb0ELb0EEEvNS_9FwdParamsE --------------------------
	.section	.text._ZN10layer_norm31ln_parallel_residual_fwd_kernelINS_13Kernel_traitsIf13__nv_bfloat16S2_S2_fjLj512ELj1ELj4ELj1ELj16ENS_18Kernel_traits_baseILj512EfS2_S2_S2_fjLj128EEEEELb0ELb0ELb0EEEvNS_9FwdParamsE,"ax",@progbits
	.align	128
        .global         _ZN10layer_norm31ln_parallel_residual_fwd_kernelINS_13Kernel_traitsIf13__nv_bfloat16S2_S2_fjLj512ELj1ELj4ELj1ELj16ENS_18Kernel_traits_baseILj512EfS2_S2_S2_fjLj128EEEEELb0ELb0ELb0EEEvNS_9FwdParamsE
        .type           _ZN10layer_norm31ln_parallel_residual_fwd_kernelINS_13Kernel_traitsIf13__nv_bfloat16S2_S2_fjLj512ELj1ELj4ELj1ELj16ENS_18Kernel_traits_baseILj512EfS2_S2_S2_fjLj128EEEEELb0ELb0ELb0EEEvNS_9FwdParamsE,@function
        .size           _ZN10layer_norm31ln_parallel_residual_fwd_kernelINS_13Kernel_traitsIf13__nv_bfloat16S2_S2_fjLj512ELj1ELj4ELj1ELj16ENS_18Kernel_traits_baseILj512EfS2_S2_S2_fjLj128EEEEELb0ELb0ELb0EEEvNS_9FwdParamsE,(.L_x_12113 - _ZN10layer_norm31ln_parallel_residual_fwd_kernelINS_13Kernel_traitsIf13__nv_bfloat16S2_S2_fjLj512ELj1ELj4ELj1ELj16ENS_18Kernel_traits_baseILj512EfS2_S2_S2_fjLj128EEEEELb0ELb0ELb0EEEvNS_9FwdParamsE)
        .other          _ZN10layer_norm31ln_parallel_residual_fwd_kernelINS_13Kernel_traitsIf13__nv_bfloat16S2_S2_fjLj512ELj1ELj4ELj1ELj16ENS_18Kernel_traits_baseILj512EfS2_S2_S2_fjLj128EEEEELb0ELb0ELb0EEEvNS_9FwdParamsE,@"STO_CUDA_ENTRY STV_DEFAULT"
_ZN10layer_norm31ln_parallel_residual_fwd_kernelINS_13Kernel_traitsIf13__nv_bfloat16S2_S2_fjLj512ELj1ELj4ELj1ELj16ENS_18Kernel_traits_baseILj512EfS2_S2_S2_fjLj128EEEEELb0ELb0ELb0EEEvNS_9FwdParamsE:
.text._ZN10layer_norm31ln_parallel_residual_fwd_kernelINS_13Kernel_traitsIf13__nv_bfloat16S2_S2_fjLj512ELj1ELj4ELj1ELj16ENS_18Kernel_traits_baseILj512EfS2_S2_S2_fjLj128EEEEELb0ELb0ELb0EEEvNS_9FwdParamsE:
        /* <DEDUP_REMOVED lines=31> */
[----:B-1----:R-:W-:-:S03]  /*01f0*/  @P1 IMAD.WIDE.U32 R4, R97, 0x20, R4 ;  /* 0x0000002061041825 */ /* 0x002fc600078e0004 */
[----:B------:R0:W5:Y:S04]  /*0200*/  @P1 LDG.E.128 R16, desc[UR6][R2.64+0x10] ;  /* 0x0000100602101981 */ /* 0x000168000c1e1d00 */
[----:B------:R0:W5:Y:S04]  /*0210*/  @P1 LDG.E.128 R20, desc[UR6][R4.64] ;  /* 0x0000000604141981 */ /* 0x000168000c1e1d00 */
[----:B------:R0:W5:Y:S01]  /*0220*/  @P1 LDG.E.128 R24, desc[UR6][R4.64+0x10] ;  /* 0x0000100604181981 */ /* 0x000162000c1e1d00 */
[----:B------:R-:W-:Y:S02]  /*0230*/  ISETP.GE.U32.AND P2, PT, R96, 0x40, PT ;  /* 0x000000406000780c */ /* 0x000fe40003f46070 */
[----:B------:R-:W-:-:S02]  /*0240*/  CS2R R30, SRZ ;  /* 0x00000000001e7805 */ /* 0x000fc4000001ff00 */
[----:B------:R-:W-:Y:S02]  /*0250*/  MOV R7, R97 ;  /* 0x0000006100077202 */ /* 0x000fe40000000f00 */
[----:B------:R-:W-:Y:S02]  /*0260*/  CS2R R28, SRZ ;  /* 0x00000000001c7805 */ /* 0x000fe4000001ff00 */
[----:B------:R-:W-:Y:S02]  /*0270*/  CS2R R34, SRZ ;  /* 0x0000000000227805 */ /* 0x000fe4000001ff00 */
[----:B------:R-:W-:Y:S02]  /*0280*/  CS2R R32, SRZ ;  /* 0x0000000000207805 */ /* 0x000fe4000001ff00 */
[----:B------:R-:W-:Y:S02]  /*0290*/  CS2R R38, SRZ ;  /* 0x0000000000267805 */ /* 0x000fe4000001ff00 */
[----:B------:R-:W-:-:S02]  /*02a0*/  CS2R R36, SRZ ;  /* 0x0000000000247805 */ /* 0x000fc4000001ff00 */
[----:B------:R-:W-:Y:S02]  /*02b0*/  CS2R R42, SRZ ;  /* 0x00000000002a7805 */ /* 0x000fe4000001ff00 */
[----:B------:R-:W-:Y:S02]  /*02c0*/  CS2R R40, SRZ ;  /* 0x0000000000287805 */ /* 0x000fe4000001ff00 */
[----:B------:R-:W-:Y:S01]  /*02d0*/  @P1 LOP3.LUT R7, R97, 0x20, RZ, 0xfc, !PT ;  /* 0x0000002061071812 */ /* 0x000fe200078efcff */
[----:B0-----:R-:W-:Y:S06]  /*02e0*/  @!P2 BRA `(.L_x_2399) ;  /* 0x000000080050a947 */ /* 0x001fec0003800000 */
[----:B------:R-:W0:Y:S08]  /*02f0*/  LDC.64 R2, c[0x0][0x3d0] ;  /* 0x0000f400ff027b82 */ /* 0x000e300000000a00 */
[----:B------:R-:W1:Y:S01]  /*0300*/  LDC.64 R4, c[0x0][0x3d8] ;  /* 0x0000f600ff047b82 */ /* 0x000e620000000a00 */
[----:B0-----:R-:W-:-:S05]  /*0310*/  IMAD.WIDE.U32 R2, R7, 0x20, R2 ;  /* 0x0000002007027825 */ /* 0x001fca00078e0002 */
[----:B------:R0:W5:Y:S01]  /*0320*/  LDG.E.128 R44, desc[UR6][R2.64] ;  /* 0x00000006022c7981 */ /* 0x000162000c1e1d00 */
[----:B-1----:R-:W-:-:S03]  /*0330*/  IMAD.WIDE.U32 R4, R7, 0x20, R4 ;  /* 0x0000002007047825 */ /* 0x002fc600078e0004 */
[----:B------:R0:W5:Y:S04]  /*0340*/  LDG.E.128 R48, desc[UR6][R2.64+0x10] ;  /* 0x0000100602307981 */ /* 0x000168000c1e1d00 */
[----:B------:R0:W5:Y:S04]  /*0350*/  LDG.E.128 R52, desc[UR6][R4.64] ;  /* 0x0000000604347981 */ /* 0x000168000c1e1d00 */
[----:B------:R0:W5:Y:S01]  /*0360*/  LDG.E.128 R56, desc[UR6][R4.64+0x10] ;  /* 0x0000100604387981 */ /* 0x000162000c1e1d00 */
[----:B------:R-:W-:Y:S02]  /*0370*/  CS2R R62, SRZ ;  /* 0x00000000003e7805 */ /* 0x000fe4000001ff00 */
[----:B------:R-:W-:-:S02]  /*0380*/  CS2R R60, SRZ ;  /* 0x00000000003c7805 */ /* 0x000fc4000001ff00 */
[----:B------:R-:W-:Y:S02]  /*0390*/  CS2R R66, SRZ ;  /* 0x0000000000427805 */ /* 0x000fe4000001ff00 */
[----:B------:R-:W-:Y:S02]  /*03a0*/  CS2R R64, SRZ ;  /* 0x0000000000407805 */ /* 0x000fe4000001ff00 */
[----:B------:R-:W-:Y:S02]  /*03b0*/  CS2R R30, SRZ ;  /* 0x00000000001e7805 */ /* 0x000fe4000001ff00 */
[----:B------:R-:W-:Y:S02]  /*03c0*/  CS2R R28, SRZ ;  /* 0x00000000001c7805 */ /* 0x000fe4000001ff00 */
        /* <DEDUP_REMOVED lines=9> */
[----:B------:R-:W-:Y:S01]  /*0460*/  CS2R R40, SRZ ;  /* 0x0000000000287805 */ /* 0x000fe2000001ff00 */
[----:B0-----:R-:W-:Y:S06]  /*0470*/  BRA `(.L_x_2399) ;  /* 0x0000000400ec7947 */ /* 0x001fec0003800000 */
.L_x_2398:
[----:B------:R-:W-:Y:S01]  /*0480*/  ISETP.GE.U32.AND P1, PT, R96, 0x20, PT ;  /* 0x000000206000780c */ /* 0x000fe20003f26070 */
[----:B------:R-:W0:Y:S08]  /*0490*/  LDC.64 R4, c[0x0][0x3d0] ;  /* 0x0000f400ff047b82 */ /* 0x000e300000000a00 */
[----:B------:R-:W1:Y:S08]  /*04a0*/  LDC.64 R6, c[0x0][0x3d8] ;  /* 0x0000f600ff067b82 */ /* 0x000e700000000a00 */
[----:B------:R-:W2:Y:S01]  /*04b0*/  @P1 LDC.64 R2, c[0x0][0x440] ;  /* 0x00011000ff021b82 */ /* 0x000ea20000000a00 */
[----:B0-----:R-:W-:-:S05]  /*04c0*/  @P1 IMAD.WIDE.U32 R4, R97, 0x20, R4 ;  /* 0x0000002061041825 */ /* 0x001fca00078e0004 */
[----:B------:R0:W5:Y:S01]  /*04d0*/  @P1 LDG.E.128 R12, desc[UR6][R4.64] ;  /* 0x00000006040c1981 */ /* 0x000162000c1e1d00 */
[----:B-1----:R-:W-:-:S03]  /*04e0*/  @P1 IMAD.WIDE.U32 R6, R97, 0x20, R6 ;  /* 0x0000002061061825 */ /* 0x002fc600078e0006 */
[----:B------:R0:W5:Y:S04]  /*04f0*/  @P1 LDG.E.128 R16, desc[UR6][R4.64+0x10] ;  /* 0x0000100604101981 */ /* 0x000168000c1e1d00 */
[----:B------:R0:W5:Y:S01]  /*0500*/  @P1 LDG.E.128 R20, desc[UR6][R6.64] ;  /* 0x0000000606141981 */ /* 0x000162000c1e1d00 */
[----:B--2---:R-:W-:-:S03]  /*0510*/  @P1 IMAD.WIDE.U32 R2, R97, 0x20, R2 ;  /* 0x0000002061021825 */ /* 0x004fc600078e0002 */
[----:B------:R0:W5:Y:S04]  /*0520*/  @P1 LDG.E.128 R24, desc[UR6][R6.64+0x10] ;  /* 0x0000100606181981 */ /* 0x000168000c1e1d00 */
[----:B------:R0:W5:Y:S04]  /*0530*/  @P1 LD.E.128 R40, desc[UR6][R2.64] ;  /* 0x0000000602281980 */ /* 0x000168000c101d00 */
[----:B------:R0:W5:Y:S01]  /*0540*/  @P1 LD.E.128 R36, desc[UR6][R2.64+0x10] ;  /* 0x0000100602241980 */ /* 0x000162000c101d00 */
[----:B------:R-:W-:Y:S02]  /*0550*/  ISETP.GE.U32.AND P2, PT, R96, 0x40, PT ;  /* 0x000000406000780c */ /* 0x000fe40003f46070 */
[----:B------:R-:W-:-:S02]  /*0560*/  CS2R R30, SRZ ;  /* 0x00000000001e7805 */ /* 0x000fc4000001ff00 */
[----:B------:R-:W-:Y:S02]  /*0570*/  MOV R9, R97 ;  /* 0x0000006100097202 */ /* 0x000fe40000000f00 */
[----:B------:R-:W-:Y:S02]  /*0580*/  CS2R R28, SRZ ;  /* 0x00000000001c7805 */ /* 0x000fe4000001ff00 */
[----:B------:R-:W-:Y:S02]  /*0590*/  CS2R R34, SRZ ;  /* 0x0000000000227805 */ /* 0x000fe4000001ff00 */
[----:B------:R-:W-:Y:S02]  /*05a0*/  CS2R R32, SRZ ;  /* 0x0000000000207805 */ /* 0x000fe4000001ff00 */
[----:B------:R-:W-:Y:S01]  /*05b0*/  @P1 LOP3.LUT R9, R97, 0x20, RZ, 0xfc, !PT ;  /* 0x0000002061091812 */ /* 0x000fe200078efcff */
[----:B0-----:R-:W-:Y:S06]  /*05c0*/  @!P2 BRA `(.L_x_2399) ;  /* 0x000000040098a947 */ /* 0x001fec0003800000 */
[----:B------:R-:W0:Y:S08]  /*05d0*/  LDC.64 R2, c[0x0][0x3d0] ;  /* 0x0000f400ff027b82 */ /* 0x000e300000000a00 */
[----:B------:R-:W1:Y:S08]  /*05e0*/  LDC.64 R4, c[0x0][0x3d8] ;  /* 0x0000f600ff047b82 */ /* 0x000e700000000a00 */
[----:B------:R-:W2:Y:S01]  /*05f0*/  LDC.64 R6, c[0x0][0x440] ;  /* 0x00011000ff067b82 */ /* 0x000ea20000000a00 */
[----:B0-----:R-:W-:-:S05]  /*0600*/  IMAD.WIDE.U32 R2, R9, 0x20, R2 ;  /* 0x0000002009027825 */ /* 0x001fca00078e0002 */
[----:B------:R0:W5:Y:S01]  /*0610*/  LDG.E.128 R44, desc[UR6][R2.64] ;  /* 0x00000006022c7981 */ /* 0x000162000c1e1d00 */
[----:B-1----:R-:W-:-:S03]  /*0620*/  IMAD.WIDE.U32 R4, R9, 0x20, R4 ;  /* 0x0000002009047825 */ /* 0x002fc600078e0004 */
[----:B------:R0:W5:Y:S04]  /*0630*/  LDG.E.128 R48, desc[UR6][R2.64+0x10] ;  /* 0x0000100602307981 */ /* 0x000168000c1e1d00 */
[----:B------:R0:W5:Y:S01]  /*0640*/  LDG.E.128 R52, desc[UR6][R4.64] ;  /* 0x0000000604347981 */ /* 0x000162000c1e1d00 */
[----:B--2---:R-:W-:-:S03]  /*0650*/  IMAD.WIDE.U32 R6, R9, 0x20, R6 ;  /* 0x0000002009067825 */ /* 0x004fc600078e0006 */
[----:B------:R0:W5:Y:S04]  /*0660*/  LDG.E.128 R56, desc[UR6][R4.64+0x10] ;  /* 0x0000100604387981 */ /* 0x000168000c1e1d00 */
[----:B------:R0:W5:Y:S04]  /*0670*/  LD.E.128 R72, desc[UR6][R6.64] ;  /* 0x0000000606487980 */ /* 0x000168000c101d00 */
[----:B------:R0:W5:Y:S01]  /*0680*/  LD.E.128 R68, desc[UR6][R6.64+0x10] ;  /* 0x0000100606447980 */ /* 0x000162000c101d00 */
[----:B------:R-:W-:Y:S02]  /*0690*/  CS2R R62, SRZ ;  /* 0x00000000003e7805 */ /* 0x000fe4000001ff00 */
[----:B------:R-:W-:-:S02]  /*06a0*/  CS2R R60, SRZ ;  /* 0x00000000003c7805 */ /* 0x000fc4000001ff00 */
[----:B------:R-:W-:Y:S02]  /*06b0*/  CS2R R66, SRZ ;  /* 0x0000000000427805 */ /* 0x000fe4000001ff00 */
[----:B------:R-:W-:Y:S02]  /*06c0*/  CS2R R64, SRZ ;  /* 0x0000000000407805 */ /* 0x000fe4000001ff00 */
[----:B------:R-:W-:Y:S02]  /*06d0*/  CS2R R30, SRZ ;  /* 0x00000000001e7805 */ /* 0x000fe4000001ff00 */
[----:B------:R-:W-:Y:S02]  /*06e0*/  CS2R R28, SRZ ;  /* 0x00000000001c7805 */ /* 0x000fe4000001ff00 */
[----:B------:R-:W-:Y:S02]  /*06f0*/  CS2R R34, SRZ ;  /* 0x0000000000227805 */ /* 0x000fe4000001ff00 */
[----:B------:R-:W-:Y:S01]  /*0700*/  CS2R R32, SRZ ;  /* 0x0000000000207805 */ /* 0x000fe2000001ff00 */
[----:B0-----:R-:W-:Y:S06]  /*0710*/  BRA `(.L_x_2399) ;  /* 0x0000000400447947 */ /* 0x001fec0003800000 */
.L_x_2397:
[----:B------:R-:W0:Y:S02]  /*0720*/  LDCU.64 UR4, c[0x0][0x440] ;  /* 0x00008800ff0477ac */ /* 0x000e240008000a00 */
[----:B0-----:R-:W-:-:S04]  /*0730*/  UISETP.NE.U32.AND UP0, UPT, UR4, URZ, UPT ;  /* 0x000000ff0400728c */ /* 0x001fc8000bf05070 */
[----:B------:R-:W-:-:S09]  /*0740*/  UISETP.NE.AND.EX UP0, UPT, UR5, URZ, UPT, UP0 ;  /* 0x000000ff0500728c */ /* 0x000fd2000bf05300 */
[----:B------:R-:W-:Y:S05]  /*0750*/  BRA.U !UP0, `(.L_x_2400) ;  /* 0x0000000108a47547 */ /* 0x000fea000b800000 */
[C---:B------:R-:W-:Y:S01]  /*0760*/  ISETP.GE.U32.AND P1, PT, R96.reuse, 0x20, PT ;  /* 0x000000206000780c */ /* 0x040fe20003f26070 */
[----:B------:R-:W-:Y:S01]  /*0770*/  BSSY.RECONVERGENT B1, `(.L_x_2401) ;  /* 0x0000015000017945 */ /* 0x000fe20003800200 */
[----:B------:R-:W-:Y:S01]  /*0780*/  ISETP.GE.U32.AND P2, PT, R96, 0x40, PT ;  /* 0x000000406000780c */ /* 0x000fe20003f46070 */
[----:B------:R-:W-:-:S10]  /*0790*/  IMAD.MOV.U32 R11, RZ, RZ, R97 ;  /* 0x000000ffff0b7224 */ /* 0x000fd400078e0061 */
[----:B------:R-:W-:Y:S05]  /*07a0*/  @!P1 BRA `(.L_x_2402) ;  /* 0x0000000000449947 */ /* 0x000fea0003800000 */
[----:B------:R-:W0:Y:S08]  /*07b0*/  LDC.64 R4, c[0x0][0x3d0] ;  /* 0x0000f400ff047b82 */ /* 0x000e300000000a00 */
[----:B------:R-:W1:Y:S08]  /*07c0*/  LDC.64 R2, c[0x0][0x438] ;  /* 0x00010e00ff027b82 */ /* 0x000e700000000a00 */
[----:B------:R-:W2:Y:S08]  /*07d0*/  LDC.64 R6, c[0x0][0x3d8] ;  /* 0x0000f600ff067b82 */ /* 0x000eb00000000a00 */
[----:B------:R-:W3:Y:S01]  /*07e0*/  LDC.64 R8, c[0x0][0x440] ;  /* 0x00011000ff087b82 */ /* 0x000ee20000000a00 */
[----:B0-----:R-:W-:-:S05]  /*07f0*/  IMAD.WIDE.U32 R4, R97, 0x20, R4 ;  /* 0x0000002061047825 */ /* 0x001fca00078e0004 */
[----:B------:R0:W5:Y:S01]  /*0800*/  LDG.E.128 R12, desc[UR6][R4.64] ;  /* 0x00000006040c7981 */ /* 0x000162000c1e1d00 */
[----:B-1----:R-:W-:-:S03]  /*0810*/  IMAD.WIDE.U32 R2, R97, 0x20, R2 ;  /* 0x0000002061027825 */ /* 0x002fc600078e0002 */
[----:B------:R0:W5:Y:S04]  /*0820*/  LDG.E.128 R16, desc[UR6][R4.64+0x10] ;  /* 0x0000100604107981 */ /* 0x000168000c1e1d00 */
[----:B------:R0:W5:Y:S01]  /*0830*/  LD.E.128 R32, desc[UR6][R2.64] ;  /* 0x0000000602207980 */ /* 0x000162000c101d00 */
[----:B--2---:R-:W-:-:S03]  /*0840*/  IMAD.WIDE.U32 R6, R97, 0x20, R6 ;  /* 0x0000002061067825 */ /* 0x004fc600078e0006 */
[----:B------:R0:W5:Y:S04]  /*0850*/  LD.E.128 R28, desc[UR6][R2.64+0x10] ;  /* 0x00001006021c7980 */ /* 0x000168000c101d00 */
[----:B------:R0:W5:Y:S01]  /*0860*/  LDG.E.128 R20, desc[UR6][R6.64] ;  /* 0x0000000606147981 */ /* 0x000162000c1e1d00 */
[----:B---3--:R-:W-:-:S03]  /*0870*/  IMAD.WIDE.U32 R8, R97, 0x20, R8 ;  /* 0x0000002061087825 */ /* 0x008fc600078e0008 */
[----:B------:R0:W5:Y:S04]  /*0880*/  LDG.E.128 R24, desc[UR6][R6.64+0x10] ;  /* 0x0000100606187981 */ /* 0x000168000c1e1d00 */
[----:B------:R0:W5:Y:S04]  /*0890*/  LD.E.128 R40, desc[UR6][R8.64] ;  /* 0x0000000608287980 */ /* 0x000168000c101d00 */
[----:B------:R0:W5:Y:S01]  /*08a0*/  LD.E.128 R36, desc[UR6][R8.64+0x10] ;  /* 0x0000100608247980 */ /* 0x000162000c101d00 */
[----:B------:R-:W-:-:S07]  /*08b0*/  LOP3.LUT R11, R97, 0x20, RZ, 0xfc, !PT ;  /* 0x00000020610b7812 */ /* 0x000fce00078efcff */
.L_x_2402:
[----:B------:R-:W-:Y:S05]  /*08c0*/  BSYNC.RECONVERGENT B1 ;  /* 0x0000000000017941 */ /* 0x000fea0003800200 */
.L_x_2401:
[----:B------:R-:W-:Y:S05]  /*08d0*/  @!P2 BRA `(.L_x_2399) ;  /* 0x0000000000d4a947 */ /* 0x000fea0003800000 */
[----:B0-----:R-:W0:Y:S08]  /*08e0*/  LDC.64 R2, c[0x0][0x3d0] ;  /* 0x0000f400ff027b82 */ /* 0x001e300000000a00 */
        /* <DEDUP_REMOVED lines=15> */
[----:B------:R-:W-:Y:S05]  /*09e0*/  BRA `(.L_x_2399) ;  /* 0x0000000000907947 */ /* 0x000fea0003800000 */
.L_x_2400:
        /* <DEDUP_REMOVED lines=10> */
[----:B------:R-:W4:Y:S01]  /*0a90*/  @P1 LDC.64 R10, c[0x0][0x438] ;  /* 0x00010e00ff0a1b82 */ /* 0x000f220000000a00 */
[C---:B-1----:R-:W-:Y:S01]  /*0aa0*/  @P2 IMAD.WIDE.U32 R6, R39.reuse, 0x20, R6 ;  /* 0x0000002027062825 */ /* 0x042fe200078e0006 */
[----:B------:R0:W5:Y:S04]  /*0ab0*/  @P2 LDG.E.128 R48, desc[UR6][R2.64+0x10] ;  /* 0x0000100602302981 */ /* 0x000168000c1e1d00 */
[----:B------:R0:W5:Y:S02]  /*0ac0*/  @P2 LDG.E.128 R52, desc[UR6][R6.64] ;  /* 0x0000000606342981 */ /* 0x000164000c1e1d00 */
[----:B------:R-:W1:Y:S01]  /*0ad0*/  LDC.64 R36, c[0x0][0x3d8] ;  /* 0x0000f600ff247b82 */ /* 0x000e620000000a00 */
[----:B--2---:R-:W-:Y:S01]  /*0ae0*/  @P2 IMAD.WIDE.U32 R4, R39, 0x20, R4 ;  /* 0x0000002027042825 */ /* 0x004fe200078e0004 */
[----:B------:R0:W5:Y:S04]  /*0af0*/  @P2 LDG.E.128 R56, desc[UR6][R6.64+0x10] ;  /* 0x0000100606382981 */ /* 0x000168000c1e1d00 */
[----:B------:R0:W5:Y:S01]  /*0b00*/  @P2 LD.E.128 R64, desc[UR6][R4.64] ;  /* 0x0000000604402980 */ /* 0x000162000c101d00 */
[----:B---3--:R-:W-:-:S03]  /*0b10*/  @P1 IMAD.WIDE.U32 R8, R97, 0x20, R8 ;  /* 0x0000002061081825 */ /* 0x008fc600078e0008 */
[----:B------:R0:W5:Y:S04]  /*0b20*/  @P2 LD.E.128 R60, desc[UR6][R4.64+0x10] ;  /* 0x00001006043c2980 */ /* 0x000168000c101d00 */
[----:B------:R0:W5:Y:S01]  /*0b30*/  @P1 LDG.E.128 R12, desc[UR6][R8.64] ;  /* 0x00000006080c1981 */ /* 0x000162000c1e1d00 */
[----:B----4-:R-:W-:-:S03]  /*0b40*/  @P1 IMAD.WIDE.U32 R10, R97, 0x20, R10 ;  /* 0x00000020610a1825 */ /* 0x010fc600078e000a */
[----:B------:R0:W5:Y:S04]  /*0b50*/  @P1 LDG.E.128 R16, desc[UR6][R8.64+0x10] ;  /* 0x0000100608101981 */ /* 0x000168000c1e1d00 */
[----:B------:R0:W5:Y:S01]  /*0b60*/  @P1 LD.E.128 R32, desc[UR6][R10.64] ;  /* 0x000000060a201980 */ /* 0x000162000c101d00 */
[----:B-1----:R-:W-:-:S03]  /*0b70*/  @P1 IMAD.WIDE.U32 R76, R97, 0x20, R36 ;  /* 0x00000020614c1825 */ /* 0x002fc600078e0024 */
[----:B------:R0:W5:Y:S04]  /*0b80*/  @P1 LD.E.128 R28, desc[UR6][R10.64+0x10] ;  /* 0x000010060a1c1980 */ /* 0x000168000c101d00 */
[----:B------:R0:W5:Y:S04]  /*0b90*/  @P1 LDG.E.128 R20, desc[UR6][R76.64] ;  /* 0x000000064c141981 */ /* 0x000168000c1e1d00 */
[----:B------:R0:W5:Y:S01]  /*0ba0*/  @P1 LDG.E.128 R24, desc[UR6][R76.64+0x10] ;  /* 0x000010064c181981 */ /* 0x000162000c1e1d00 */
[----:B------:R-:W-:Y:S02]  /*0bb0*/  CS2R R38, SRZ ;  /* 0x0000000000267805 */ /* 0x000fe4000001ff00 */
[----:B------:R-:W-:-:S02]  /*0bc0*/  CS2R R36, SRZ ;  /* 0x0000000000247805 */ /* 0x000fc4000001ff00 */
[----:B------:R-:W-:Y:S02]  /*0bd0*/  CS2R R42, SRZ ;  /* 0x00000000002a7805 */ /* 0x000fe4000001ff00 */
[----:B------:R-:W-:Y:S02]  /*0be0*/  CS2R R40, SRZ ;  /* 0x0000000000287805 */ /* 0x000fe4000001ff00 */
[----:B------:R-:W-:Y:S02]  /*0bf0*/  @P2 CS2R R70, SRZ ;  /* 0x0000000000462805 */ /* 0x000fe4000001ff00 */
[----:B------:R-:W-:Y:S02]  /*0c00*/  @P2 CS2R R68, SRZ ;  /* 0x0000000000442805 */ /* 0x000fe4000001ff00 */
[----:B------:R-:W-:Y:S02]  /*0c10*/  @P2 CS2R R74, SRZ ;  /* 0x00000000004a2805 */ /* 0x000fe4000001ff00 */
[----:B0-----:R-:W-:-:S07]  /*0c20*/  @P2 CS2R R72, SRZ ;  /* 0x0000000000482805 */ /* 0x001fce000001ff00 */
.L_x_2399:
[----:B------:R-:W-:Y:S05]  /*0c30*/  BSYNC.RECONVERGENT B0 ;  /* 0x0000000000007941 */ /* 0x000fea0003800200 */
.L_x_2396:
        /* <DEDUP_REMOVED lines=9> */
.L_x_2420:
[----:B--2---:R-:W-:Y:S01]  /*0cd0*/  IMAD R10, R98, UR8, RZ ;  /* 0x00000008620a7c24 */ /* 0x004fe2000f8e02ff */
[----:B------:R-:W-:Y:S04]  /*0ce0*/  BSSY.RECONVERGENT B0, `(.L_x_2403) ;  /* 0x00000a9000007945 */ /* 0x000fe80003800200 */
[----:B------:R-:W-:-:S04]  /*0cf0*/  SHF.R.S32.HI R11, RZ, 0x1f, R10 ;  /* 0x0000001fff0b7819 */ /* 0x000fc8000001140a */
[----:B------:R-:W-:-:S04]  /*0d00*/  LEA.HI R10, R11, R10, RZ, 0x3 ;  /* 0x0000000a0b0a7211 */ /* 0x000fc800078f18ff */
[----:B------:R-:W-:-:S04]  /*0d10*/  LEA.HI.SX32 R109, R10, R97, 0x1d ;  /* 0x000000610a6d7211 */ /* 0x000fc800078feaff */
[----:B------:R-:W-:Y:S01]  /*0d20*/  MOV R88, R109 ;  /* 0x0000006d00587202 */ /* 0x000fe20000000f00 */
[----:B0-----:R-:W-:Y:S06]  /*0d30*/  @!P1 BRA `(.L_x_2404) ;  /* 0x00000008008c9947 */ /* 0x001fec0003800000 */
[----:B0-----:R-:W-:Y:S01]  /*0d40*/  ISETP.NE.U32.AND P2, PT, RZ, UR12, PT ;  /* 0x0000000cff007c0c */ /* 0x001fe2000bf45070 */
[----:B------:R-:W0:Y:S01]  /*0d50*/  LDC.64 R88, c[0x0][0x390] ;  /* 0x0000e400ff587b82 */ /* 0x000e220000000a00 */
[----:B------:R-:W-:Y:S02]  /*0d60*/  ISETP.NE.U32.AND P1, PT, RZ, UR10, PT ;  /* 0x0000000aff007c0c */ /* 0x000fe4000bf25070 */
[----:B------:R-:W-:Y:S02]  /*0d70*/  ISETP.NE.AND.EX P2, PT, RZ, UR13, PT, P2 ;  /* 0x0000000dff007c0c */ /* 0x000fe4000bf45320 */
[----:B------:R-:W-:-:S11]  /*0d80*/  ISETP.NE.AND.EX P1, PT, RZ, UR11, PT, P1 ;  /* 0x0000000bff007c0c */ /* 0x000fd6000bf25310 */
[----:B----4-:R-:W1:Y:S08]  /*0d90*/  @P2 LDC.64 R4, c[0x0][0x3a0] ;  /* 0x0000e800ff042b82 */ /* 0x010e700000000a00 */
[----:B------:R-:W2:Y:S01]  /*0da0*/  @P1 LDC.64 R2, c[0x0][0x398] ;  /* 0x0000e600ff021b82 */ /* 0x000ea20000000a00 */
[----:B0-----:R-:W-:-:S06]  /*0db0*/  IMAD.WIDE.U32 R88, R109, 0x10, R88 ;  /* 0x000000106d587825 */ /* 0x001fcc00078e0058 */
[----:B------:R-:W5:Y:S01]  /*0dc0*/  LDG.E.128 R88, desc[UR6][R88.64] ;  /* 0x0000000658587981 */ /* 0x000f62000c1e1d00 */
[----:B-1----:R-:W-:-:S05]  /*0dd0*/  @P2 IMAD.WIDE.U32 R4, R109, 0x10, R4 ;  /* 0x000000106d042825 */ /* 0x002fca00078e0004 */
[----:B------:R-:W4:Y:S01]  /*0de0*/  @P2 LDG.E.128 R76, desc[UR6][R4.64] ;  /* 0x00000006044c2981 */ /* 0x000f22000c1e1d00 */
[----:B--2---:R-:W-:-:S05]  /*0df0*/  @P1 IMAD.WIDE.U32 R2, R109, 0x10, R2 ;  /* 0x000000106d021825 */ /* 0x004fca00078e0002 */
[----:B------:R0:W5:Y:S01]  /*0e00*/  @P1 LDG.E.128 R80, desc[UR6][R2.64] ;  /* 0x0000000602501981 */ /* 0x000162000c1e1d00 */
[----:B----4-:R-:W-:Y:S02]  /*0e10*/  PRMT R0, R79, 0x7632, R0 ;  /* 0x000076324f007816 */ /* 0x010fe40000000000 */
[----:B------:R-:W-:Y:S02]  /*0e20*/  PRMT R10, R78, 0x7632, R10 ;  /* 0x000076324e0a7816 */ /* 0x000fe4000000000a */
[----:B------:R-:W-:Y:S02]  /*0e30*/  PRMT R11, R77, 0x7632, R11 ;  /* 0x000076324d0b7816 */ /* 0x000fe4000000000b */
[----:B------:R-:W-:Y:S01]  /*0e40*/  PRMT R92, R76, 0x7632, R92 ;  /* 0x000076324c5c7816 */ /* 0x000fe2000000005c */
[----:B0-----:R-:W-:Y:S06]  /*0e50*/  @!P1 BRA `(.L_x_2405) ;  /* 0x00000004007c9947 */ /* 0x001fec0003800000 */
[----:B------:R-:W-:Y:S05]  /*0e60*/  @!P2 BRA `(.L_x_2406) ;  /* 0x0000000000e4a947 */ /* 0x000fea0003800000 */
[C---:B-----5:R-:W-:Y:S01]  /*0e70*/  PRMT R0, R88.reuse, 0x7632, R0 ;  /* 0x0000763258007816 */ /* 0x060fe20000000000 */
[----:B------:R-:W-:Y:S01]  /*0e80*/  IMAD.U32 R88, R88, 0x10000, RZ ;  /* 0x0001000058587824 */ /* 0x000fe200078e00ff */
[C---:B------:R-:W-:Y:S01]  /*0e90*/  PRMT R2, R80.reuse, 0x7632, R2 ;  /* 0x0000763250027816 */ /* 0x040fe20000000002 */
[----:B------:R-:W-:Y:S01]  /*0ea0*/  IMAD.U32 R10, R81, 0x10000, RZ ;  /* 0x00010000510a7824 */ /* 0x000fe200078e00ff */
[----:B------:R-:W-:Y:S01]  /*0eb0*/  SHF.L.U32 R3, R80, 0x10, RZ ;  /* 0x0000001050037819 */ /* 0x000fe200000006ff */
[----:B------:R-:W-:Y:S01]  /*0ec0*/  IMAD.U32 R0, R0, 0x10000, RZ ;  /* 0x0001000000007824 */ /* 0x000fe200078e00ff */
[----:B------:R-:W-:Y:S02]  /*0ed0*/  SHF.L.U32 R5, R2, 0x10, RZ ;  /* 0x0000001002057819 */ /* 0x000fe400000006ff */
[----:B------:R-:W-:Y:S01]  /*0ee0*/  PRMT R86, R91, 0x7632, R86 ;  /* 0x000076325b567816 */ /* 0x000fe20000000056 */
[----:B------:R-:W-:Y:S01]  /*0ef0*/  FADD.FTZ R3, R88, R3 ;  /* 0x0000000358037221 */ /* 0x000fe20000010000 */
[----:B------:R-:W-:Y:S01]  /*0f00*/  PRMT R4, R89, 0x7632, R4 ;  /* 0x0000763259047816 */ /* 0x000fe20000000004 */
[----:B------:R-:W-:Y:S01]  /*0f10*/  FADD.FTZ R5, R0, R5 ;  /* 0x0000000500057221 */ /* 0x000fe20000010000 */
[----:B------:R-:W-:-:S02]  /*0f20*/  SHF.L.U32 R91, R91, 0x10, RZ ;  /* 0x000000105b5b7819 */ /* 0x000fc400000006ff */
[----:B------:R-:W-:Y:S02]  /*0f30*/  SHF.L.U32 R100, R76, 0x10, RZ ;  /* 0x000000104c647819 */ /* 0x000fe400000006ff */
[----:B------:R-:W-:Y:S02]  /*0f40*/  SHF.L.U32 R84, R83, 0x10, RZ ;  /* 0x0000001053547819 */ /* 0x000fe400000006ff */
[----:B------:R-:W-:Y:S01]  /*0f50*/  SHF.L.U32 R89, R89, 0x10, RZ ;  /* 0x0000001059597819 */ /* 0x000fe200000006ff */
[----:B------:R-:W-:Y:S01]  /*0f60*/  FADD.FTZ R100, R3, R100 ;  /* 0x0000006403647221 */ /* 0x000fe20000010000 */
[C---:B------:R-:W-:Y:S01]  /*0f70*/  PRMT R11, R90.reuse, 0x7632, R11 ;  /* 0x000076325a0b7816 */ /* 0x040fe2000000000b */
[----:B------:R-:W-:Y:S01]  /*0f80*/  IMAD.U32 R90, R90, 0x10000, RZ ;  /* 0x000100005a5a7824 */ /* 0x000fe200078e00ff */
[C---:B------:R-:W-:Y:S01]  /*0f90*/  SHF.L.U32 R85, R82.reuse, 0x10, RZ ;  /* 0x0000001052557819 */ /* 0x040fe200000006ff */
[----:B------:R-:W-:Y:S01]  /*0fa0*/  FADD.FTZ R91, R91, R84 ;  /* 0x000000545b5b7221 */ /* 0x000fe20000010000 */
[----:B------:R-:W-:Y:S01]  /*0fb0*/  PRMT R0, R81, 0x7632, R0 ;  /* 0x0000763251007816 */ /* 0x000fe20000000000 */
[----:B------:R-:W-:Y:S01]  /*0fc0*/  FADD.FTZ R10, R89, R10 ;  /* 0x0000000a590a7221 */ /* 0x000fe20000010000 */
[----:B------:R-:W-:Y:S01]  /*0fd0*/  PRMT R2, R82, 0x7632, R2 ;  /* 0x0000763252027816 */ /* 0x000fe20000000002 */
[----:B------:R-:W-:Y:S01]  /*0fe0*/  FADD.FTZ R85, R90, R85 ;  /* 0x000000555a557221 */ /* 0x000fe20000010000 */
[----:B------:R-:W-:Y:S01]  /*0ff0*/  SHF.L.U32 R99, R77, 0x10, RZ ;  /* 0x000000104d637819 */ /* 0x000fe200000006ff */
[----:B------:R-:W-:Y:S01]  /*1000*/  IMAD.U32 R84, R78, 0x10000, RZ ;  /* 0x000100004e547824 */ /* 0x000fe200078e00ff */
[----:B------:R-:W-:Y:S01]  /*1010*/  PRMT R87, R83, 0x7632, R87 ;  /* 0x0000763253577816 */ /* 0x000fe20000000057 */
[----:B------:R-:W-:Y:S01]  /*1020*/  IMAD.U32 R11, R11, 0x10000, RZ ;  /* 0x000100000b0b7824 */ /* 0x000fe200078e00ff */
        /* <DEDUP_REMOVED lines=12> */
[----:B------:R-:W-:-:S02]  /*10f0*/  PRMT R3, R78, 0x7632, R3 ;  /* 0x000076324e037816 */ /* 0x000fc40000000003 */
        /* <DEDUP_REMOVED lines=16> */
.L_x_2406:
        /* <DEDUP_REMOVED lines=11> */
[C---:B------:R-:W-:Y:S01]  /*12b0*/  PRMT R86, R91.reuse, 0x7632, R86 ;  /* 0x000076325b567816 */ /* 0x040fe20000000056 */
[----:B------:R-:W-:Y:S01]  /*12c0*/  IMAD.U32 R91, R91, 0x10000, RZ ;  /* 0x000100005b5b7824 */ /* 0x000fe200078e00ff */
[----:B------:R-:W-:-:S02]  /*12d0*/  PRMT R0, R80, 0x7632, R0 ;  /* 0x0000763250007816 */ /* 0x000fc40000000000 */
[----:B------:R-:W-:Y:S02]  /*12e0*/  PRMT R2, R81, 0x7632, R2 ;  /* 0x0000763251027816 */ /* 0x000fe40000000002 */
[----:B------:R-:W-:Y:S02]  /*12f0*/  PRMT R3, R82, 0x7632, R3 ;  /* 0x0000763252037816 */ /* 0x000fe40000000003 */
[----:B------:R-:W-:Y:S02]  /*1300*/  SHF.L.U32 R87, R11, 0x10, RZ ;  /* 0x000000100b577819 */ /* 0x000fe400000006ff */
[----:B------:R-:W-:Y:S01]  /*1310*/  SHF.L.U32 R84, R5, 0x10, RZ ;  /* 0x0000001005547819 */ /* 0x000fe200000006ff */
[----:B------:R-:W-:Y:S01]  /*1320*/  IMAD.U32 R10, R3, 0x10000, RZ ;  /* 0x00010000030a7824 */ /* 0x000fe200078e00ff */
[----:B------:R-:W-:Y:S02]  /*1330*/  SHF.L.U32 R11, R4, 0x10, RZ ;  /* 0x00000010040b7819 */ /* 0x000fe400000006ff */
[----:B------:R-:W-:-:S02]  /*1340*/  SHF.L.U32 R90, R90, 0x10, RZ ;  /* 0x000000105a5a7819 */ /* 0x000fc400000006ff */
[----:B------:R-:W-:Y:S02]  /*1350*/  SHF.L.U32 R103, R82, 0x10, RZ ;  /* 0x0000001052677819 */ /* 0x000fe400000006ff */
[----:B------:R-:W-:Y:S02]  /*1360*/  SHF.L.U32 R88, R83, 0x10, RZ ;  /* 0x0000001053587819 */ /* 0x000fe400000006ff */
        /* <DEDUP_REMOVED lines=8> */
[----:B------:R-:W-:Y:S01]  /*13f0*/  F2FP.BF16.F32.PACK_AB R86, R2, R103 ;  /* 0x000000670256723e */ /* 0x000fe200000010ff */
[----:B------:R-:W-:-:S02]  /*1400*/  FADD.FTZ R5, R84, R5 ;  /* 0x0000000554057221 */ /* 0x000fc40000010000 */
[----:B------:R-:W-:Y:S02]  /*1410*/  F2FP.BF16.F32.PACK_AB R87, R3, R0 ;  /* 0x000000000357723e */ /* 0x000fe400000010ff */
[----:B------:R-:W-:Y:S02]  /*1420*/  F2FP.BF16.F32.PACK_AB R85, R4, R99 ;  /* 0x000000630455723e */ /* 0x000fe400000010ff */
[----:B------:R-:W-:Y:S01]  /*1430*/  F2FP.BF16.F32.PACK_AB R84, R5, R100 ;  /* 0x000000640554723e */ /* 0x000fe200000010ff */
[----:B------:R-:W-:Y:S06]  /*1440*/  BRA `(.L_x_2407) ;  /* 0x0000000000b87947 */ /* 0x000fec0003800000 */
.L_x_2405:
[----:B------:R-:W-:Y:S05]  /*1450*/  @!P2 BRA `(.L_x_2408) ;  /* 0x000000000084a947 */ /* 0x000fea0003800000 */
[----:B-----5:R-:W-:Y:S01]  /*1460*/  PRMT R2, R88, 0x7632, R2 ;  /* 0x0000763258027816 */ /* 0x020fe20000000002 */
[----:B------:R-:W-:Y:S01]  /*1470*/  IMAD.U32 R103, R78, 0x10000, RZ ;  /* 0x000100004e677824 */ /* 0x000fe200078e00ff */
[C---:B------:R-:W-:Y:S01]  /*1480*/  PRMT R4, R89.reuse, 0x7632, R4 ;  /* 0x0000763259047816 */ /* 0x040fe20000000004 */
[----:B------:R-:W-:Y:S01]  /*1490*/  IMAD.U32 R89, R89, 0x10000, RZ ;  /* 0x0001000059597824 */ /* 0x000fe200078e00ff */
[----:B------:R-:W-:Y:S01]  /*14a0*/  SHF.L.U32 R84, R77, 0x10, RZ ;  /* 0x000000104d547819 */ /* 0x000fe200000006ff */
[----:B------:R-:W-:Y:S01]  /*14b0*/  IMAD.U32 R10, R10, 0x10000, RZ ;  /* 0x000100000a0a7824 */ /* 0x000fe200078e00ff */
[----:B------:R-:W-:Y:S02]  /*14c0*/  SHF.L.U32 R88, R88, 0x10, RZ ;  /* 0x0000001058587819 */ /* 0x000fe400000006ff */
[----:B------:R-:W-:Y:S01]  /*14d0*/  SHF.L.U32 R3, R76, 0x10, RZ ;  /* 0x000000104c037819 */ /* 0x000fe200000006ff */
[----:B------:R-:W-:Y:S01]  /*14e0*/  FADD.FTZ R99, R89, R84 ;  /* 0x0000005459637221 */ /* 0x000fe20000010000 */
[----:B------:R-:W-:-:S02]  /*14f0*/  PRMT R5, R90, 0x7632, R5 ;  /* 0x000076325a057816 */ /* 0x000fc40000000005 */
[----:B------:R-:W-:Y:S01]  /*1500*/  PRMT R85, R91, 0x7632, R85 ;  /* 0x000076325b557816 */ /* 0x000fe20000000055 */
[----:B------:R-:W-:Y:S01]  /*1510*/  FADD.FTZ R100, R88, R3 ;  /* 0x0000000358647221 */ /* 0x000fe20000010000 */
[----:B------:R-:W-:Y:S02]  /*1520*/  SHF.L.U32 R3, R0, 0x10, RZ ;  /* 0x0000001000037819 */ /* 0x000fe400000006ff */
        /* <DEDUP_REMOVED lines=9> */
[----:B------:R-:W-:Y:S02]  /*15c0*/  SHF.L.U32 R4, R4, 0x10, RZ ;  /* 0x0000001004047819 */ /* 0x000fe400000006ff */
        /* <DEDUP_REMOVED lines=10> */
.L_x_2408:
        /* <DEDUP_REMOVED lines=12> */
.L_x_2407:
[----:B------:R-:W0:Y:S01]  /*1730*/  @P0 LDC.64 R10, c[0x0][0x3a8] ;  /* 0x0000ea00ff0a0b82 */ /* 0x000e220000000a00 */
[C---:B------:R-:W-:Y:S01]  /*1740*/  IADD3 R88, PT, PT, R109.reuse, 0x20, RZ ;  /* 0x000000206d587810 */ /* 0x040fe20007ffe0ff */
[----:B0-----:R-:W-:-:S05]  /*1750*/  @P0 IMAD.WIDE.U32 R10, R109, 0x10, R10 ;  /* 0x000000106d0a0825 */ /* 0x001fca00078e000a */
[----:B------:R1:W-:Y:S02]  /*1760*/  @P0 STG.E.128 desc[UR6][R10.64], R84 ;  /* 0x000000540a000986 */ /* 0x0003e4000c101d06 */
.L_x_2404:
[----:B0--3--:R-:W-:Y:S05]  /*1770*/  BSYNC.RECONVERGENT B0 ;  /* 0x0000000000007941 */ /* 0x009fea0003800200 */
.L_x_2403:
[----:B------:R-:W-:Y:S01]  /*1780*/  ISETP.GE.U32.AND P4, PT, R96, 0x40, PT ;  /* 0x000000406000780c */ /* 0x000fe20003f86070 */
[----:B------:R-:W-:-:S12]  /*1790*/  BSSY.RECONVERGENT B0, `(.L_x_2409) ;  /* 0x00000aa000007945 */ /* 0x000fd80003800200 */
[----:B------:R-:W-:Y:S05]  /*17a0*/  @!P4 BRA `(.L_x_2410) ;  /* 0x0000000800a0c947 */ /* 0x000fea0003800000 */
[----:B------:R-:W-:Y:S01]  /*17b0*/  ISETP.NE.U32.AND P1, PT, RZ, UR10, PT ;  /* 0x0000000aff007c0c */ /* 0x000fe2000bf25070 */
[----:B----4-:R-:W0:Y:S01]  /*17c0*/  LDC.64 R8, c[0x0][0x390] ;  /* 0x0000e400ff087b82 */ /* 0x010e220000000a00 */
[----:B------:R-:W-:Y:S02]  /*17d0*/  ISETP.NE.U32.AND P2, PT, RZ, UR12, PT ;  /* 0x0000000cff007c0c */ /* 0x000fe4000bf45070 */
[----:B------:R-:W-:Y:S02]  /*17e0*/  ISETP.NE.AND.EX P1, PT, RZ, UR11, PT, P1 ;  /* 0x0000000bff007c0c */ /* 0x000fe4000bf25310 */
[----:B------:R-:W-:-:S11]  /*17f0*/  ISETP.NE.AND.EX P2, PT, RZ, UR13, PT, P2 ;  /* 0x0000000dff007c0c */ /* 0x000fd6000bf45320 */
[----:B------:R-:W2:Y:S08]  /*1800*/  @P1 LDC.64 R6, c[0x0][0x398] ;  /* 0x0000e600ff061b82 */ /* 0x000eb00000000a00 */
[----:B------:R-:W3:Y:S01]  /*1810*/  @P2 LDC.64 R90, c[0x0][0x3a0] ;  /* 0x0000e800ff5a2b82 */ /* 0x000ee20000000a00 */
[----:B0-----:R-:W-:-:S06]  /*1820*/  IMAD.WIDE.U32 R8, R88, 0x10, R8 ;  /* 0x0000001058087825 */ /* 0x001fcc00078e0008 */
[----:B-1----:R-:W5:Y:S01]  /*1830*/  LDG.E.128 R8, desc[UR6][R8.64] ;  /* 0x0000000608087981 */ /* 0x002f62000c1e1d00 */
[----:B--2---:R-:W-:-:S05]  /*1840*/  @P1 IMAD.WIDE.U32 R6, R88, 0x10, R6 ;  /* 0x0000001058061825 */ /* 0x004fca00078e0006 */
[----:B------:R0:W5:Y:S01]  /*1850*/  @P1 LDG.E.128 R80, desc[UR6][R6.64] ;  /* 0x0000000606501981 */ /* 0x000162000c1e1d00 */
[----:B---3--:R-:W-:-:S05]  /*1860*/  @P2 IMAD.WIDE.U32 R90, R88, 0x10, R90 ;  /* 0x00000010585a2825 */ /* 0x008fca00078e005a */
        /* <DEDUP_REMOVED lines=13> */
[C---:B------:R-:W-:Y:S02]  /*1940*/  PRMT R8, R9.reuse, 0x7632, R8 ;  /* 0x0000763209087816 */ /* 0x040fe40000000008 */
[----:B------:R-:W-:Y:S01]  /*1950*/  SHF.L.U32 R101, R9, 0x10, RZ ;  /* 0x0000001009657819 */ /* 0x000fe200000006ff */
[----:B------:R-:W-:Y:S01]  /*1960*/  IMAD.U32 R7, R7, 0x10000, RZ ;  /* 0x0001000007077824 */ /* 0x000fe200078e00ff */
[C---:B------:R-:W-:Y:S02]  /*1970*/  PRMT R9, R10.reuse, 0x7632, R9 ;  /* 0x000076320a097816 */ /* 0x040fe40000000009 */
[----:B------:R-:W-:Y:S02]  /*1980*/  PRMT R105, R11, 0x7632, R105 ;  /* 0x000076320b697816 */ /* 0x000fe40000000069 */
[----:B------:R-:W-:-:S02]  /*1990*/  SHF.L.U32 R104, R10, 0x10, RZ ;  /* 0x000000100a687819 */ /* 0x000fc400000006ff */
[----:B------:R-:W-:Y:S02]  /*19a0*/  SHF.L.U32 R6, R11, 0x10, RZ ;  /* 0x000000100b067819 */ /* 0x000fe400000006ff */
[----:B------:R-:W-:Y:S02]  /*19b0*/  SHF.L.U32 R8, R8, 0x10, RZ ;  /* 0x0000001008087819 */ /* 0x000fe400000006ff */
[----:B------:R-:W-:Y:S02]  /*19c0*/  SHF.L.U32 R9, R9, 0x10, RZ ;  /* 0x0000001009097819 */ /* 0x000fe400000006ff */
[----:B------:R-:W-:Y:S01]  /*19d0*/  SHF.L.U32 R105, R105, 0x10, RZ ;  /* 0x0000001069697819 */ /* 0x000fe200000006ff */
[----:B------:R-:W-:Y:S06]  /*19e0*/  BRA `(.L_x_2413) ;  /* 0x0000000800047947 */ /* 0x000fec0003800000 */
.L_x_2412:
[----:B------:R-:W-:Y:S01]  /*19f0*/  PRMT R85, R9, 0x7632, R85 ;  /* 0x0000763209557816 */ /* 0x000fe20000000055 */
[----:B------:R-:W-:Y:S01]  /*1a00*/  IMAD.U32 R89, R89, 0x10000, RZ ;  /* 0x0001000059597824 */ /* 0x000fe200078e00ff */
[----:B------:R-:W-:Y:S02]  /*1a10*/  SHF.L.U32 R101, R9, 0x10, RZ ;  /* 0x0000001009657819 */ /* 0x000fe400000006ff */
[C---:B------:R-:W-:Y:S01]  /*1a20*/  PRMT R84, R8.reuse, 0x7632, R84 ;  /* 0x0000763208547816 */ /* 0x040fe20000000054 */
[----:B------:R-:W-:Y:S01]  /*1a30*/  IMAD.U32 R8, R8, 0x10000, RZ ;  /* 0x0001000008087824 */ /* 0x000fe200078e00ff */
[----:B------:R-:W-:Y:S02]  /*1a40*/  SHF.L.U32 R9, R76, 0x10, RZ ;  /* 0x000000104c097819 */ /* 0x000fe400000006ff */
[C---:B------:R-:W-:Y:S02]  /*1a50*/  PRMT R86, R10.reuse, 0x7632, R86 ;  /* 0x000076320a567816 */ /* 0x040fe40000000056 */
[----:B------:R-:W-:Y:S01]  /*1a60*/  SHF.L.U32 R104, R10, 0x10, RZ ;  /* 0x000000100a687819 */ /* 0x000fe200000006ff */
[----:B------:R-:W-:Y:S01]  /*1a70*/  IMAD.U32 R10, R77, 0x10000, RZ ;  /* 0x000100004d0a7824 */ /* 0x000fe200078e00ff */
[----:B------:R-:W-:Y:S01]  /*1a80*/  PRMT R91, R11, 0x7632, R91 ;  /* 0x000076320b5b7816 */ /* 0x000fe2000000005b */
[----:B------:R-:W-:Y:S01]  /*1a90*/  FADD.FTZ R102, R9, R8 ;  /* 0x0000000809667221 */ /* 0x000fe20000010000 */
[----:B------:R-:W-:Y:S01]  /*1aa0*/  SHF.L.U32 R92, R11, 0x10, RZ ;  /* 0x000000100b5c7819 */ /* 0x000fe200000006ff */
[----:B------:R-:W-:Y:S01]  /*1ab0*/  FADD.FTZ R101, R10, R101 ;  /* 0x000000650a657221 */ /* 0x000fe20000010000 */
[----:B------:R-:W-:Y:S01]  /*1ac0*/  SHF.L.U32 R9, R79, 0x10, RZ ;  /* 0x000000104f097819 */ /* 0x000fe200000006ff */
[----:B------:R-:W-:Y:S01]  /*1ad0*/  IMAD.U32 R10, R91, 0x10000, RZ ;  /* 0x000100005b0a7824 */ /* 0x000fe200078e00ff */
[----:B------:R-:W-:-:S02]  /*1ae0*/  SHF.L.U32 R7, R7, 0x10, RZ ;  /* 0x0000001007077819 */ /* 0x000fc400000006ff */
        /* <DEDUP_REMOVED lines=17> */
.L_x_2411:
        /* <DEDUP_REMOVED lines=9> */
[--C-:B------:R-:W-:Y:S01]  /*1c90*/  FADD.FTZ R101, R6, R9.reuse ;  /* 0x0000000906657221 */ /* 0x100fe20000010000 */
[----:B------:R-:W-:Y:S01]  /*1ca0*/  PRMT R9, R83, 0x7632, R9 ;  /* 0x0000763253097816 */ /* 0x000fe20000000009 */
[----:B------:R-:W-:Y:S01]  /*1cb0*/  IMAD.U32 R84, R84, 0x10000, RZ ;  /* 0x0001000054547824 */ /* 0x000fe200078e00ff */
[C---:B------:R-:W-:Y:S01]  /*1cc0*/  PRMT R86, R10.reuse, 0x7632, R86 ;  /* 0x000076320a567816 */ /* 0x040fe20000000056 */
[----:B------:R-:W-:Y:S01]  /*1cd0*/  FADD.FTZ R102, R7, R8 ;  /* 0x0000000807667221 */ /* 0x000fe20000010000 */
[----:B------:R-:W-:Y:S01]  /*1ce0*/  SHF.L.U32 R10, R10, 0x10, RZ ;  /* 0x000000100a0a7819 */ /* 0x000fe200000006ff */
[----:B------:R-:W-:Y:S01]  /*1cf0*/  IMAD.U32 R105, R9, 0x10000, RZ ;  /* 0x0001000009697824 */ /* 0x000fe200078e00ff */
[----:B------:R-:W-:-:S02]  /*1d00*/  SHF.L.U32 R87, R82, 0x10, RZ ;  /* 0x0000001052577819 */ /* 0x000fc400000006ff */
[----:B------:R-:W-:Y:S02]  /*1d10*/  PRMT R8, R82, 0x7632, R8 ;  /* 0x0000763252087816 */ /* 0x000fe40000000008 */
[----:B------:R-:W-:Y:S01]  /*1d20*/  PRMT R7, R81, 0x7632, R7 ;  /* 0x0000763251077816 */ /* 0x000fe20000000007 */
[----:B------:R-:W-:Y:S01]  /*1d30*/  FADD.FTZ R104, R87, R10 ;  /* 0x0000000a57687221 */ /* 0x000fe20000010000 */
[----:B------:R-:W-:Y:S02]  /*1d40*/  PRMT R89, R11, 0x7632, R89 ;  /* 0x000076320b597816 */ /* 0x000fe40000000059 */
[----:B------:R-:W-:Y:S02]  /*1d50*/  PRMT R6, R80, 0x7632, R6 ;  /* 0x0000763250067816 */ /* 0x000fe40000000006 */
[----:B------:R-:W-:Y:S02]  /*1d60*/  SHF.L.U32 R9, R8, 0x10, RZ ;  /* 0x0000001008097819 */ /* 0x000fe400000006ff */
[----:B------:R-:W-:-:S02]  /*1d70*/  SHF.L.U32 R8, R7, 0x10, RZ ;  /* 0x0000001007087819 */ /* 0x000fc400000006ff */
[----:B------:R-:W-:Y:S02]  /*1d80*/  SHF.L.U32 R11, R11, 0x10, RZ ;  /* 0x000000100b0b7819 */ /* 0x000fe400000006ff */
[----:B------:R-:W-:Y:S02]  /*1d90*/  SHF.L.U32 R10, R83, 0x10, RZ ;  /* 0x00000010530a7819 */ /* 0x000fe400000006ff */
[----:B------:R-:W-:Y:S02]  /*1da0*/  SHF.L.U32 R85, R85, 0x10, RZ ;  /* 0x0000001055557819 */ /* 0x000fe400000006ff */
[----:B------:R-:W-:Y:S02]  /*1db0*/  SHF.L.U32 R86, R86, 0x10, RZ ;  /* 0x0000001056567819 */ /* 0x000fe400000006ff */
        /* <DEDUP_REMOVED lines=12> */
.L_x_2414:
[----:B-----5:R-:W-:Y:S01]  /*1e80*/  PRMT R84, R9, 0x7632, R84 ;  /* 0x0000763209547816 */ /* 0x020fe20000000054 */
[----:B------:R-:W-:Y:S01]  /*1e90*/  IMAD.U32 R92, R83, 0x10000, RZ ;  /* 0x00010000535c7824 */ /* 0x000fe200078e00ff */
[----:B------:R-:W-:Y:S01]  /*1ea0*/  SHF.L.U32 R85, R9, 0x10, RZ ;  /* 0x0000001009557819 */ /* 0x000fe200000006ff */
[----:B------:R-:W-:Y:S01]  /*1eb0*/  IMAD.U32 R104, R78, 0x10000, RZ ;  /* 0x000100004e687824 */ /* 0x000fe200078e00ff */
[C---:B------:R-:W-:Y:S01]  /*1ec0*/  PRMT R7, R8.reuse, 0x7632, R7 ;  /* 0x0000763208077816 */ /* 0x040fe20000000007 */
[----:B------:R-:W-:Y:S01]  /*1ed0*/  IMAD.U32 R8, R8, 0x10000, RZ ;  /* 0x0001000008087824 */ /* 0x000fe200078e00ff */
[C---:B------:R-:W-:Y:S02]  /*1ee0*/  SHF.L.U32 R9, R80.reuse, 0x10, RZ ;  /* 0x0000001050097819 */ /* 0x040fe400000006ff */
[----:B------:R-:W-:Y:S02]  /*1ef0*/  PRMT R6, R80, 0x7632, R6 ;  /* 0x0000763250067816 */ /* 0x000fe40000000006 */
[----:B------:R-:W-:Y:S01]  /*1f00*/  SHF.L.U32 R7, R7, 0x10, RZ ;  /* 0x0000001007077819 */ /* 0x000fe200000006ff */
[----:B------:R-:W-:Y:S01]  /*1f10*/  FADD.FTZ R8, R9, R8 ;  /* 0x0000000809087221 */ /* 0x000fe20000010000 */
[----:B------:R-:W-:-:S02]  /*1f20*/  SHF.L.U32 R9, R76, 0x10, RZ ;  /* 0x000000104c097819 */ /* 0x000fc400000006ff */
[----:B------:R-:W-:Y:S02]  /*1f30*/  SHF.L.U32 R6, R6, 0x10, RZ ;  /* 0x0000001006067819 */ /* 0x000fe400000006ff */
[C---:B------:R-:W-:Y:S01]  /*1f40*/  PRMT R86, R10.reuse, 0x7632, R86 ;  /* 0x000076320a567816 */ /* 0x040fe20000000056 */
[----:B------:R-:W-:Y:S01]  /*1f50*/  FADD.FTZ R102, R9, R8 ;  /* 0x0000000809667221 */ /* 0x000fe20000010000 */
[----:B------:R-:W-:Y:S01]  /*1f60*/  SHF.L.U32 R87, R10, 0x10, RZ ;  /* 0x000000100a577819 */ /* 0x000fe200000006ff */
[--C-:B------:R-:W-:Y:S01]  /*1f70*/  FADD.FTZ R7, R7, R6.reuse ;  /* 0x0000000607077221 */ /* 0x100fe20000010000 */
[----:B------:R-:W-:Y:S02]  /*1f80*/  SHF.L.U32 R10, R81, 0x10, RZ ;  /* 0x00000010510a7819 */ /* 0x000fe400000006ff */
[C---:B------:R-:W-:Y:S01]  /*1f90*/  PRMT R89, R11.reuse, 0x7632, R89 ;  /* 0x000076320b597816 */ /* 0x040fe20000000059 */
[----:B------:R-:W-:Y:S01]  /*1fa0*/  IMAD.U32 R11, R11, 0x10000, RZ ;  /* 0x000100000b0b7824 */ /* 0x000fe200078e00ff */
[----:B------:R-:W-:Y:S01]  /*1fb0*/  PRMT R6, R81, 0x7632, R6 ;  /* 0x0000763251067816 */ /* 0x000fe20000000006 */
[----:B------:R-:W-:Y:S01]  /*1fc0*/  FADD.FTZ R10, R10, R85 ;  /* 0x000000550a0a7221 */ /* 0x000fe20000010000 */
[----:B------:R-:W-:Y:S01]  /*1fd0*/  PRMT R8, R82, 0x7632, R8 ;  /* 0x0000763252087816 */ /* 0x000fe20000000008 */
[----:B------:R-:W-:Y:S01]  /*1fe0*/  FADD.FTZ R92, R92, R11 ;  /* 0x0000000b5c5c7221 */ /* 0x000fe20000010000 */
[----:B------:R-:W-:-:S02]  /*1ff0*/  PRMT R9, R83, 0x7632, R9 ;  /* 0x0000763253097816 */ /* 0x000fc40000000009 */
[----:B------:R-:W-:Y:S01]  /*2000*/  SHF.L.U32 R101, R77, 0x10, RZ ;  /* 0x000000104d657819 */ /* 0x000fe200000006ff */
[----:B------:R-:W-:Y:S01]  /*2010*/  IMAD.U32 R8, R8, 0x10000, RZ ;  /* 0x0001000008087824 */ /* 0x000fe200078e00ff */
        /* <DEDUP_REMOVED lines=8> */
[----:B------:R-:W-:-:S02]  /*20a0*/  PRMT R10, R79, 0x7632, R10 ;  /* 0x000076324f0a7816 */ /* 0x000fc4000000000a */
[----:B------:R-:W-:Y:S01]  /*20b0*/  SHF.L.U32 R90, R82, 0x10, RZ ;  /* 0x00000010525a7819 */ /* 0x000fe200000006ff */
[--C-:B------:R-:W-:Y:S01]  /*20c0*/  FADD.FTZ R105, R86, R9.reuse ;  /* 0x0000000956697221 */ /* 0x100fe20000010000 */
[----:B------:R-:W-:Y:S01]  /*20d0*/  PRMT R6, R76, 0x7632, R6 ;  /* 0x000076324c067816 */ /* 0x000fe20000000006 */
[----:B------:R-:W-:Y:S01]  /*20e0*/  IMAD.U32 R86, R10, 0x10000, RZ ;  /* 0x000100000a567824 */ /* 0x000fe200078e00ff */
[----:B------:R-:W-:Y:S01]  /*20f0*/  PRMT R9, R78, 0x7632, R9 ;  /* 0x000076324e097816 */ /* 0x000fe20000000009 */
[----:B------:R-:W-:Y:S01]  /*2100*/  FADD.FTZ R87, R90, R87 ;  /* 0x000000575a577221 */ /* 0x000fe20000010000 */
[----:B------:R-:W-:Y:S01]  /*2110*/  PRMT R8, R77, 0x7632, R8 ;  /* 0x000076324d087816 */ /* 0x000fe20000000008 */
[----:B------:R-:W-:Y:S01]  /*2120*/  FADD.FTZ R105, R105, R86 ;  /* 0x0000005669697221 */ /* 0x000fe20000010000 */
[----:B------:R-:W-:Y:S01]  /*2130*/  SHF.L.U32 R85, R79, 0x10, RZ ;  /* 0x000000104f557819 */ /* 0x000fe200000006ff */
[----:B------:R-:W-:Y:S01]  /*2140*/  FADD.FTZ R104, R104, R87 ;  /* 0x0000005768687221 */ /* 0x000fe20000010000 */
[----:B------:R-:W-:-:S02]  /*2150*/  SHF.L.U32 R9, R9, 0x10, RZ ;  /* 0x0000001009097819 */ /* 0x000fc400000006ff */
[----:B------:R-:W-:Y:S02]  /*2160*/  SHF.L.U32 R8, R8, 0x10, RZ ;  /* 0x0000001008087819 */ /* 0x000fe400000006ff */
[----:B------:R-:W-:Y:S01]  /*2170*/  SHF.L.U32 R10, R6, 0x10, RZ ;  /* 0x00000010060a7819 */ /* 0x000fe200000006ff */
[----:B------:R-:W-:Y:S01]  /*2180*/  FADD.FTZ R6, R85, R92 ;  /* 0x0000005c55067221 */ /* 0x000fe20000010000 */
[----:B------:R-:W-:Y:S01]  /*2190*/  FADD.FTZ R9, R84, R9 ;  /* 0x0000000954097221 */ /* 0x000fe20000010000 */
[----:B------:R-:W-:Y:S02]  /*21a0*/  FADD.FTZ R8, R11, R8 ;  /* 0x000000080b087221 */ /* 0x000fe40000010000 */
[----:B------:R-:W-:Y:S01]  /*21b0*/  FADD.FTZ R7, R7, R10 ;  /* 0x0000000a07077221 */ /* 0x000fe20000010000 */
[----:B------:R-:W-:Y:S02]  /*21c0*/  F2FP.BF16.F32.PACK_AB R87, R105, R6 ;  /* 0x000000066957723e */ /* 0x000fe400000010ff */
[----:B------:R-:W-:-:S02]  /*21d0*/  F2FP.BF16.F32.PACK_AB R86, R9, R104 ;  /* 0x000000680956723e */ /* 0x000fc400000010ff */
[----:B------:R-:W-:Y:S02]  /*21e0*/  F2FP.BF16.F32.PACK_AB R85, R8, R101 ;  /* 0x000000650855723e */ /* 0x000fe400000010ff */
[----:B------:R-:W-:-:S07]  /*21f0*/  F2FP.BF16.F32.PACK_AB R84, R7, R102 ;  /* 0x000000660754723e */ /* 0x000fce00000010ff */
.L_x_2413:
[----:B------:R-:W0:Y:S02]  /*2200*/  @P0 LDC.64 R10, c[0x0][0x3a8] ;  /* 0x0000ea00ff0a0b82 */ /* 0x000e240000000a00 */
[----:B0-----:R-:W-:-:S05]  /*2210*/  @P0 IMAD.WIDE.U32 R10, R88, 0x10, R10 ;  /* 0x00000010580a0825 */ /* 0x001fca00078e000a */
[----:B------:R0:W-:Y:S02]  /*2220*/  @P0 STG.E.128 desc[UR6][R10.64], R84 ;  /* 0x000000540a000986 */ /* 0x0001e4000c101d06 */
.L_x_2410:
[----:B------:R-:W-:Y:S05]  /*2230*/  BSYNC.RECONVERGENT B0 ;  /* 0x0000000000007941 */ /* 0x000fea0003800200 */
.L_x_2409:
        /* <DEDUP_REMOVED lines=76> */
.L_x_2432:
        /* <DEDUP_REMOVED lines=15> */
[--C-:B------:R-:W-:Y:S01]  /*27f0*/  FADD.FTZ R93, R100, -R110.reuse ;  /* 0x8000006e645d7221 */ /* 0x100fe20000010000 */
[--C-:B-1----:R-:W-:Y:S01]  /*2800*/  FADD.FTZ R11, R5, -R110.reuse ;  /* 0x8000006e050b7221 */ /* 0x102fe20000010000 */
[--C-:B------:R-:W-:Y:S01]  /*2810*/  FADD.FTZ R95, R99, -R110.reuse ;  /* 0x8000006e635f7221 */ /* 0x100fe20000010000 */
[----:B------:R-:W-:Y:S01]  /*2820*/  FADD.FTZ R89, R4, -R110 ;  /* 0x8000006e04597221 */ /* 0x000fe20000010000 */
[C---:B------:R-:W-:Y:S01]  /*2830*/  FMUL.FTZ R93, R108.reuse, R93 ;  /* 0x0000005d6c5d7220 */ /* 0x040fe20000410000 */
[C---:B0-----:R-:W-:Y:S01]  /*2840*/  FMUL.FTZ R92, R108.reuse, R11 ;  /* 0x0000000b6c5c7220 */ /* 0x041fe20000410000 */
[C---:B------:R-:W-:Y:S01]  /*2850*/  FMUL.FTZ R95, R108.reuse, R95 ;  /* 0x0000005f6c5f7220 */ /* 0x040fe20000410000 */
[----:B------:R-:W-:Y:S01]  /*2860*/  FMUL.FTZ R94, R108, R89 ;  /* 0x000000596c5e7220 */ /* 0x000fe20000410000 */
[----:B-----5:R-:W-:Y:S01]  /*2870*/  FFMA.FTZ R88, R93, R12, R32 ;  /* 0x0000000c5d587223 */ /* 0x020fe20000010020 */
[----:B------:R-:W-:Y:S01]  /*2880*/  FFMA.FTZ R11, R92, R13, R33 ;  /* 0x0000000d5c0b7223 */ /* 0x000fe20000010021 */
[----:B------:R-:W-:Y:S01]  /*2890*/  FFMA.FTZ R89, R95, R14, R34 ;  /* 0x0000000e5f597223 */ /* 0x000fe20000010022 */
[----:B------:R-:W-:Y:S01]  /*28a0*/  FFMA.FTZ R10, R94, R15, R35 ;  /* 0x0000000f5e0a7223 */ /* 0x000fe20000010023 */
[----:B------:R-:W0:Y:S01]  /*28b0*/  LDC.64 R106, c[0x0][0x428] ;  /* 0x00010a00ff6a7b82 */ /* 0x000e220000000a00 */
[--C-:B------:R-:W-:Y:S01]  /*28c0*/  FADD.FTZ R91, R103, -R110.reuse ;  /* 0x8000006e675b7221 */ /* 0x100fe20000010000 */
[----:B------:R-:W-:Y:S01]  /*28d0*/  F2FP.BF16.F32.PACK_AB R88, R11, R88 ;  /* 0x000000580b58723e */ /* 0x000fe200000010ff */
[--C-:B------:R-:W-:Y:S01]  /*28e0*/  FADD.FTZ R111, R2, -R110.reuse ;  /* 0x8000006e026f7221 */ /* 0x100fe20000010000 */
[----:B------:R-:W-:Y:S01]  /*28f0*/  F2FP.BF16.F32.PACK_AB R89, R10, R89 ;  /* 0x000000590a59723e */ /* 0x000fe200000010ff */
[--C-:B------:R-:W-:Y:S01]  /*2900*/  FADD.FTZ R115, R0, -R110.reuse ;  /* 0x8000006e00737221 */ /* 0x100fe20000010000 */
[----:B------:R-:W-:Y:S01]  /*2910*/  FADD.FTZ R117, R3, -R110 ;  /* 0x8000006e03757221 */ /* 0x000fe20000010000 */
[C---:B------:R-:W-:Y:S01]  /*2920*/  FMUL.FTZ R113, R108.reuse, R91 ;  /* 0x0000005b6c717220 */ /* 0x040fe20000410000 */
[----:B------:R-:W1:Y:S01]  /*2930*/  LDC.64 R10, c[0x0][0x430] ;  /* 0x00010c00ff0a7b82 */ /* 0x000e620000000a00 */
[C---:B------:R-:W-:Y:S01]  /*2940*/  FMUL.FTZ R112, R108.reuse, R111 ;  /* 0x0000006f6c707220 */ /* 0x040fe20000410000 */
[C---:B------:R-:W-:Y:S01]  /*2950*/  FMUL.FTZ R115, R108.reuse, R115 ;  /* 0x000000736c737220 */ /* 0x040fe20000410000 */
[----:B------:R-:W-:Y:S01]  /*2960*/  FMUL.FTZ R114, R108, R117 ;  /* 0x000000756c727220 */ /* 0x000fe20000410000 */
[----:B------:R-:W-:Y:S01]  /*2970*/  FFMA.FTZ R90, R113, R16, R28 ;  /* 0x00000010715a7223 */ /* 0x000fe2000001001c */
[----:B------:R-:W-:Y:S01]  /*2980*/  FFMA.FTZ R91, R112, R17, R29 ;  /* 0x00000011705b7223 */ /* 0x000fe2000001001d */
[----:B------:R-:W-:Y:S01]  /*2990*/  FFMA.FTZ R111, R115, R18, R30 ;  /* 0x00000012736f7223 */ /* 0x000fe2000001001e */
[----:B------:R-:W-:Y:S01]  /*29a0*/  FFMA.FTZ R116, R114, R19, R31 ;  /* 0x0000001372747223 */ /* 0x000fe2000001001f */
[----:B------:R-:W-:Y:S01]  /*29b0*/  FFMA.FTZ R113, R113, R24, R36 ;  /* 0x0000001871717223 */ /* 0x000fe20000010024 */
[----:B------:R-:W-:Y:S01]  /*29c0*/  FFMA.FTZ R92, R92, R21, R41 ;  /* 0x000000155c5c7223 */ /* 0x000fe20000010029 */
[----:B------:R-:W-:-:S02]  /*29d0*/  F2FP.BF16.F32.PACK_AB R90, R91, R90 ;  /* 0x0000005a5b5a723e */ /* 0x000fc400000010ff */
[----:B------:R-:W-:Y:S01]  /*29e0*/  F2FP.BF16.F32.PACK_AB R91, R116, R111 ;  /* 0x0000006f745b723e */ /* 0x000fe200000010ff */
[----:B------:R-:W-:Y:S01]  /*29f0*/  FFMA.FTZ R111, R93, R20, R40 ;  /* 0x000000145d6f7223 */ /* 0x000fe20000010028 */
[----:B------:R-:W-:Y:S01]  /*2a00*/  FFMA.FTZ R116, R114, R27, R39 ;  /* 0x0000001b72747223 */ /* 0x000fe20000010027 */
[----:B------:R-:W-:Y:S01]  /*2a10*/  FFMA.FTZ R93, R95, R22, R42 ;  /* 0x000000165f5d7223 */ /* 0x000fe2000001002a */
[----:B------:R-:W-:Y:S01]  /*2a20*/  FFMA.FTZ R114, R112, R25, R37 ;  /* 0x0000001970727223 */ /* 0x000fe20000010025 */
[----:B------:R-:W-:Y:S01]  /*2a30*/  FFMA.FTZ R95, R115, R26, R38 ;  /* 0x0000001a735f7223 */ /* 0x000fe20000010026 */
[----:B------:R-:W-:Y:S01]  /*2a40*/  FFMA.FTZ R112, R94, R23, R43 ;  /* 0x000000175e707223 */ /* 0x000fe2000001002b */
[----:B0-----:R-:W-:Y:S01]  /*2a50*/  IMAD.WIDE.U32 R106, R109, 0x10, R106 ;  /* 0x000000106d6a7825 */ /* 0x001fe200078e006a */
[----:B------:R-:W-:Y:S02]  /*2a60*/  F2FP.BF16.F32.PACK_AB R92, R92, R111 ;  /* 0x0000006f5c5c723e */ /* 0x000fe400000010ff */
[----:B------:R-:W-:-:S02]  /*2a70*/  F2FP.BF16.F32.PACK_AB R95, R116, R95 ;  /* 0x0000005f745f723e */ /* 0x000fc400000010ff */
[----:B------:R-:W-:Y:S01]  /*2a80*/  F2FP.BF16.F32.PACK_AB R94, R114, R113 ;  /* 0x00000071725e723e */ /* 0x000fe200000010ff */
[C---:B-1----:R-:W-:Y:S01]  /*2a90*/  IMAD.WIDE.U32 R10, R109.reuse, 0x10, R10 ;  /* 0x000000106d0a7825 */ /* 0x042fe200078e000a */
[----:B------:R-:W-:Y:S01]  /*2aa0*/  F2FP.BF16.F32.PACK_AB R93, R112, R93 ;  /* 0x0000005d705d723e */ /* 0x000fe200000010ff */
[----:B------:R2:W-:Y:S02]  /*2ab0*/  STG.E.128 desc[UR6][R106.64], R88 ;  /* 0x000000586a007986 */ /* 0x0005e4000c101d06 */
[----:B------:R-:W-:Y:S02]  /*2ac0*/  VIADD R109, R109, 0x20 ;  /* 0x000000206d6d7836 */ /* 0x000fe40000000000 */
[----:B------:R2:W-:Y:S05]  /*2ad0*/  STG.E.128 desc[UR6][R10.64], R92 ;  /* 0x0000005c0a007986 */ /* 0x0005ea000c101d06 */
.L_x_2417:
[----:B------:R-:W-:Y:S05]  /*2ae0*/  BSYNC.RECONVERGENT B0 ;  /* 0x0000000000007941 */ /* 0x000fea0003800200 */
.L_x_2416:
[----:B------:R-:W-:Y:S04]  /*2af0*/  BSSY.RECONVERGENT B0, `(.L_x_2418) ;  /* 0x0000030000007945 */ /* 0x000fe80003800200 */
[----:B------:R-:W-:Y:S05]  /*2b00*/  @!P4 BRA `(.L_x_2419) ;  /* 0x0000000000b8c947 */ /* 0x000fea0003800000 */
[----:B-12---:R-:W1:Y:S01]  /*2b10*/  LDC.64 R10, c[0x0][0x428] ;  /* 0x00010a00ff0a7b82 */ /* 0x006e620000000a00 */
[--C-:B------:R-:W-:Y:S01]  /*2b20*/  FADD.FTZ R91, R102, -R110.reuse ;  /* 0x8000006e665b7221 */ /* 0x100fe20000010000 */
[--C-:B------:R-:W-:Y:S01]  /*2b30*/  FADD.FTZ R89, R7, -R110.reuse ;  /* 0x8000006e07597221 */ /* 0x100fe20000010000 */
[--C-:B------:R-:W-:Y:S01]  /*2b40*/  FADD.FTZ R93, R101, -R110.reuse ;  /* 0x8000006e655d7221 */ /* 0x100fe20000010000 */
[--C-:B------:R-:W-:Y:S01]  /*2b50*/  FADD.FTZ R95, R8, -R110.reuse ;  /* 0x8000006e085f7221 */ /* 0x100fe20000010000 */
[--C-:B------:R-:W-:Y:S01]  /*2b60*/  FADD.FTZ R111, R104, -R110.reuse ;  /* 0x8000006e686f7221 */ /* 0x100fe20000010000 */
[--C-:B------:R-:W-:Y:S01]  /*2b70*/  FADD.FTZ R113, R9, -R110.reuse ;  /* 0x8000006e09717221 */ /* 0x100fe20000010000 */
[C---:B------:R-:W-:Y:S01]  /*2b80*/  FMUL.FTZ R91, R108.reuse, R91 ;  /* 0x0000005b6c5b7220 */ /* 0x040fe20000410000 */
[----:B------:R-:W2:Y:S01]  /*2b90*/  LDC.64 R106, c[0x0][0x430] ;  /* 0x00010c00ff6a7b82 */ /* 0x000ea20000000a00 */
[----:B0-----:R-:W-:Y:S01]  /*2ba0*/  FMUL.FTZ R92, R108, R89 ;  /* 0x000000596c5c7220 */ /* 0x001fe20000410000 */
[--C-:B------:R-:W-:Y:S01]  /*2bb0*/  FADD.FTZ R115, R6, -R110.reuse ;  /* 0x8000006e06737221 */ /* 0x100fe20000010000 */
[----:B------:R-:W-:Y:S01]  /*2bc0*/  FADD.FTZ R117, R105, -R110 ;  /* 0x8000006e69757221 */ /* 0x000fe20000010000 */
[C---:B------:R-:W-:Y:S01]  /*2bd0*/  FMUL.FTZ R93, R108.reuse, R93 ;  /* 0x0000005d6c5d7220 */ /* 0x040fe20000410000 */
[C---:B------:R-:W-:Y:S01]  /*2be0*/  FMUL.FTZ R94, R108.reuse, R95 ;  /* 0x0000005f6c5e7220 */ /* 0x040fe20000410000 */
[C---:B------:R-:W-:Y:S01]  /*2bf0*/  FMUL.FTZ R95, R108.reuse, R111 ;  /* 0x0000006f6c5f7220 */ /* 0x040fe20000410000 */
[----:B------:R-:W-:Y:S01]  /*2c00*/  FMUL.FTZ R110, R108, R113 ;  /* 0x000000716c6e7220 */ /* 0x000fe20000410000 */
[----:B-----5:R-:W-:Y:S01]  /*2c10*/  FFMA.FTZ R88, R91, R44, R64 ;  /* 0x0000002c5b587223 */ /* 0x020fe20000010040 */
[----:B------:R-:W-:Y:S01]  /*2c20*/  FFMA.FTZ R89, R92, R45, R65 ;  /* 0x0000002d5c597223 */ /* 0x000fe20000010041 */
[----:B------:R-:W-:Y:S01]  /*2c30*/  FMUL.FTZ R111, R108, R115 ;  /* 0x000000736c6f7220 */ /* 0x000fe20000410000 */
[----:B------:R-:W-:Y:S01]  /*2c40*/  FFMA.FTZ R90, R93, R46, R66 ;  /* 0x0000002e5d5a7223 */ /* 0x000fe20000010042 */
[----:B------:R-:W-:Y:S01]  /*2c50*/  FFMA.FTZ R113, R94, R47, R67 ;  /* 0x0000002f5e717223 */ /* 0x000fe20000010043 */
[----:B------:R-:W-:Y:S01]  /*2c60*/  FFMA.FTZ R112, R95, R48, R60 ;  /* 0x000000305f707223 */ /* 0x000fe2000001003c */
[----:B------:R-:W-:Y:S01]  /*2c70*/  FFMA.FTZ R115, R110, R49, R61 ;  /* 0x000000316e737223 */ /* 0x000fe2000001003d */
[----:B------:R-:W-:Y:S01]  /*2c80*/  FMUL.FTZ R108, R108, R117 ;  /* 0x000000756c6c7220 */ /* 0x000fe20000410000 */
[----:B------:R-:W-:Y:S01]  /*2c90*/  F2FP.BF16.F32.PACK_AB R88, R89, R88 ;  /* 0x000000585958723e */ /* 0x000fe200000010ff */
[----:B-1----:R-:W-:Y:S01]  /*2ca0*/  IMAD.WIDE.U32 R10, R109, 0x10, R10 ;  /* 0x000000106d0a7825 */ /* 0x002fe200078e000a */
[----:B------:R-:W-:-:S03]  /*2cb0*/  F2FP.BF16.F32.PACK_AB R89, R113, R90 ;  /* 0x0000005a7159723e */ /* 0x000fc600000010ff */
[C---:B------:R-:W-:Y:S01]  /*2cc0*/  FFMA.FTZ R114, R108.reuse, R51, R63 ;  /* 0x000000336c727223 */ /* 0x040fe2000001003f */
[----:B------:R-:W-:Y:S01]  /*2cd0*/  F2FP.BF16.F32.PACK_AB R90, R115, R112 ;  /* 0x00000070735a723e */ /* 0x000fe200000010ff */
[----:B------:R-:W-:Y:S01]  /*2ce0*/  FFMA.FTZ R112, R95, R56, R68 ;  /* 0x000000385f707223 */ /* 0x000fe20000010044 */
[----:B------:R-:W-:Y:S01]  /*2cf0*/  FFMA.FTZ R95, R111, R58, R70 ;  /* 0x0000003a6f5f7223 */ /* 0x000fe20000010046 */
[----:B------:R-:W-:Y:S01]  /*2d00*/  FFMA.FTZ R116, R108, R59, R71 ;  /* 0x0000003b6c747223 */ /* 0x000fe20000010047 */
[----:B--2---:R-:W-:-:S04]  /*2d10*/  IMAD.WIDE.U32 R106, R109, 0x10, R106 ;  /* 0x000000106d6a7825 */ /* 0x004fc800078e006a */
[----:B------:R-:W-:Y:S01]  /*2d20*/  FFMA.FTZ R109, R91, R52, R72 ;  /* 0x000000345b6d7223 */ /* 0x000fe20000010048 */
[----:B------:R-:W-:Y:S01]  /*2d30*/  FFMA.FTZ R91, R111, R50, R62 ;  /* 0x000000326f5b7223 */ /* 0x000fe2000001003e */
[----:B------:R-:W-:Y:S01]  /*2d40*/  FFMA.FTZ R93, R93, R54, R74 ;  /* 0x000000365d5d7223 */ /* 0x000fe2000001004a */
[----:B------:R-:W-:Y:S01]  /*2d50*/  FFMA.FTZ R111, R110, R57, R69 ;  /* 0x000000396e6f7223 */ /* 0x000fe20000010045 */
[----:B------:R-:W-:Y:S01]  /*2d60*/  FFMA.FTZ R108, R94, R55, R75 ;  /* 0x000000375e6c7223 */ /* 0x000fe2000001004b */
[----:B------:R-:W-:Y:S01]  /*2d70*/  FFMA.FTZ R92, R92, R53, R73 ;  /* 0x000000355c5c7223 */ /* 0x000fe20000010049 */
[----:B------:R-:W-:Y:S02]  /*2d80*/  F2FP.BF16.F32.PACK_AB R91, R114, R91 ;  /* 0x0000005b725b723e */ /* 0x000fe400000010ff */
[----:B------:R-:W-:Y:S02]  /*2d90*/  F2FP.BF16.F32.PACK_AB R95, R116, R95 ;  /* 0x0000005f745f723e */ /* 0x000fe400000010ff */
[----:B------:R-:W-:Y:S01]  /*2da0*/  F2FP.BF16.F32.PACK_AB R94, R111, R112 ;  /* 0x000000706f5e723e */ /* 0x000fe200000010ff */
[----:B------:R3:W-:Y:S01]  /*2db0*/  STG.E.128 desc[UR6][R10.64], R88 ;  /* 0x000000580a007986 */ /* 0x0007e2000c101d06 */
[----:B------:R-:W-:-:S02]  /*2dc0*/  F2FP.BF16.F32.PACK_AB R93, R108, R93 ;  /* 0x0000005d6c5d723e */ /* 0x000fc400000010ff */
[----:B------:R-:W-:-:S05]  /*2dd0*/  F2FP.BF16.F32.PACK_AB R92, R92, R109 ;  /* 0x0000006d5c5c723e */ /* 0x000fca00000010ff */
[----:B------:R3:W-:Y:S02]  /*2de0*/  STG.E.128 desc[UR6][R106.64], R92 ;  /* 0x0000005c6a007986 */ /* 0x0007e4000c101d06 */
.L_x_2419:
[----:B------:R-:W-:Y:S05]  /*2df0*/  BSYNC.RECONVERGENT B0 ;  /* 0x0000000000007941 */ /* 0x000fea0003800200 */
.L_x_2418:
[----:B-123--:R-:W1:Y:S02]  /*2e00*/  LDC.64 R10, c[0x0][0x380] ;  /* 0x0000e000ff0a7b82 */ /* 0x00ee640000000a00 */
[----:B-1----:R-:W-:-:S04]  /*2e10*/  LEA R98, R10, R98, 0x2 ;  /* 0x000000620a627211 */ /* 0x002fc800078e10ff */
[----:B------:R-:W-:-:S13]  /*2e20*/  ISETP.GE.AND P2, PT, R98, R11, PT ;  /* 0x0000000b6200720c */ /* 0x000fda0003f46270 */
[----:B------:R-:W-:Y:S05]  /*2e30*/  @!P2 BRA `(.L_x_2420) ;  /* 0xffffffdc00a4a947 */ /* 0x000fea000383ffff */
[----:B------:R-:W-:Y:S05]  /*2e40*/  EXIT ;  /* 0x000000000000794d */ /* 0x000fea0003800000 */
.L_x_2415:
[----:B------:R-:W-:Y:S01]  /*2e50*/  HFMA2 R106, -RZ, RZ, 0, 5.9604644775390625e-08 ;  /* 0x00000001ff6a7431 */ /* 0x000fe200000001ff */
[----:B------:R-:W-:Y:S01]  /*2e60*/  BSSY B0, `(.L_x_2421) ;  /* 0x0000007000007945 */ /* 0x000fe20003800000 */
[----:B------:R-:W-:Y:S01]  /*2e70*/  MOV R107, R11 ;  /* 0x0000000b006b7202 */ /* 0x000fe20000000f00 */
[----:B------:R-:W-:Y:S01]  /*2e80*/  IMAD.MOV.U32 R111, RZ, RZ, 0x1f ;  /* 0x0000001fff6f7424 */ /* 0x000fe200078e00ff */
[----:B------:R-:W-:-:S07]  /*2e90*/  MOV R94, 0xffffffff ;  /* 0xffffffff005e7802 */ /* 0x000fce0000000f00 */
[----:B----45:R-:W-:Y:S05]  /*2ea0*/  WARPSYNC.COLLECTIVE R94, `(.L_x_2422) ;  /* 0x000000005e087348 */ /* 0x030fea0003c00000 */
[----:B------:R0:W1:Y:S02]  /*2eb0*/  SHFL.BFLY P6, R95, R107, R106, R111 ;  /* 0x0c00006a6b5f7389 */ /* 0x00006400000c006f */
[----:B01--45:R-:W-:Y:S05]  /*2ec0*/  ENDCOLLECTIVE ;  /* 0x000000000000791b */ /* 0x033fea0003800000 */
.L_x_2422:
[----:B------:R-:W-:Y:S05]  /*2ed0*/  BSYNC B0 ;  /* 0x0000000000007941 */ /* 0x000fea0003800000 */
.L_x_2421:
[----:B------:R-:W-:Y:S01]  /*2ee0*/  MOV R10, R95 ;  /* 0x0000005f000a7202 */ /* 0x000fe20000000f00 */
[----:B------:R-:W-:Y:S02]  /*2ef0*/  IMAD.MOV.U32 R106, RZ, RZ, 0x2 ;  /* 0x00000002ff6a7424 */ /* 0x000fe400078e00ff */
[----:B------:R-:W-:Y:S01]  /*2f00*/  HFMA2 R111, -RZ, RZ, 0, 1.847743988037109375e-06 ;  /* 0x0000001fff6f7431 */ /* 0x000fe200000001ff */
[----:B------:R-:W-:Y:S01]  /*2f10*/  MOV R94, 0xffffffff ;  /* 0xffffffff005e7802 */ /* 0x000fe20000000f00 */
[----:B------:R-:W0:Y:S01]  /*2f20*/  LDC R90, c[0x0][0x400] ;  /* 0x00010000ff5a7b82 */ /* 0x000e220000000800 */
[----:B------:R-:W-:-:S05]  /*2f30*/  FADD.FTZ R88, R11, R10 ;  /* 0x0000000a0b587221 */ /* 0x000fca0000010000 */
[----:B------:R-:W-:-:S07]  /*2f40*/  MOV R107, R88 ;  /* 0x00000058006b7202 */ /* 0x000fce0000000f00 */
[----:B0-----:R-:W-:Y:S05]  /*2f50*/  WARPSYNC.COLLECTIVE R94, `(.L_x_2423) ;  /* 0x000000005e087348 */ /* 0x001fea0003c00000 */
[----:B------:R1:W2:Y:S02]  /*2f60*/  SHFL.BFLY P6, R95, R107, R106, R111 ;  /* 0x0c00006a6b5f7389 */ /* 0x0002a400000c006f */
[----:B012---:R-:W-:Y:S05]  /*2f70*/  ENDCOLLECTIVE ;  /* 0x000000000000791b */ /* 0x007fea0003800000 */
.L_x_2423:
[----:B------:R-:W-:Y:S01]  /*2f80*/  HFMA2 R106, -RZ, RZ, 0, 2.384185791015625e-07 ;  /* 0x00000004ff6a7431 */ /* 0x000fe200000001ff */
[----:B------:R-:W-:-:S05]  /*2f90*/  MOV R89, R95 ;  /* 0x0000005f00597202 */ /* 0x000fca0000000f00 */
[----:B------:R-:W-:-:S04]  /*2fa0*/  FADD.FTZ R89, R88, R89 ;  /* 0x0000005958597221 */ /* 0x000fc80000010000 */
[----:B------:R-:W-:-:S07]  /*2fb0*/  IMAD.MOV.U32 R107, RZ, RZ, R89 ;  /* 0x000000ffff6b7224 */ /* 0x000fce00078e0059 */
[----:B------:R-:W-:Y:S05]  /*2fc0*/  WARPSYNC.COLLECTIVE R94, `(.L_x_2424) ;  /* 0x000000005e087348 */ /* 0x000fea0003c00000 */
[----:B------:R0:W1:Y:S02]  /*2fd0*/  SHFL.BFLY P6, R95, R107, R106, R111 ;  /* 0x0c00006a6b5f7389 */ /* 0x00006400000c006f */
[----:B01----:R-:W-:Y:S05]  /*2fe0*/  ENDCOLLECTIVE ;  /* 0x000000000000791b */ /* 0x003fea0003800000 */
.L_x_2424:
[----:B------:R-:W-:Y:S01]  /*2ff0*/  IMAD.MOV.U32 R106, RZ, RZ, 0x8 ;  /* 0x00000008ff6a7424 */ /* 0x000fe200078e00ff */
[----:B------:R-:W-:-:S05]  /*3000*/  MOV R10, R95 ;  /* 0x0000005f000a7202 */ /* 0x000fca0000000f00 */
[----:B------:R-:W-:-:S05]  /*3010*/  FADD.FTZ R92, R89, R10 ;  /* 0x0000000a595c7221 */ /* 0x000fca0000010000 */
[----:B------:R-:W-:-:S07]  /*3020*/  MOV R107, R92 ;  /* 0x0000005c006b7202 */ /* 0x000fce0000000f00 */
[----:B------:R-:W-:Y:S05]  /*3030*/  WARPSYNC.COLLECTIVE R94, `(.L_x_2425) ;  /* 0x000000005e087348 */ /* 0x000fea0003c00000 */
[----:B------:R0:W1:Y:S02]  /*3040*/  SHFL.BFLY P6, R95, R107, R106, R111 ;  /* 0x0c00006a6b5f7389 */ /* 0x00006400000c006f */
[----:B01----:R-:W-:Y:S05]  /*3050*/  ENDCOLLECTIVE ;  /* 0x000000000000791b */ /* 0x003fea0003800000 */
.L_x_2425:
[----:B------:R-:W-:Y:S01]  /*3060*/  HFMA2 R106, -RZ, RZ, 0, 9.5367431640625e-07 ;  /* 0x00000010ff6a7431 */ /* 0x000fe200000001ff */
[----:B------:R-:W-:-:S05]  /*3070*/  MOV R91, R95 ;  /* 0x0000005f005b7202 */ /* 0x000fca0000000f00 */
[----:B------:R-:W-:-:S05]  /*3080*/  FADD.FTZ R93, R92, R91 ;  /* 0x0000005b5c5d7221 */ /* 0x000fca0000010000 */
[----:B------:R-:W-:-:S07]  /*3090*/  MOV R107, R93 ;  /* 0x0000005d006b7202 */ /* 0x000fce0000000f00 */
[----:B------:R-:W-:Y:S05]  /*30a0*/  WARPSYNC.COLLECTIVE R94, `(.L_x_2426) ;  /* 0x000000005e087348 */ /* 0x000fea0003c00000 */
[----:B------:R0:W1:Y:S02]  /*30b0*/  SHFL.BFLY P6, R95, R107, R106, R111 ;  /* 0x0c00006a6b5f7389 */ /* 0x00006400000c006f */
[----:B01----:R-:W-:Y:S05]  /*30c0*/  ENDCOLLECTIVE ;  /* 0x000000000000791b */ /* 0x003fea0003800000 */
.L_x_2426:
[----:B------:R-:W-:Y:S02]  /*30d0*/  HFMA2 R106, -RZ, RZ, 0, 5.9604644775390625e-08 ;  /* 0x00000001ff6a7431 */ /* 0x000fe400000001ff */
        /* <DEDUP_REMOVED lines=40> */
.L_x_2427:
[----:B------:R-:W-:Y:S01]  /*3360*/  HFMA2 R106, -RZ, RZ, 0, 1.1920928955078125e-07 ;  /* 0x00000002ff6a7431 */ /* 0x000fe200000001ff */
[----:B------:R-:W-:-:S05]  /*3370*/  MOV R11, R95 ;  /* 0x0000005f000b7202 */ /* 0x000fca0000000f00 */
[----:B------:R-:W-:-:S04]  /*3380*/  FADD.FTZ R11, R10, R11 ;  /* 0x0000000b0a0b7221 */ /* 0x000fc80000010000 */
[----:B------:R-:W-:-:S07]  /*3390*/  IMAD.MOV.U32 R107, RZ, RZ, R11 ;  /* 0x000000ffff6b7224 */ /* 0x000fce00078e000b */
[----:B------:R-:W-:Y:S05]  /*33a0*/  WARPSYNC.COLLECTIVE R94, `(.L_x_2428) ;  /* 0x000000005e087348 */ /* 0x000fea0003c00000 */
[----:B------:R0:W1:Y:S02]  /*33b0*/  SHFL.BFLY P6, R95, R107, R106, R111 ;  /* 0x0c00006a6b5f7389 */ /* 0x00006400000c006f */
[----:B01----:R-:W-:Y:S05]  /*33c0*/  ENDCOLLECTIVE ;  /* 0x000000000000791b */ /* 0x003fea0003800000 */
.L_x_2428:
[----:B------:R-:W-:Y:S01]  /*33d0*/  IMAD.MOV.U32 R106, RZ, RZ, 0x4 ;  /* 0x00000004ff6a7424 */ /* 0x000fe200078e00ff */
[----:B------:R-:W-:-:S05]  /*33e0*/  MOV R88, R95 ;  /* 0x0000005f00587202 */ /* 0x000fca0000000f00 */
[----:B------:R-:W-:-:S05]  /*33f0*/  FADD.FTZ R88, R11, R88 ;  /* 0x000000580b587221 */ /* 0x000fca0000010000 */
[----:B------:R-:W-:-:S07]  /*3400*/  MOV R107, R88 ;  /* 0x00000058006b7202 */ /* 0x000fce0000000f00 */
[----:B------:R-:W-:Y:S05]  /*3410*/  WARPSYNC.COLLECTIVE R94, `(.L_x_2429) ;  /* 0x000000005e087348 */ /* 0x000fea0003c00000 */
[----:B------:R0:W1:Y:S02]  /*3420*/  SHFL.BFLY P6, R95, R107, R106, R111 ;  /* 0x0c00006a6b5f7389 */ /* 0x00006400000c006f */
[----:B01----:R-:W-:Y:S05]  /*3430*/  ENDCOLLECTIVE ;  /* 0x000000000000791b */ /* 0x003fea0003800000 */
.L_x_2429:
[----:B------:R-:W-:Y:S01]  /*3440*/  HFMA2 R106, -RZ, RZ, 0, 4.76837158203125e-07 ;  /* 0x00000008ff6a7431 */ /* 0x000fe200000001ff */
[----:B------:R-:W-:-:S05]  /*3450*/  MOV R89, R95 ;  /* 0x0000005f00597202 */ /* 0x000fca0000000f00 */
[----:B------:R-:W-:-:S05]  /*3460*/  FADD.FTZ R89, R88, R89 ;  /* 0x0000005958597221 */ /* 0x000fca0000010000 */
[----:B------:R-:W-:-:S07]  /*3470*/  MOV R107, R89 ;  /* 0x00000059006b7202 */ /* 0x000fce0000000f00 */
[----:B------:R-:W-:Y:S05]  /*3480*/  WARPSYNC.COLLECTIVE R94, `(.L_x_2430) ;  /* 0x000000005e087348 */ /* 0x000fea0003c00000 */
[----:B------:R0:W1:Y:S02]  /*3490*/  SHFL.BFLY P6, R95, R107, R106, R111 ;  /* 0x0c00006a6b5f7389 */ /* 0x00006400000c006f */
[----:B01----:R-:W-:Y:S05]  /*34a0*/  ENDCOLLECTIVE ;  /* 0x000000000000791b */ /* 0x003fea0003800000 */
.L_x_2430:
[----:B------:R-:W-:Y:S02]  /*34b0*/  HFMA2 R106, -RZ, RZ, 0, 9.5367431640625e-07 ;  /* 0x00000010ff6a7431 */ /* 0x000fe400000001ff */
[----:B------:R-:W-:-:S04]  /*34c0*/  IMAD.MOV.U32 R92, RZ, RZ, R95 ;  /* 0x000000ffff5c7224 */ /* 0x000fc800078e005f */
[----:B------:R-:W-:-:S05]  /*34d0*/  FADD.FTZ R92, R89, R92 ;  /* 0x0000005c595c7221 */ /* 0x000fca0000010000 */
[----:B------:R-:W-:-:S07]  /*34e0*/  MOV R107, R92 ;  /* 0x0000005c006b7202 */ /* 0x000fce0000000f00 */
[----:B------:R-:W-:Y:S05]  /*34f0*/  WARPSYNC.COLLECTIVE R94, `(.L_x_2431) ;  /* 0x000000005e087348 */ /* 0x000fea0003c00000 */
[----:B------:R0:W1:Y:S02]  /*3500*/  SHFL.BFLY P6, R95, R107, R106, R111 ;  /* 0x0c00006a6b5f7389 */ /* 0x00006400000c006f */
[----:B01----:R-:W-:Y:S05]  /*3510*/  ENDCOLLECTIVE ;  /* 0x000000000000791b */ /* 0x003fea0003800000 */
.L_x_2431:
[----:B------:R-:W-:Y:S01]  /*3520*/  MOV R93, R95 ;  /* 0x0000005f005d7202 */ /* 0x000fe20000000f00 */
[----:B------:R-:W-:Y:S06]  /*3530*/  BRA `(.L_x_2432) ;  /* 0xfffffff000707947 */ /* 0x000fec000383ffff */
.L_x_2433:
        /* <DEDUP_REMOVED lines=12> */
.L_x_12113:


//--------------------- .text._ZN10layer_norm31ln_parallel_residual_fwd_kernelINS_13Kernel_traitsIf13__nv_bfloat16S2_S2_fjLj512ELj1ELj4ELj1ELj16ENS_18Kernel_traits_baseILj512EfS2_S2_S2_fjLj128EEEEELb0ELb0ELb1EEEvNS_9FwdParamsE --------------------------
	.section	.text._ZN10layer_norm31ln_parallel_residual_fwd_kernelINS_13Kernel_traitsIf13__nv_bfloat16S2_S2_fjLj512ELj1ELj4ELj1ELj16ENS_18Kernel_traits_baseILj512EfS2_S2_S2_fjLj128EEEEELb0ELb0ELb1EEEvNS_9FwdParamsE,"ax",@progbits
	.align	128
        .global         _ZN10layer_norm31ln_parallel_residual_fwd_kernelINS_13Kernel_traitsIf13__nv_bfloat16S2_S2_fjLj512ELj1ELj4ELj1ELj16ENS_18Kernel_traits_baseILj512EfS2_S2_S2_fjLj128EEEEELb0ELb0ELb1EEEvNS_9FwdParamsE
        .type           _ZN10layer_norm31ln_parallel_residual_fwd_kernelINS_13Kernel_traitsIf13__nv_bfloat16S2_S2_fjLj512ELj1ELj4ELj1ELj16ENS_18Kernel_traits_baseILj512EfS2_S2_S2_fjLj128EEEEELb0ELb0ELb1EEEvNS_9FwdParamsE,@function
        .size           _ZN10layer_norm31ln_parallel_residual_fwd_kernelINS_13Kernel_traitsIf13__nv_bfloat16S2_S2_fjLj512ELj1ELj4ELj1ELj16ENS_18Kernel_traits_baseILj512EfS2_S2_S2_fjLj128EEEEELb0ELb0ELb1EEEvNS_9FwdParamsE,(.L_x_12114 - _ZN10layer_norm31ln_parallel_residual_fwd_kernelINS_13Kernel_traitsIf13__nv_bfloat16S2_S2_fjLj512ELj1ELj4ELj1ELj16ENS_18Kernel_traits_baseILj512EfS2_S2_S2_fjLj128EEEEELb0ELb0ELb1EEEvNS_9FwdParamsE)
        .other          _ZN10layer_norm31ln_parallel_residual_fwd_kernelINS_13Kernel_traitsIf13__nv_bfloat16S2_S2_fjLj512ELj1ELj4ELj1ELj16ENS_18Kernel_traits_baseILj512EfS2_S2_S2_fjLj128EEEEELb0ELb0ELb1EEEvNS_9FwdParamsE,@"STO_CUDA_ENTRY STV_DEFAULT"
_ZN10layer_norm31ln_parallel_residual_fwd_kernelINS_13Kernel_traitsIf13__nv_bfloat16S2_S2_fjLj512ELj1ELj4ELj1ELj16ENS_18Kernel_traits_baseILj512EfS2_S2_S2_fjLj128EEEEELb0ELb0ELb1EEEvNS_9FwdParamsE:
.text._ZN10layer_norm31ln_parallel_residual_fwd_kernelINS_13Kernel_traitsIf13__nv_bfloat16S2_S2_fjLj512ELj1ELj4ELj1ELj16ENS_18Kernel_traits_baseILj512EfS2_S2_S2_fjLj128EEEEELb0ELb0ELb1EEEvNS_9FwdParamsE:
        /* <DEDUP_REMOVED lines=19> */
[----:B0-----:R-:W-:-:S05]  /*0130*/  IMAD.WIDE.U32 R8, R2, 0x20, R8 ;  /* 0x0000002002087825 */ /* 0x001fca00078e0008 */
[----:B------:R-:W3:Y:S01]  /*0140*/  LDG.E.128 R28, desc[UR6][R8.64+0x10] ;  /* 0x00001006081c7981 */ /* 0x000ee2000c1e1d00 */
[----:B--2---:R-:W-:-:S03]  /*0150*/  IMAD.WIDE.U32 R12, R2, 0x20, R12 ;  /* 0x00000020020c7825 */ /* 0x004fc600078e000c */
[----:B------:R-:W2:Y:S04]  /*0160*/  LDG.E.128 R40, desc[UR6][R8.64+0x400] ;  /* 0x0004000608287981 */ /* 0x000ea8000c1e1d00 */
[----:B------:R-:W4:Y:S04]  /*0170*/  LDG.E.128 R32, desc[UR6][R12.64] ;  /* 0x000000060c207981 */ /* 0x000f28000c1e1d00 */
[----:B------:R-:W2:Y:S04]  /*0180*/  LDG.E.128 R36, desc[UR6][R12.64+0x10] ;  /* 0x000010060c247981 */ /* 0x000ea8000c1e1d00 */
[----:B------:R-:W2:Y:S04]  /*0190*/  LDG.E.128 R44, desc[UR6][R8.64+0x410] ;  /* 0x00041006082c7981 */ /* 0x000ea8000c1e1d00 */
[----:B------:R-:W2:Y:S04]  /*01a0*/  LDG.E.128 R48, desc[UR6][R12.64+0x400] ;  /* 0x000400060c307981 */ /* 0x000ea8000c1e1d00 */
[----:B------:R-:W2:Y:S01]  /*01b0*/  LDG.E.128 R52, desc[UR6][R12.64+0x410] ;  /* 0x000410060c347981 */ /* 0x000ea2000c1e1d00 */
[----:B-1----:R-:W-:-:S03]  /*01c0*/  ISETP.NE.U32.AND P1, PT, RZ, UR4, PT ;  /* 0x00000004ff007c0c */ /* 0x002fc6000bf25070 */
[----:B------:R0:W5:Y:S01]  /*01d0*/  LDG.E.128 R20, desc[UR6][R8.64] ;  /* 0x0000000608147981 */ /* 0x000162000c1e1d00 */
[----:B------:R-:W-:-:S13]  /*01e0*/  ISETP.NE.AND.EX P1, PT, RZ, UR5, PT, P1 ;  /* 0x00000005ff007c0c */ /* 0x000fda000bf25310 */
[----:B------:R-:W1:Y:S01]  /*01f0*/  @P1 LDC.64 R26, c[0x0][0x440] ;  /* 0x00011000ff1a1b82 */ /* 0x000e620000000a00 */
[----:B------:R-:W-:Y:S02]  /*0200*/  @!P1 CS2R R6, SRZ ;  /* 0x0000000000069805 */ /* 0x000fe4000001ff00 */
[----:B------:R-:W-:Y:S02]  /*0210*/  @!P1 CS2R R4, SRZ ;  /* 0x0000000000049805 */ /* 0x000fe4000001ff00 */
[----:B------:R-:W-:Y:S02]  /*0220*/  @!P1 CS2R R10, SRZ ;  /* 0x00000000000a9805 */ /* 0x000fe4000001ff00 */
[----:B0-----:R-:W-:Y:S02]  /*0230*/  @!P1 CS2R R8, SRZ ;  /* 0x0000000000089805 */ /* 0x001fe4000001ff00 */
[----:B------:R-:W-:Y:S02]  /*0240*/  @!P1 CS2R R14, SRZ ;  /* 0x00000000000e9805 */ /* 0x000fe4000001ff00 */
[----:B------:R-:W-:-:S02]  /*0250*/  @!P1 CS2R R12, SRZ ;  /* 0x00000000000c9805 */ /* 0x000fc4000001ff00 */
[----:B------:R-:W-:Y:S02]  /*0260*/  @!P1 CS2R R18, SRZ ;  /* 0x0000000000129805 */ /* 0x000fe4000001ff00 */
[----:B------:R-:W-:Y:S01]  /*0270*/  @!P1 CS2R R16, SRZ ;  /* 0x0000000000109805 */ /* 0x000fe2000001ff00 */
[----:B-1----:R-:W-:-:S05]  /*0280*/  @P1 IMAD.WIDE.U32 R26, R2, 0x20, R26 ;  /* 0x00000020021a1825 */ /* 0x002fca00078e001a */
[----:B------:R-:W5:Y:S04]  /*0290*/  @P1 LDG.E.128 R4, desc[UR6][R26.64] ;  /* 0x000000061a041981 */ /* 0x000f68000c1e1d00 */
[----:B------:R-:W5:Y:S04]  /*02a0*/  @P1 LDG.E.128 R8, desc[UR6][R26.64+0x10] ;  /* 0x000010061a081981 */ /* 0x000f68000c1e1d00 */
[----:B------:R-:W5:Y:S04]  /*02b0*/  @P1 LDG.E.128 R12, desc[UR6][R26.64+0x400] ;  /* 0x000400061a0c1981 */ /* 0x000f68000c1e1d00 */
[----:B------:R0:W5:Y:S01]  /*02c0*/  @P1 LDG.E.128 R16, desc[UR6][R26.64+0x410] ;  /* 0x000410061a101981 */ /* 0x000162000c1e1d00 */
[----:B------:R-:W-:-:S02]  /*02d0*/  CS2R R58, SRZ ;  /* 0x00000000003a7805 */ /* 0x000fc4000001ff00 */
[----:B------:R-:W-:Y:S02]  /*02e0*/  CS2R R56, SRZ ;  /* 0x0000000000387805 */ /* 0x000fe4000001ff00 */
[----:B------:R-:W-:Y:S02]  /*02f0*/  CS2R R62, SRZ ;  /* 0x00000000003e7805 */ /* 0x000fe4000001ff00 */
[----:B------:R-:W-:Y:S02]  /*0300*/  CS2R R60, SRZ ;  /* 0x00000000003c7805 */ /* 0x000fe4000001ff00 */
[----:B------:R-:W-:Y:S02]  /*0310*/  CS2R R66, SRZ ;  /* 0x0000000000427805 */ /* 0x000fe4000001ff00 */
[----:B------:R-:W-:Y:S02]  /*0320*/  CS2R R64, SRZ ;  /* 0x0000000000407805 */ /* 0x000fe4000001ff00 */
[----:B---3--:R-:W-:Y:S01]  /*0330*/  @!P1 MOV R24, R28 ;  /* 0x0000001c00189202 */ /* 0x008fe20000000f00 */
[--C-:B------:R-:W-:Y:S01]  /*0340*/  @!P1 IMAD.MOV.U32 R27, RZ, RZ, R31.reuse ;  /* 0x000000ffff1b9224 */ /* 0x100fe200078e001f */
[----:B------:R-:W-:Y:S01]  /*0350*/  @!P1 MOV R25, R29 ;  /* 0x0000001d00199202 */ /* 0x000fe20000000f00 */
[----:B0-----:R-:W-:Y:S01]  /*0360*/  @P1 IMAD.MOV.U32 R27, RZ, RZ, R31 ;  /* 0x000000ffff1b1224 */ /* 0x001fe200078e001f */
[----:B------:R-:W-:-:S02]  /*0370*/  @!P1 MOV R26, R30 ;  /* 0x0000001e001a9202 */ /* 0x000fc40000000f00 */
[----:B------:R-:W-:Y:S02]  /*0380*/  @P1 MOV R24, R28 ;  /* 0x0000001c00181202 */ /* 0x000fe40000000f00 */
[----:B------:R-:W-:Y:S01]  /*0390*/  @P1 MOV R25, R29 ;  /* 0x0000001d00191202 */ /* 0x000fe20000000f00 */
[--C-:B----4-:R-:W-:Y:S01]  /*03a0*/  @!P1 IMAD.MOV.U32 R31, RZ, RZ, R35.reuse ;  /* 0x000000ffff1f9224 */ /* 0x110fe200078e0023 */
[----:B------:R-:W-:Y:S01]  /*03b0*/  @P1 MOV R26, R30 ;  /* 0x0000001e001a1202 */ /* 0x000fe20000000f00 */
[----:B------:R-:W-:Y:S01]  /*03c0*/  @P1 IMAD.MOV.U32 R31, RZ, RZ, R35 ;  /* 0x000000ffff1f1224 */ /* 0x000fe200078e0023 */
[----:B------:R-:W-:Y:S02]  /*03d0*/  @!P1 MOV R28, R32 ;  /* 0x00000020001c9202 */ /* 0x000fe40000000f00 */
[----:B------:R-:W-:Y:S02]  /*03e0*/  @!P1 MOV R29, R33 ;  /* 0x00000021001d9202 */ /* 0x000fe40000000f00 */
[----:B------:R-:W-:Y:S01]  /*03f0*/  @!P1 MOV R30, R34 ;  /* 0x00000022001e9202 */ /* 0x000fe20000000f00 */
[----:B--2---:R-:W-:Y:S01]  /*0400*/  @!P1 IMAD.MOV.U32 R35, RZ, RZ, R39 ;  /* 0x000000ffff239224 */ /* 0x004fe200078e0027 */
[----:B------:R-:W-:-:S02]  /*0410*/  @P1 MOV R28, R32 ;  /* 0x00000020001c1202 */ /* 0x000fc40000000f00 */
[----:B------:R-:W-:Y:S02]  /*0420*/  @P1 MOV R29, R33 ;  /* 0x00000021001d1202 */ /* 0x000fe40000000f00 */
[----:B------:R-:W-:Y:S01]  /*0430*/  @P1 MOV R30, R34 ;  /* 0x00000022001e1202 */ /* 0x000fe20000000f00 */
[----:B------:R-:W-:Y:S01]  /*0440*/  @P1 IMAD.MOV.U32 R35, RZ, RZ, R39 ;  /* 0x000000ffff231224 */ /* 0x000fe200078e0027 */
[----:B------:R-:W-:Y:S02]  /*0450*/  @!P1 MOV R32, R36 ;  /* 0x0000002400209202 */ /* 0x000fe40000000f00 */
[----:B------:R-:W-:Y:S02]  /*0460*/  @!P1 MOV R33, R37 ;  /* 0x0000002500219202 */ /* 0x000fe40000000f00 */
[----:B------:R-:W-:Y:S01]  /*0470*/  @!P1 MOV R34, R38 ;  /* 0x0000002600229202 */ /* 0x000fe20000000f00 */
[----:B------:R-:W-:Y:S01]  /*0480*/  @!P1 IMAD.MOV.U32 R39, RZ, RZ, R43 ;  /* 0x000000ffff279224 */ /* 0x000fe200078e002b */
        /* <DEDUP_REMOVED lines=30> */
[----:B------:R-:W-:Y:S02]  /*0670*/  @!P1 MOV R50, R54 ;  /* 0x0000003600329202 */ /* 0x000fe40000000f00 */
[----:B------:R-:W-:-:S02]  /*0680*/  @P1 MOV R48, R52 ;  /* 0x0000003400301202 */ /* 0x000fc40000000f00 */
[----:B------:R-:W-:Y:S02]  /*0690*/  @P1 MOV R49, R53 ;  /* 0x0000003500311202 */ /* 0x000fe40000000f00 */
[----:B------:R-:W-:Y:S02]  /*06a0*/  CS2R R52, SRZ ;  /* 0x0000000000347805 */ /* 0x000fe4000001ff00 */
[----:B------:R-:W-:Y:S02]  /*06b0*/  @P1 MOV R50, R54 ;  /* 0x0000003600321202 */ /* 0x000fe40000000f00 */
[----:B------:R-:W-:Y:S01]  /*06c0*/  CS2R R54, SRZ ;  /* 0x0000000000367805 */ /* 0x000fe2000001ff00 */
[----:B------:R-:W-:Y:S06]  /*06d0*/  BRA `(.L_x_2435) ;  /* 0x0000000000dc7947 */ /* 0x000fec0003800000 */
.L_x_2434:
[----:B------:R-:W0:Y:S02]  /*06e0*/  LDCU.64 UR4, c[0x0][0x440] ;  /* 0x00008800ff0477ac */ /* 0x000e240008000a00 */
[----:B0-----:R-:W-:-:S04]  /*06f0*/  UISETP.NE.U32.AND UP0, UPT, UR4, URZ, UPT ;  /* 0x000000ff0400728c */ /* 0x001fc8000bf05070 */
[----:B------:R-:W-:-:S09]  /*0700*/  UISETP.NE.AND.EX UP0, UPT, UR5, URZ, UPT, UP0 ;  /* 0x000000ff0500728c */ /* 0x000fd2000bf05300 */
[----:B------:R-:W-:Y:S05]  /*0710*/  BRA.U !UP0, `(.L_x_2436) ;  /* 0x0000000108647547 */ /* 0x000fea000b800000 */
        /* <DEDUP_REMOVED lines=8> */
[----:B------:R0:W5:Y:S01]  /*07a0*/  LDG.E.128 R36, desc[UR6][R12.64+0x400] ;  /* 0x000400060c247981 */ /* 0x000162000c1e1d00 */
[----:B--2---:R-:W-:-:S03]  /*07b0*/  IMAD.WIDE.U32 R70, R2, 0x20, R6 ;  /* 0x0000002002467825 */ /* 0x004fc600078e0006 */
[----:B------:R0:W5:Y:S04]  /*07c0*/  LDG.E.128 R40, desc[UR6][R12.64+0x410] ;  /* 0x000410060c287981 */ /* 0x000168000c1e1d00 */
[----:B------:R0:W5:Y:S01]  /*07d0*/  LDG.E.128 R64, desc[UR6][R68.64] ;  /* 0x0000000644407981 */ /* 0x000162000c1e1d00 */
[----:B---3--:R-:W-:-:S03]  /*07e0*/  IMAD.WIDE.U32 R72, R2, 0x20, R8 ;  /* 0x0000002002487825 */ /* 0x008fc600078e0008 */
[----:B------:R0:W5:Y:S04]  /*07f0*/  LDG.E.128 R60, desc[UR6][R68.64+0x10] ;  /* 0x00001006443c7981 */ /* 0x000168000c1e1d00 */
        /* <DEDUP_REMOVED lines=9> */
[----:B------:R0:W5:Y:S01]  /*0890*/  LDG.E.128 R16, desc[UR6][R72.64+0x410] ;  /* 0x0004100648107981 */ /* 0x000162000c1e1d00 */
[----:B------:R-:W-:Y:S05]  /*08a0*/  BRA `(.L_x_2435) ;  /* 0x0000000000687947 */ /* 0x000fea0003800000 */
.L_x_2436:
[----:B------:R-:W0:Y:S08]  /*08b0*/  LDC.64 R4, c[0x0][0x3d0] ;  /* 0x0000f400ff047b82 */ /* 0x000e300000000a00 */
[----:B------:R-:W1:Y:S08]  /*08c0*/  LDC.64 R6, c[0x0][0x438] ;  /* 0x00010e00ff067b82 */ /* 0x000e700000000a00 */
[----:B------:R-:W2:Y:S01]  /*08d0*/  LDC.64 R8, c[0x0][0x3d8] ;  /* 0x0000f600ff087b82 */ /* 0x000ea20000000a00 */
[----:B------:R-:W-:-:S02]  /*08e0*/  CS2R R18, SRZ ;  /* 0x0000000000127805 */ /* 0x000fc4000001ff00 */
[----:B------:R-:W-:Y:S01]  /*08f0*/  CS2R R16, SRZ ;  /* 0x0000000000107805 */ /* 0x000fe2000001ff00 */
[C---:B0-----:R-:W-:Y:S01]  /*0900*/  IMAD.WIDE.U32 R4, R2.reuse, 0x20, R4 ;  /* 0x0000002002047825 */ /* 0x041fe200078e0004 */
[----:B------:R-:W-:Y:S02]  /*0910*/  CS2R R14, SRZ ;  /* 0x00000000000e7805 */ /* 0x000fe4000001ff00 */
[----:B------:R-:W-:Y:S02]  /*0920*/  CS2R R12, SRZ ;  /* 0x00000000000c7805 */ /* 0x000fe4000001ff00 */
[----:B------:R-:W-:Y:S01]  /*0930*/  CS2R R10, SRZ ;  /* 0x00000000000a7805 */ /* 0x000fe2000001ff00 */
[----:B------:R-:W5:Y:S01]  /*0940*/  LDG.E.128 R20, desc[UR6][R4.64] ;  /* 0x0000000604147981 */ /* 0x000f62000c1e1d00 */
[----:B-1----:R-:W-:-:S03]  /*0950*/  IMAD.WIDE.U32 R6, R2, 0x20, R6 ;  /* 0x0000002002067825 */ /* 0x002fc600078e0006 */
[----:B------:R-:W5:Y:S04]  /*0960*/  LDG.E.128 R24, desc[UR6][R4.64+0x10] ;  /* 0x0000100604187981 */ /* 0x000f68000c1e1d00 */
[----:B------:R-:W5:Y:S01]  /*0970*/  LDG.E.128 R36, desc[UR6][R4.64+0x400] ;  /* 0x0004000604247981 */ /* 0x000f62000c1e1d00 */
[----:B--2---:R-:W-:-:S03]  /*0980*/  IMAD.WIDE.U32 R8, R2, 0x20, R8 ;  /* 0x0000002002087825 */ /* 0x004fc600078e0008 */
[----:B------:R0:W5:Y:S04]  /*0990*/  LDG.E.128 R40, desc[UR6][R4.64+0x410] ;  /* 0x0004100604287981 */ /* 0x000168000c1e1d00 */
[----:B------:R-:W5:Y:S04]  /*09a0*/  LDG.E.128 R64, desc[UR6][R6.64] ;  /* 0x0000000606407981 */ /* 0x000f68000c1e1d00 */
[----:B------:R-:W5:Y:S01]  /*09b0*/  LDG.E.128 R60, desc[UR6][R6.64+0x10] ;  /* 0x00001006063c7981 */ /* 0x000f62000c1e1d00 */
[----:B0-----:R-:W-:-:S03]  /*09c0*/  CS2R R4, SRZ ;  /* 0x0000000000047805 */ /* 0x001fc6000001ff00 */
[----:B------:R-:W5:Y:S04]  /*09d0*/  LDG.E.128 R56, desc[UR6][R6.64+0x400] ;  /* 0x0004000606387981 */ /* 0x000f68000c1e1d00 */
[----:B------:R0:W5:Y:S04]  /*09e0*/  LDG.E.128 R52, desc[UR6][R6.64+0x410] ;  /* 0x0004100606347981 */ /* 0x000168000c1e1d00 */
[----:B------:R-:W5:Y:S04]  /*09f0*/  LDG.E.128 R28, desc[UR6][R8.64] ;  /* 0x00000006081c7981 */ /* 0x000f68000c1e1d00 */
[----:B------:R-:W5:Y:S01]  /*0a00*/  LDG.E.128 R32, desc[UR6][R8.64+0x10] ;  /* 0x0000100608207981 */ /* 0x000f62000c1e1d00 */
[----:B0-----:R-:W-:-:S03]  /*0a10*/  CS2R R6, SRZ ;  /* 0x0000000000067805 */ /* 0x001fc6000001ff00 */
[----:B------:R-:W5:Y:S04]  /*0a20*/  LDG.E.128 R44, desc[UR6][R8.64+0x400] ;  /* 0x00040006082c7981 */ /* 0x000f68000c1e1d00 */
[----:B------:R0:W5:Y:S02]  /*0a30*/  LDG.E.128 R48, desc[UR6][R8.64+0x410] ;  /* 0x0004100608307981 */ /* 0x000164000c1e1d00 */
[----:B0-----:R-:W-:-:S07]  /*0a40*/  CS2R R8, SRZ ;  /* 0x0000000000087805 */ /* 0x001fce000001ff00 */
.L_x_2435:
[----:B------:R-:W1:Y:S02]  /*0a50*/  LDCU UR4, c[0x0][0x384] ;  /* 0x00007080ff0477ac */ /* 0x000e640008000800 */
[----:B-1----:R-:W-:-:S13]  /*0a60*/  ISETP.GE.AND P1, PT, R3, UR4, PT ;  /* 0x0000000403007c0c */ /* 0x002fda000bf26270 */
[----:B------:R-:W-:Y:S05]  /*0a70*/  @P1 EXIT ;  /* 0x000000000000194d */ /* 0x000fea0003800000 */
[----:B------:R-:W1:Y:S01]  /*0a80*/  LDCU.U8 UR4, c[0x0][0x410] ;  /* 0x00008200ff0477ac */ /* 0x000e620008000000 */
[----:B------:R-:W-:Y:S01]  /*0a90*/  ISETP.NE.U32.AND P1, PT, R74, RZ, PT ;  /* 0x000000ff4a00720c */ /* 0x000fe20003f25070 */
[----:B------:R-:W2:Y:S03]  /*0aa0*/  LDCU UR5, c[0x0][0x388] ;  /* 0x00007100ff0577ac */ /* 0x000ea60008000800 */
[----:B------:R-:W-:Y:S01]  /*0ab0*/  ISETP.NE.AND.EX P1, PT, R75, RZ, PT, P1 ;  /* 0x000000ff4b00720c */ /* 0x000fe20003f25310 */
[----:B------:R-:W3:Y:S01]  /*0ac0*/  LDCU UR8, c[0x0][0x448] ;  /* 0x00008900ff0877ac */ /* 0x000ee20008000800 */
[----:B------:R-:W4:Y:S01]  /*0ad0*/  LDCU.64 UR10, c[0x0][0x3a0] ;  /* 0x00007400ff0a77ac */ /* 0x000f220008000a00 */
[----:B------:R-:W0:Y:S01]  /*0ae0*/  LDCU.64 UR12, c[0x0][0x398] ;  /* 0x00007300ff0c77ac */ /* 0x000e220008000a00 */
[----:B-1----:R-:W-:-:S13]  /*0af0*/  ISETP.NE.AND P3, PT, RZ, UR4, PT ;  /* 0x00000004ff007c0c */ /* 0x002fda000bf65270 */
.L_x_2446:
[----:B----4-:R-:W-:Y:S01]  /*0b00*/  ISETP.NE.U32.AND P2, PT, RZ, UR10, PT ;  /* 0x0000000aff007c0c */ /* 0x010fe2000bf45070 */
[----:B0-----:R-:W1:Y:S01]  /*0b10*/  LDC.64 R90, c[0x0][0x390] ;  /* 0x0000e400ff5a7b82 */ /* 0x001e620000000a00 */
[----:B--2---:R-:W-:Y:S02]  /*0b20*/  IMAD R0, R3, UR5, RZ ;  /* 0x0000000503007c24 */ /* 0x004fe4000f8e02ff */
[----:B------:R-:W-:-:S03]  /*0b30*/  ISETP.NE.AND.EX P2, PT, RZ, UR11, PT, P2 ;  /* 0x0000000bff007c0c */ /* 0x000fc6000bf45320 */
[----:B------:R-:W-:Y:S02]  /*0b40*/  SHF.R.S32.HI R81, RZ, 0x1f, R0 ;  /* 0x0000001fff517819 */ /* 0x000fe40000011400 */
[----:B------:R-:W2:Y:S02]  /*0b50*/  @P1 LDC.64 R94, c[0x0][0x398] ;  /* 0x0000e600ff5e1b82 */ /* 0x000ea40000000a00 */
[----:B------:R-:W-:-:S04]  /*0b60*/  LEA.HI R81, R81, R0, RZ, 0x3 ;  /* 0x0000000051517211 */ /* 0x000fc800078f18ff */
[----:B------:R-:W-:Y:S02]  /*0b70*/  LEA.HI.SX32 R93, R81, R2, 0x1d ;  /* 0x00000002515d7211 */ /* 0x000fe400078feaff */
[----:B------:R-:W4:Y:S03]  /*0b80*/  @P2 LDC.64 R96, c[0x0][0x3a0] ;  /* 0x0000e800ff602b82 */ /* 0x000f260000000a00 */
[----:B-1----:R-:W-:-:S06]  /*0b90*/  IMAD.WIDE.U32 R80, R93, 0x10, R90 ;  /* 0x000000105d507825 */ /* 0x002fcc00078e005a */
[----:B-----5:R-:W5:Y:S01]  /*0ba0*/  LDG.E.128 R80, desc[UR6][R80.64] ;  /* 0x0000000650507981 */ /* 0x020f62000c1e1d00 */
[----:B--2---:R-:W-:-:S05]  /*0bb0*/  @P1 IMAD.WIDE.U32 R94, R93, 0x10, R94 ;  /* 0x000000105d5e1825 */ /* 0x004fca00078e005e */
[----:B0-----:R0:W5:Y:S01]  /*0bc0*/  @P1 LDG.E.128 R72, desc[UR6][R94.64] ;  /* 0x000000065e481981 */ /* 0x001162000c1e1d00 */
[----:B----4-:R-:W-:-:S05]  /*0bd0*/  @P2 IMAD.WIDE.U32 R96, R93, 0x10, R96 ;  /* 0x000000105d602825 */ /* 0x010fca00078e0060 */
[----:B------:R-:W2:Y:S02]  /*0be0*/  @P2 LDG.E.128 R68, desc[UR6][R96.64] ;  /* 0x0000000660442981 */ /* 0x000ea4000c1e1d00 */
[----:B--2---:R-:W-:Y:S02]  /*0bf0*/  PRMT R89, R71, 0x7632, R89 ;  /* 0x0000763247597816 */ /* 0x004fe40000000059 */
        /* <DEDUP_REMOVED lines=20> */
[----:B------:R-:W-:Y:S02]  /*0d40*/  PRMT R86, R82, 0x7632, R86 ;  /* 0x0000763252567816 */ /* 0x000fe40000000056 */
[C---:B------:R-:W-:Y:S01]  /*0d50*/  PRMT R88, R83.reuse, 0x7632, R88 ;  /* 0x0000763253587816 */ /* 0x040fe20000000058 */
[----:B------:R-:W-:Y:S01]  /*0d60*/  FADD.FTZ R76, R76, R77 ;  /* 0x0000004d4c4c7221 */ /* 0x000fe20000010000 */
[----:B------:R-:W-:-:S02]  /*0d70*/  SHF.L.U32 R92, R83, 0x10, RZ ;  /* 0x00000010535c7819 */ /* 0x000fc400000006ff */
[----:B------:R-:W-:Y:S01]  /*0d80*/  SHF.L.U32 R81, R81, 0x10, RZ ;  /* 0x0000001051517819 */ /* 0x000fe200000006ff */
[----:B------:R-:W-:Y:S01]  /*0d90*/  FADD.FTZ R99, R76, R99 ;  /* 0x000000634c637221 */ /* 0x000fe20000010000 */
[----:B------:R-:W-:Y:S01]  /*0da0*/  SHF.L.U32 R82, R82, 0x10, RZ ;  /* 0x0000001052527819 */ /* 0x000fe200000006ff */
[----:B------:R-:W-:Y:S01]  /*0db0*/  FADD.FTZ R92, R92, R95 ;  /* 0x0000005f5c5c7221 */ /* 0x000fe20000010000 */
[C---:B------:R-:W-:Y:S01]  /*0dc0*/  SHF.L.U32 R83, R74.reuse, 0x10, RZ ;  /* 0x000000104a537819 */ /* 0x040fe200000006ff */
[----:B------:R-:W-:Y:S01]  /*0dd0*/  FADD.FTZ R81, R81, R84 ;  /* 0x0000005451517221 */ /* 0x000fe20000010000 */
[----:B------:R-:W-:Y:S02]  /*0de0*/  PRMT R79, R75, 0x7632, R79 ;  /* 0x000076324b4f7816 */ /* 0x000fe4000000004f */
[----:B------:R-:W-:Y:S01]  /*0df0*/  PRMT R77, R74, 0x7632, R77 ;  /* 0x000076324a4d7816 */ /* 0x000fe2000000004d */
[----:B------:R-:W-:Y:S01]  /*0e00*/  FADD.FTZ R82, R82, R83 ;  /* 0x0000005352527221 */ /* 0x000fe20000010000 */
        /* <DEDUP_REMOVED lines=20> */
[----:B------:R-:W-:-:S02]  /*0f50*/  F2FP.BF16.F32.PACK_AB R76, R99, R88 ;  /* 0x00000058634c723e */ /* 0x000fc400000010ff */
[----:B------:R-:W-:Y:S02]  /*0f60*/  F2FP.BF16.F32.PACK_AB R78, R89, R84 ;  /* 0x00000054594e723e */ /* 0x000fe400000010ff */
[----:B------:R-:W-:Y:S02]  /*0f70*/  F2FP.BF16.F32.PACK_AB R79, R87, R92 ;  /* 0x0000005c574f723e */ /* 0x000fe400000010ff */
[----:B------:R-:W-:Y:S01]  /*0f80*/  F2FP.BF16.F32.PACK_AB R77, R97, R86 ;  /* 0x00000056614d723e */ /* 0x000fe200000010ff */
[----:B------:R-:W-:Y:S06]  /*0f90*/  BRA `(.L_x_2439) ;  /* 0x00000004004c7947 */ /* 0x000fec0003800000 */
.L_x_2438:
[----:B-----5:R-:W-:Y:S01]  /*0fa0*/  PRMT R79, R80, 0x7632, R79 ;  /* 0x00007632504f7816 */ /* 0x020fe2000000004f */
[----:B------:R-:W-:Y:S01]  /*0fb0*/  IMAD.U32 R77, R72, 0x10000, RZ ;  /* 0x00010000484d7824 */ /* 0x000fe200078e00ff */
[----:B------:R-:W-:Y:S02]  /*0fc0*/  SHF.L.U32 R80, R80, 0x10, RZ ;  /* 0x0000001050507819 */ /* 0x000fe400000006ff */
[C---:B------:R-:W-:Y:S02]  /*0fd0*/  PRMT R87, R82.reuse, 0x7632, R87 ;  /* 0x0000763252577816 */ /* 0x040fe40000000057 */
[----:B------:R-:W-:Y:S01]  /*0fe0*/  SHF.L.U32 R82, R82, 0x10, RZ ;  /* 0x0000001052527819 */ /* 0x000fe200000006ff */
[----:B------:R-:W-:Y:S01]  /*0ff0*/  FADD.FTZ R88, R80, R77 ;  /* 0x0000004d50587221 */ /* 0x000fe20000010000 */
[----:B------:R-:W-:Y:S02]  /*1000*/  SHF.L.U32 R89, R74, 0x10, RZ ;  /* 0x000000104a597819 */ /* 0x000fe400000006ff */
[----:B------:R-:W-:-:S02]  /*1010*/  PRMT R85, R81, 0x7632, R85 ;  /* 0x0000763251557816 */ /* 0x000fc40000000055 */
[----:B------:R-:W-:Y:S01]  /*1020*/  PRMT R92, R83, 0x7632, R92 ;  /* 0x00007632535c7816 */ /* 0x000fe2000000005c */
[----:B------:R-:W-:Y:S01]  /*1030*/  FADD.FTZ R84, R82, R89 ;  /* 0x0000005952547221 */ /* 0x000fe20000010000 */
[----:B------:R-:W-:Y:S01]  /*1040*/  PRMT R0, R72, 0x7632, R0 ;  /* 0x0000763248007816 */ /* 0x000fe20000000000 */
[----:B------:R-:W-:Y:S01]  /*1050*/  IMAD.U32 R82, R75, 0x10000, RZ ;  /* 0x000100004b527824 */ /* 0x000fe200078e00ff */
[----:B------:R-:W-:Y:S02]  /*1060*/  PRMT R76, R73, 0x7632, R76 ;  /* 0x00007632494c7816 */ /* 0x000fe4000000004c */
[----:B------:R-:W-:Y:S01]  /*1070*/  PRMT R77, R74, 0x7632, R77 ;  /* 0x000076324a4d7816 */ /* 0x000fe2000000004d */
[----:B------:R-:W-:Y:S01]  /*1080*/  IMAD.U32 R0, R0, 0x10000, RZ ;  /* 0x0001000000007824 */ /* 0x000fe200078e00ff */
[----:B------:R-:W-:Y:S02]  /*1090*/  PRMT R78, R75, 0x7632, R78 ;  /* 0x000076324b4e7816 */ /* 0x000fe4000000004e */
[----:B------:R-:W-:-:S02]  /*10a0*/  SHF.L.U32 R81, R81, 0x10, RZ ;  /* 0x0000001051517819 */ /* 0x000fc400000006ff */
[----:B------:R-:W-:Y:S02]  /*10b0*/  SHF.L.U32 R86, R73, 0x10, RZ ;  /* 0x0000001049567819 */ /* 0x000fe400000006ff */
[----:B------:R-:W-:Y:S02]  /*10c0*/  SHF.L.U32 R83, R83, 0x10, RZ ;  /* 0x0000001053537819 */ /* 0x000fe400000006ff */
        /* <DEDUP_REMOVED lines=10> */
[----:B------:R-:W-:-:S02]  /*1170*/  FADD.FTZ R87, R87, R78 ;  /* 0x0000004e57577221 */ /* 0x000fc40000010000 */
[----:B------:R-:W-:Y:S02]  /*1180*/  FADD.FTZ R89, R80, R77 ;  /* 0x0000004d50597221 */ /* 0x000fe40000010000 */
[----:B------:R-:W-:Y:S01]  /*1190*/  FADD.FTZ R97, R85, R76 ;  /* 0x0000004c55617221 */ /* 0x000fe20000010000 */
[----:B------:R-:W-:Y:S02]  /*11a0*/  F2FP.BF16.F32.PACK_AB R79, R87, R92 ;  /* 0x0000005c574f723e */ /* 0x000fe400000010ff */
[----:B------:R-:W-:Y:S02]  /*11b0*/  F2FP.BF16.F32.PACK_AB R78, R89, R84 ;  /* 0x00000054594e723e */ /* 0x000fe400000010ff */
[----:B------:R-:W-:Y:S02]  /*11c0*/  F2FP.BF16.F32.PACK_AB R77, R97, R86 ;  /* 0x00000056614d723e */ /* 0x000fe400000010ff */
[----:B------:R-:W-:Y:S01]  /*11d0*/  F2FP.BF16.F32.PACK_AB R76, R99, R88 ;  /* 0x00000058634c723e */ /* 0x000fe200000010ff */
[----:B------:R-:W-:Y:S06]  /*11e0*/  BRA `(.L_x_2439) ;  /* 0x0000000000b87947 */ /* 0x000fec0003800000 */
.L_x_2437:
[----:B------:R-:W-:Y:S05]  /*11f0*/  @!P2 BRA `(.L_x_2440) ;  /* 0x000000000084a947 */ /* 0x000fea0003800000 */
[----:B-----5:R-:W-:Y:S01]  /*1200*/  PRMT R79, R82, 0x7632, R79 ;  /* 0x00007632524f7816 */ /* 0x020fe2000000004f */
[----:B------:R-:W-:Y:S01]  /*1210*/  IMAD.U32 R77, R68, 0x10000, RZ ;  /* 0x00010000444d7824 */ /* 0x000fe200078e00ff */
[----:B------:R-:W-:Y:S01]  /*1220*/  PRMT R76, R80, 0x7632, R76 ;  /* 0x00007632504c7816 */ /* 0x000fe2000000004c */
[----:B------:R-:W-:Y:S01]  /*1230*/  IMAD.U32 R99, R0, 0x10000, RZ ;  /* 0x0001000000637824 */ /* 0x000fe200078e00ff */
[----:B------:R-:W-:Y:S02]  /*1240*/  SHF.L.U32 R82, R82, 0x10, RZ ;  /* 0x0000001052527819 */ /* 0x000fe400000006ff */
[----:B------:R-:W-:Y:S01]  /*1250*/  SHF.L.U32 R95, R70, 0x10, RZ ;  /* 0x00000010465f7819 */ /* 0x000fe200000006ff */
[----:B------:R-:W-:Y:S01]  /*1260*/  IMAD.U32 R76, R76, 0x10000, RZ ;  /* 0x000100004c4c7824 */ /* 0x000fe200078e00ff */
[----:B------:R-:W-:Y:S02]  /*1270*/  SHF.L.U32 R80, R80, 0x10, RZ ;  /* 0x0000001050507819 */ /* 0x000fe400000006ff */
[----:B------:R-:W-:Y:S01]  /*1280*/  PRMT R78, R81, 0x7632, R78 ;  /* 0x00007632514e7816 */ /* 0x000fe2000000004e */
[----:B------:R-:W-:Y:S01]  /*1290*/  FADD.FTZ R84, R82, R95 ;  /* 0x0000005f52547221 */ /* 0x000fe20000010000 */
[----:B------:R-:W-:Y:S01]  /*12a0*/  PRMT R92, R83, 0x7632, R92 ;  /* 0x00007632535c7816 */ /* 0x000fe2000000005c */
[----:B------:R-:W-:Y:S01]  /*12b0*/  FADD.FTZ R88, R80, R77 ;  /* 0x0000004d50587221 */ /* 0x000fe20000010000 */
[----:B------:R-:W-:Y:S01]  /*12c0*/  SHF.L.U32 R0, R87, 0x10, RZ ;  /* 0x0000001057007819 */ /* 0x000fe200000006ff */
[----:B------:R-:W-:Y:S01]  /*12d0*/  IMAD.U32 R80, R71, 0x10000, RZ ;  /* 0x0001000047507824 */ /* 0x000fe200078e00ff */
[----:B------:R-:W-:Y:S01]  /*12e0*/  SHF.L.U32 R81, R81, 0x10, RZ ;  /* 0x0000001051517819 */ /* 0x000fe200000006ff */
[----:B------:R-:W-:Y:S01]  /*12f0*/  FADD.FTZ R99, R76, R99 ;  /* 0x000000634c637221 */ /* 0x000fe20000010000 */
[----:B------:R-:W-:-:S02]  /*1300*/  SHF.L.U32 R86, R69, 0x10, RZ ;  /* 0x0000001045567819 */ /* 0x000fc400000006ff */
[----:B------:R-:W-:Y:S02]  /*1310*/  SHF.L.U32 R83, R83, 0x10, RZ ;  /* 0x0000001053537819 */ /* 0x000fe400000006ff */
[----:B------:R-:W-:Y:S01]  /*1320*/  SHF.L.U32 R85, R85, 0x10, RZ ;  /* 0x0000001055557819 */ /* 0x000fe200000006ff */
[----:B------:R-:W-:Y:S01]  /*1330*/  FADD.FTZ R86, R81, R86 ;  /* 0x0000005651567221 */ /* 0x000fe20000010000 */
[----:B------:R-:W-:Y:S02]  /*1340*/  SHF.L.U32 R82, R89, 0x10, RZ ;  /* 0x0000001059527819 */ /* 0x000fe400000006ff */
        /* <DEDUP_REMOVED lines=12> */
.L_x_2440:
        /* <DEDUP_REMOVED lines=12> */
.L_x_2439:
[----:B------:R-:W0:Y:S01]  /*14d0*/  @P0 LDC.64 R94, c[0x0][0x3a8] ;  /* 0x0000ea00ff5e0b82 */ /* 0x000e220000000a00 */
[----:B------:R-:W-:-:S05]  /*14e0*/  IADD3 R85, PT, PT, R93, 0x20, RZ ;  /* 0x000000205d557810 */ /* 0x000fca0007ffe0ff */
[----:B------:R-:W-:Y:S02]  /*14f0*/  IMAD.WIDE.U32 R80, R85, 0x10, R90 ;  /* 0x0000001055507825 */ /* 0x000fe400078e005a */
[----:B------:R-:W1:Y:S08]  /*1500*/  @P1 LDC.64 R100, c[0x0][0x398] ;  /* 0x0000e600ff641b82 */ /* 0x000e700000000a00 */
[----:B------:R-:W2:Y:S01]  /*1510*/  @P2 LDC.64 R102, c[0x0][0x3a0] ;  /* 0x0000e800ff662b82 */ /* 0x000ea20000000a00 */
[----:B0-----:R-:W-:-:S05]  /*1520*/  @P0 IMAD.WIDE.U32 R94, R93, 0x10, R94 ;  /* 0x000000105d5e0825 */ /* 0x001fca00078e005e */
[----:B------:R0:W-:Y:S01]  /*1530*/  @P0 STG.E.128 desc[UR6][R94.64], R76 ;  /* 0x0000004c5e000986 */ /* 0x0001e2000c101d06 */
[----:B-1----:R-:W-:-:S03]  /*1540*/  @P1 IMAD.WIDE.U32 R100, R85, 0x10, R100 ;  /* 0x0000001055641825 */ /* 0x002fc600078e0064 */
[----:B------:R-:W5:Y:S04]  /*1550*/  LDG.E.128 R80, desc[UR6][R80.64] ;  /* 0x0000000650507981 */ /* 0x000f68000c1e1d00 */
        /* <DEDUP_REMOVED lines=26> */
.L_x_2442:
[----:B------:R-:W-:Y:S01]  /*1700*/  PRMT R76, R80, 0x7632, R76 ;  /* 0x00007632504c7816 */ /* 0x000fe2000000004c */
[----:B------:R-:W-:Y:S01]  /*1710*/  IMAD.U32 R105, R82, 0x10000, RZ ;  /* 0x0001000052697824 */ /* 0x000fe200078e00ff */
[----:B------:R-:W-:Y:S01]  /*1720*/  SHF.L.U32 R80, R80, 0x10, RZ ;  /* 0x0000001050507819 */ /* 0x000fe200000006ff */
[----:B------:R-:W-:Y:S01]  /*1730*/  IMAD.U32 R0, R0, 0x10000, RZ ;  /* 0x0001000000007824 */ /* 0x000fe200078e00ff */
[----:B------:R-:W-:Y:S02]  /*1740*/  SHF.L.U32 R77, R68, 0x10, RZ ;  /* 0x00000010444d7819 */ /* 0x000fe400000006ff */
[----:B------:R-:W-:Y:S02]  /*1750*/  PRMT R78, R81, 0x7632, R78 ;  /* 0x00007632514e7816 */ /* 0x000fe4000000004e */
        /* <DEDUP_REMOVED lines=15> */
[----:B------:R-:W-:-:S02]  /*1850*/  SHF.L.U32 R95, R95, 0x10, RZ ;  /* 0x000000105f5f7819 */ /* 0x000fc400000006ff */
[----:B------:R-:W-:Y:S01]  /*1860*/  SHF.L.U32 R79, R79, 0x10, RZ ;  /* 0x000000104f4f7819 */ /* 0x000fe200000006ff */
[----:B------:R-:W-:Y:S01]  /*1870*/  FADD.FTZ R109, R80, R83 ;  /* 0x00000053506d7221 */ /* 0x000fe20000010000 */
        /* <DEDUP_REMOVED lines=9> */
.L_x_2441:
[----:B------:R-:W-:-:S04]  /*1910*/  UISETP.NE.U32.AND UP0, UPT, UR10, URZ, UPT ;  /* 0x000000ff0a00728c */ /* 0x000fc8000bf05070 */
[----:B------:R-:W-:-:S09]  /*1920*/  UISETP.NE.AND.EX UP0, UPT, UR11, URZ, UPT, UP0 ;  /* 0x000000ff0b00728c */ /* 0x000fd2000bf05300 */
[----:B------:R-:W-:Y:S05]  /*1930*/  BRA.U UP0, `(.L_x_2444) ;  /* 0x0000000100947547 */ /* 0x000fea000b800000 */
[C---:B-----5:R-:W-:Y:S02]  /*1940*/  PRMT R79, R80.reuse, 0x7632, R79 ;  /* 0x00007632504f7816 */ /* 0x060fe4000000004f */
[C---:B------:R-:W-:Y:S02]  /*1950*/  PRMT R90, R81.reuse, 0x7632, R90 ;  /* 0x00007632515a7816 */ /* 0x040fe4000000005a */
[----:B------:R-:W-:Y:S02]  /*1960*/  SHF.L.U32 R80, R80, 0x10, RZ ;  /* 0x0000001050507819 */ /* 0x000fe400000006ff */
[----:B------:R-:W-:Y:S02]  /*1970*/  SHF.L.U32 R81, R81, 0x10, RZ ;  /* 0x0000001051517819 */ /* 0x000fe400000006ff */
[----:B------:R-:W-:Y:S02]  /*1980*/  SHF.L.U32 R77, R72, 0x10, RZ ;  /* 0x00000010484d7819 */ /* 0x000fe400000006ff */
[----:B------:R-:W-:-:S02]  /*1990*/  SHF.L.U32 R0, R73, 0x10, RZ ;  /* 0x0000001049007819 */ /* 0x000fc400000006ff */
[----:B------:R-:W-:Y:S01]  /*19a0*/  PRMT R91, R82, 0x7632, R91 ;  /* 0x00007632525b7816 */ /* 0x000fe2000000005b */
[----:B------:R-:W-:Y:S01]  /*19b0*/  FADD.FTZ R98, R77, R80 ;  /* 0x000000504d627221 */ /* 0x000fe20000010000 */
[----:B------:R-:W-:Y:S01]  /*19c0*/  PRMT R94, R83, 0x7632, R94 ;  /* 0x00007632535e7816 */ /* 0x000fe2000000005e */
[----:B------:R-:W-:Y:S01]  /*19d0*/  FADD.FTZ R101, R0, R81 ;  /* 0x0000005100657221 */ /* 0x000fe20000010000 */
        /* <DEDUP_REMOVED lines=20> */
[----:B------:R-:W-:Y:S01]  /*1b20*/  FADD.FTZ R96, R96, R77 ;  /* 0x0000004d60607221 */ /* 0x000fe20000010000 */
[----:B------:R-:W-:Y:S01]  /*1b30*/  F2FP.BF16.F32.PACK_AB R77, R100, R101 ;  /* 0x00000065644d723e */ /* 0x000fe200000010ff */
[----:B------:R-:W-:Y:S01]  /*1b40*/  FADD.FTZ R103, R79, R0 ;  /* 0x000000004f677221 */ /* 0x000fe20000010000 */
[----:B------:R-:W-:Y:S02]  /*1b50*/  F2FP.BF16.F32.PACK_AB R79, R82, R109 ;  /* 0x0000006d524f723e */ /* 0x000fe400000010ff */
[----:B------:R-:W-:Y:S02]  /*1b60*/  F2FP.BF16.F32.PACK_AB R78, R96, R105 ;  /* 0x00000069604e723e */ /* 0x000fe400000010ff */
[----:B------:R-:W-:Y:S01]  /*1b70*/  F2FP.BF16.F32.PACK_AB R76, R103, R98 ;  /* 0x00000062674c723e */ /* 0x000fe200000010ff */
[----:B------:R-:W-:Y:S06]  /*1b80*/  BRA `(.L_x_2443) ;  /* 0x0000000000e07947 */ /* 0x000fec0003800000 */
.L_x_2444:
[----:B-----5:R-:W-:Y:S01]  /*1b90*/  PRMT R76, R80, 0x7632, R76 ;  /* 0x00007632504c7816 */ /* 0x020fe2000000004c */
[----:B------:R-:W-:Y:S01]  /*1ba0*/  IMAD.U32 R77, R72, 0x10000, RZ ;  /* 0x00010000484d7824 */ /* 0x000fe200078e00ff */
[----:B------:R-:W-:Y:S02]  /*1bb0*/  SHF.L.U32 R80, R80, 0x10, RZ ;  /* 0x0000001050507819 */ /* 0x000fe400000006ff */
[----:B------:R-:W-:Y:S02]  /*1bc0*/  PRMT R0, R72, 0x7632, R0 ;  /* 0x0000763248007816 */ /* 0x000fe40000000000 */
        /* <DEDUP_REMOVED lines=8> */
[----:B------:R-:W-:Y:S01]  /*1c50*/  SHF.L.U32 R82, R82, 0x10, RZ ;  /* 0x0000001052527819 */ /* 0x000fe200000006ff */
[----:B------:R-:W-:Y:S01]  /*1c60*/  FADD.FTZ R103, R103, R0 ;  /* 0x0000000067677221 */ /* 0x000fe20000010000 */
[----:B------:R-:W-:-:S02]  /*1c70*/  SHF.L.U32 R79, R74, 0x10, RZ ;  /* 0x000000104a4f7819 */ /* 0x000fc400000006ff */
[----:B------:R-:W-:Y:S02]  /*1c80*/  SHF.L.U32 R81, R81, 0x10, RZ ;  /* 0x0000001051517819 */ /* 0x000fe400000006ff */
[----:B------:R-:W-:Y:S01]  /*1c90*/  PRMT R91, R83, 0x7632, R91 ;  /* 0x00007632535b7816 */ /* 0x000fe2000000005b */
[----:B------:R-:W-:Y:S01]  /*1ca0*/  FADD.FTZ R82, R79, R82 ;  /* 0x000000524f527221 */ /* 0x000fe20000010000 */
[----:B------:R-:W-:Y:S01]  /*1cb0*/  PRMT R0, R73, 0x7632, R0 ;  /* 0x0000763249007816 */ /* 0x000fe20000000000 */
[----:B------:R-:W-:Y:S01]  /*1cc0*/  FADD.FTZ R80, R80, R81 ;  /* 0x0000005150507221 */ /* 0x000fe20000010000 */
[----:B------:R-:W-:Y:S02]  /*1cd0*/  PRMT R76, R74, 0x7632, R76 ;  /* 0x000076324a4c7816 */ /* 0x000fe4000000004c */
[----:B------:R-:W-:Y:S01]  /*1ce0*/  PRMT R77, R75, 0x7632, R77 ;  /* 0x000076324b4d7816 */ /* 0x000fe2000000004d */
[----:B------:R-:W-:Y:S01]  /*1cf0*/  IMAD.U32 R0, R0, 0x10000, RZ ;  /* 0x0001000000007824 */ /* 0x000fe200078e00ff */
[----:B------:R-:W-:-:S02]  /*1d00*/  SHF.L.U32 R105, R70, 0x10, RZ ;  /* 0x0000001046697819 */ /* 0x000fc400000006ff */
        /* <DEDUP_REMOVED lines=11> */
[----:B------:R-:W-:Y:S01]  /*1dc0*/  SHF.L.U32 R94, R75, 0x10, RZ ;  /* 0x000000104b5e7819 */ /* 0x000fe200000006ff */
[----:B------:R-:W-:Y:S01]  /*1dd0*/  FADD.FTZ R101, R101, R80 ;  /* 0x0000005065657221 */ /* 0x000fe20000010000 */
[----:B------:R-:W-:-:S02]  /*1de0*/  PRMT R0, R68, 0x7632, R0 ;  /* 0x0000763244007816 */ /* 0x000fc40000000000 */
[----:B------:R-:W-:Y:S01]  /*1df0*/  PRMT R78, R71, 0x7632, R78 ;  /* 0x00007632474e7816 */ /* 0x000fe2000000004e */
[----:B------:R-:W-:Y:S01]  /*1e00*/  FADD.FTZ R83, R94, R83 ;  /* 0x000000535e537221 */ /* 0x000fe20000010000 */
[----:B------:R-:W-:Y:S02]  /*1e10*/  PRMT R77, R70, 0x7632, R77 ;  /* 0x00007632464d7816 */ /* 0x000fe4000000004d */
[----:B------:R-:W-:Y:S02]  /*1e20*/  PRMT R76, R69, 0x7632, R76 ;  /* 0x00007632454c7816 */ /* 0x000fe4000000004c */
        /* <DEDUP_REMOVED lines=14> */
.L_x_2443:
[----:B------:R-:W-:Y:S01]  /*1f10*/  FADD.FTZ R0, RZ, R88 ;  /* 0x00000058ff007221 */ /* 0x000fe20000010000 */
[----:B------:R-:W-:Y:S01]  /*1f20*/  UMOV UR4, 0xffffffff ;  /* 0xffffffff00047882 */ /* 0x000fe20000000000 */
[----:B------:R-:W-:Y:S02]  /*1f30*/  ISETP.NE.AND P2, PT, R2, RZ, PT ;  /* 0x000000ff0200720c */ /* 0x000fe40003f45270 */
        /* <DEDUP_REMOVED lines=72> */
.L_x_2458:
[C---:B------:R-:W-:Y:S01]  /*23c0*/  FMUL.FTZ R0, R111.reuse, R111 ;  /* 0x0000006f6f007220 */ /* 0x040fe20000410000 */
[----:B01----:R-:W-:Y:S01]  /*23d0*/  FADD.FTZ R90, R90, R95 ;  /* 0x0000005f5a5a7221 */ /* 0x003fe20000010000 */
[----:B------:R-:W0:Y:S01]  /*23e0*/  @!P2 LDC.64 R80, c[0x0][0x3c0] ;  /* 0x0000f000ff50ab82 */ /* 0x000e220000000a00 */
[----:B------:R-:W-:Y:S02]  /*23f0*/  FSEL R113, R111, RZ, !P3 ;  /* 0x000000ff6f717208 */ /* 0x000fe40005800000 */
[----:B------:R-:W-:Y:S01]  /*2400*/  FSEL R0, R0, RZ, P3 ;  /* 0x000000ff00007208 */ /* 0x000fe20001800000 */
[----:B---3--:R-:W-:Y:S02]  /*2410*/  FFMA.FTZ R83, R90, R83, UR8 ;  /* 0x000000085a537e23 */ /* 0x008fe40008010053 */
[C---:B------:R-:W-:Y:S01]  /*2420*/  FADD.FTZ R119, -R113.reuse, R86 ;  /* 0x0000005671777221 */ /* 0x040fe20000010100 */
[----:B------:R-:W-:Y:S01]  /*2430*/  FADD.FTZ R123, -R113, R97 ;  /* 0x00000061717b7221 */ /* 0x000fe20000010100 */
[----:B------:R-:W-:Y:S01]  /*2440*/  FADD.FTZ R0, R83, R0 ;  /* 0x0000000053007221 */ /* 0x000fe20000010000 */
[----:B------:R-:W1:Y:S01]  /*2450*/  LDC.64 R90, c[0x0][0x428] ;  /* 0x00010a00ff5a7b82 */ /* 0x000e620000000a00 */
[C---:B------:R-:W-:Y:S01]  /*2460*/  FADD.FTZ R115, -R113.reuse, R88 ;  /* 0x0000005871737221 */ /* 0x040fe20000010100 */
[C---:B------:R-:W-:Y:S01]  /*2470*/  FADD.FTZ R117, -R113.reuse, R99 ;  /* 0x0000006371757221 */ /* 0x040fe20000010100 */
[C---:B------:R-:W-:Y:S01]  /*2480*/  FADD.FTZ R121, -R113.reuse, R84 ;  /* 0x0000005471797221 */ /* 0x040fe20000010100 */
[C---:B------:R-:W-:Y:S01]  /*2490*/  FADD.FTZ R125, -R113.reuse, R89 ;  /* 0x00000059717d7221 */ /* 0x040fe20000010100 */
[----:B------:R-:W2:Y:S01]  /*24a0*/  MUFU.RSQ R0, R0 ;  /* 0x0000000000007308 */ /* 0x000ea20000001400 */
[C---:B------:R-:W-:Y:S01]  /*24b0*/  FADD.FTZ R99, -R113.reuse, R103 ;  /* 0x0000006771637221 */ /* 0x040fe20000010100 */
[C---:B------:R-:W-:Y:S01]  /*24c0*/  FADD.FTZ R107, -R113.reuse, R96 ;  /* 0x00000060716b7221 */ /* 0x040fe20000010100 */
[----:B------:R-:W3:Y:S01]  /*24d0*/  LDC.64 R94, c[0x0][0x430] ;  /* 0x00010c00ff5e7b82 */ /* 0x000ee20000000a00 */
        /* <DEDUP_REMOVED lines=8> */
[----:B------:R-:W-:Y:S01]  /*2560*/  FADD.FTZ R113, -R113, R82 ;  /* 0x0000005271717221 */ /* 0x000fe20000010100 */
[----:B------:R0:W-:Y:S01]  /*2570*/  @!P2 STG.E desc[UR6][R80.64], R111 ;  /* 0x0000006f5000a986 */ /* 0x0001e2000c101906 */
[C---:B--2---:R-:W-:Y:S01]  /*2580*/  FMUL.FTZ R119, R0.reuse, R119 ;  /* 0x0000007700777220 */ /* 0x044fe20000410000 */
[C---:B------:R-:W-:Y:S01]  /*2590*/  FMUL.FTZ R86, R0.reuse, R123 ;  /* 0x0000007b00567220 */ /* 0x040fe20000410000 */
[C---:B------:R-:W-:Y:S01]  /*25a0*/  FMUL.FTZ R115, R0.reuse, R115 ;  /* 0x0000007300737220 */ /* 0x040fe20000410000 */
[C---:B------:R-:W-:Y:S01]  /*25b0*/  FMUL.FTZ R84, R0.reuse, R117 ;  /* 0x0000007500547220 */ /* 0x040fe20000410000 */
[----:B------:R-:W-:Y:S01]  /*25c0*/  FMUL.FTZ R121, R0, R121 ;  /* 0x0000007900797220 */ /* 0x000fe20000410000 */
[----:B------:R-:W-:Y:S01]  /*25d0*/  FFMA.FTZ R96, R86, R23, R67 ;  /* 0x0000001756607223 */ /* 0x000fe20000010043 */
[----:B------:R-:W-:Y:S01]  /*25e0*/  FMUL.FTZ R100, R0, R125 ;  /* 0x0000007d00647220 */ /* 0x000fe20000410000 */
[----:B------:R-:W-:Y:S01]  /*25f0*/  FFMA.FTZ R82, R115, R20, R64 ;  /* 0x0000001473527223 */ /* 0x000fe20000010040 */
[----:B------:R-:W-:Y:S01]  /*2600*/  FFMA.FTZ R117, R84, R21, R65 ;  /* 0x0000001554757223 */ /* 0x000fe20000010041 */
[----:B0-----:R-:W-:Y:S01]  /*2610*/  FFMA.FTZ R81, R119, R22, R66 ;  /* 0x0000001677517223 */ /* 0x001fe20000010042 */
[----:B------:R-:W-:Y:S01]  /*2620*/  FFMA.FTZ R98, R121, R24, R60 ;  /* 0x0000001879627223 */ /* 0x000fe2000001003c */
[----:B------:R-:W-:Y:S01]  /*2630*/  FFMA.FTZ R111, R100, R25, R61 ;  /* 0x00000019646f7223 */ /* 0x000fe2000001003d */
[----:B------:R-:W-:Y:S01]  /*2640*/  FMUL.FTZ R83, R0, R83 ;  /* 0x0000005300537220 */ /* 0x000fe20000410000 */
[----:B------:R-:W-:Y:S01]  /*2650*/  F2FP.BF16.F32.PACK_AB R80, R117, R82 ;  /* 0x000000527550723e */ /* 0x000fe200000010ff */
[----:B------:R-:W-:Y:S01]  /*2660*/  FFMA.FTZ R115, R115, R28, R4 ;  /* 0x0000001c73737223 */ /* 0x000fe20000010004 */
[----:B------:R-:W-:Y:S01]  /*2670*/  F2FP.BF16.F32.PACK_AB R81, R96, R81 ;  /* 0x000000516051723e */ /* 0x000fe200000010ff */
[----:B------:R-:W-:Y:S01]  /*2680*/  FMUL.FTZ R96, R0, R87 ;  /* 0x0000005700607220 */ /* 0x000fe20000410000 */
[----:B------:R-:W-:Y:S01]  /*2690*/  FFMA.FTZ R121, R121, R32, R8 ;  /* 0x0000002079797223 */ /* 0x000fe20000010008 */
[----:B------:R-:W-:Y:S01]  /*26a0*/  FFMA.FTZ R100, R100, R33, R9 ;  /* 0x0000002164647223 */ /* 0x000fe20000010009 */
[----:B------:R-:W-:Y:S01]  /*26b0*/  FFMA.FTZ R84, R84, R29, R5 ;  /* 0x0000001d54547223 */ /* 0x000fe20000010005 */
[----:B-1----:R-:W-:Y:S01]  /*26c0*/  IMAD.WIDE.U32 R88, R93, 0x10, R90 ;  /* 0x000000105d587825 */ /* 0x002fe200078e005a */
[----:B------:R-:W-:-:S03]  /*26d0*/  F2FP.BF16.F32.PACK_AB R82, R111, R98 ;  /* 0x000000626f52723e */ /* 0x000fc600000010ff */
[----:B------:R-:W-:Y:S01]  /*26e0*/  FFMA.FTZ R87, R83, R26, R62 ;  /* 0x0000001a53577223 */ /* 0x000fe2000001003e */
[----:B------:R-:W-:Y:S01]  /*26f0*/  FFMA.FTZ R102, R96, R27, R63 ;  /* 0x0000001b60667223 */ /* 0x000fe2000001003f */
[----:B---3--:R-:W-:-:S04]  /*2700*/  IMAD.WIDE.U32 R92, R93, 0x10, R94 ;  /* 0x000000105d5c7825 */ /* 0x008fc800078e005e */
[----:B------:R-:W-:Y:S01]  /*2710*/  FFMA.FTZ R98, R83, R34, R10 ;  /* 0x0000002253627223 */ /* 0x000fe2000001000a */
[----:B------:R-:W-:Y:S01]  /*2720*/  FFMA.FTZ R111, R96, R35, R11 ;  /* 0x00000023606f7223 */ /* 0x000fe2000001000b */
[----:B------:R-:W-:Y:S01]  /*2730*/  FFMA.FTZ R96, R86, R31, R7 ;  /* 0x0000001f56607223 */ /* 0x000fe20000010007 */
[----:B------:R-:W-:Y:S01]  /*2740*/  IMAD.WIDE.U32 R90, R85, 0x10, R90 ;  /* 0x00000010555a7825 */ /* 0x000fe200078e005a */
[----:B------:R-:W-:-:S03]  /*2750*/  F2FP.BF16.F32.PACK_AB R86, R100, R121 ;  /* 0x000000796456723e */ /* 0x000fc600000010ff */
[----:B------:R-:W-:Y:S01]  /*2760*/  FMUL.FTZ R100, R0, R99 ;  /* 0x0000006300647220 */ /* 0x000fe20000410000 */
[----:B------:R-:W-:Y:S01]  /*2770*/  F2FP.BF16.F32.PACK_AB R84, R84, R115 ;  /* 0x000000735454723e */ /* 0x000fe200000010ff */
[----:B------:R-:W-:-:S04]  /*2780*/  IMAD.WIDE.U32 R94, R85, 0x10, R94 ;  /* 0x00000010555e7825 */ /* 0x000fc800078e005e */
[----:B------:R-:W-:Y:S01]  /*2790*/  FFMA.FTZ R85, R119, R30, R6 ;  /* 0x0000001e77557223 */ /* 0x000fe20000010006 */
[----:B------:R-:W-:Y:S01]  /*27a0*/  F2FP.BF16.F32.PACK_AB R83, R102, R87 ;  /* 0x000000576653723e */ /* 0x000fe200000010ff */
[C---:B------:R-:W-:Y:S01]  /*27b0*/  FMUL.FTZ R115, R0.reuse, R97 ;  /* 0x0000006100737220 */ /* 0x040fe20000410000 */
[----:B------:R-:W-:Y:S01]  /*27c0*/  F2FP.BF16.F32.PACK_AB R87, R111, R98 ;  /* 0x000000626f57723e */ /* 0x000fe200000010ff */
[C---:B------:R-:W-:Y:S01]  /*27d0*/  FMUL.FTZ R101, R0.reuse, R101 ;  /* 0x0000006500657220 */ /* 0x040fe20000410000 */
[C---:B------:R-:W-:Y:S01]  /*27e0*/  FMUL.FTZ R102, R0.reuse, R103 ;  /* 0x0000006700667220 */ /* 0x040fe20000410000 */
[----:B------:R-:W0:Y:S01]  /*27f0*/  @!P2 LDC.64 R110, c[0x0][0x3c8] ;  /* 0x0000f200ff6eab82 */ /* 0x000e220000000a00 */
[C---:B------:R-:W-:Y:S01]  /*2800*/  FMUL.FTZ R103, R0.reuse, R105 ;  /* 0x0000006900677220 */ /* 0x040fe20000410000 */
[----:B------:R-:W-:Y:S01]  /*2810*/  FMUL.FTZ R106, R0, R107 ;  /* 0x0000006b006a7220 */ /* 0x000fe20000410000 */
[----:B------:R-:W-:Y:S01]  /*2820*/  F2FP.BF16.F32.PACK_AB R85, R96, R85 ;  /* 0x000000556055723e */ /* 0x000fe200000010ff */
[----:B------:R-:W-:Y:S01]  /*2830*/  FFMA.FTZ R96, R115, R36, R56 ;  /* 0x0000002473607223 */ /* 0x000fe20000010038 */
[----:B------:R-:W-:Y:S01]  /*2840*/  FFMA.FTZ R97, R100, R37, R57 ;  /* 0x0000002564617223 */ /* 0x000fe20000010039 */
[----:B------:R-:W-:Y:S01]  /*2850*/  FFMA.FTZ R98, R101, R38, R58 ;  /* 0x0000002665627223 */ /* 0x000fe2000001003a */
[----:B------:R-:W-:Y:S01]  /*2860*/  FFMA.FTZ R99, R102, R39, R59 ;  /* 0x0000002766637223 */ /* 0x000fe2000001003b */
[----:B------:R-:W-:Y:S01]  /*2870*/  FFMA.FTZ R104, R103, R40, R52 ;  /* 0x0000002867687223 */ /* 0x000fe20000010034 */
[----:B------:R-:W-:Y:S01]  /*2880*/  FFMA.FTZ R105, R106, R41, R53 ;  /* 0x000000296a697223 */ /* 0x000fe20000010035 */
[----:B------:R-:W-:Y:S01]  /*2890*/  F2FP.BF16.F32.PACK_AB R96, R97, R96 ;  /* 0x000000606160723e */ /* 0x000fe200000010ff */
[C---:B------:R-:W-:Y:S01]  /*28a0*/  FMUL.FTZ R109, R0.reuse, R109 ;  /* 0x0000006d006d7220 */ /* 0x040fe20000410000 */
[----:B------:R-:W-:Y:S01]  /*28b0*/  F2FP.BF16.F32.PACK_AB R97, R99, R98 ;  /* 0x000000626361723e */ /* 0x000fe200000010ff */
[----:B------:R-:W-:Y:S01]  /*28c0*/  FMUL.FTZ R108, R0, R113 ;  /* 0x00000071006c7220 */ /* 0x000fe20000410000 */
[----:B------:R-:W-:Y:S01]  /*28d0*/  F2FP.BF16.F32.PACK_AB R98, R105, R104 ;  /* 0x000000686962723e */ /* 0x000fe200000010ff */
[----:B------:R-:W-:Y:S01]  /*28e0*/  FFMA.FTZ R107, R109, R42, R54 ;  /* 0x0000002a6d6b7223 */ /* 0x000fe20000010036 */
[----:B------:R-:W1:Y:S01]  /*28f0*/  LDC.64 R104, c[0x0][0x380] ;  /* 0x0000e000ff687b82 */ /* 0x000e620000000a00 */
[----:B------:R-:W-:Y:S01]  /*2900*/  FFMA.FTZ R112, R108, R43, R55 ;  /* 0x0000002b6c707223 */ /* 0x000fe20000010037 */
[----:B------:R-:W-:Y:S01]  /*2910*/  FFMA.FTZ R115, R115, R44, R12 ;  /* 0x0000002c73737223 */ /* 0x000fe2000001000c */
[----:B------:R-:W-:Y:S01]  /*2920*/  FFMA.FTZ R101, R101, R46, R14 ;  /* 0x0000002e65657223 */ /* 0x000fe2000001000e */
[----:B------:R-:W-:-:S02]  /*2930*/  FFMA.FTZ R100, R100, R45, R13 ;  /* 0x0000002d64647223 */ /* 0x000fc4000001000d */
[----:B------:R-:W-:Y:S01]  /*2940*/  F2FP.BF16.F32.PACK_AB R99, R112, R107 ;  /* 0x0000006b7063723e */ /* 0x000fe200000010ff */
[----:B------:R-:W-:Y:S01]  /*2950*/  FFMA.FTZ R112, R108, R51, R19 ;  /* 0x000000336c707223 */ /* 0x000fe20000010013 */
[----:B------:R-:W-:Y:S01]  /*2960*/  FFMA.FTZ R107, R103, R48, R16 ;  /* 0x00000030676b7223 */ /* 0x000fe20000010010 */
[----:B------:R-:W-:Y:S01]  /*2970*/  FFMA.FTZ R108, R106, R49, R17 ;  /* 0x000000316a6c7223 */ /* 0x000fe20000010011 */
[----:B------:R-:W-:Y:S01]  /*2980*/  FFMA.FTZ R103, R109, R50, R18 ;  /* 0x000000326d677223 */ /* 0x000fe20000010012 */
[----:B------:R-:W-:Y:S01]  /*2990*/  FFMA.FTZ R106, R102, R47, R15 ;  /* 0x0000002f666a7223 */ /* 0x000fe2000001000f */
[----:B0-----:R-:W-:Y:S01]  /*29a0*/  @!P2 IMAD.WIDE R110, R3, 0x4, R110 ;  /* 0x00000004036ea825 */ /* 0x001fe200078e026e */
[----:B------:R-:W-:Y:S02]  /*29b0*/  F2FP.BF16.F32.PACK_AB R100, R100, R115 ;  /* 0x000000736464723e */ /* 0x000fe400000010ff */
[----:B------:R-:W-:Y:S02]  /*29c0*/  F2FP.BF16.F32.PACK_AB R103, R112, R103 ;  /* 0x000000677067723e */ /* 0x000fe400000010ff */
[----:B------:R-:W-:Y:S01]  /*29d0*/  F2FP.BF16.F32.PACK_AB R102, R108, R107 ;  /* 0x0000006b6c66723e */ /* 0x000fe200000010ff */
[----:B------:R0:W-:Y:S01]  /*29e0*/  @!P2 STG.E desc[UR6][R110.64], R0 ;  /* 0x000000006e00a986 */ /* 0x0001e2000c101906 */
[----:B------:R-:W-:-:S03]  /*29f0*/  F2FP.BF16.F32.PACK_AB R101, R106, R101 ;  /* 0x000000656a65723e */ /* 0x000fc600000010ff */
[----:B------:R0:W-:Y:S01]  /*2a00*/  STG.E.128 desc[UR6][R88.64], R80 ;  /* 0x0000005058007986 */ /* 0x0001e2000c101d06 */
[----:B-1----:R-:W-:-:S03]  /*2a10*/  LEA R3, R104, R3, 0x2 ;  /* 0x0000000368037211 */ /* 0x002fc600078e10ff */
[----:B------:R0:W-:Y:S01]  /*2a20*/  STG.E.128 desc[UR6][R92.64], R84 ;  /* 0x000000545c007986 */ /* 0x0001e2000c101d06 */
[----:B------:R-:W-:-:S03]  /*2a30*/  ISETP.GE.AND P2, PT, R3, R105, PT ;  /* 0x000000690300720c */ /* 0x000fc60003f46270 */
[----:B------:R0:W-:Y:S04]  /*2a40*/  STG.E.128 desc[UR6][R90.64], R96 ;  /* 0x000000605a007986 */ /* 0x0001e8000c101d06 */
[----:B------:R0:W-:Y:S06]  /*2a50*/  STG.E.128 desc[UR6][R94.64], R100 ;  /* 0x000000645e007986 */ /* 0x0001ec000c101d06 */
[----:B------:R-:W-:Y:S05]  /*2a60*/  @!P2 BRA `(.L_x_2446) ;  /* 0xffffffe00024a947 */ /* 0x000fea000383ffff */
[----:B------:R-:W-:Y:S05]  /*2a70*/  EXIT ;  /* 0x000000000000794d */ /* 0x000fea0003800000 */
.L_x_2445:
[----:B------:R-:W-:Y:S01]  /*2a80*/  HFMA2 R113, -RZ, RZ, 0, 1.847743988037109375e-06 ;  /* 0x0000001fff717431 */ /* 0x000fe200000001ff */
[----:B------:R-:W-:Y:S01]  /*2a90*/  BSSY B0, `(.L_x_2447) ;  /* 0x0000007000007945 */ /* 0x000fe20003800000 */
[----:B------:R-:W-:Y:S01]  /*2aa0*/  MOV R107, R0 ;  /* 0x00000000006b7202 */ /* 0x000fe20000000f00 */
[----:B------:R-:W-:Y:S01]  /*2ab0*/  IMAD.MOV.U32 R104, RZ, RZ, 0x1 ;  /* 0x00000001ff687424 */ /* 0x000fe200078e00ff */
[----:B------:R-:W-:-:S07]  /*2ac0*/  MOV R102, 0xffffffff ;  /* 0xffffffff00667802 */ /* 0x000fce0000000f00 */
[----:B---3--:R-:W-:Y:S05]  /*2ad0*/  WARPSYNC.COLLECTIVE R102, `(.L_x_2448) ;  /* 0x0000000066087348 */ /* 0x008fea0003c00000 */
[----:B------:R0:W1:Y:S02]  /*2ae0*/  SHFL.BFLY P4, R94, R107, R104, R113 ;  /* 0x0c0000686b5e7389 */ /* 0x0000640000080071 */
[----:B01-3--:R-:W-:Y:S05]  /*2af0*/  ENDCOLLECTIVE ;  /* 0x000000000000791b */ /* 0x00bfea0003800000 */
.L_x_2448:
[----:B------:R-:W-:Y:S05]  /*2b00*/  BSYNC B0 ;  /* 0x0000000000007941 */ /* 0x000fea0003800000 */
.L_x_2447:
[----:B------:R-:W-:Y:S01]  /*2b10*/  MOV R81, R94 ;  /* 0x0000005e00517202 */ /* 0x000fe20000000f00 */
[----:B------:R-:W-:Y:S01]  /*2b20*/  HFMA2 R104, -RZ, RZ, 0, 1.1920928955078125e-07 ;  /* 0x00000002ff687431 */ /* 0x000fe200000001ff */
[----:B------:R-:W-:Y:S02]  /*2b30*/  MOV R113, 0x1f ;  /* 0x0000001f00717802 */ /* 0x000fe40000000f00 */
[----:B------:R-:W-:Y:S01]  /*2b40*/  MOV R102, 0xffffffff ;  /* 0xffffffff00667802 */ /* 0x000fe20000000f00 */
[----:B------:R-:W-:-:S04]  /*2b50*/  FADD.FTZ R81, R0, R81 ;  /* 0x0000005100517221 */ /* 0x000fc80000010000 */
[----:B------:R-:W-:-:S07]  /*2b60*/  IMAD.MOV.U32 R107, RZ, RZ, R81 ;  /* 0x000000ffff6b7224 */ /* 0x000fce00078e0051 */
[----:B------:R-:W-:Y:S05]  /*2b70*/  WARPSYNC.COLLECTIVE R102, `(.L_x_2449) ;  /* 0x0000000066087348 */ /* 0x000fea0003c00000 */
[----:B------:R0:W1:Y:S02]  /*2b80*/  SHFL.BFLY P4, R94, R107, R104, R113 ;  /* 0x0c0000686b5e7389 */ /* 0x0000640000080071 */
[----:B01----:R-:W-:Y:S05]  /*2b90*/  ENDCOLLECTIVE ;  /* 0x000000000000791b */ /* 0x003fea0003800000 */
.L_x_2449:
[----:B------:R-:W-:Y:S02]  /*2ba0*/  HFMA2 R104, -RZ, RZ, 0, 2.384185791015625e-07 ;  /* 0x00000004ff687431 */ /* 0x000fe400000001ff */
[----:B------:R-:W-:-:S04]  /*2bb0*/  IMAD.MOV.U32 R80, RZ, RZ, R94 ;  /* 0x000000ffff507224 */ /* 0x000fc800078e005e */
[----:B------:R-:W-:-:S05]  /*2bc0*/  FADD.FTZ R80, R81, R80 ;  /* 0x0000005051507221 */ /* 0x000fca0000010000 */
[----:B------:R-:W-:-:S07]  /*2bd0*/  MOV R107, R80 ;  /* 0x00000050006b7202 */ /* 0x000fce0000000f00 */
[----:B------:R-:W-:Y:S05]  /*2be0*/  WARPSYNC.COLLECTIVE R102, `(.L_x_2450) ;  /* 0x0000000066087348 */ /* 0x000fea0003c00000 */
[----:B------:R0:W1:Y:S02]  /*2bf0*/  SHFL.BFLY P4, R94, R107, R104, R113 ;  /* 0x0c0000686b5e7389 */ /* 0x0000640000080071 */
[----:B01----:R-:W-:Y:S05]  /*2c00*/  ENDCOLLECTIVE ;  /* 0x000000000000791b */ /* 0x003fea0003800000 */
.L_x_2450:
[----:B------:R-:W-:Y:S01]  /*2c10*/  HFMA2 R104, -RZ, RZ, 0, 4.76837158203125e-07 ;  /* 0x00000008ff687431 */ /* 0x000fe200000001ff */
[----:B------:R-:W-:-:S05]  /*2c20*/  MOV R83, R94 ;  /* 0x0000005e00537202 */ /* 0x000fca0000000f00 */
[----:B------:R-:W-:-:S04]  /*2c30*/  FADD.FTZ R90, R80, R83 ;  /* 0x00000053505a7221 */ /* 0x000fc80000010000 */
[----:B------:R-:W-:-:S07]  /*2c40*/  IMAD.MOV.U32 R107, RZ, RZ, R90 ;  /* 0x000000ffff6b7224 */ /* 0x000fce00078e005a */
[----:B------:R-:W-:Y:S05]  /*2c50*/  WARPSYNC.COLLECTIVE R102, `(.L_x_2451) ;  /* 0x0000000066087348 */ /* 0x000fea0003c00000 */
[----:B------:R0:W1:Y:S02]  /*2c60*/  SHFL.BFLY P4, R94, R107, R104, R113 ;  /* 0x0c0000686b5e7389 */ /* 0x0000640000080071 */
[----:B01----:R-:W-:Y:S05]  /*2c70*/  ENDCOLLECTIVE ;  /* 0x000000000000791b */ /* 0x003fea0003800000 */
.L_x_2451:
[----:B------:R-:W-:Y:S01]  /*2c80*/  HFMA2 R104, -RZ, RZ, 0, 9.5367431640625e-07 ;  /* 0x00000010ff687431 */ /* 0x000fe200000001ff */
[----:B------:R-:W-:-:S05]  /*2c90*/  MOV R83, R94 ;  /* 0x0000005e00537202 */ /* 0x000fca0000000f00 */
[----:B------:R-:W-:Y:S02]  /*2ca0*/  FADD.FTZ R91, R90, R83 ;  /* 0x000000535a5b7221 */ /* 0x000fe40000010000 */
[----:B------:R-:W0:Y:S03]  /*2cb0*/  LDC R83, c[0x0][0x400] ;  /* 0x00010000ff537b82 */ /* 0x000e260000000800 */
[----:B------:R-:W-:-:S07]  /*2cc0*/  MOV R107, R91 ;  /* 0x0000005b006b7202 */ /* 0x000fce0000000f00 */
[----:B0-----:R-:W-:Y:S05]  /*2cd0*/  WARPSYNC.COLLECTIVE R102, `(.L_x_2452) ;  /* 0x0000000066087348 */ /* 0x001fea0003c00000 */
[----:B------:R1:W2:Y:S02]  /*2ce0*/  SHFL.BFLY P4, R94, R107, R104, R113 ;  /* 0x0c0000686b5e7389 */ /* 0x0002a40000080071 */
[----:B012---:R-:W-:Y:S05]  /*2cf0*/  ENDCOLLECTIVE ;  /* 0x000000000000791b */ /* 0x007fea0003800000 */
.L_x_2452:
        /* <DEDUP_REMOVED lines=39> */
.L_x_2453:
[----:B------:R-:W-:Y:S01]  /*2f70*/  HFMA2 R104, -RZ, RZ, 0, 1.1920928955078125e-07 ;  /* 0x00000002ff687431 */ /* 0x000fe200000001ff */
[----:B------:R-:W-:-:S05]  /*2f80*/  MOV R81, R94 ;  /* 0x0000005e00517202 */ /* 0x000fca0000000f00 */
[----:B------:R-:W-:-:S05]  /*2f90*/  FADD.FTZ R81, R0, R81 ;  /* 0x0000005100517221 */ /* 0x000fca0000010000 */
[----:B------:R-:W-:-:S07]  /*2fa0*/  MOV R107, R81 ;  /* 0x00000051006b7202 */ /* 0x000fce0000000f00 */
[----:B------:R-:W-:Y:S05]  /*2fb0*/  WARPSYNC.COLLECTIVE R102, `(.L_x_2454) ;  /* 0x0000000066087348 */ /* 0x000fea0003c00000 */
[----:B------:R0:W1:Y:S02]  /*2fc0*/  SHFL.BFLY P4, R94, R107, R104, R113 ;  /* 0x0c0000686b5e7389 */ /* 0x0000640000080071 */
[----:B01----:R-:W-:Y:S05]  /*2fd0*/  ENDCOLLECTIVE ;  /* 0x000000000000791b */ /* 0x003fea0003800000 */
.L_x_2454:
[----:B------:R-:W-:Y:S02]  /*2fe0*/  HFMA2 R104, -RZ, RZ, 0, 2.384185791015625e-07 ;  /* 0x00000004ff687431 */ /* 0x000fe400000001ff */
[----:B------:R-:W-:-:S04]  /*2ff0*/  IMAD.MOV.U32 R80, RZ, RZ, R94 ;  /* 0x000000ffff507224 */ /* 0x000fc800078e005e */
[----:B------:R-:W-:-:S05]  /*3000*/  FADD.FTZ R80, R81, R80 ;  /* 0x0000005051507221 */ /* 0x000fca0000010000 */
[----:B------:R-:W-:-:S07]  /*3010*/  MOV R107, R80 ;  /* 0x00000050006b7202 */ /* 0x000fce0000000f00 */
[----:B------:R-:W-:Y:S05]  /*3020*/  WARPSYNC.COLLECTIVE R102, `(.L_x_2455) ;  /* 0x0000000066087348 */ /* 0x000fea0003c00000 */
[----:B------:R0:W1:Y:S02]  /*3030*/  SHFL.BFLY P4, R94, R107, R104, R113 ;  /* 0x0c0000686b5e7389 */ /* 0x0000640000080071 */
[----:B01----:R-:W-:Y:S05]  /*3040*/  ENDCOLLECTIVE ;  /* 0x000000000000791b */ /* 0x003fea0003800000 */
.L_x_2455:
[----:B------:R-:W-:Y:S01]  /*3050*/  IMAD.MOV.U32 R104, RZ, RZ, 0x8 ;  /* 0x00000008ff687424 */ /* 0x000fe200078e00ff */
[----:B------:R-:W-:-:S05]  /*3060*/  MOV R91, R94 ;  /* 0x0000005e005b7202 */ /* 0x000fca0000000f00 */
[----:B------:R-:W-:-:S05]  /*3070*/  FADD.FTZ R91, R80, R91 ;  /* 0x0000005b505b7221 */ /* 0x000fca0000010000 */
[----:B------:R-:W-:-:S07]  /*3080*/  MOV R107, R91 ;  /* 0x0000005b006b7202 */ /* 0x000fce0000000f00 */
[----:B------:R-:W-:Y:S05]  /*3090*/  WARPSYNC.COLLECTIVE R102, `(.L_x_2456) ;  /* 0x0000000066087348 */ /* 0x000fea0003c00000 */
[----:B------:R0:W1:Y:S02]  /*30a0*/  SHFL.BFLY P4, R94, R107, R104, R113 ;  /* 0x0c0000686b5e7389 */ /* 0x0000640000080071 */
[----:B01----:R-:W-:Y:S05]  /*30b0*/  ENDCOLLECTIVE ;  /* 0x000000000000791b */ /* 0x003fea0003800000 */
.L_x_2456:
[----:B------:R-:W-:Y:S01]  /*30c0*/  HFMA2 R104, -RZ, RZ, 0, 9.5367431640625e-07 ;  /* 0x00000010ff687431 */ /* 0x000fe200000001ff */
[----:B------:R-:W-:-:S05]  /*30d0*/  MOV R90, R94 ;  /* 0x0000005e005a7202 */ /* 0x000fca0000000f00 */
[----:B------:R-:W-:-:S05]  /*30e0*/  FADD.FTZ R90, R91, R90 ;  /* 0x0000005a5b5a7221 */ /* 0x000fca0000010000 */
[----:B------:R-:W-:-:S07]  /*30f0*/  MOV R107, R90 ;  /* 0x0000005a006b7202 */ /* 0x000fce0000000f00 */
[----:B------:R-:W-:Y:S05]  /*3100*/  WARPSYNC.COLLECTIVE R102, `(.L_x_2457) ;  /* 0x0000000066087348 */ /* 0x000fea0003c00000 */
[----:B------:R0:W1:Y:S02]  /*3110*/  SHFL.BFLY P4, R94, R107, R104, R113 ;  /* 0x0c0000686b5e7389 */ /* 0x0000640000080071 */
[----:B01----:R-:W-:Y:S05]  /*3120*/  ENDCOLLECTIVE ;  /* 0x000000000000791b */ /* 0x003fea0003800000 */
.L_x_2457:
[----:B------:R-:W-:Y:S01]  /*3130*/  MOV R95, R94 ;  /* 0x0000005e005f7202 */ /* 0x000fe20000000f00 */
[----:B------:R-:W-:Y:S06]  /*3140*/  BRA `(.L_x_2458) ;  /* 0xfffffff0009c7947 */ /* 0x000fec000383ffff */
.L_x_2459:
        /* <DEDUP_REMOVED lines=11> */
.L_x_12114:


//--------------------- .text._ZN10layer_norm31ln_parallel_residual_fwd_kernelINS_13Kernel_traitsIf13__nv_bfloat16S2_S2_fjLj512ELj1ELj4ELj1ELj16ENS_18Kernel_traits_baseILj512EfS2_S2_S2_fjLj128EEEEELb0ELb1ELb0EEEvNS_9FwdParamsE --------------------------
	.section	.text._ZN10layer_norm31ln_parallel_residual_fwd_kernelINS_13Kernel_traitsIf13__nv_bfloat16S2_S2_fjLj512ELj1ELj4ELj1ELj16ENS_18Kernel_traits_baseILj512EfS2_S2_S2_fjLj128EEEEELb0ELb1ELb0EEEvNS_9FwdParamsE,"ax",@progbits
	.align	128
        .global         _ZN10layer_norm31ln_parallel_residual_fwd_kernelINS_13Kernel_traitsIf13__nv_bfloat16S2_S2_fjLj512ELj1ELj4ELj1ELj16ENS_18Kernel_traits_baseILj512EfS2_S2_S2_fjLj128EEEEELb0ELb1ELb0EEEvNS_9FwdParamsE
        .type           _ZN10layer_norm31ln_parallel_residual_fwd_kernelINS_13Kernel_traitsIf13__nv_bfloat16S2_S2_fjLj512ELj1ELj4ELj1ELj16ENS_18Kernel_traits_baseILj512EfS2_S2_S2_fjLj128EEEEELb0ELb1ELb0EEEvNS_9FwdParamsE,@function
        .size           _ZN10layer_norm31ln_parallel_residual_fwd_kernelINS_13Kernel_traitsIf13__nv_bfloat16S2_S2_fjLj512ELj1ELj4ELj1ELj16ENS_18Kernel_traits_baseILj512EfS2_S2_S2_fjLj128EEEEELb0ELb1ELb0EEEvNS_9FwdParamsE,(.L_x_12115 - _ZN10layer_norm31ln_parallel_residual_fwd_kernelINS_13Kernel_traitsIf13__nv_bfloat16S2_S2_fjLj512ELj1ELj4ELj1ELj16ENS_18Kernel_traits_baseILj512EfS2_S2_S2_fjLj128EEEEELb0ELb1ELb0EEEvNS_9FwdParamsE)
        .other          _ZN10layer_norm31ln_parallel_residual_fwd_kernelINS_13Kernel_traitsIf13__nv_bfloat16S2_S2_fjLj512ELj1ELj4ELj1ELj16ENS_18Kernel_traits_baseILj512EfS2_S2_S2_fjLj128EEEEELb0ELb1ELb0EEEvNS_9FwdParamsE,@"STO_CUDA_ENTRY STV_DEFAULT"
_ZN10layer_norm31ln_parallel_residual_fwd_kernelINS_13Kernel_traitsIf13__nv_bfloat16S2_S2_fjLj512ELj1ELj4ELj1ELj16ENS_18Kernel_traits_baseILj512EfS2_S2_S2_fjLj128EEEEELb0ELb1ELb0EEEvNS_9FwdParamsE:
.text._ZN10layer_norm31ln_parallel_residual_fwd_kernelINS_13Kernel_traitsIf13__nv_bfloat16S2_S2_fjLj512ELj1ELj4ELj1ELj16ENS_18Kernel_traits_baseILj512EfS2_S2_S2_fjLj128EEEEELb0ELb1ELb0EEEvNS_9FwdParamsE:
        /* <DEDUP_REMOVED lines=13> */
[----:B0-----:R-:W-:Y:S02]  /*00d0*/  LOP3.LUT R5, R2, 0x1f, RZ, 0xc, !PT ;  /* 0x0000001f02057812 */ /* 0x001fe400078e0cff */
[----:B---3--:R-:W-:-:S04]  /*00e0*/  SHF.R.S32.HI R0, RZ, 0x1f, R3 ;  /* 0x0000001fff007819 */ /* 0x008fc80000011403 */
[----:B------:R-:W-:Y:S02]  /*00f0*/  LEA.HI R0, R0, R3, RZ, 0x3 ;  /* 0x0000000300007211 */ /* 0x000fe400078f18ff */
[----:B------:R-:W-:Y:S01]  /*0100*/  SHF.R.U32.HI R3, RZ, 0x5, R2 ;  /* 0x00000005ff037819 */ /* 0x000fe20000011602 */
[----:B-----5:R-:W-:Y:S01]  /*0110*/  USHF.L.U32 UR4, UR4, 0x2, URZ ;  /* 0x0000000204047899 */ /* 0x020fe200080006ff */
[----:B------:R-:W-:Y:S02]  /*0120*/  LEA.HI.SX32 R0, R0, R5, 0x1d ;  /* 0x0000000500007211 */ /* 0x000fe400078feaff */
[----:B------:R-:W-:-:S03]  /*0130*/  LOP3.LUT R2, R2, 0x1f, RZ, 0xc0, !PT ;  /* 0x0000001f02027812 */ /* 0x000fc600078ec0ff */
        /* <DEDUP_REMOVED lines=9> */
[----:B0-----:R-:W-:-:S05]  /*01d0*/  IMAD.WIDE.U32 R4, R2, 0x20, R4 ;  /* 0x0000002002047825 */ /* 0x001fca00078e0004 */
[----:B------:R0:W5:Y:S01]  /*01e0*/  LDG.E.128 R48, desc[UR6][R4.64] ;  /* 0x0000000604307981 */ /* 0x000162000c1e1d00 */
[----:B-1----:R-:W-:-:S03]  /*01f0*/  IMAD.WIDE.U32 R6, R2, 0x20, R6 ;  /* 0x0000002002067825 */ /* 0x002fc600078e0006 */
[----:B------:R0:W5:Y:S04]  /*0200*/  LDG.E.128 R44, desc[UR6][R4.64+0x10] ;  /* 0x00001006042c7981 */ /* 0x000168000c1e1d00 */
[----:B------:R0:W5:Y:S04]  /*0210*/  LD.E.128 R40, desc[UR6][R6.64] ;  /* 0x0000000606287980 */ /* 0x000168000c101d00 */
[----:B------:R0:W5:Y:S01]  /*0220*/  LD.E.128 R36, desc[UR6][R6.64+0x10] ;  /* 0x0000100606247980 */ /* 0x000162000c101d00 */
[----:B------:R-:W-:-:S07]  /*0230*/  LOP3.LUT R9, R2, 0x20, RZ, 0xfc, !PT ;  /* 0x0000002002097812 */ /* 0x000fce00078efcff */
.L_x_2463:
[----:B------:R-:W-:Y:S05]  /*0240*/  BSYNC.RECONVERGENT B1 ;  /* 0x0000000000017941 */ /* 0x000fea0003800200 */
.L_x_2462:
[----:B------:R-:W-:Y:S05]  /*0250*/  @!P2 BRA `(.L_x_2464) ;  /* 0x000000000074a947 */ /* 0x000fea0003800000 */
[----:B0-----:R-:W0:Y:S08]  /*0260*/  LDC.64 R4, c[0x0][0x3d0] ;  /* 0x0000f400ff047b82 */ /* 0x001e300000000a00 */
[----:B------:R-:W1:Y:S01]  /*0270*/  LDC.64 R6, c[0x0][0x438] ;  /* 0x00010e00ff067b82 */ /* 0x000e620000000a00 */
[----:B0-----:R-:W-:-:S05]  /*0280*/  IMAD.WIDE.U32 R4, R9, 0x20, R4 ;  /* 0x0000002009047825 */ /* 0x001fca00078e0004 */
[----:B------:R2:W5:Y:S01]  /*0290*/  LDG.E.128 R32, desc[UR6][R4.64] ;  /* 0x0000000604207981 */ /* 0x000562000c1e1d00 */
[----:B-1----:R-:W-:-:S03]  /*02a0*/  IMAD.WIDE.U32 R6, R9, 0x20, R6 ;  /* 0x0000002009067825 */ /* 0x002fc600078e0006 */
[----:B------:R2:W5:Y:S04]  /*02b0*/  LDG.E.128 R28, desc[UR6][R4.64+0x10] ;  /* 0x00001006041c7981 */ /* 0x000568000c1e1d00 */
[----:B------:R2:W5:Y:S04]  /*02c0*/  LD.E.128 R24, desc[UR6][R6.64] ;  /* 0x0000000606187980 */ /* 0x000568000c101d00 */
[----:B------:R2:W5:Y:S01]  /*02d0*/  LD.E.128 R20, desc[UR6][R6.64+0x10] ;  /* 0x0000100606147980 */ /* 0x000562000c101d00 */
[----:B------:R-:W-:Y:S05]  /*02e0*/  BRA `(.L_x_2464) ;  /* 0x0000000000507947 */ /* 0x000fea0003800000 */
.L_x_2461:
        /* <DEDUP_REMOVED lines=8> */
[----:B-1----:R-:W-:-:S03]  /*0370*/  @P1 IMAD.WIDE.U32 R6, R2, 0x20, R6 ;  /* 0x0000002002061825 */ /* 0x002fc600078e0006 */
[----:B------:R3:W5:Y:S04]  /*0380*/  @P2 LDG.E.128 R28, desc[UR6][R4.64+0x10] ;  /* 0x00001006041c2981 */ /* 0x000768000c1e1d00 */
        /* <DEDUP_REMOVED lines=9> */
[----:B---3--:R-:W-:-:S07]  /*0420*/  @P2 CS2R R24, SRZ ;  /* 0x0000000000182805 */ /* 0x008fce000001ff00 */
.L_x_2464:
[----:B------:R-:W-:Y:S05]  /*0430*/  BSYNC.RECONVERGENT B0 ;  /* 0x0000000000007941 */ /* 0x000fea0003800200 */
.L_x_2460:
[----:B------:R-:W1:Y:S02]  /*0440*/  LDCU UR4, c[0x0][0x384] ;  /* 0x00007080ff0477ac */ /* 0x000e640008000800 */
[----:B-1----:R-:W-:-:S13]  /*0450*/  ISETP.GE.AND P2, PT, R3, UR4, PT ;  /* 0x0000000403007c0c */ /* 0x002fda000bf46270 */
[----:B------:R-:W-:Y:S05]  /*0460*/  @P2 EXIT ;  /* 0x000000000000294d */ /* 0x000fea0003800000 */
[----:B------:R-:W1:Y:S01]  /*0470*/  LDCU.U8 UR4, c[0x0][0x410] ;  /* 0x00008200ff0477ac */ /* 0x000e620008000000 */
[----:B------:R-:W3:Y:S01]  /*0480*/  LDCU UR8, c[0x0][0x388] ;  /* 0x00007100ff0877ac */ /* 0x000ee20008000800 */
[----:B------:R-:W4:Y:S01]  /*0490*/  LDCU UR5, c[0x0][0x448] ;  /* 0x00008900ff0577ac */ /* 0x000f220008000800 */
[----:B------:R-:W0:Y:S01]  /*04a0*/  LDCU.64 UR10, c[0x0][0x398] ;  /* 0x00007300ff0a77ac */ /* 0x000e220008000a00 */
[----:B------:R-:W0:Y:S01]  /*04b0*/  LDCU.64 UR12, c[0x0][0x3a0] ;  /* 0x00007400ff0c77ac */ /* 0x000e220008000a00 */
[----:B-1----:R-:W-:-:S13]  /*04c0*/  ISETP.NE.AND P3, PT, RZ, UR4, PT ;  /* 0x00000004ff007c0c */ /* 0x002fda000bf65270 */
.L_x_2482:
[----:B0-23--:R-:W-:Y:S01]  /*04d0*/  IMAD R6, R3, UR8, RZ ;  /* 0x0000000803067c24 */ /* 0x00dfe2000f8e02ff */
        /* <DEDUP_REMOVED lines=13> */
[----:B0-----:R-:W-:-:S04]  /*05b0*/  IMAD.WIDE.U32 R54, R6, 0x10, R54 ;  /* 0x0000001006367825 */ /* 0x001fc800078e0036 */
[----:B-1----:R-:W-:-:S05]  /*05c0*/  @P2 IMAD.WIDE.U32 R70, R6, 0x10, R70 ;  /* 0x0000001006462825 */ /* 0x002fca00078e0046 */
[----:B------:R-:W3:Y:S01]  /*05d0*/  @P2 LDG.E.128 R16, desc[UR6][R70.64] ;  /* 0x0000000646102981 */ /* 0x000ee2000c1e1d00 */
[----:B--2---:R-:W-:-:S03]  /*05e0*/  @P1 IMAD.WIDE.U32 R68, R6, 0x10, R52 ;  /* 0x0000001006441825 */ /* 0x004fc600078e0034 */
[----:B------:R-:W5:Y:S04]  /*05f0*/  LDG.E.128 R52, desc[UR6][R54.64] ;  /* 0x0000000636347981 */ /* 0x000f68000c1e1d00 */
[----:B------:R0:W5:Y:S01]  /*0600*/  @P1 LDG.E.128 R12, desc[UR6][R68.64] ;  /* 0x00000006440c1981 */ /* 0x000162000c1e1d00 */
[----:B---3--:R-:W-:Y:S02]  /*0610*/  PRMT R63, R19, 0x7632, R63 ;  /* 0x00007632133f7816 */ /* 0x008fe4000000003f */
[----:B------:R-:W-:Y:S02]  /*0620*/  PRMT R64, R17, 0x7632, R64 ;  /* 0x0000763211407816 */ /* 0x000fe40000000040 */
[----:B------:R-:W-:Y:S02]  /*0630*/  PRMT R66, R16, 0x7632, R66 ;  /* 0x0000763210427816 */ /* 0x000fe40000000042 */
[----:B------:R-:W-:Y:S01]  /*0640*/  PRMT R65, R18, 0x7632, R65 ;  /* 0x0000763212417816 */ /* 0x000fe20000000041 */
[----:B0-----:R-:W-:Y:S06]  /*0650*/  @!P1 BRA `(.L_x_2467) ;  /* 0x0000000400749947 */ /* 0x001fec0003800000 */
[----:B------:R-:W-:Y:S05]  /*0660*/  @!P2 BRA `(.L_x_2468) ;  /* 0x0000000000dca947 */ /* 0x000fea0003800000 */
[----:B-----5:R-:W-:Y:S01]  /*0670*/  SHF.L.U32 R7, R52, 0x10, RZ ;  /* 0x0000001034077819 */ /* 0x020fe200000006ff */
[----:B------:R-:W-:Y:S01]  /*0680*/  IMAD.U32 R57, R54, 0x10000, RZ ;  /* 0x0001000036397824 */ /* 0x000fe200078e00ff */
[----:B------:R-:W-:Y:S01]  /*0690*/  SHF.L.U32 R8, R12, 0x10, RZ ;  /* 0x000000100c087819 */ /* 0x000fe200000006ff */
[----:B------:R-:W-:Y:S01]  /*06a0*/  IMAD.U32 R70, R18, 0x10000, RZ ;  /* 0x0001000012467824 */ /* 0x000fe200078e00ff */
[C---:B------:R-:W-:Y:S01]  /*06b0*/  PRMT R9, R53.reuse, 0x7632, R9 ;  /* 0x0000763235097816 */ /* 0x040fe20000000009 */
[----:B------:R-:W-:Y:S01]  /*06c0*/  IMAD.U32 R53, R53, 0x10000, RZ ;  /* 0x0001000035357824 */ /* 0x000fe200078e00ff */
[----:B------:R-:W-:Y:S01]  /*06d0*/  PRMT R65, R55, 0x7632, R65 ;  /* 0x0000763237417816 */ /* 0x000fe20000000041 */
[--C-:B------:R-:W-:Y:S01]  /*06e0*/  FADD.FTZ R7, R7, R8.reuse ;  /* 0x0000000807077221 */ /* 0x100fe20000010000 */
[----:B------:R-:W-:Y:S01]  /*06f0*/  SHF.L.U32 R68, R55, 0x10, RZ ;  /* 0x0000001037447819 */ /* 0x000fe200000006ff */
[----:B------:R-:W-:Y:S01]  /*0700*/  IMAD.U32 R11, R9, 0x10000, RZ ;  /* 0x00010000090b7824 */ /* 0x000fe200078e00ff */
[----:B------:R-:W-:-:S02]  /*0710*/  PRMT R8, R13, 0x7632, R8 ;  /* 0x000076320d087816 */ /* 0x000fc40000000008 */
[----:B------:R-:W-:Y:S02]  /*0720*/  SHF.L.U32 R10, R13, 0x10, RZ ;  /* 0x000000100d0a7819 */ /* 0x000fe400000006ff */
[----:B------:R-:W-:Y:S02]  /*0730*/  PRMT R55, R15, 0x7632, R55 ;  /* 0x000076320f377816 */ /* 0x000fe40000000037 */
[----:B------:R-:W-:Y:S01]  /*0740*/  PRMT R4, R54, 0x7632, R4 ;  /* 0x0000763236047816 */ /* 0x000fe20000000004 */
[----:B------:R-:W-:Y:S01]  /*0750*/  FADD.FTZ R9, R53, R10 ;  /* 0x0000000a35097221 */ /* 0x000fe20000010000 */
[----:B------:R-:W-:Y:S02]  /*0760*/  SHF.L.U32 R8, R8, 0x10, RZ ;  /* 0x0000001008087819 */ /* 0x000fe400000006ff */
[----:B------:R-:W-:Y:S02]  /*0770*/  SHF.L.U32 R54, R14, 0x10, RZ ;  /* 0x000000100e367819 */ /* 0x000fe400000006ff */
[----:B------:R-:W-:Y:S01]  /*0780*/  SHF.L.U32 R65, R65, 0x10, RZ ;  /* 0x0000001041417819 */ /* 0x000fe200000006ff */
[----:B------:R-:W-:Y:S01]  /*0790*/  FADD.FTZ R8, R11, R8 ;  /* 0x000000080b087221 */ /* 0x000fe20000010000 */
[----:B------:R-:W-:Y:S01]  /*07a0*/  SHF.L.U32 R66, R55, 0x10, RZ ;  /* 0x0000001037427819 */ /* 0x000fe200000006ff */
[----:B------:R-:W-:Y:S01]  /*07b0*/  FADD.FTZ R57, R57, R54 ;  /* 0x0000003639397221 */ /* 0x000fe20000010000 */
        /* <DEDUP_REMOVED lines=9> */
[--C-:B------:R-:W-:Y:S01]  /*0850*/  FADD.FTZ R10, R52, R11.reuse ;  /* 0x0000000b340a7221 */ /* 0x100fe20000010000 */
[----:B------:R-:W-:Y:S01]  /*0860*/  SHF.L.U32 R55, R4, 0x10, RZ ;  /* 0x0000001004377819 */ /* 0x000fe200000006ff */
[----:B------:R-:W-:Y:S01]  /*0870*/  FADD.FTZ R4, R7, R54 ;  /* 0x0000003607047221 */ /* 0x000fe20000010000 */
[----:B------:R-:W-:Y:S01]  /*0880*/  FADD.FTZ R7, R9, R66 ;  /* 0x0000004209077221 */ /* 0x000fe20000010000 */
[----:B------:R-:W-:Y:S01]  /*0890*/  PRMT R11, R18, 0x7632, R11 ;  /* 0x00007632120b7816 */ /* 0x000fe2000000000b */
        /* <DEDUP_REMOVED lines=9> */
[----:B------:R-:W-:Y:S01]  /*0930*/  SHF.L.U32 R11, R64, 0x10, RZ ;  /* 0x00000010400b7819 */ /* 0x000fe200000006ff */
[----:B------:R-:W-:Y:S01]  /*0940*/  FADD.FTZ R66, R55, R66 ;  /* 0x0000004237427221 */ /* 0x000fe20000010000 */
[----:B------:R-:W-:Y:S01]  /*0950*/  SHF.L.U32 R9, R9, 0x10, RZ ;  /* 0x0000001009097819 */ /* 0x000fe200000006ff */
[----:B------:R-:W-:Y:S02]  /*0960*/  FADD.FTZ R68, R68, R53 ;  /* 0x0000003544447221 */ /* 0x000fe40000010000 */
[----:B------:R-:W-:Y:S02]  /*0970*/  FADD.FTZ R64, R8, R11 ;  /* 0x0000000b08407221 */ /* 0x000fe40000010000 */
[----:B------:R-:W-:Y:S01]  /*0980*/  FADD.FTZ R63, R10, R9 ;  /* 0x000000090a3f7221 */ /* 0x000fe20000010000 */
[----:B------:R-:W-:Y:S02]  /*0990*/  F2FP.BF16.F32.PACK_AB R11, R65, R68 ;  /* 0x00000044410b723e */ /* 0x000fe400000010ff */
[----:B------:R-:W-:-:S02]  /*09a0*/  F2FP.BF16.F32.PACK_AB R10, R66, R57 ;  /* 0x00000039420a723e */ /* 0x000fc400000010ff */
[----:B------:R-:W-:Y:S02]  /*09b0*/  F2FP.BF16.F32.PACK_AB R9, R64, R7 ;  /* 0x000000074009723e */ /* 0x000fe400000010ff */
[----:B------:R-:W-:Y:S01]  /*09c0*/  F2FP.BF16.F32.PACK_AB R8, R63, R4 ;  /* 0x000000043f08723e */ /* 0x000fe200000010ff */
[----:B------:R-:W-:Y:S06]  /*09d0*/  BRA `(.L_x_2469) ;  /* 0x00000004004c7947 */ /* 0x000fec0003800000 */
.L_x_2468:
[C---:B-----5:R-:W-:Y:S01]  /*09e0*/  PRMT R63, R52.reuse, 0x7632, R63 ;  /* 0x00007632343f7816 */ /* 0x060fe2000000003f */
[----:B------:R-:W-:Y:S01]  /*09f0*/  IMAD.U32 R4, R52, 0x10000, RZ ;  /* 0x0001000034047824 */ /* 0x000fe200078e00ff */
[----:B------:R-:W-:Y:S01]  /*0a00*/  PRMT R52, R53, 0x7632, R52 ;  /* 0x0000763235347816 */ /* 0x000fe20000000034 */
[----:B------:R-:W-:Y:S01]  /*0a10*/  IMAD.U32 R8, R13, 0x10000, RZ ;  /* 0x000100000d087824 */ /* 0x000fe200078e00ff */
[----:B------:R-:W-:Y:S01]  /*0a20*/  SHF.L.U32 R7, R12, 0x10, RZ ;  /* 0x000000100c077819 */ /* 0x000fe200000006ff */
[----:B------:R-:W-:Y:S01]  /*0a30*/  IMAD.U32 R63, R63, 0x10000, RZ ;  /* 0x000100003f3f7824 */ /* 0x000fe200078e00ff */
[----:B------:R-:W-:Y:S02]  /*0a40*/  SHF.L.U32 R53, R53, 0x10, RZ ;  /* 0x0000001035357819 */ /* 0x000fe400000006ff */
[----:B------:R-:W-:Y:S01]  /*0a50*/  PRMT R64, R54, 0x7632, R64 ;  /* 0x0000763236407816 */ /* 0x000fe20000000040 */
[----:B------:R-:W-:Y:S01]  /*0a60*/  FADD.FTZ R4, R4, R7 ;  /* 0x0000000704047221 */ /* 0x000fe20000010000 */
[----:B------:R-:W-:Y:S01]  /*0a70*/  SHF.L.U32 R54, R54, 0x10, RZ ;  /* 0x0000001036367819 */ /* 0x000fe200000006ff */
[----:B------:R-:W-:Y:S01]  /*0a80*/  FADD.FTZ R7, R53, R8 ;  /* 0x0000000835077221 */ /* 0x000fe20000010000 */
[----:B------:R-:W-:-:S02]  /*0a90*/  SHF.L.U32 R57, R14, 0x10, RZ ;  /* 0x000000100e397819 */ /* 0x000fc400000006ff */
[----:B------:R-:W-:Y:S02]  /*0aa0*/  PRMT R65, R55, 0x7632, R65 ;  /* 0x0000763237417816 */ /* 0x000fe40000000041 */
[----:B------:R-:W-:Y:S01]  /*0ab0*/  PRMT R8, R12, 0x7632, R8 ;  /* 0x000076320c087816 */ /* 0x000fe20000000008 */
[----:B------:R-:W-:Y:S01]  /*0ac0*/  FADD.FTZ R57, R54, R57 ;  /* 0x0000003936397221 */ /* 0x000fe20000010000 */
[----:B------:R-:W-:Y:S02]  /*0ad0*/  PRMT R9, R13, 0x7632, R9 ;  /* 0x000076320d097816 */ /* 0x000fe40000000009 */
[----:B------:R-:W-:Y:S02]  /*0ae0*/  PRMT R10, R14, 0x7632, R10 ;  /* 0x000076320e0a7816 */ /* 0x000fe4000000000a */
[----:B------:R-:W-:Y:S02]  /*0af0*/  PRMT R11, R15, 0x7632, R11 ;  /* 0x000076320f0b7816 */ /* 0x000fe4000000000b */
[----:B------:R-:W-:-:S02]  /*0b00*/  SHF.L.U32 R55, R55, 0x10, RZ ;  /* 0x0000001037377819 */ /* 0x000fc400000006ff */
[----:B------:R-:W-:Y:S01]  /*0b10*/  SHF.L.U32 R68, R15, 0x10, RZ ;  /* 0x000000100f447819 */ /* 0x000fe200000006ff */
[----:B------:R-:W-:Y:S01]  /*0b20*/  IMAD.U32 R11, R11, 0x10000, RZ ;  /* 0x000100000b0b7824 */ /* 0x000fe200078e00ff */
[----:B------:R-:W-:Y:S02]  /*0b30*/  SHF.L.U32 R52, R52, 0x10, RZ ;  /* 0x0000001034347819 */ /* 0x000fe400000006ff */
[----:B------:R-:W-:Y:S01]  /*0b40*/  SHF.L.U32 R53, R64, 0x10, RZ ;  /* 0x0000001040357819 */ /* 0x000fe200000006ff */
[----:B------:R-:W-:Y:S01]  /*0b50*/  FADD.FTZ R68, R55, R68 ;  /* 0x0000004437447221 */ /* 0x000fe20000010000 */
[----:B------:R-:W-:Y:S02]  /*0b60*/  SHF.L.U32 R54, R65, 0x10, RZ ;  /* 0x0000001041367819 */ /* 0x000fe400000006ff */
        /* <DEDUP_REMOVED lines=12> */
.L_x_2467:
[----:B------:R-:W-:Y:S05]  /*0c30*/  @!P2 BRA `(.L_x_2470) ;  /* 0x000000000084a947 */ /* 0x000fea0003800000 */
[C---:B-----5:R-:W-:Y:S02]  /*0c40*/  PRMT R8, R52.reuse, 0x7632, R8 ;  /* 0x0000763234087816 */ /* 0x060fe40000000008 */
[----:B------:R-:W-:Y:S02]  /*0c50*/  SHF.L.U32 R4, R52, 0x10, RZ ;  /* 0x0000001034047819 */ /* 0x000fe400000006ff */
[----:B------:R-:W-:Y:S02]  /*0c60*/  PRMT R10, R54, 0x7632, R10 ;  /* 0x00007632360a7816 */ /* 0x000fe4000000000a */
[----:B------:R-:W-:Y:S02]  /*0c70*/  SHF.L.U32 R7, R16, 0x10, RZ ;  /* 0x0000001010077819 */ /* 0x000fe400000006ff */
[C---:B------:R-:W-:Y:S01]  /*0c80*/  PRMT R9, R53.reuse, 0x7632, R9 ;  /* 0x0000763235097816 */ /* 0x040fe20000000009 */
[----:B------:R-:W-:Y:S01]  /*0c90*/  IMAD.U32 R53, R53, 0x10000, RZ ;  /* 0x0001000035357824 */ /* 0x000fe200078e00ff */
[----:B------:R-:W-:Y:S01]  /*0ca0*/  SHF.L.U32 R54, R54, 0x10, RZ ;  /* 0x0000001036367819 */ /* 0x000fe200000006ff */
[----:B------:R-:W-:Y:S01]  /*0cb0*/  FADD.FTZ R4, R4, R7 ;  /* 0x0000000704047221 */ /* 0x000fe20000010000 */
[----:B------:R-:W-:-:S02]  /*0cc0*/  SHF.L.U32 R52, R17, 0x10, RZ ;  /* 0x0000001011347819 */ /* 0x000fc400000006ff */
[----:B------:R-:W-:Y:S02]  /*0cd0*/  SHF.L.U32 R57, R18, 0x10, RZ ;  /* 0x0000001012397819 */ /* 0x000fe400000006ff */
[----:B------:R-:W-:Y:S01]  /*0ce0*/  PRMT R68, R55, 0x7632, R68 ;  /* 0x0000763237447816 */ /* 0x000fe20000000044 */
[----:B------:R-:W-:Y:S01]  /*0cf0*/  FADD.FTZ R7, R53, R52 ;  /* 0x0000003435077221 */ /* 0x000fe20000010000 */
[----:B------:R-:W-:Y:S01]  /*0d00*/  SHF.L.U32 R11, R66, 0x10, RZ ;  /* 0x00000010420b7819 */ /* 0x000fe200000006ff */
        /* <DEDUP_REMOVED lines=8> */
[----:B------:R-:W-:Y:S02]  /*0d90*/  SHF.L.U32 R53, R10, 0x10, RZ ;  /* 0x000000100a357819 */ /* 0x000fe400000006ff */
[----:B------:R-:W-:Y:S01]  /*0da0*/  SHF.L.U32 R9, R9, 0x10, RZ ;  /* 0x0000001009097819 */ /* 0x000fe200000006ff */
[----:B------:R-:W-:Y:S01]  /*0db0*/  FADD.FTZ R65, R65, R54 ;  /* 0x0000003641417221 */ /* 0x000fe20000010000 */
        /* <DEDUP_REMOVED lines=9> */
.L_x_2470:
[----:B-----5:R-:W-:Y:S01]  /*0e50*/  PRMT R64, R53, 0x7632, R64 ;  /* 0x0000763235407816 */ /* 0x020fe20000000040 */
[C---:B------:R-:W-:Y:S01]  /*0e60*/  IMAD.U32 R4, R52.reuse, 0x10000, RZ ;  /* 0x0001000034047824 */ /* 0x040fe200078e00ff */
        /* <DEDUP_REMOVED lines=10> */
.L_x_2469:
[----:B------:R-:W0:Y:S01]  /*0f10*/  @P0 LDC.64 R52, c[0x0][0x3a8] ;  /* 0x0000ea00ff340b82 */ /* 0x000e220000000a00 */
[C---:B------:R-:W-:Y:S01]  /*0f20*/  IADD3 R69, PT, PT, R6.reuse, 0x20, RZ ;  /* 0x0000002006457810 */ /* 0x040fe20007ffe0ff */
[----:B0-----:R-:W-:-:S05]  /*0f30*/  @P0 IMAD.WIDE.U32 R52, R6, 0x10, R52 ;  /* 0x0000001006340825 */ /* 0x001fca00078e0034 */
[----:B------:R0:W-:Y:S02]  /*0f40*/  @P0 STG.E.128 desc[UR6][R52.64], R8 ;  /* 0x0000000834000986 */ /* 0x0001e4000c101d06 */
.L_x_2466:
[----:B----4-:R-:W-:Y:S05]  /*0f50*/  BSYNC.RECONVERGENT B0 ;  /* 0x0000000000007941 */ /* 0x010fea0003800200 */
.L_x_2465:
[----:B------:R-:W-:Y:S01]  /*0f60*/  ISETP.GE.U32.AND P4, PT, R0, 0x40, PT ;  /* 0x000000400000780c */ /* 0x000fe20003f86070 */
[----:B------:R-:W-:-:S12]  /*0f70*/  BSSY.RECONVERGENT B0, `(.L_x_2471) ;  /* 0x00000a6000007945 */ /* 0x000fd80003800200 */
[----:B------:R-:W-:Y:S05]  /*0f80*/  @!P4 BRA `(.L_x_2472) ;  /* 0x000000080090c947 */ /* 0x000fea0003800000 */
[----:B------:R-:W-:Y:S01]  /*0f90*/  ISETP.NE.U32.AND P1, PT, RZ, UR12, PT ;  /* 0x0000000cff007c0c */ /* 0x000fe2000bf25070 */
[----:B0-----:R-:W0:Y:S03]  /*0fa0*/  LDC.64 R52, c[0x0][0x390] ;  /* 0x0000e400ff347b82 */ /* 0x001e260000000a00 */
[----:B------:R-:W-:Y:S02]  /*0fb0*/  ISETP.NE.AND.EX P2, PT, RZ, UR13, PT, P1 ;  /* 0x0000000dff007c0c */ /* 0x000fe4000bf45310 */
[----:B------:R-:W-:-:S04]  /*0fc0*/  ISETP.NE.U32.AND P1, PT, RZ, UR10, PT ;  /* 0x0000000aff007c0c */ /* 0x000fc8000bf25070 */
[----:B------:R-:W-:-:S07]  /*0fd0*/  ISETP.NE.AND.EX P1, PT, RZ, UR11, PT, P1 ;  /* 0x0000000bff007c0c */ /* 0x000fce000bf25310 */
[----:B------:R-:W1:Y:S08]  /*0fe0*/  @P2 LDC.64 R72, c[0x0][0x3a0] ;  /* 0x0000e800ff482b82 */ /* 0x000e700000000a00 */
[----:B------:R-:W2:Y:S01]  /*0ff0*/  @P1 LDC.64 R70, c[0x0][0x398] ;  /* 0x0000e600ff461b82 */ /* 0x000ea20000000a00 */
[----:B0-----:R-:W-:-:S06]  /*1000*/  IMAD.WIDE.U32 R52, R69, 0x10, R52 ;  /* 0x0000001045347825 */ /* 0x001fcc00078e0034 */
[----:B------:R-:W5:Y:S01]  /*1010*/  LDG.E.128 R52, desc[UR6][R52.64] ;  /* 0x0000000634347981 */ /* 0x000f62000c1e1d00 */
[----:B-1----:R-:W-:-:S05]  /*1020*/  @P2 IMAD.WIDE.U32 R72, R69, 0x10, R72 ;  /* 0x0000001045482825 */ /* 0x002fca00078e0048 */
[----:B------:R-:W3:Y:S01]  /*1030*/  @P2 LDG.E.128 R16, desc[UR6][R72.64] ;  /* 0x0000000648102981 */ /* 0x000ee2000c1e1d00 */
[----:B--2---:R-:W-:-:S05]  /*1040*/  @P1 IMAD.WIDE.U32 R70, R69, 0x10, R70 ;  /* 0x0000001045461825 */ /* 0x004fca00078e0046 */
[----:B------:R0:W5:Y:S01]  /*1050*/  @P1 LDG.E.128 R12, desc[UR6][R70.64] ;  /* 0x00000006460c1981 */ /* 0x000162000c1e1d00 */
[----:B------:R-:W-:-:S04]  /*1060*/  UISETP.NE.U32.AND UP0, UPT, UR10, URZ, UPT ;  /* 0x000000ff0a00728c */ /* 0x000fc8000bf05070 */
[----:B------:R-:W-:Y:S01]  /*1070*/  UISETP.NE.AND.EX UP0, UPT, UR11, URZ, UPT, UP0 ;  /* 0x000000ff0b00728c */ /* 0x000fe2000bf05300 */
[----:B---3--:R-:W-:Y:S02]  /*1080*/  PRMT R59, R19, 0x7632, R59 ;  /* 0x00007632133b7816 */ /* 0x008fe4000000003b */
[----:B------:R-:W-:Y:S02]  /*1090*/  PRMT R62, R18, 0x7632, R62 ;  /* 0x00007632123e7816 */ /* 0x000fe4000000003e */
[----:B------:R-:W-:Y:S02]  /*10a0*/  PRMT R61, R17, 0x7632, R61 ;  /* 0x00007632113d7816 */ /* 0x000fe4000000003d */
[----:B------:R-:W-:Y:S02]  /*10b0*/  PRMT R60, R16, 0x7632, R60 ;  /* 0x00007632103c7816 */ /* 0x000fe4000000003c */
[----:B0-----:R-:W-:Y:S05]  /*10c0*/  BRA.U UP0, `(.L_x_2473) ;  /* 0x0000000100c47547 */ /* 0x001fea000b800000 */
[----:B------:R-:W-:-:S04]  /*10d0*/  UISETP.NE.U32.AND UP0, UPT, UR12, URZ, UPT ;  /* 0x000000ff0c00728c */ /* 0x000fc8000bf05070 */
[----:B------:R-:W-:-:S09]  /*10e0*/  UISETP.NE.AND.EX UP0, UPT, UR13, URZ, UPT, UP0 ;  /* 0x000000ff0d00728c */ /* 0x000fd2000bf05300 */
[----:B------:R-:W-:Y:S05]  /*10f0*/  BRA.U UP0, `(.L_x_2474) ;  /* 0x0000000100347547 */ /* 0x000fea000b800000 */
[----:B-----5:R-:W-:Y:S01]  /*1100*/  PRMT R59, R54, 0x7632, R59 ;  /* 0x00007632363b7816 */ /* 0x020fe2000000003b */
[C---:B------:R-:W-:Y:S01]  /*1110*/  IMAD.U32 R56, R53.reuse, 0x10000, RZ ;  /* 0x0001000035387824 */ /* 0x040fe200078e00ff */
        /* <DEDUP_REMOVED lines=11> */
.L_x_2474:
[C---:B-----5:R-:W-:Y:S01]  /*11d0*/  PRMT R8, R52.reuse, 0x7632, R8 ;  /* 0x0000763234087816 */ /* 0x060fe20000000008 */
[----:B------:R-:W-:Y:S01]  /*11e0*/  IMAD.U32 R61, R61, 0x10000, RZ ;  /* 0x000100003d3d7824 */ /* 0x000fe200078e00ff */
[----:B------:R-:W-:Y:S01]  /*11f0*/  SHF.L.U32 R5, R52, 0x10, RZ ;  /* 0x0000001034057819 */ /* 0x000fe200000006ff */
[----:B------:R-:W-:Y:S01]  /*1200*/  IMAD.U32 R52, R16, 0x10000, RZ ;  /* 0x0001000010347824 */ /* 0x000fe200078e00ff */
[C---:B------:R-:W-:Y:S02]  /*1210*/  PRMT R10, R54.reuse, 0x7632, R10 ;  /* 0x00007632360a7816 */ /* 0x040fe4000000000a */
[----:B------:R-:W-:Y:S01]  /*1220*/  SHF.L.U32 R54, R54, 0x10, RZ ;  /* 0x0000001036367819 */ /* 0x000fe200000006ff */
[----:B------:R-:W-:Y:S01]  /*1230*/  FADD.FTZ R5, R52, R5 ;  /* 0x0000000534057221 */ /* 0x000fe20000010000 */
[----:B------:R-:W-:Y:S01]  /*1240*/  SHF.L.U32 R11, R18, 0x10, RZ ;  /* 0x00000010120b7819 */ /* 0x000fe200000006ff */
[----:B------:R-:W-:Y:S01]  /*1250*/  IMAD.U32 R52, R10, 0x10000, RZ ;  /* 0x000100000a347824 */ /* 0x000fe200078e00ff */
[----:B------:R-:W-:-:S02]  /*1260*/  PRMT R9, R53, 0x7632, R9 ;  /* 0x0000763235097816 */ /* 0x000fc40000000009 */
[----:B------:R-:W-:Y:S01]  /*1270*/  PRMT R67, R55, 0x7632, R67 ;  /* 0x0000763237437816 */ /* 0x000fe20000000043 */
[----:B------:R-:W-:Y:S01]  /*1280*/  FADD.FTZ R58, R11, R54 ;  /* 0x000000360b3a7221 */ /* 0x000fe20000010000 */
        /* <DEDUP_REMOVED lines=14> */
[----:B------:R-:W-:Y:S01]  /*1370*/  F2FP.BF16.F32.PACK_AB R10, R59, R58 ;  /* 0x0000003a3b0a723e */ /* 0x000fe200000010ff */
[----:B------:R-:W-:Y:S02]  /*1380*/  FADD.FTZ R62, R62, R55 ;  /* 0x000000373e3e7221 */ /* 0x000fe40000010000 */
[----:B------:R-:W-:Y:S01]  /*1390*/  FADD.FTZ R60, R9, R60 ;  /* 0x0000003c093c7221 */ /* 0x000fe20000010000 */
[----:B------:R-:W-:Y:S02]  /*13a0*/  F2FP.BF16.F32.PACK_AB R9, R61, R56 ;  /* 0x000000383d09723e */ /* 0x000fe400000010ff */
[----:B------:R-:W-:Y:S02]  /*13b0*/  F2FP.BF16.F32.PACK_AB R11, R67, R62 ;  /* 0x0000003e430b723e */ /* 0x000fe400000010ff */
[----:B------:R-:W-:Y:S01]  /*13c0*/  F2FP.BF16.F32.PACK_AB R8, R60, R5 ;  /* 0x000000053c08723e */ /* 0x000fe200000010ff */
[----:B------:R-:W-:Y:S06]  /*13d0*/  BRA `(.L_x_2475) ;  /* 0x0000000400707947 */ /* 0x000fec0003800000 */
.L_x_2473:
[----:B------:R-:W-:-:S04]  /*13e0*/  UISETP.NE.U32.AND UP0, UPT, UR12, URZ, UPT ;  /* 0x000000ff0c00728c */ /* 0x000fc8000bf05070 */
[----:B------:R-:W-:-:S09]  /*13f0*/  UISETP.NE.AND.EX UP0, UPT, UR13, URZ, UPT, UP0 ;  /* 0x000000ff0d00728c */ /* 0x000fd2000bf05300 */
[----:B------:R-:W-:Y:S05]  /*1400*/  BRA.U UP0, `(.L_x_2476) ;  /* 0x0000000100947547 */ /* 0x000fea000b800000 */
[----:B-----5:R-:W-:Y:S01]  /*1410*/  SHF.L.U32 R5, R52, 0x10, RZ ;  /* 0x0000001034057819 */ /* 0x020fe200000006ff */
[----:B------:R-:W-:Y:S01]  /*1420*/  IMAD.U32 R62, R15, 0x10000, RZ ;  /* 0x000100000f3e7824 */ /* 0x000fe200078e00ff */
[C---:B------:R-:W-:Y:S01]  /*1430*/  PRMT R60, R54.reuse, 0x7632, R60 ;  /* 0x00007632363c7816 */ /* 0x040fe2000000003c */
[----:B------:R-:W-:Y:S01]  /*1440*/  IMAD.U32 R54, R54, 0x10000, RZ ;  /* 0x0001000036367824 */ /* 0x000fe200078e00ff */
[----:B------:R-:W-:Y:S02]  /*1450*/  SHF.L.U32 R8, R12, 0x10, RZ ;  /* 0x000000100c087819 */ /* 0x000fe400000006ff */
[----:B------:R-:W-:Y:S02]  /*1460*/  SHF.L.U32 R9, R14, 0x10, RZ ;  /* 0x000000100e097819 */ /* 0x000fe400000006ff */
[----:B------:R-:W-:Y:S01]  /*1470*/  PRMT R59, R52, 0x7632, R59 ;  /* 0x00007632343b7816 */ /* 0x000fe2000000003b */
[----:B------:R-:W-:Y:S01]  /*1480*/  FADD.FTZ R5, R8, R5 ;  /* 0x0000000508057221 */ /* 0x000fe20000010000 */
[----:B------:R-:W-:Y:S01]  /*1490*/  PRMT R52, R53, 0x7632, R52 ;  /* 0x0000763235347816 */ /* 0x000fe20000000034 */
[----:B------:R-:W-:Y:S01]  /*14a0*/  FADD.FTZ R58, R9, R54 ;  /* 0x00000036093a7221 */ /* 0x000fe20000010000 */
[----:B------:R-:W-:-:S02]  /*14b0*/  SHF.L.U32 R53, R53, 0x10, RZ ;  /* 0x0000001035357819 */ /* 0x000fc400000006ff */
[----:B------:R-:W-:Y:S02]  /*14c0*/  SHF.L.U32 R56, R13, 0x10, RZ ;  /* 0x000000100d387819 */ /* 0x000fe400000006ff */
[----:B------:R-:W-:Y:S02]  /*14d0*/  PRMT R61, R55, 0x7632, R61 ;  /* 0x00007632373d7816 */ /* 0x000fe4000000003d */
[----:B------:R-:W-:Y:S01]  /*14e0*/  PRMT R8, R12, 0x7632, R8 ;  /* 0x000076320c087816 */ /* 0x000fe20000000008 */
[----:B------:R-:W-:Y:S01]  /*14f0*/  FADD.FTZ R56, R56, R53 ;  /* 0x0000003538387221 */ /* 0x000fe20000010000 */
[----:B------:R-:W-:Y:S02]  /*1500*/  PRMT R9, R13, 0x7632, R9 ;  /* 0x000076320d097816 */ /* 0x000fe40000000009 */
[----:B------:R-:W-:Y:S02]  /*1510*/  PRMT R10, R14, 0x7632, R10 ;  /* 0x000076320e0a7816 */ /* 0x000fe4000000000a */
[----:B------:R-:W-:-:S02]  /*1520*/  PRMT R11, R15, 0x7632, R11 ;  /* 0x000076320f0b7816 */ /* 0x000fc4000000000b */
[----:B------:R-:W-:Y:S02]  /*1530*/  SHF.L.U32 R53, R59, 0x10, RZ ;  /* 0x000000103b357819 */ /* 0x000fe400000006ff */
[----:B------:R-:W-:Y:S01]  /*1540*/  SHF.L.U32 R55, R55, 0x10, RZ ;  /* 0x0000001037377819 */ /* 0x000fe200000006ff */
[----:B------:R-:W-:Y:S01]  /*1550*/  IMAD.U32 R11, R11, 0x10000, RZ ;  /* 0x000100000b0b7824 */ /* 0x000fe200078e00ff */
[----:B------:R-:W-:Y:S02]  /*1560*/  SHF.L.U32 R52, R52, 0x10, RZ ;  /* 0x0000001034347819 */ /* 0x000fe400000006ff */
[----:B------:R-:W-:Y:S01]  /*1570*/  SHF.L.U32 R59, R60, 0x10, RZ ;  /* 0x000000103c3b7819 */ /* 0x000fe200000006ff */
[----:B------:R-:W-:Y:S01]  /*1580*/  FADD.FTZ R62, R62, R55 ;  /* 0x000000373e3e7221 */ /* 0x000fe20000010000 */
[----:B------:R-:W-:Y:S02]  /*1590*/  SHF.L.U32 R54, R61, 0x10, RZ ;  /* 0x000000103d367819 */ /* 0x000fe400000006ff */
[----:B------:R-:W-:-:S02]  /*15a0*/  SHF.L.U32 R10, R10, 0x10, RZ ;  /* 0x000000100a0a7819 */ /* 0x000fc400000006ff */
[----:B------:R-:W-:Y:S01]  /*15b0*/  SHF.L.U32 R9, R9, 0x10, RZ ;  /* 0x0000001009097819 */ /* 0x000fe200000006ff */
[----:B------:R-:W-:Y:S01]  /*15c0*/  FADD.FTZ R67, R54, R11 ;  /* 0x0000000b36437221 */ /* 0x000fe20000010000 */
[----:B------:R-:W-:Y:S01]  /*15d0*/  SHF.L.U32 R8, R8, 0x10, RZ ;  /* 0x0000001008087819 */ /* 0x000fe200000006ff */
[----:B------:R-:W-:Y:S02]  /*15e0*/  FADD.FTZ R59, R59, R10 ;  /* 0x0000000a3b3b7221 */ /* 0x000fe40000010000 */
[----:B------:R-:W-:Y:S01]  /*15f0*/  FADD.FTZ R61, R52, R9 ;  /* 0x00000009343d7221 */ /* 0x000fe20000010000 */
[----:B------:R-:W-:Y:S01]  /*1600*/  F2FP.BF16.F32.PACK_AB R11, R67, R62 ;  /* 0x0000003e430b723e */ /* 0x000fe200000010ff */
[----:B------:R-:W-:Y:S01]  /*1610*/  FADD.FTZ R60, R53, R8 ;  /* 0x00000008353c7221 */ /* 0x000fe20000010000 */
[----:B------:R-:W-:Y:S02]  /*1620*/  F2FP.BF16.F32.PACK_AB R10, R59, R58 ;  /* 0x0000003a3b0a723e */ /* 0x000fe400000010ff */
[----:B------:R-:W-:-:S02]  /*1630*/  F2FP.BF16.F32.PACK_AB R9, R61, R56 ;  /* 0x000000383d09723e */ /* 0x000fc400000010ff */
[----:B------:R-:W-:Y:S01]  /*1640*/  F2FP.BF16.F32.PACK_AB R8, R60, R5 ;  /* 0x000000053c08723e */ /* 0x000fe200000010ff */
[----:B------:R-:W-:Y:S06]  /*1650*/  BRA `(.L_x_2475) ;  /* 0x0000000000d07947 */ /* 0x000fec0003800000 */
.L_x_2476:
[----:B-----5:R-:W-:Y:S01]  /*1660*/  PRMT R8, R52, 0x7632, R8 ;  /* 0x0000763234087816 */ /* 0x020fe20000000008 */
[----:B------:R-:W-:Y:S01]  /*1670*/  IMAD.U32 R56, R53, 0x10000, RZ ;  /* 0x0001000035387824 */ /* 0x000fe200078e00ff */
[----:B------:R-:W-:Y:S02]  /*1680*/  PRMT R5, R12, 0x7632, R5 ;  /* 0x000076320c057816 */ /* 0x000fe40000000005 */
[----:B------:R-:W-:Y:S02]  /*1690*/  SHF.L.U32 R11, R8, 0x10, RZ ;  /* 0x00000010080b7819 */ /* 0x000fe400000006ff */
[----:B------:R-:W-:Y:S02]  /*16a0*/  SHF.L.U32 R8, R5, 0x10, RZ ;  /* 0x0000001005087819 */ /* 0x000fe400000006ff */
[----:B------:R-:W-:Y:S02]  /*16b0*/  SHF.L.U32 R52, R52, 0x10, RZ ;  /* 0x0000001034347819 */ /* 0x000fe400000006ff */
[----:B------:R-:W-:Y:S01]  /*16c0*/  SHF.L.U32 R9, R12, 0x10, RZ ;  /* 0x000000100c097819 */ /* 0x000fe200000006ff */
[----:B------:R-:W-:Y:S01]  /*16d0*/  FADD.FTZ R8, R11, R8 ;  /* 0x000000080b087221 */ /* 0x000fe20000010000 */
[----:B------:R-:W-:-:S02]  /*16e0*/  SHF.L.U32 R67, R13, 0x10, RZ ;  /* 0x000000100d437819 */ /* 0x000fc400000006ff */
[----:B------:R-:W-:Y:S01]  /*16f0*/  PRMT R53, R53, 0x7632, R53 ;  /* 0x0000763235357816 */ /* 0x000fe20000000035 */
[----:B------:R-:W-:Y:S01]  /*1700*/  FADD.FTZ R5, R9, R52 ;  /* 0x0000003409057221 */ /* 0x000fe20000010000 */
[----:B------:R-:W-:Y:S01]  /*1710*/  PRMT R58, R54, 0x7632, R58 ;  /* 0x00007632363a7816 */ /* 0x000fe2000000003a */
[----:B------:R-:W-:Y:S01]  /*1720*/  FADD.FTZ R56, R67, R56 ;  /* 0x0000003843387221 */ /* 0x000fe20000010000 */
[----:B------:R-:W-:Y:S01]  /*1730*/  PRMT R10, R14, 0x7632, R10 ;  /* 0x000076320e0a7816 */ /* 0x000fe2000000000a */
[----:B------:R-:W-:Y:S01]  /*1740*/  IMAD.U32 R54, R54, 0x10000, RZ ;  /* 0x0001000036367824 */ /* 0x000fe200078e00ff */
[----:B------:R-:W-:Y:S02]  /*1750*/  PRMT R70, R55, 0x7632, R70 ;  /* 0x0000763237467816 */ /* 0x000fe40000000046 */
[----:B------:R-:W-:Y:S01]  /*1760*/  PRMT R11, R15, 0x7632, R11 ;  /* 0x000076320f0b7816 */ /* 0x000fe2000000000b */
[----:B------:R-:W-:Y:S01]  /*1770*/  IMAD.U32 R10, R10, 0x10000, RZ ;  /* 0x000100000a0a7824 */ /* 0x000fe200078e00ff */
[----:B------:R-:W-:-:S02]  /*1780*/  PRMT R9, R13, 0x7632, R9 ;  /* 0x000076320d097816 */ /* 0x000fc40000000009 */
[----:B------:R-:W-:Y:S02]  /*1790*/  SHF.L.U32 R52, R53, 0x10, RZ ;  /* 0x0000001035347819 */ /* 0x000fe400000006ff */
[----:B------:R-:W-:Y:S02]  /*17a0*/  SHF.L.U32 R67, R58, 0x10, RZ ;  /* 0x000000103a437819 */ /* 0x000fe400000006ff */
[----:B------:R-:W-:Y:S02]  /*17b0*/  SHF.L.U32 R53, R14, 0x10, RZ ;  /* 0x000000100e357819 */ /* 0x000fe400000006ff */
        /* <DEDUP_REMOVED lines=9> */
[----:B------:R-:W-:Y:S01]  /*1850*/  IMAD.U32 R52, R16, 0x10000, RZ ;  /* 0x0001000010347824 */ /* 0x000fe200078e00ff */
[----:B------:R-:W-:Y:S01]  /*1860*/  SHF.L.U32 R55, R55, 0x10, RZ ;  /* 0x0000001037377819 */ /* 0x000fe200000006ff */
[----:B------:R-:W-:Y:S01]  /*1870*/  FADD.FTZ R58, R53, R58 ;  /* 0x0000003a353a7221 */ /* 0x000fe20000010000 */
[----:B------:R-:W-:Y:S01]  /*1880*/  SHF.L.U32 R54, R15, 0x10, RZ ;  /* 0x000000100f367819 */ /* 0x000fe200000006ff */
[----:B------:R-:W-:Y:S01]  /*1890*/  FADD.FTZ R5, R52, R5 ;  /* 0x0000000534057221 */ /* 0x000fe20000010000 */
[----:B------:R-:W-:Y:S01]  /*18a0*/  FADD.FTZ R56, R11, R56 ;  /* 0x000000380b387221 */ /* 0x000fe20000010000 */
[----:B------:R-:W-:-:S02]  /*18b0*/  SHF.L.U32 R53, R19, 0x10, RZ ;  /* 0x0000001013357819 */ /* 0x000fc400000006ff */
        /* <DEDUP_REMOVED lines=9> */
[----:B------:R-:W-:Y:S02]  /*1950*/  FADD.FTZ R60, R11, R8 ;  /* 0x000000080b3c7221 */ /* 0x000fe40000010000 */
[----:B------:R-:W-:-:S02]  /*1960*/  F2FP.BF16.F32.PACK_AB R11, R67, R62 ;  /* 0x0000003e430b723e */ /* 0x000fc400000010ff */
[----:B------:R-:W-:Y:S02]  /*1970*/  F2FP.BF16.F32.PACK_AB R10, R59, R58 ;  /* 0x0000003a3b0a723e */ /* 0x000fe400000010ff */
[----:B------:R-:W-:Y:S02]  /*1980*/  F2FP.BF16.F32.PACK_AB R9, R61, R56 ;  /* 0x000000383d09723e */ /* 0x000fe400000010ff */
[----:B------:R-:W-:-:S07]  /*1990*/  F2FP.BF16.F32.PACK_AB R8, R60, R5 ;  /* 0x000000053c08723e */ /* 0x000fce00000010ff */
.L_x_2475:
[----:B------:R-:W0:Y:S02]  /*19a0*/  @P0 LDC.64 R52, c[0x0][0x3a8] ;  /* 0x0000ea00ff340b82 */ /* 0x000e240000000a00 */
[----:B0-----:R-:W-:-:S05]  /*19b0*/  @P0 IMAD.WIDE.U32 R52, R69, 0x10, R52 ;  /* 0x0000001045340825 */ /* 0x001fca00078e0034 */
[----:B------:R1:W-:Y:S02]  /*19c0*/  @P0 STG.E.128 desc[UR6][R52.64], R8 ;  /* 0x0000000834000986 */ /* 0x0003e4000c101d06 */
.L_x_2472:
[----:B------:R-:W-:Y:S05]  /*19d0*/  BSYNC.RECONVERGENT B0 ;  /* 0x0000000000007941 */ /* 0x000fea0003800200 */
.L_x_2471:
        /* <DEDUP_REMOVED lines=76> */
.L_x_2494:
[C---:B------:R-:W-:Y:S01]  /*1ea0*/  FMUL.FTZ R52, R71.reuse, R71 ;  /* 0x0000004747347220 */ /* 0x040fe20000410000 */
[----:B01----:R-:W-:Y:S01]  /*1eb0*/  FADD.FTZ R72, R72, R77 ;  /* 0x0000004d48487221 */ /* 0x003fe20000010000 */
[----:B------:R-:W0:Y:S01]  /*1ec0*/  @!P5 LDC.64 R54, c[0x0][0x3c0] ;  /* 0x0000f000ff36db82 */ /* 0x000e220000000a00 */
[----:B------:R-:W-:Y:S02]  /*1ed0*/  BSSY.RECONVERGENT B0, `(.L_x_2478) ;  /* 0x000002c000007945 */ /* 0x000fe40003800200 */
[----:B------:R-:W-:Y:S01]  /*1ee0*/  FFMA.FTZ R69, R72, R53, UR5 ;  /* 0x0000000548457e23 */ /* 0x000fe20008010035 */
[----:B------:R-:W-:Y:S02]  /*1ef0*/  FSEL R70, R52, RZ, P3 ;  /* 0x000000ff34467208 */ /* 0x000fe40001800000 */
[----:B------:R-:W-:Y:S02]  /*1f00*/  FSEL R72, R71, RZ, !P3 ;  /* 0x000000ff47487208 */ /* 0x000fe40005800000 */
[----:B------:R-:W1:Y:S01]  /*1f10*/  @!P5 LDC.64 R52, c[0x0][0x3c8] ;  /* 0x0000f200ff34db82 */ /* 0x000e620000000a00 */
        /* <DEDUP_REMOVED lines=8> */
[--C-:B------:R-:W-:Y:S01]  /*1fa0*/  FADD.FTZ R54, R63, -R72.reuse ;  /* 0x800000483f367221 */ /* 0x100fe20000010000 */
        /* <DEDUP_REMOVED lines=8> */
[----:B------:R-:W-:Y:S01]  /*2030*/  FADD.FTZ R54, R7, -R72 ;  /* 0x8000004807367221 */ /* 0x000fe20000010000 */
[----:B------:R-:W0:Y:S01]  /*2040*/  LDC.64 R70, c[0x0][0x428] ;  /* 0x00010a00ff467b82 */ /* 0x000e220000000a00 */
[----:B------:R-:W-:Y:S01]  /*2050*/  FFMA.FTZ R55, R55, R44, R36 ;  /* 0x0000002c37377223 */ /* 0x000fe20000010024 */
[----:B------:R-:W-:Y:S01]  /*2060*/  FFMA.FTZ R74, R74, R45, R37 ;  /* 0x0000002d4a4a7223 */ /* 0x000fe20000010025 */
[----:B------:R-:W-:Y:S01]  /*2070*/  F2FP.BF16.F32.PACK_AB R52, R53, R52 ;  /* 0x000000343534723e */ /* 0x000fe200000010ff */
[----:B------:R-:W-:Y:S01]  /*2080*/  FMUL.FTZ R53, R69, R54 ;  /* 0x0000003645357220 */ /* 0x000fe20000410000 */
[--C-:B------:R-:W-:Y:S01]  /*2090*/  FADD.FTZ R54, R64, -R72.reuse ;  /* 0x8000004840367221 */ /* 0x100fe20000010000 */
[----:B------:R-:W-:-:S02]  /*20a0*/  FADD.FTZ R76, R65, -R72 ;  /* 0x80000048414c7221 */ /* 0x000fc40000010000 */
[----:B------:R-:W-:Y:S01]  /*20b0*/  FFMA.FTZ R53, R53, R50, R42 ;  /* 0x0000003235357223 */ /* 0x000fe2000001002a */
[C---:B------:R-:W-:Y:S01]  /*20c0*/  FMUL.FTZ R54, R69.reuse, R54 ;  /* 0x0000003645367220 */ /* 0x040fe20000410000 */
[----:B------:R-:W-:-:S03]  /*20d0*/  FMUL.FTZ R76, R69, R76 ;  /* 0x0000004c454c7220 */ /* 0x000fc60000410000 */
[----:B------:R-:W-:Y:S01]  /*20e0*/  FFMA.FTZ R54, R54, R51, R43 ;  /* 0x0000003336367223 */ /* 0x000fe2000001002b */
[----:B------:R-:W-:-:S04]  /*20f0*/  FFMA.FTZ R76, R76, R47, R39 ;  /* 0x0000002f4c4c7223 */ /* 0x000fc80000010027 */
[----:B------:R-:W-:Y:S02]  /*2100*/  F2FP.BF16.F32.PACK_AB R53, R54, R53 ;  /* 0x000000353635723e */ /* 0x000fe400000010ff */
[----:B------:R-:W-:Y:S01]  /*2110*/  F2FP.BF16.F32.PACK_AB R54, R74, R55 ;  /* 0x000000374a36723e */ /* 0x000fe200000010ff */
[----:B------:R-:W-:Y:S01]  /*2120*/  FADD.FTZ R74, R68, -R72 ;  /* 0x80000048444a7221 */ /* 0x000fe20000010000 */
[----:B0-----:R-:W-:-:S04]  /*2130*/  IMAD.WIDE.U32 R70, R6, 0x10, R70 ;  /* 0x0000001006467825 */ /* 0x001fc800078e0046 */
[----:B------:R-:W-:Y:S01]  /*2140*/  FMUL.FTZ R55, R69, R74 ;  /* 0x0000004a45377220 */ /* 0x000fe20000410000 */
[----:B------:R-:W-:-:S03]  /*2150*/  IADD3 R6, PT, PT, R6, 0x20, RZ ;  /* 0x0000002006067810 */ /* 0x000fc60007ffe0ff */
[----:B------:R-:W-:-:S05]  /*2160*/  FFMA.FTZ R55, R55, R46, R38 ;  /* 0x0000002e37377223 */ /* 0x000fca0000010026 */
[----:B------:R-:W-:-:S05]  /*2170*/  F2FP.BF16.F32.PACK_AB R55, R76, R55 ;  /* 0x000000374c37723e */ /* 0x000fca00000010ff */
[----:B------:R1:W-:Y:S02]  /*2180*/  STG.E.128 desc[UR6][R70.64], R52 ;  /* 0x0000003446007986 */ /* 0x0003e4000c101d06 */
.L_x_2479:
[----:B------:R-:W-:Y:S05]  /*2190*/  BSYNC.RECONVERGENT B0 ;  /* 0x0000000000007941 */ /* 0x000fea0003800200 */
.L_x_2478:
[----:B------:R-:W-:Y:S04]  /*21a0*/  BSSY.RECONVERGENT B0, `(.L_x_2480) ;  /* 0x0000021000007945 */ /* 0x000fe80003800200 */
[----:B------:R-:W-:Y:S05]  /*21b0*/  @!P4 BRA `(.L_x_2481) ;  /* 0x00000000007cc947 */ /* 0x000fea0003800000 */
[--C-:B01----:R-:W-:Y:S01]  /*21c0*/  FADD.FTZ R71, R67, -R72.reuse ;  /* 0x8000004843477221 */ /* 0x103fe20000010000 */
[--C-:B------:R-:W-:Y:S01]  /*21d0*/  FADD.FTZ R53, R62, -R72.reuse ;  /* 0x800000483e357221 */ /* 0x100fe20000010000 */
[--C-:B------:R-:W-:Y:S01]  /*21e0*/  FADD.FTZ R52, R5, -R72.reuse ;  /* 0x8000004805347221 */ /* 0x100fe20000010000 */
[--C-:B------:R-:W-:Y:S01]  /*21f0*/  FADD.FTZ R76, R60, -R72.reuse ;  /* 0x800000483c4c7221 */ /* 0x100fe20000010000 */
[--C-:B------:R-:W-:Y:S01]  /*2200*/  FADD.FTZ R70, R58, -R72.reuse ;  /* 0x800000483a467221 */ /* 0x100fe20000010000 */
[C---:B------:R-:W-:Y:S01]  /*2210*/  FMUL.FTZ R71, R69.reuse, R71 ;  /* 0x0000004745477220 */ /* 0x040fe20000410000 */
[C---:B------:R-:W-:Y:S01]  /*2220*/  FMUL.FTZ R55, R69.reuse, R53 ;  /* 0x0000003545377220 */ /* 0x040fe20000410000 */
[C---:B------:R-:W-:Y:S01]  /*2230*/  FMUL.FTZ R53, R69.reuse, R52 ;  /* 0x0000003445357220 */ /* 0x040fe20000410000 */
[----:B------:R-:W-:Y:S01]  /*2240*/  FMUL.FTZ R52, R69, R76 ;  /* 0x0000004c45347220 */ /* 0x000fe20000410000 */
[----:B-----5:R-:W-:Y:S01]  /*2250*/  FFMA.FTZ R76, R71, R31, R23 ;  /* 0x0000001f474c7223 */ /* 0x020fe20000010017 */
[----:B------:R-:W-:Y:S01]  /*2260*/  FMUL.FTZ R75, R69, R70 ;  /* 0x00000046454b7220 */ /* 0x000fe20000410000 */
[--C-:B------:R-:W-:Y:S01]  /*2270*/  FADD.FTZ R74, R56, -R72.reuse ;  /* 0x80000048384a7221 */ /* 0x100fe20000010000 */
[----:B------:R-:W0:Y:S01]  /*2280*/  LDC.64 R70, c[0x0][0x428] ;  /* 0x00010a00ff467b82 */ /* 0x000e220000000a00 */
[--C-:B------:R-:W-:Y:S01]  /*2290*/  FADD.FTZ R54, R61, -R72.reuse ;  /* 0x800000483d367221 */ /* 0x100fe20000010000 */
[----:B------:R-:W-:Y:S01]  /*22a0*/  FADD.FTZ R72, R59, -R72 ;  /* 0x800000483b487221 */ /* 0x000fe20000010000 */
[----:B------:R-:W-:Y:S01]  /*22b0*/  FMUL.FTZ R73, R69, R74 ;  /* 0x0000004a45497220 */ /* 0x000fe20000410000 */
[----:B------:R-:W-:Y:S01]  /*22c0*/  FFMA.FTZ R55, R55, R30, R22 ;  /* 0x0000001e37377223 */ /* 0x000fe20000010016 */
        /* <DEDUP_REMOVED lines=9> */
[----:B------:R-:W-:Y:S02]  /*2360*/  F2FP.BF16.F32.PACK_AB R54, R74, R75 ;  /* 0x0000004b4a36723e */ /* 0x000fe400000010ff */
[----:B------:R-:W-:Y:S02]  /*2370*/  F2FP.BF16.F32.PACK_AB R53, R72, R53 ;  /* 0x000000354835723e */ /* 0x000fe400000010ff */
[----:B------:R-:W-:Y:S01]  /*2380*/  F2FP.BF16.F32.PACK_AB R52, R52, R69 ;  /* 0x000000453434723e */ /* 0x000fe200000010ff */
[----:B0-----:R-:W-:-:S05]  /*2390*/  IMAD.WIDE.U32 R70, R6, 0x10, R70 ;  /* 0x0000001006467825 */ /* 0x001fca00078e0046 */
[----:B------:R2:W-:Y:S02]  /*23a0*/  STG.E.128 desc[UR6][R70.64], R52 ;  /* 0x0000003446007986 */ /* 0x0005e4000c101d06 */
.L_x_2481:
[----:B------:R-:W-:Y:S05]  /*23b0*/  BSYNC.RECONVERGENT B0 ;  /* 0x0000000000007941 */ /* 0x000fea0003800200 */
.L_x_2480:
[----:B012---:R-:W0:Y:S02]  /*23c0*/  LDC.64 R52, c[0x0][0x380] ;  /* 0x0000e000ff347b82 */ /* 0x007e240000000a00 */
[----:B0-----:R-:W-:-:S04]  /*23d0*/  LEA R3, R52, R3, 0x2 ;  /* 0x0000000334037211 */ /* 0x001fc800078e10ff */
[----:B------:R-:W-:-:S13]  /*23e0*/  ISETP.GE.AND P2, PT, R3, R53, PT ;  /* 0x000000350300720c */ /* 0x000fda0003f46270 */
[----:B------:R-:W-:Y:S05]  /*23f0*/  @!P2 BRA `(.L_x_2482) ;  /* 0xffffffe00034a947 */ /* 0x000fea000383ffff */
[----:B------:R-:W-:Y:S05]  /*2400*/  EXIT ;  /* 0x000000000000794d */ /* 0x000fea0003800000 */
.L_x_2477:
[----:B------:R-:W-:Y:S01]  /*2410*/  HFMA2 R69, -RZ, RZ, 0, 5.9604644775390625e-08 ;  /* 0x00000001ff457431 */ /* 0x000fe200000001ff */
[----:B------:R-:W-:Y:S01]  /*2420*/  BSSY B0, `(.L_x_2483) ;  /* 0x0000007000007945 */ /* 0x000fe20003800000 */
[----:B------:R-:W-:Y:S01]  /*2430*/  IMAD.MOV.U32 R76, RZ, RZ, R52 ;  /* 0x000000ffff4c7224 */ /* 0x000fe200078e0034 */
[----:B------:R-:W-:Y:S02]  /*2440*/  MOV R55, 0x1f ;  /* 0x0000001f00377802 */ /* 0x000fe40000000f00 */
[----:B------:R-:W-:-:S07]  /*2450*/  MOV R54, 0xffffffff ;  /* 0xffffffff00367802 */ /* 0x000fce0000000f00 */
[----:B-----5:R-:W-:Y:S05]  /*2460*/  WARPSYNC.COLLECTIVE R54, `(.L_x_2484) ;  /* 0x0000000036087348 */ /* 0x020fea0003c00000 */
[----:B------:R0:W1:Y:S02]  /*2470*/  SHFL.BFLY P6, R77, R76, R69, R55 ;  /* 0x0c0000454c4d7389 */ /* 0x00006400000c0037 */
[----:B01---5:R-:W-:Y:S05]  /*2480*/  ENDCOLLECTIVE ;  /* 0x000000000000791b */ /* 0x023fea0003800000 */
.L_x_2484:
[----:B------:R-:W-:Y:S05]  /*2490*/  BSYNC B0 ;  /* 0x0000000000007941 */ /* 0x000fea0003800000 */
.L_x_2483:
        /* <DEDUP_REMOVED lines=9> */
.L_x_2485:
[----:B------:R-:W-:Y:S01]  /*2530*/  HFMA2 R69, -RZ, RZ, 0, 2.384185791015625e-07 ;  /* 0x00000004ff457431 */ /* 0x000fe200000001ff */
[----:B------:R-:W-:-:S05]  /*2540*/  MOV R53, R77 ;  /* 0x0000004d00357202 */ /* 0x000fca0000000f00 */
[----:B------:R-:W-:-:S04]  /*2550*/  FADD.FTZ R72, R70, R53 ;  /* 0x0000003546487221 */ /* 0x000fc80000010000 */
[----:B------:R-:W-:-:S07]  /*2560*/  IMAD.MOV.U32 R76, RZ, RZ, R72 ;  /* 0x000000ffff4c7224 */ /* 0x000fce00078e0048 */
[----:B------:R-:W-:Y:S05]  /*2570*/  WARPSYNC.COLLECTIVE R54, `(.L_x_2486) ;  /* 0x0000000036087348 */ /* 0x000fea0003c00000 */
[----:B------:R0:W1:Y:S02]  /*2580*/  SHFL.BFLY P6, R77, R76, R69, R55 ;  /* 0x0c0000454c4d7389 */ /* 0x00006400000c0037 */
[----:B01----:R-:W-:Y:S05]  /*2590*/  ENDCOLLECTIVE ;  /* 0x000000000000791b */ /* 0x003fea0003800000 */
.L_x_2486:
        /* <DEDUP_REMOVED lines=8> */
.L_x_2487:
[----:B------:R-:W-:Y:S02]  /*2620*/  HFMA2 R69, -RZ, RZ, 0, 9.5367431640625e-07 ;  /* 0x00000010ff457431 */ /* 0x000fe400000001ff */
[----:B------:R-:W-:-:S04]  /*2630*/  IMAD.MOV.U32 R74, RZ, RZ, R77 ;  /* 0x000000ffff4a7224 */ /* 0x000fc800078e004d */
[----:B------:R-:W-:-:S05]  /*2640*/  FADD.FTZ R74, R73, R74 ;  /* 0x0000004a494a7221 */ /* 0x000fca0000010000 */
[----:B------:R-:W-:-:S07]  /*2650*/  MOV R76, R74 ;  /* 0x0000004a004c7202 */ /* 0x000fce0000000f00 */
[----:B------:R-:W-:Y:S05]  /*2660*/  WARPSYNC.COLLECTIVE R54, `(.L_x_2488) ;  /* 0x0000000036087348 */ /* 0x000fea0003c00000 */
[----:B------:R0:W1:Y:S02]  /*2670*/  SHFL.BFLY P6, R77, R76, R69, R55 ;  /* 0x0c0000454c4d7389 */ /* 0x00006400000c0037 */
[----:B01----:R-:W-:Y:S05]  /*2680*/  ENDCOLLECTIVE ;  /* 0x000000000000791b */ /* 0x003fea0003800000 */
.L_x_2488:
[----:B------:R-:W-:Y:S01]  /*2690*/  IMAD.MOV.U32 R69, RZ, RZ, 0x1 ;  /* 0x00000001ff457424 */ /* 0x000fe200078e00ff */
        /* <DEDUP_REMOVED lines=36> */
[----:B------:R-:W-:Y:S01]  /*28e0*/  HFMA2 R55, -RZ, RZ, 0, 1.847743988037109375e-06 ;  /* 0x0000001fff377431 */ /* 0x000fe200000001ff */
[----:B------:R-:W-:-:S03]  /*28f0*/  MOV R54, 0xffffffff ;  /* 0xffffffff00367802 */ /* 0x000fc60000000f00 */
[----:B------:R-:W-:-:S07]  /*2900*/  MOV R76, R52 ;  /* 0x00000034004c7202 */ /* 0x000fce0000000f00 */
[----:B------:R-:W-:Y:S05]  /*2910*/  WARPSYNC.COLLECTIVE R54, `(.L_x_2489) ;  /* 0x0000000036087348 */ /* 0x000fea0003c00000 */
[----:B------:R0:W1:Y:S02]  /*2920*/  SHFL.BFLY P6, R77, R76, R69, R55 ;  /* 0x0c0000454c4d7389 */ /* 0x00006400000c0037 */
[----:B01----:R-:W-:Y:S05]  /*2930*/  ENDCOLLECTIVE ;  /* 0x000000000000791b */ /* 0x003fea0003800000 */
.L_x_2489:
[----:B------:R-:W-:Y:S01]  /*2940*/  IMAD.MOV.U32 R69, RZ, RZ, 0x2 ;  /* 0x00000002ff457424 */ /* 0x000fe200078e00ff */
[----:B------:R-:W-:-:S05]  /*2950*/  MOV R73, R77 ;  /* 0x0000004d00497202 */ /* 0x000fca0000000f00 */
[----:B------:R-:W-:-:S05]  /*2960*/  FADD.FTZ R73, R52, R73 ;  /* 0x0000004934497221 */ /* 0x000fca0000010000 */
[----:B------:R-:W-:-:S07]  /*2970*/  MOV R76, R73 ;  /* 0x00000049004c7202 */ /* 0x000fce0000000f00 */
[----:B------:R-:W-:Y:S05]  /*2980*/  WARPSYNC.COLLECTIVE R54, `(.L_x_2490) ;  /* 0x0000000036087348 */ /* 0x000fea0003c00000 */
[----:B------:R0:W1:Y:S02]  /*2990*/  SHFL.BFLY P6, R77, R76, R69, R55 ;  /* 0x0c0000454c4d7389 */ /* 0x00006400000c0037 */
[----:B01----:R-:W-:Y:S05]  /*29a0*/  ENDCOLLECTIVE ;  /* 0x000000000000791b */ /* 0x003fea0003800000 */
.L_x_2490:
[----:B------:R-:W-:Y:S01]  /*29b0*/  HFMA2 R69, -RZ, RZ, 0, 2.384185791015625e-07 ;  /* 0x00000004ff457431 */ /* 0x000fe200000001ff */
[----:B------:R-:W-:-:S05]  /*29c0*/  MOV R70, R77 ;  /* 0x0000004d00467202 */ /* 0x000fca0000000f00 */
[----:B------:R-:W-:-:S05]  /*29d0*/  FADD.FTZ R70, R73, R70 ;  /* 0x0000004649467221 */ /* 0x000fca0000010000 */
[----:B------:R-:W-:-:S07]  /*29e0*/  MOV R76, R70 ;  /* 0x00000046004c7202 */ /* 0x000fce0000000f00 */
[----:B------:R-:W-:Y:S05]  /*29f0*/  WARPSYNC.COLLECTIVE R54, `(.L_x_2491) ;  /* 0x0000000036087348 */ /* 0x000fea0003c00000 */
[----:B------:R0:W1:Y:S02]  /*2a00*/  SHFL.BFLY P6, R77, R76, R69, R55 ;  /* 0x0c0000454c4d7389 */ /* 0x00006400000c0037 */
[----:B01----:R-:W-:Y:S05]  /*2a10*/  ENDCOLLECTIVE ;  /* 0x000000000000791b */ /* 0x003fea0003800000 */
.L_x_2491:
[----:B------:R-:W-:Y:S01]  /*2a20*/  HFMA2 R69, -RZ, RZ, 0, 4.76837158203125e-07 ;  /* 0x00000008ff457431 */ /* 0x000fe200000001ff */
[----:B------:R-:W-:-:S05]  /*2a30*/  MOV R75, R77 ;  /* 0x0000004d004b7202 */ /* 0x000fca0000000f00 */
[----:B------:R-:W-:-:S04]  /*2a40*/  FADD.FTZ R75, R70, R75 ;  /* 0x0000004b464b7221 */ /* 0x000fc80000010000 */
[----:B------:R-:W-:-:S07]  /*2a50*/  IMAD.MOV.U32 R76, RZ, RZ, R75 ;  /* 0x000000ffff4c7224 */ /* 0x000fce00078e004b */
[----:B------:R-:W-:Y:S05]  /*2a60*/  WARPSYNC.COLLECTIVE R54, `(.L_x_2492) ;  /* 0x0000000036087348 */ /* 0x000fea0003c00000 */
[----:B------:R0:W1:Y:S02]  /*2a70*/  SHFL.BFLY P6, R77, R76, R69, R55 ;  /* 0x0c0000454c4d7389 */ /* 0x00006400000c0037 */
[----:B01----:R-:W-:Y:S05]  /*2a80*/  ENDCOLLECTIVE ;  /* 0x000000000000791b */ /* 0x003fea0003800000 */
.L_x_2492:
[----:B------:R-:W-:Y:S01]  /*2a90*/  HFMA2 R69, -RZ, RZ, 0, 9.5367431640625e-07 ;  /* 0x00000010ff457431 */ /* 0x000fe200000001ff */
[----:B------:R-:W-:-:S05]  /*2aa0*/  MOV R72, R77 ;  /* 0x0000004d00487202 */ /* 0x000fca0000000f00 */
[----:B------:R-:W-:-:S05]  /*2ab0*/  FADD.FTZ R72, R75, R72 ;  /* 0x000000484b487221 */ /* 0x000fca0000010000 */
[----:B------:R-:W-:-:S07]  /*2ac0*/  MOV R76, R72 ;  /* 0x00000048004c7202 */ /* 0x000fce0000000f00 */
[----:B------:R-:W-:Y:S05]  /*2ad0*/  WARPSYNC.COLLECTIVE R54, `(.L_x_2493) ;  /* 0x0000000036087348 */ /* 0x000fea0003c00000 */
[----:B------:R0:W1:Y:S02]  /*2ae0*/  SHFL.BFLY P6, R77, R76, R69, R55 ;  /* 0x0c0000454c4d7389 */ /* 0x00006400000c0037 */
[----:B01----:R-:W-:Y:S05]  /*2af0*/  ENDCOLLECTIVE ;  /* 0x000000000000791b */ /* 0x003fea0003800000 */
.L_x_2493:
[----:B------:R-:W-:Y:S05]  /*2b00*/  BRA `(.L_x_2494) ;  /* 0xfffffff000e47947 */ /* 0x000fea000383ffff */
.L_x_2495:
        /* <DEDUP_REMOVED lines=15> */
.L_x_12115:


//--------------------- .text._ZN10layer_norm31ln_parallel_residual_fwd_kernelINS_13Kernel_traitsIf13__nv_bfloat16S2_S2_fjLj512ELj1ELj4ELj1ELj16ENS_18Kernel_traits_baseILj512EfS2_S2_S2_fjLj128EEEEELb0ELb1ELb1EEEvNS_9FwdParamsE --------------------------
	.section	.text._ZN10layer_norm31ln_parallel_residual_fwd_kernelINS_13Kernel_traitsIf13__nv_bfloat16S2_S2_fjLj512ELj1ELj4ELj1ELj16ENS_18Kernel_traits_baseILj512EfS2_S2_S2_fjLj128EEEEELb0ELb1ELb1EEEvNS_9FwdParamsE,"ax",@progbits
	.align	128
        .global         _ZN10layer_norm31ln_parallel_residual_fwd_kernelINS_13Kernel_traitsIf13__nv_bfloat16S2_S2_fjLj512ELj1ELj4ELj1ELj16ENS_18Kernel_traits_baseILj512EfS2_S2_S2_fjLj128EEEEELb0ELb1ELb1EEEvNS_9FwdParamsE
        .type           _ZN10layer_norm31ln_parallel_residual_fwd_kernelINS_13Kernel_traitsIf13__nv_bfloat16S2_S2_fjLj512ELj1ELj4ELj1ELj16ENS_18Kernel_traits_baseILj512EfS2_S2_S2_fjLj128EEEEELb0ELb1ELb1EEEvNS_9FwdParamsE,@function
        .size           _ZN10layer_norm31ln_parallel_residual_fwd_kernelINS_13Kernel_traitsIf13__nv_bfloat16S2_S2_fjLj512ELj1ELj4ELj1ELj16ENS_18Kernel_traits_baseILj512EfS2_S2_S2_fjLj128EEEEELb0ELb1ELb1EEEvNS_9FwdParamsE,(.L_x_12116 - _ZN10layer_norm31ln_parallel_residual_fwd_kernelINS_13Kernel_traitsIf13__nv_bfloat16S2_S2_fjLj512ELj1ELj4ELj1ELj16ENS_18Kernel_traits_baseILj512EfS2_S2_S2_fjLj128EEEEELb0ELb1ELb1EEEvNS_9FwdParamsE)
        .other          _ZN10layer_norm31ln_parallel_residual_fwd_kernelINS_13Kernel_traitsIf13__nv_bfloat16S2_S2_fjLj512ELj1ELj4ELj1ELj16ENS_18Kernel_traits_baseILj512EfS2_S2_S2_fjLj128EEEEELb0ELb1ELb1EEEvNS_9FwdParamsE,@"STO_CUDA_ENTRY STV_DEFAULT"
_ZN10layer_norm31ln_parallel_residual_fwd_kernelINS_13Kernel_traitsIf13__nv_bfloat16S2_S2_fjLj512ELj1ELj4ELj1ELj16ENS_18Kernel_traits_baseILj512EfS2_S2_S2_fjLj128EEEEELb0ELb1ELb1EEEvNS_9FwdParamsE:
.text._ZN10layer_norm31ln_parallel_residual_fwd_kernelINS_13Kernel_traitsIf13__nv_bfloat16S2_S2_fjLj512ELj1ELj4ELj1ELj16ENS_18Kernel_traits_baseILj512EfS2_S2_S2_fjLj128EEEEELb0ELb1ELb1EEEvNS_9FwdParamsE:
[----:B------:R-:W-:Y:S01]  /*0000*/  LDC R1, c[0x0][0x37c] ;  /* 0x0000df00ff017b82 */ /* 0x000fe20000000800 */
[----:B------:R-:W0:Y:S07]  /*0010*/  S2R R0, SR_TID.X ;  /* 0x0000000000007919 */ /* 0x000e2e0000002100 */
[----:B------:R-:W1:Y:S01]  /*0020*/  LDC.64 R2, c[0x0][0x3d0] ;  /* 0x0000f400ff027b82 */ /* 0x000e620000000a00 */
[----:B------:R-:W2:Y:S01]  /*0030*/  LDCU.64 UR4, c[0x0][0x438] ;  /* 0x00008700ff0477ac */ /* 0x000ea20008000a00 */
[----:B------:R-:W3:Y:S01]  /*0040*/  LDCU.64 UR6, c[0x0][0x358] ;  /* 0x00006b00ff0677ac */ /* 0x000ee20008000a00 */
[----:B------:R-:W4:Y:S01]  /*0050*/  LDCU.64 UR8, c[0x0][0x3a0] ;  /* 0x00007400ff0877ac */ /* 0x000f220008000a00 */
[----:B--2---:R-:W-:-:S04]  /*0060*/  ISETP.NE.U32.AND P1, PT, RZ, UR4, PT ;  /* 0x00000004ff007c0c */ /* 0x004fc8000bf25070 */
[----:B------:R-:W-:Y:S02]  /*0070*/  ISETP.NE.AND.EX P1, PT, RZ, UR5, PT, P1 ;  /* 0x00000005ff007c0c */ /* 0x000fe4000bf25310 */
[----:B0-----:R-:W-:Y:S01]  /*0080*/  LOP3.LUT R8, R0, 0x1f, RZ, 0xc0, !PT ;  /* 0x0000001f00087812 */ /* 0x001fe200078ec0ff */
[----:B------:R-:W0:Y:S01]  /*0090*/  S2UR UR4, SR_CTAID.X ;  /* 0x00000000000479c3 */ /* 0x000e220000002500 */
[----:B------:R-:W2:Y:S03]  /*00a0*/  LDCU UR5, c[0x0][0x384] ;  /* 0x00007080ff0577ac */ /* 0x000ea60008000800 */
[----:B-1----:R-:W-:-:S06]  /*00b0*/  IMAD.WIDE.U32 R2, R8, 0x20, R2 ;  /* 0x0000002008027825 */ /* 0x002fcc00078e0002 */
[----:B------:R-:W1:Y:S01]  /*00c0*/  @P1 LDC.64 R36, c[0x0][0x438] ;  /* 0x00010e00ff241b82 */ /* 0x000e620000000a00 */
[----:B---3--:R-:W3:Y:S04]  /*00d0*/  LDG.E.128 R32, desc[UR6][R2.64] ;  /* 0x0000000602207981 */ /* 0x008ee8000c1e1d00 */
[----:B------:R-:W4:Y:S04]  /*00e0*/  LDG.E.128 R4, desc[UR6][R2.64+0x10] ;  /* 0x0000100602047981 */ /* 0x000f28000c1e1d00 */
[----:B------:R-:W2:Y:S04]  /*00f0*/  LDG.E.128 R28, desc[UR6][R2.64+0x400] ;  /* 0x00040006021c7981 */ /* 0x000ea8000c1e1d00 */
[----:B------:R-:W2:Y:S01]  /*0100*/  LDG.E.128 R24, desc[UR6][R2.64+0x410] ;  /* 0x0004100602187981 */ /* 0x000ea2000c1e1d00 */
[----:B-1----:R-:W-:-:S05]  /*0110*/  @P1 IMAD.WIDE.U32 R36, R8, 0x20, R36 ;  /* 0x0000002008241825 */ /* 0x002fca00078e0024 */
[----:B------:R1:W5:Y:S04]  /*0120*/  @P1 LDG.E.128 R20, desc[UR6][R36.64] ;  /* 0x0000000624141981 */ /* 0x000368000c1e1d00 */
[----:B------:R1:W5:Y:S04]  /*0130*/  @P1 LDG.E.128 R16, desc[UR6][R36.64+0x10] ;  /* 0x0000100624101981 */ /* 0x000368000c1e1d00 */
[----:B------:R1:W5:Y:S04]  /*0140*/  @P1 LDG.E.128 R12, desc[UR6][R36.64+0x400] ;  /* 0x00040006240c1981 */ /* 0x000368000c1e1d00 */
[----:B------:R1:W5:Y:S01]  /*0150*/  @P1 LDG.E.128 R8, desc[UR6][R36.64+0x410] ;  /* 0x0004100624081981 */ /* 0x000362000c1e1d00 */
[----:B0-----:R-:W-:Y:S01]  /*0160*/  USHF.L.U32 UR4, UR4, 0x2, URZ ;  /* 0x0000000204047899 */ /* 0x001fe200080006ff */
[----:B---3--:R-:W-:Y:S01]  /*0170*/  @P1 MOV R67, R32 ;  /* 0x0000002000431202 */ /* 0x008fe20000000f00 */
[----:B------:R-:W-:Y:S01]  /*0180*/  @!P1 IMAD.MOV.U32 R67, RZ, RZ, R32 ;  /* 0x000000ffff439224 */ /* 0x000fe200078e0020 */
[----:B------:R-:W-:-:S02]  /*0190*/  @P1 MOV R66, R33 ;  /* 0x0000002100421202 */ /* 0x000fc40000000f00 */
[----:B------:R-:W-:Y:S01]  /*01a0*/  @!P1 MOV R66, R33 ;  /* 0x0000002100429202 */ /* 0x000fe20000000f00 */
[----:B----4-:R-:W-:Y:S01]  /*01b0*/  @P1 IMAD.MOV.U32 R59, RZ, RZ, R6 ;  /* 0x000000ffff3b1224 */ /* 0x010fe200078e0006 */
[----:B------:R-:W0:Y:S01]  /*01c0*/  LDC.64 R32, c[0x0][0x398] ;  /* 0x0000e600ff207b82 */ /* 0x000e220000000a00 */
[----:B------:R-:W-:Y:S01]  /*01d0*/  @!P1 MOV R59, R6 ;  /* 0x00000006003b9202 */ /* 0x000fe20000000f00 */
[----:B------:R-:W-:Y:S01]  /*01e0*/  @P1 IMAD.MOV.U32 R61, RZ, RZ, R4 ;  /* 0x000000ffff3d1224 */ /* 0x000fe200078e0004 */
[----:B------:R-:W-:Y:S02]  /*01f0*/  SHF.R.U32.HI R6, RZ, 0x5, R0 ;  /* 0x00000005ff067819 */ /* 0x000fe40000011600 */
[----:B------:R-:W-:Y:S02]  /*0200*/  @P1 MOV R60, R5 ;  /* 0x00000005003c1202 */ /* 0x000fe40000000f00 */
[----:B------:R-:W-:Y:S02]  /*0210*/  LOP3.LUT R6, R6, UR4, RZ, 0xfc, !PT ;  /* 0x0000000406067c12 */ /* 0x000fe4000f8efcff */
[----:B------:R-:W-:Y:S01]  /*0220*/  @P1 MOV R58, R7 ;  /* 0x00000007003a1202 */ /* 0x000fe20000000f00 */
[----:B------:R-:W-:Y:S01]  /*0230*/  @!P1 IMAD.MOV.U32 R58, RZ, RZ, R7 ;  /* 0x000000ffff3a9224 */ /* 0x000fe200078e0007 */
[----:B--2---:R-:W-:-:S02]  /*0240*/  ISETP.GE.AND P2, PT, R6, UR5, PT ;  /* 0x0000000506007c0c */ /* 0x004fc4000bf46270 */
[----:B------:R-:W-:Y:S01]  /*0250*/  @!P1 MOV R61, R4 ;  /* 0x00000004003d9202 */ /* 0x000fe20000000f00 */
[----:B------:R-:W-:Y:S01]  /*0260*/  @P1 IMAD.MOV.U32 R4, RZ, RZ, R24 ;  /* 0x000000ffff041224 */ /* 0x000fe200078e0018 */
[----:B------:R-:W-:Y:S02]  /*0270*/  @!P1 MOV R60, R5 ;  /* 0x00000005003c9202 */ /* 0x000fe40000000f00 */
[----:B------:R-:W-:Y:S02]  /*0280*/  @P1 MOV R64, R34 ;  /* 0x0000002200401202 */ /* 0x000fe40000000f00 */
[----:B------:R-:W-:Y:S02]  /*0290*/  @P1 MOV R62, R35 ;  /* 0x00000023003e1202 */ /* 0x000fe40000000f00 */
[----:B------:R-:W-:Y:S01]  /*02a0*/  @P1 MOV R45, R28 ;  /* 0x0000001c002d1202 */ /* 0x000fe20000000f00 */
[----:B------:R-:W-:Y:S01]  /*02b0*/  @!P1 IMAD.MOV.U32 R45, RZ, RZ, R28 ;  /* 0x000000ffff2d9224 */ /* 0x000fe200078e001c */
[----:B------:R-:W-:-:S02]  /*02c0*/  @P1 MOV R44, R29 ;  /* 0x0000001d002c1202 */ /* 0x000fc40000000f00 */
[----:B0-----:R-:W-:Y:S02]  /*02d0*/  LOP3.LUT P0, RZ, R32, UR8, RZ, 0xfc, !PT ;  /* 0x0000000820ff7c12 */ /* 0x001fe4000f80fcff */
[----:B------:R-:W-:Y:S02]  /*02e0*/  @P1 MOV R7, R30 ;  /* 0x0000001e00071202 */ /* 0x000fe40000000f00 */
[----:B------:R-:W-:Y:S02]  /*02f0*/  LOP3.LUT P0, RZ, R33, UR9, RZ, 0xfc, P0 ;  /* 0x0000000921ff7c12 */ /* 0x000fe4000800fcff */
[----:B------:R-:W-:Y:S02]  /*0300*/  @P1 MOV R5, R31 ;  /* 0x0000001f00051202 */ /* 0x000fe40000000f00 */
[----:B------:R-:W-:Y:S01]  /*0310*/  @P1 MOV R3, R25 ;  /* 0x0000001900031202 */ /* 0x000fe20000000f00 */
[----:B------:R-:W-:Y:S01]  /*0320*/  @!P1 IMAD.MOV.U32 R3, RZ, RZ, R25 ;  /* 0x000000ffff039224 */ /* 0x000fe200078e0019 */
[----:B------:R-:W-:-:S02]  /*0330*/  @!P1 MOV R64, R34 ;  /* 0x0000002200409202 */ /* 0x000fc40000000f00 */
[----:B------:R-:W-:Y:S02]  /*0340*/  @!P1 MOV R62, R35 ;  /* 0x00000023003e9202 */ /* 0x000fe40000000f00 */
[----:B------:R-:W-:Y:S02]  /*0350*/  @!P1 MOV R44, R29 ;  /* 0x0000001d002c9202 */ /* 0x000fe40000000f00 */
[----:B------:R-:W-:Y:S02]  /*0360*/  @!P1 MOV R7, R30 ;  /* 0x0000001e00079202 */ /* 0x000fe40000000f00 */
[----:B------:R-:W-:Y:S02]  /*0370*/  @!P1 MOV R5, R31 ;  /* 0x0000001f00059202 */ /* 0x000fe40000000f00 */
[----:B------:R-:W-:Y:S01]  /*0380*/  @!P1 MOV R4, R24 ;  /* 0x0000001800049202 */ /* 0x000fe20000000f00 */
[----:B-1----:R-:W-:Y:S06]  /*0390*/  @P2 EXIT ;  /* 0x000000000000294d */ /* 0x002fec0003800000 */
[----:B------:R-:W0:Y:S01]  /*03a0*/  LDCU.U8 UR4, c[0x0][0x410] ;  /* 0x00008200ff0477ac */ /* 0x000e220008000000 */
[----:B------:R-:W-:Y:S02]  /*03b0*/  ISETP.NE.U32.AND P2, PT, R32, RZ, PT ;  /* 0x000000ff2000720c */ /* 0x000fe40003f45070 */
[----:B-----5:R-:W-:Y:S02]  /*03c0*/  @!P1 CS2R R22, SRZ ;  /* 0x0000000000169805 */ /* 0x020fe4000001ff00 */
[-C--:B------:R-:W-:Y:S02]  /*03d0*/  @P1 MOV R2, R26.reuse ;  /* 0x0000001a00021202 */ /* 0x080fe40000000f00 */
[----:B------:R-:W-:Y:S02]  /*03e0*/  @!P1 CS2R R20, SRZ ;  /* 0x0000000000149805 */ /* 0x000fe4000001ff00 */
[----:B------:R-:W-:Y:S01]  /*03f0*/  @P1 MOV R0, R27 ;  /* 0x0000001b00001202 */ /* 0x000fe20000000f00 */
[----:B------:R-:W-:Y:S01]  /*0400*/  @!P1 IMAD.MOV.U32 R0, RZ, RZ, R27 ;  /* 0x000000ffff009224 */ /* 0x000fe200078e001b */
[----:B------:R-:W-:-:S02]  /*0410*/  @!P1 MOV R2, R26 ;  /* 0x0000001a00029202 */ /* 0x000fc40000000f00 */
[----:B------:R-:W-:Y:S02]  /*0420*/  @!P1 CS2R R18, SRZ ;  /* 0x0000000000129805 */ /* 0x000fe4000001ff00 */
[----:B------:R-:W-:Y:S02]  /*0430*/  ISETP.NE.AND.EX P2, PT, R33, RZ, PT, P2 ;  /* 0x000000ff2100720c */ /* 0x000fe40003f45320 */
[----:B------:R-:W-:Y:S02]  /*0440*/  @!P1 CS2R R16, SRZ ;  /* 0x0000000000109805 */ /* 0x000fe4000001ff00 */
[----:B------:R-:W-:Y:S02]  /*0450*/  @!P1 CS2R R14, SRZ ;  /* 0x00000000000e9805 */ /* 0x000fe4000001ff00 */
[----:B------:R-:W-:Y:S02]  /*0460*/  @!P1 CS2R R12, SRZ ;  /* 0x00000000000c9805 */ /* 0x000fe4000001ff00 */
[----:B------:R-:W-:-:S02]  /*0470*/  @!P1 CS2R R10, SRZ ;  /* 0x00000000000a9805 */ /* 0x000fc4000001ff00 */
[----:B------:R-:W-:Y:S01]  /*0480*/  @!P1 CS2R R8, SRZ ;  /* 0x0000000000089805 */ /* 0x000fe2000001ff00 */
[----:B------:R-:W1:Y:S01]  /*0490*/  LDCU UR5, c[0x0][0x388] ;  /* 0x00007100ff0577ac */ /* 0x000e620008000800 */
[----:B0-----:R-:W-:Y:S01]  /*04a0*/  ISETP.NE.AND P3, PT, RZ, UR4, PT ;  /* 0x00000004ff007c0c */ /* 0x001fe2000bf65270 */
[----:B------:R-:W0:Y:S01]  /*04b0*/  LDCU UR8, c[0x0][0x448] ;  /* 0x00008900ff0877ac */ /* 0x000e220008000800 */
[----:B------:R-:W2:Y:S01]  /*04c0*/  LDCU.64 UR10, c[0x0][0x3a0] ;  /* 0x00007400ff0a77ac */ /* 0x000ea20008000a00 */
[----:B------:R-:W3:Y:S10]  /*04d0*/  LDCU.64 UR12, c[0x0][0x398] ;  /* 0x00007300ff0c77ac */ /* 0x000ef40008000a00 */
.L_x_2505:
[----:B--2---:R-:W-:Y:S01]  /*04e0*/  ISETP.NE.U32.AND P1, PT, RZ, UR10, PT ;  /* 0x0000000aff007c0c */ /* 0x004fe2000bf25070 */
[----:B------:R-:W2:Y:S01]  /*04f0*/  S2R R65, SR_TID.X ;  /* 0x0000000000417919 */ /* 0x000ea20000002100 */
[----:B-1----:R-:W-:Y:S01]  /*0500*/  IMAD R40, R6, UR5, RZ ;  /* 0x0000000506287c24 */ /* 0x002fe2000f8e02ff */
[----:B------:R-:W1:Y:S01]  /*0510*/  @P2 LDC.64 R36, c[0x0][0x398] ;  /* 0x0000e600ff242b82 */ /* 0x000e620000000a00 */
[----:B------:R-:W-:-:S03]  /*0520*/  ISETP.NE.AND.EX P1, PT, RZ, UR11, PT, P1 ;  /* 0x0000000bff007c0c */ /* 0x000fc6000bf25310 */
[----:B------:R-:W-:-:S04]  /*0530*/  SHF.R.S32.HI R41, RZ, 0x1f, R40 ;  /* 0x0000001fff297819 */ /* 0x000fc80000011428 */
[----:B------:R-:W4:Y:S01]  /*0540*/  LDC.64 R54, c[0x0][0x390] ;  /* 0x0000e400ff367b82 */ /* 0x000f220000000a00 */
[----:B------:R-:W-:-:S07]  /*0550*/  LEA.HI R40, R41, R40, RZ, 0x3 ;  /* 0x0000002829287211 */ /* 0x000fce00078f18ff */
[----:B------:R-:W0:Y:S01]  /*0560*/  @P1 LDC.64 R38, c[0x0][0x3a0] ;  /* 0x0000e800ff261b82 */ /* 0x000e220000000a00 */
[----:B--2---:R-:W-:-:S04]  /*0570*/  LOP3.LUT R65, R65, 0x1f, RZ, 0xc0, !PT ;  /* 0x0000001f41417812 */ /* 0x004fc800078ec0ff */
[----:B------:R-:W-:-:S05]  /*0580*/  LEA.HI.SX32 R40, R40, R65, 0x1d ;  /* 0x0000004128287211 */ /* 0x000fca00078feaff */
[----:B0-----:R-:W-:-:S04]  /*0590*/  @P1 IMAD.WIDE.U32 R38, R40, 0x10, R38 ;  /* 0x0000001028261825 */ /* 0x001fc800078e0026 */
[C---:B-1----:R-:W-:Y:S01]  /*05a0*/  @P2 IMAD.WIDE.U32 R36, R40.reuse, 0x10, R36 ;  /* 0x0000001028242825 */ /* 0x042fe200078e0024 */
[----:B------:R4:W2:Y:S04]  /*05b0*/  @P1 LDG.E.128 R24, desc[UR6][R38.64] ;  /* 0x0000000626181981 */ /* 0x0008a8000c1e1d00 */
[----:B------:R0:W5:Y:S01]  /*05c0*/  @P2 LDG.E.128 R28, desc[UR6][R36.64] ;  /* 0x00000006241c2981 */ /* 0x000162000c1e1d00 */
[----:B----4-:R-:W-:-:S06]  /*05d0*/  IMAD.WIDE.U32 R38, R40, 0x10, R54 ;  /* 0x0000001028267825 */ /* 0x010fcc00078e0036 */
[----:B------:R-:W5:Y:S01]  /*05e0*/  LDG.E.128 R36, desc[UR6][R38.64] ;  /* 0x0000000626247981 */ /* 0x000f62000c1e1d00 */
[----:B--2---:R-:W-:Y:S02]  /*05f0*/  PRMT R47, R27, 0x7632, R47 ;  /* 0x000076321b2f7816 */ /* 0x004fe4000000002f */
[----:B------:R-:W-:Y:S02]  /*0600*/  PRMT R48, R26, 0x7632, R48 ;  /* 0x000076321a307816 */ /* 0x000fe40000000030 */
[----:B------:R-:W-:Y:S02]  /*0610*/  PRMT R49, R25, 0x7632, R49 ;  /* 0x0000763219317816 */ /* 0x000fe40000000031 */
[----:B------:R-:W-:Y:S01]  /*0620*/  PRMT R46, R24, 0x7632, R46 ;  /* 0x00007632182e7816 */ /* 0x000fe2000000002e */
[----:B0-----:R-:W-:Y:S06]  /*0630*/  @!P2 BRA `(.L_x_2496) ;  /* 0x00000004006ca947 */ /* 0x001fec0003800000 */
[----:B------:R-:W-:Y:S05]  /*0640*/  @!P1 BRA `(.L_x_2497) ;  /* 0x0000000000d49947 */ /* 0x000fea0003800000 */
[----:B-----5:R-:W-:Y:S01]  /*0650*/  PRMT R32, R36, 0x7632, R32 ;  /* 0x0000763224207816 */ /* 0x020fe20000000020 */
[----:B------:R-:W-:Y:S01]  /*0660*/  IMAD.U32 R35, R29, 0x10000, RZ ;  /* 0x000100001d237824 */ /* 0x000fe200078e00ff */
[----:B------:R-:W-:Y:S01]  /*0670*/  PRMT R33, R28, 0x7632, R33 ;  /* 0x000076321c217816 */ /* 0x000fe20000000021 */
[----:B------:R-:W-:Y:S01]  /*0680*/  IMAD.U32 R47, R47, 0x10000, RZ ;  /* 0x000100002f2f7824 */ /* 0x000fe200078e00ff */
[----:B------:R-:W-:Y:S02]  /*0690*/  SHF.L.U32 R42, R37, 0x10, RZ ;  /* 0x00000010252a7819 */ /* 0x000fe400000006ff */
[----:B------:R-:W-:Y:S02]  /*06a0*/  SHF.L.U32 R32, R32, 0x10, RZ ;  /* 0x0000001020207819 */ /* 0x000fe400000006ff */
[----:B------:R-:W-:Y:S01]  /*06b0*/  SHF.L.U32 R33, R33, 0x10, RZ ;  /* 0x0000001021217819 */ /* 0x000fe200000006ff */
[----:B------:R-:W-:Y:S01]  /*06c0*/  FADD.FTZ R42, R42, R35 ;  /* 0x000000232a2a7221 */ /* 0x000fe20000010000 */
[----:B------:R-:W-:-:S02]  /*06d0*/  SHF.L.U32 R41, R36, 0x10, RZ ;  /* 0x0000001024297819 */ /* 0x000fc400000006ff */
[----:B------:R-:W-:Y:S01]  /*06e0*/  SHF.L.U32 R34, R28, 0x10, RZ ;  /* 0x000000101c227819 */ /* 0x000fe200000006ff */
[----:B------:R-:W-:Y:S01]  /*06f0*/  FADD.FTZ R32, R32, R33 ;  /* 0x0000002120207221 */ /* 0x000fe20000010000 */
[----:B------:R-:W-:Y:S02]  /*0700*/  PRMT R35, R38, 0x7632, R35 ;  /* 0x0000763226237816 */ /* 0x000fe40000000023 */
[----:B------:R-:W-:Y:S01]  /*0710*/  PRMT R36, R30, 0x7632, R36 ;  /* 0x000076321e247816 */ /* 0x000fe20000000024 */
[----:B------:R-:W-:Y:S01]  /*0720*/  FADD.FTZ R41, R41, R34 ;  /* 0x0000002229297221 */ /* 0x000fe20000010000 */
[----:B------:R-:W-:Y:S02]  /*0730*/  PRMT R37, R37, 0x7632, R37 ;  /* 0x0000763225257816 */ /* 0x000fe40000000025 */
[----:B------:R-:W-:Y:S01]  /*0740*/  PRMT R33, R29, 0x7632, R33 ;  /* 0x000076321d217816 */ /* 0x000fe20000000021 */
[----:B------:R-:W-:Y:S01]  /*0750*/  IMAD.U32 R36, R36, 0x10000, RZ ;  /* 0x0001000024247824 */ /* 0x000fe200078e00ff */
[----:B------:R-:W-:Y:S01]  /*0760*/  SHF.L.U32 R43, R38, 0x10, RZ ;  /* 0x00000010262b7819 */ /* 0x000fe200000006ff */
[----:B------:R-:W-:Y:S01]  /*0770*/  IMAD.U32 R37, R37, 0x10000, RZ ;  /* 0x0001000025257824 */ /* 0x000fe200078e00ff */
[----:B------:R-:W-:-:S02]  /*0780*/  PRMT R50, R39, 0x7632, R50 ;  /* 0x0000763227327816 */ /* 0x000fc40000000032 */
[----:B------:R-:W-:Y:S02]  /*0790*/  PRMT R51, R31, 0x7632, R51 ;  /* 0x000076321f337816 */ /* 0x000fe40000000033 */
        /* <DEDUP_REMOVED lines=32> */
.L_x_2497:
[----:B-----5:R-:W-:Y:S02]  /*09a0*/  PRMT R46, R36, 0x7632, R46 ;  /* 0x00007632242e7816 */ /* 0x020fe4000000002e */
[----:B------:R-:W-:Y:S02]  /*09b0*/  PRMT R48, R38, 0x7632, R48 ;  /* 0x0000763226307816 */ /* 0x000fe40000000030 */
[----:B------:R-:W-:Y:S02]  /*09c0*/  SHF.L.U32 R36, R36, 0x10, RZ ;  /* 0x0000001024247819 */ /* 0x000fe400000006ff */
[C---:B------:R-:W-:Y:S01]  /*09d0*/  PRMT R47, R37.reuse, 0x7632, R47 ;  /* 0x00007632252f7816 */ /* 0x040fe2000000002f */
[----:B------:R-:W-:Y:S01]  /*09e0*/  IMAD.U32 R37, R37, 0x10000, RZ ;  /* 0x0001000025257824 */ /* 0x000fe200078e00ff */
[----:B------:R-:W-:Y:S02]  /*09f0*/  SHF.L.U32 R38, R38, 0x10, RZ ;  /* 0x0000001026267819 */ /* 0x000fe400000006ff */
[----:B------:R-:W-:-:S02]  /*0a00*/  SHF.L.U32 R41, R28, 0x10, RZ ;  /* 0x000000101c297819 */ /* 0x000fc400000006ff */
[----:B------:R-:W-:Y:S02]  /*0a10*/  SHF.L.U32 R42, R29, 0x10, RZ ;  /* 0x000000101d2a7819 */ /* 0x000fe400000006ff */
[----:B------:R-:W-:Y:S01]  /*0a20*/  SHF.L.U32 R43, R30, 0x10, RZ ;  /* 0x000000101e2b7819 */ /* 0x000fe200000006ff */
[----:B------:R-:W-:Y:S01]  /*0a30*/  FADD.FTZ R41, R36, R41 ;  /* 0x0000002924297221 */ /* 0x000fe20000010000 */
[----:B------:R-:W-:Y:S01]  /*0a40*/  PRMT R34, R30, 0x7632, R34 ;  /* 0x000076321e227816 */ /* 0x000fe20000000022 */
[----:B------:R-:W-:Y:S01]  /*0a50*/  FADD.FTZ R42, R37, R42 ;  /* 0x0000002a252a7221 */ /* 0x000fe20000010000 */
[C---:B------:R-:W-:Y:S01]  /*0a60*/  PRMT R50, R39.reuse, 0x7632, R50 ;  /* 0x0000763227327816 */ /* 0x040fe20000000032 */
[----:B------:R-:W-:Y:S01]  /*0a70*/  FADD.FTZ R43, R38, R43 ;  /* 0x0000002b262b7221 */ /* 0x000fe20000010000 */
[----:B------:R-:W-:Y:S01]  /*0a80*/  PRMT R32, R28, 0x7632, R32 ;  /* 0x000076321c207816 */ /* 0x000fe20000000020 */
[----:B------:R-:W-:Y:S01]  /*0a90*/  IMAD.U32 R39, R39, 0x10000, RZ ;  /* 0x0001000027277824 */ /* 0x000fe200078e00ff */
        /* <DEDUP_REMOVED lines=21> */
.L_x_2496:
[----:B------:R-:W-:Y:S05]  /*0bf0*/  @!P1 BRA `(.L_x_2499) ;  /* 0x0000000000849947 */ /* 0x000fea0003800000 */
[C---:B-----5:R-:W-:Y:S01]  /*0c00*/  PRMT R33, R37.reuse, 0x7632, R33 ;  /* 0x0000763225217816 */ /* 0x060fe20000000021 */
[----:B------:R-:W-:Y:S01]  /*0c10*/  IMAD.U32 R43, R26, 0x10000, RZ ;  /* 0x000100001a2b7824 */ /* 0x000fe200078e00ff */
[----:B------:R-:W-:Y:S01]  /*0c20*/  SHF.L.U32 R37, R37, 0x10, RZ ;  /* 0x0000001025257819 */ /* 0x000fe200000006ff */
[----:B------:R-:W-:Y:S01]  /*0c30*/  IMAD.U32 R47, R47, 0x10000, RZ ;  /* 0x000100002f2f7824 */ /* 0x000fe200078e00ff */
[----:B------:R-:W-:Y:S02]  /*0c40*/  SHF.L.U32 R42, R25, 0x10, RZ ;  /* 0x00000010192a7819 */ /* 0x000fe400000006ff */
[C---:B------:R-:W-:Y:S01]  /*0c50*/  PRMT R32, R36.reuse, 0x7632, R32 ;  /* 0x0000763224207816 */ /* 0x040fe20000000020 */
[----:B------:R-:W-:Y:S01]  /*0c60*/  IMAD.U32 R36, R36, 0x10000, RZ ;  /* 0x0001000024247824 */ /* 0x000fe200078e00ff */
[----:B------:R-:W-:Y:S01]  /*0c70*/  SHF.L.U32 R41, R24, 0x10, RZ ;  /* 0x0000001018297819 */ /* 0x000fe200000006ff */
[----:B------:R-:W-:Y:S01]  /*0c80*/  FADD.FTZ R42, R37, R42 ;  /* 0x0000002a252a7221 */ /* 0x000fe20000010000 */
[----:B------:R-:W-:Y:S01]  /*0c90*/  PRMT R34, R38, 0x7632, R34 ;  /* 0x0000763226227816 */ /* 0x000fe20000000022 */
[----:B------:R-:W-:Y:S01]  /*0ca0*/  IMAD.U32 R32, R32, 0x10000, RZ ;  /* 0x0001000020207824 */ /* 0x000fe200078e00ff */
[----:B------:R-:W-:Y:S01]  /*0cb0*/  PRMT R50, R39, 0x7632, R50 ;  /* 0x0000763227327816 */ /* 0x000fe20000000032 */
[----:B------:R-:W-:Y:S01]  /*0cc0*/  FADD.FTZ R41, R36, R41 ;  /* 0x0000002924297221 */ /* 0x000fe20000010000 */
[----:B------:R-:W-:-:S02]  /*0cd0*/  SHF.L.U32 R37, R48, 0x10, RZ ;  /* 0x0000001030257819 */ /* 0x000fc400000006ff */
[----:B------:R-:W-:Y:S02]  /*0ce0*/  SHF.L.U32 R38, R38, 0x10, RZ ;  /* 0x0000001026267819 */ /* 0x000fe400000006ff */
        /* <DEDUP_REMOVED lines=18> */
.L_x_2499:
[----:B-----5:R-:W-:Y:S02]  /*0e10*/  PRMT R46, R36, 0x7632, R46 ;  /* 0x00007632242e7816 */ /* 0x020fe4000000002e */
        /* <DEDUP_REMOVED lines=9> */
[----:B------:R-:W-:Y:S02]  /*0eb0*/  SHF.L.U32 R52, R52, 0x10, RZ ;  /* 0x0000001034347819 */ /* 0x000fe400000006ff */
[----:B------:R-:W-:-:S07]  /*0ec0*/  SHF.L.U32 R47, R47, 0x10, RZ ;  /* 0x000000102f2f7819 */ /* 0x000fce00000006ff */
.L_x_2498:
[----:B------:R-:W0:Y:S08]  /*0ed0*/  @P0 LDC.64 R50, c[0x0][0x3a8] ;  /* 0x0000ea00ff320b82 */ /* 0x000e300000000a00 */
[----:B------:R-:W1:Y:S08]  /*0ee0*/  @P1 LDC.64 R36, c[0x0][0x3a0] ;  /* 0x0000e800ff241b82 */ /* 0x000e700000000a00 */
[----:B------:R-:W2:Y:S01]  /*0ef0*/  @P2 LDC.64 R38, c[0x0][0x398] ;  /* 0x0000e600ff262b82 */ /* 0x000ea20000000a00 */
[----:B0-----:R-:W-:-:S05]  /*0f00*/  @P0 IMAD.WIDE.U32 R50, R40, 0x10, R50 ;  /* 0x0000001028320825 */ /* 0x001fca00078e0032 */
[----:B------:R0:W-:Y:S02]  /*0f10*/  @P0 STG.E.128 desc[UR6][R50.64], R32 ;  /* 0x0000002032000986 */ /* 0x0001e4000c101d06 */
[----:B0-----:R-:W-:-:S05]  /*0f20*/  IADD3 R50, PT, PT, R40, 0x20, RZ ;  /* 0x0000002028327810 */ /* 0x001fca0007ffe0ff */
[----:B-1----:R-:W-:-:S04]  /*0f30*/  @P1 IMAD.WIDE.U32 R36, R50, 0x10, R36 ;  /* 0x0000001032241825 */ /* 0x002fc800078e0024 */
[C---:B--2---:R-:W-:Y:S01]  /*0f40*/  @P2 IMAD.WIDE.U32 R38, R50.reuse, 0x10, R38 ;  /* 0x0000001032262825 */ /* 0x044fe200078e0026 */
[----:B------:R0:W2:Y:S04]  /*0f50*/  @P1 LDG.E.128 R24, desc[UR6][R36.64] ;  /* 0x0000000624181981 */ /* 0x0000a8000c1e1d00 */
[----:B------:R1:W5:Y:S01]  /*0f60*/  @P2 LDG.E.128 R28, desc[UR6][R38.64] ;  /* 0x00000006261c2981 */ /* 0x000362000c1e1d00 */
[----:B0-----:R-:W-:-:S06]  /*0f70*/  IMAD.WIDE.U32 R36, R50, 0x10, R54 ;  /* 0x0000001032247825 */ /* 0x001fcc00078e0036 */
[----:B------:R-:W5:Y:S01]  /*0f80*/  LDG.E.128 R36, desc[UR6][R36.64] ;  /* 0x0000000624247981 */ /* 0x000f62000c1e1d00 */
[----:B---3--:R-:W-:-:S04]  /*0f90*/  UISETP.NE.U32.AND UP0, UPT, UR12, URZ, UPT ;  /* 0x000000ff0c00728c */ /* 0x008fc8000bf05070 */
[----:B------:R-:W-:Y:S01]  /*0fa0*/  UISETP.NE.AND.EX UP0, UPT, UR13, URZ, UPT, UP0 ;  /* 0x000000ff0d00728c */ /* 0x000fe2000bf05300 */
[----:B--2---:R-:W-:Y:S02]  /*0fb0*/  PRMT R53, R27, 0x7632, R53 ;  /* 0x000076321b357816 */ /* 0x004fe40000000035 */
[----:B------:R-:W-:-:S06]  /*0fc0*/  PRMT R54, R26, 0x7632, R54 ;  /* 0x000076321a367816 */ /* 0x000fcc0000000036 */
[----:B-1----:R-:W-:Y:S05]  /*0fd0*/  BRA.U UP0, `(.L_x_2500) ;  /* 0x0000000100cc7547 */ /* 0x002fea000b800000 */
[----:B------:R-:W-:Y:S01]  /*0fe0*/  UISETP.NE.U32.AND UP0, UPT, UR10, URZ, UPT ;  /* 0x000000ff0a00728c */ /* 0x000fe2000bf05070 */
[----:B------:R-:W-:Y:S02]  /*0ff0*/  PRMT R55, R25, 0x7632, R55 ;  /* 0x0000763219377816 */ /* 0x000fe40000000037 */
[----:B------:R-:W-:Y:S01]  /*1000*/  PRMT R51, R24, 0x7632, R51 ;  /* 0x0000763218337816 */ /* 0x000fe20000000033 */
[----:B------:R-:W-:-:S09]  /*1010*/  UISETP.NE.AND.EX UP0, UPT, UR11, URZ, UPT, UP0 ;  /* 0x000000ff0b00728c */ /* 0x000fd2000bf05300 */
[----:B------:R-:W-:Y:S05]  /*1020*/  BRA.U UP0, `(.L_x_2501) ;  /* 0x0000000100347547 */ /* 0x000fea000b800000 */
[----:B-----5:R-:W-:Y:S01]  /*1030*/  PRMT R53, R37, 0x7632, R53 ;  /* 0x0000763225357816 */ /* 0x020fe20000000035 */
[C---:B------:R-:W-:Y:S01]  /*1040*/  IMAD.U32 R56, R36.reuse, 0x10000, RZ ;  /* 0x0001000024387824 */ /* 0x040fe200078e00ff */
        /* <DEDUP_REMOVED lines=11> */
.L_x_2501:
        /* <DEDUP_REMOVED lines=25> */
[----:B------:R-:W-:Y:S02]  /*1290*/  SHF.L.U32 R33, R24, 0x10, RZ ;  /* 0x0000001018217819 */ /* 0x000fe400000006ff */
[----:B------:R-:W-:Y:S01]  /*12a0*/  F2FP.BF16.F32.PACK_AB R35, R55, R39 ;  /* 0x000000273723723e */ /* 0x000fe200000010ff */
[----:B------:R-:W-:Y:S01]  /*12b0*/  FADD.FTZ R57, R32, R37 ;  /* 0x0000002520397221 */ /* 0x000fe20000010000 */
[----:B------:R-:W-:Y:S01]  /*12c0*/  F2FP.BF16.F32.PACK_AB R34, R54, R38 ;  /* 0x000000263622723e */ /* 0x000fe200000010ff */
[----:B------:R-:W-:-:S03]  /*12d0*/  FADD.FTZ R56, R33, R36 ;  /* 0x0000002421387221 */ /* 0x000fc60000010000 */
[----:B------:R-:W-:Y:S02]  /*12e0*/  F2FP.BF16.F32.PACK_AB R33, R53, R57 ;  /* 0x000000393521723e */ /* 0x000fe400000010ff */
[----:B------:R-:W-:Y:S01]  /*12f0*/  F2FP.BF16.F32.PACK_AB R32, R51, R56 ;  /* 0x000000383320723e */ /* 0x000fe200000010ff */
[----:B------:R-:W-:Y:S06]  /*1300*/  BRA `(.L_x_2502) ;  /* 0x0000000400787947 */ /* 0x000fec0003800000 */
.L_x_2500:
[----:B------:R-:W-:-:S04]  /*1310*/  UISETP.NE.U32.AND UP0, UPT, UR10, URZ, UPT ;  /* 0x000000ff0a00728c */ /* 0x000fc8000bf05070 */
[----:B------:R-:W-:-:S09]  /*1320*/  UISETP.NE.AND.EX UP0, UPT, UR11, URZ, UPT, UP0 ;  /* 0x000000ff0b00728c */ /* 0x000fd2000bf05300 */
[----:B------:R-:W-:Y:S05]  /*1330*/  BRA.U UP0, `(.L_x_2503) ;  /* 0x0000000100947547 */ /* 0x000fea000b800000 */
[----:B-----5:R-:W-:Y:S02]  /*1340*/  PRMT R33, R36, 0x7632, R33 ;  /* 0x0000763224217816 */ /* 0x020fe40000000021 */
[----:B------:R-:W-:Y:S02]  /*1350*/  PRMT R32, R28, 0x7632, R32 ;  /* 0x000076321c207816 */ /* 0x000fe40000000020 */
[----:B------:R-:W-:Y:S02]  /*1360*/  SHF.L.U32 R51, R33, 0x10, RZ ;  /* 0x0000001021337819 */ /* 0x000fe400000006ff */
[----:B------:R-:W-:Y:S01]  /*1370*/  PRMT R34, R37, 0x7632, R34 ;  /* 0x0000763225227816 */ /* 0x000fe20000000022 */
        /* <DEDUP_REMOVED lines=16> */
[C---:B------:R-:W-:Y:S01]  /*1480*/  IMAD.U32 R32, R31.reuse, 0x10000, RZ ;  /* 0x000100001f207824 */ /* 0x040fe200078e00ff */
[----:B------:R-:W-:-:S02]  /*1490*/  PRMT R34, R31, 0x7632, R34 ;  /* 0x000076321f227816 */ /* 0x000fc40000000022 */
[----:B------:R-:W-:Y:S01]  /*14a0*/  SHF.L.U32 R36, R36, 0x10, RZ ;  /* 0x0000001024247819 */ /* 0x000fe200000006ff */
[----:B------:R-:W-:Y:S01]  /*14b0*/  FADD.FTZ R38, R33, R38 ;  /* 0x0000002621267221 */ /* 0x000fe20000010000 */
[----:B------:R-:W-:Y:S01]  /*14c0*/  FADD.FTZ R39, R32, R39 ;  /* 0x0000002720277221 */ /* 0x000fe20000010000 */
[----:B------:R-:W-:Y:S02]  /*14d0*/  SHF.L.U32 R34, R34, 0x10, RZ ;  /* 0x0000001022227819 */ /* 0x000fe400000006ff */
[----:B------:R-:W-:Y:S02]  /*14e0*/  SHF.L.U32 R37, R37, 0x10, RZ ;  /* 0x0000001025257819 */ /* 0x000fe400000006ff */
        /* <DEDUP_REMOVED lines=10> */
.L_x_2503:
        /* <DEDUP_REMOVED lines=8> */
[----:B------:R-:W-:Y:S01]  /*1610*/  SHF.L.U32 R57, R54, 0x10, RZ ;  /* 0x0000001036397819 */ /* 0x000fe200000006ff */
[--C-:B------:R-:W-:Y:S01]  /*1620*/  FADD.FTZ R55, R34, R33.reuse ;  /* 0x0000002122377221 */ /* 0x100fe20000010000 */
[----:B------:R-:W-:Y:S01]  /*1630*/  PRMT R33, R36, 0x7632, R33 ;  /* 0x0000763224217816 */ /* 0x000fe20000000021 */
[----:B------:R-:W-:Y:S01]  /*1640*/  FADD.FTZ R32, R35, R32 ;  /* 0x0000002023207221 */ /* 0x000fe20000010000 */
[----:B------:R-:W-:Y:S02]  /*1650*/  PRMT R35, R37, 0x7632, R35 ;  /* 0x0000763225237816 */ /* 0x000fe40000000023 */
[----:B------:R-:W-:Y:S01]  /*1660*/  SHF.L.U32 R56, R33, 0x10, RZ ;  /* 0x0000001021387819 */ /* 0x000fe200000006ff */
[----:B------:R-:W-:Y:S01]  /*1670*/  FADD.FTZ R54, R57, R32 ;  /* 0x0000002039367221 */ /* 0x000fe20000010000 */
[----:B------:R-:W-:-:S02]  /*1680*/  PRMT R33, R28, 0x7632, R33 ;  /* 0x000076321c217816 */ /* 0x000fc40000000021 */
[----:B------:R-:W-:Y:S02]  /*1690*/  PRMT R34, R29, 0x7632, R34 ;  /* 0x000076321d227816 */ /* 0x000fe40000000022 */
[----:B------:R-:W-:Y:S01]  /*16a0*/  SHF.L.U32 R35, R35, 0x10, RZ ;  /* 0x0000001023237819 */ /* 0x000fe200000006ff */
[----:B------:R-:W-:Y:S01]  /*16b0*/  IMAD.U32 R33, R33, 0x10000, RZ ;  /* 0x0001000021217824 */ /* 0x000fe200078e00ff */
[----:B------:R-:W-:Y:S02]  /*16c0*/  SHF.L.U32 R34, R34, 0x10, RZ ;  /* 0x0000001022227819 */ /* 0x000fe400000006ff */
[----:B------:R-:W-:Y:S01]  /*16d0*/  PRMT R32, R24, 0x7632, R32 ;  /* 0x0000763218207816 */ /* 0x000fe20000000020 */
[----:B------:R-:W-:Y:S01]  /*16e0*/  FADD.FTZ R51, R56, R33 ;  /* 0x0000002138337221 */ /* 0x000fe20000010000 */
[----:B------:R-:W-:Y:S01]  /*16f0*/  SHF.L.U32 R56, R53, 0x10, RZ ;  /* 0x0000001035387819 */ /* 0x000fe200000006ff */
[--C-:B------:R-:W-:Y:S01]  /*1700*/  FADD.FTZ R33, R35, R34.reuse ;  /* 0x0000002223217221 */ /* 0x100fe20000010000 */
        /* <DEDUP_REMOVED lines=17> */
[----:B------:R-:W-:-:S03]  /*1820*/  SHF.L.U32 R32, R27, 0x10, RZ ;  /* 0x000000101b207819 */ /* 0x000fc600000006ff */
[----:B------:R-:W-:Y:S01]  /*1830*/  FADD.FTZ R38, R33, R38 ;  /* 0x0000002621267221 */ /* 0x000fe20000010000 */
[----:B------:R-:W-:Y:S02]  /*1840*/  IMAD.U32 R33, R26, 0x10000, RZ ;  /* 0x000100001a217824 */ /* 0x000fe400078e00ff */
[----:B------:R-:W-:Y:S01]  /*1850*/  FADD.FTZ R39, R32, R39 ;  /* 0x0000002720277221 */ /* 0x000fe20000010000 */
[----:B------:R-:W-:Y:S01]  /*1860*/  SHF.L.U32 R32, R25, 0x10, RZ ;  /* 0x0000001019207819 */ /* 0x000fe200000006ff */
[----:B------:R-:W-:Y:S01]  /*1870*/  FADD.FTZ R38, R33, R38 ;  /* 0x0000002621267221 */ /* 0x000fe20000010000 */
[----:B------:R-:W-:-:S03]  /*1880*/  SHF.L.U32 R33, R24, 0x10, RZ ;  /* 0x0000001018217819 */ /* 0x000fc600000006ff */
[----:B------:R-:W-:Y:S01]  /*1890*/  FADD.FTZ R57, R32, R57 ;  /* 0x0000003920397221 */ /* 0x000fe20000010000 */
[----:B------:R-:W-:Y:S01]  /*18a0*/  F2FP.BF16.F32.PACK_AB R35, R55, R39 ;  /* 0x000000273723723e */ /* 0x000fe200000010ff */
[----:B------:R-:W-:Y:S01]  /*18b0*/  FADD.FTZ R56, R33, R56 ;  /* 0x0000003821387221 */ /* 0x000fe20000010000 */
[----:B------:R-:W-:Y:S02]  /*18c0*/  F2FP.BF16.F32.PACK_AB R34, R54, R38 ;  /* 0x000000263622723e */ /* 0x000fe400000010ff */
[----:B------:R-:W-:Y:S02]  /*18d0*/  F2FP.BF16.F32.PACK_AB R33, R53, R57 ;  /* 0x000000393521723e */ /* 0x000fe400000010ff */
[----:B------:R-:W-:-:S07]  /*18e0*/  F2FP.BF16.F32.PACK_AB R32, R51, R56 ;  /* 0x000000383320723e */ /* 0x000fce00000010ff */
.L_x_2502:
[----:B------:R-:W-:Y:S01]  /*18f0*/  FADD.FTZ R63, RZ, R41 ;  /* 0x00000029ff3f7221 */ /* 0x000fe20000010000 */
[----:B------:R-:W0:Y:S01]  /*1900*/  @P0 LDC.64 R36, c[0x0][0x3a8] ;  /* 0x0000ea00ff240b82 */ /* 0x000e220000000a00 */
[----:B------:R-:W-:Y:S01]  /*1910*/  UMOV UR4, 0xffffffff ;  /* 0xffffffff00047882 */ /* 0x000fe20000000000 */
[----:B------:R-:W-:Y:S01]  /*1920*/  ISETP.NE.AND P1, PT, R65, RZ, PT ;  /* 0x000000ff4100720c */ /* 0x000fe20003f25270 */
        /* <DEDUP_REMOVED lines=28> */
[----:B------:R-:W0:Y:S02]  /*1af0*/  LDC R69, c[0x0][0x400] ;  /* 0x00010000ff457b82 */ /* 0x000e240000000800 */
[----:B0-----:R-:W-:-:S04]  /*1b00*/  FMUL.FTZ R63, R36, R69 ;  /* 0x00000045243f7220 */ /* 0x001fc80000410000 */
        /* <DEDUP_REMOVED lines=41> */
.L_x_2517:
[----:B-1----:R-:W-:Y:S01]  /*1da0*/  FADD.FTZ R36, R68, R36 ;  /* 0x0000002444247221 */ /* 0x002fe20000010000 */
[----:B------:R-:W-:-:S03]  /*1db0*/  FMUL.FTZ R65, R63, R63 ;  /* 0x0000003f3f417220 */ /* 0x000fc60000410000 */
[----:B------:R-:W-:Y:S02]  /*1dc0*/  FFMA.FTZ R69, R36, R69, UR8 ;  /* 0x0000000824457e23 */ /* 0x000fe40008010045 */
[----:B------:R-:W1:Y:S01]  /*1dd0*/  @!P1 LDC.64 R36, c[0x0][0x3c0] ;  /* 0x0000f000ff249b82 */ /* 0x000e620000000a00 */
[----:B0-----:R-:W-:-:S05]  /*1de0*/  FSEL R68, R65, RZ, P3 ;  /* 0x000000ff41447208 */ /* 0x001fca0001800000 */
[----:B------:R-:W-:-:S06]  /*1df0*/  FADD.FTZ R65, R69, R68 ;  /* 0x0000004445417221 */ /* 0x000fcc0000010000 */
[----:B------:R-:W0:Y:S01]  /*1e00*/  MUFU.RSQ R65, R65 ;  /* 0x0000004100417308 */ /* 0x000e220000001400 */
[----:B-1----:R-:W-:-:S05]  /*1e10*/  @!P1 IMAD.WIDE R36, R6, 0x4, R36 ;  /* 0x0000000406249825 */ /* 0x002fca00078e0224 */
[----:B------:R1:W-:Y:S02]  /*1e20*/  @!P1 STG.E desc[UR6][R36.64], R63 ;  /* 0x0000003f24009986 */ /* 0x0003e4000c101906 */
[----:B-1----:R-:W1:Y:S01]  /*1e30*/  @!P1 LDC.64 R36, c[0x0][0x3c8] ;  /* 0x0000f200ff249b82 */ /* 0x002e620000000a00 */
[----:B------:R-:W-:-:S05]  /*1e40*/  FSEL R63, R63, RZ, !P3 ;  /* 0x000000ff3f3f7208 */ /* 0x000fca0005800000 */
[C---:B------:R-:W-:Y:S01]  /*1e50*/  FADD.FTZ R68, -R63.reuse, R47 ;  /* 0x0000002f3f447221 */ /* 0x040fe20000010100 */
[C---:B------:R-:W-:Y:S01]  /*1e60*/  FADD.FTZ R48, -R63.reuse, R48 ;  /* 0x000000303f307221 */ /* 0x040fe20000010100 */
[C---:B------:R-:W-:Y:S01]  /*1e70*/  FADD.FTZ R46, -R63.reuse, R46 ;  /* 0x0000002e3f2e7221 */ /* 0x040fe20000010100 */
[----:B------:R-:W-:Y:S01]  /*1e80*/  FADD.FTZ R43, -R63, R43 ;  /* 0x0000002b3f2b7221 */ /* 0x000fe20000010100 */
[----:B0-----:R-:W-:Y:S01]  /*1e90*/  FMUL.FTZ R68, R65, R68 ;  /* 0x0000004441447220 */ /* 0x001fe20000410000 */
[C---:B------:R-:W-:Y:S01]  /*1ea0*/  FADD.FTZ R52, -R63.reuse, R52 ;  /* 0x000000343f347221 */ /* 0x040fe20000010100 */
[C---:B------:R-:W-:Y:S01]  /*1eb0*/  FADD.FTZ R42, -R63.reuse, R42 ;  /* 0x0000002a3f2a7221 */ /* 0x040fe20000010100 */
[C---:B------:R-:W-:Y:S01]  /*1ec0*/  FADD.FTZ R49, -R63.reuse, R49 ;  /* 0x000000313f317221 */ /* 0x040fe20000010100 */
[----:B------:R-:W-:Y:S01]  /*1ed0*/  FFMA.FTZ R47, R68, R58, R19 ;  /* 0x0000003a442f7223 */ /* 0x000fe20000010013 */
[----:B------:R-:W-:Y:S01]  /*1ee0*/  FADD.FTZ R38, -R63, R38 ;  /* 0x000000263f267221 */ /* 0x000fe20000010100 */
[----:B------:R-:W0:Y:S01]  /*1ef0*/  LDC.64 R68, c[0x0][0x428] ;  /* 0x00010a00ff447b82 */ /* 0x000e220000000a00 */
[C---:B------:R-:W-:Y:S01]  /*1f00*/  FMUL.FTZ R43, R65.reuse, R43 ;  /* 0x0000002b412b7220 */ /* 0x040fe20000410000 */
[----:B------:R-:W-:Y:S01]  /*1f10*/  FMUL.FTZ R49, R65, R49 ;  /* 0x0000003141317220 */ /* 0x000fe20000410000 */
[C---:B------:R-:W-:Y:S01]  /*1f20*/  FADD.FTZ R41, -R63.reuse, R41 ;  /* 0x000000293f297221 */ /* 0x040fe20000010100 */
[C---:B------:R-:W-:Y:S01]  /*1f30*/  FADD.FTZ R55, -R63.reuse, R55 ;  /* 0x000000373f377221 */ /* 0x040fe20000010100 */
[----:B------:R-:W-:Y:S01]  /*1f40*/  FADD.FTZ R53, -R63, R53 ;  /* 0x000000353f357221 */ /* 0x000fe20000010100 */
[----:B------:R-:W-:Y:S01]  /*1f50*/  FFMA.FTZ R49, R49, R62, R23 ;  /* 0x0000003e31317223 */ /* 0x000fe20000010017 */
[----:B------:R-:W-:Y:S01]  /*1f60*/  FMUL.FTZ R41, R65, R41 ;  /* 0x0000002941297220 */ /* 0x000fe20000410000 */
[----:B-1----:R-:W-:-:S04]  /*1f70*/  @!P1 IMAD.WIDE R36, R6, 0x4, R36 ;  /* 0x0000000406249825 */ /* 0x002fc800078e0224 */
[----:B------:R-:W-:Y:S01]  /*1f80*/  FMUL.FTZ R55, R65, R55 ;  /* 0x0000003741377220 */ /* 0x000fe20000410000 */
[C---:B------:R-:W-:Y:S01]  /*1f90*/  FADD.FTZ R56, -R63.reuse, R56 ;  /* 0x000000383f387221 */ /* 0x040fe20000010100 */
[C---:B------:R-:W-:Y:S01]  /*1fa0*/  FADD.FTZ R51, -R63.reuse, R51 ;  /* 0x000000333f337221 */ /* 0x040fe20000010100 */
[C---:B------:R-:W-:Y:S01]  /*1fb0*/  FADD.FTZ R57, -R63.reuse, R57 ;  /* 0x000000393f397221 */ /* 0x040fe20000010100 */
[----:B------:R1:W-:Y:S01]  /*1fc0*/  @!P1 STG.E desc[UR6][R36.64], R65 ;  /* 0x0000004124009986 */ /* 0x0003e2000c101906 */
[----:B------:R-:W-:Y:S01]  /*1fd0*/  FADD.FTZ R54, -R63, R54 ;  /* 0x000000363f367221 */ /* 0x000fe20000010100 */
[----:B------:R-:W-:Y:S01]  /*1fe0*/  FFMA.FTZ R41, R41, R67, R20 ;  /* 0x0000004329297223 */ /* 0x000fe20000010014 */
[C---:B------:R-:W-:Y:S01]  /*1ff0*/  FMUL.FTZ R53, R65.reuse, R53 ;  /* 0x0000003541357220 */ /* 0x040fe20000410000 */
[C---:B------:R-:W-:Y:S01]  /*2000*/  FMUL.FTZ R56, R65.reuse, R56 ;  /* 0x0000003841387220 */ /* 0x040fe20000410000 */
[C---:B------:R-:W-:Y:S01]  /*2010*/  FMUL.FTZ R57, R65.reuse, R57 ;  /* 0x0000003941397220 */ /* 0x040fe20000410000 */
[----:B------:R-:W-:-:S04]  /*2020*/  FMUL.FTZ R54, R65, R54 ;  /* 0x0000003641367220 */ /* 0x000fc80000410000 */
[----:B------:R-:W-:Y:S01]  /*2030*/  FFMA.FTZ R54, R54, R3, R9 ;  /* 0x0000000336367223 */ /* 0x000fe20000010009 */
[C---:B-1----:R-:W-:Y:S01]  /*2040*/  FMUL.FTZ R37, R65.reuse, R48 ;  /* 0x0000003041257220 */ /* 0x042fe20000410000 */
[C---:B------:R-:W-:Y:S01]  /*2050*/  FMUL.FTZ R48, R65.reuse, R42 ;  /* 0x0000002a41307220 */ /* 0x040fe20000410000 */
[----:B------:R-:W-:Y:S01]  /*2060*/  FMUL.FTZ R42, R65, R51 ;  /* 0x00000033412a7220 */ /* 0x000fe20000410000 */
[----:B0-----:R-:W-:-:S04]  /*2070*/  IMAD.WIDE.U32 R50, R50, 0x10, R68 ;  /* 0x0000001032327825 */ /* 0x001fc800078e0044 */
[----:B------:R-:W-:Y:S01]  /*2080*/  FFMA.FTZ R36, R37, R59, R18 ;  /* 0x0000003b25247223 */ /* 0x000fe20000010012 */
[----:B------:R-:W-:Y:S01]  /*2090*/  FADD.FTZ R37, -R63, R39 ;  /* 0x000000273f257221 */ /* 0x000fe20000010100 */
[----:B------:R-:W-:-:S03]  /*20a0*/  FFMA.FTZ R48, R48, R64, R22 ;  /* 0x0000004030307223 */ /* 0x000fc60000010016 */
[----:B------:R-:W-:Y:S01]  /*20b0*/  F2FP.BF16.F32.PACK_AB R39, R47, R36 ;  /* 0x000000242f27723e */ /* 0x000fe200000010ff */
[C---:B------:R-:W-:Y:S01]  /*20c0*/  FMUL.FTZ R36, R65.reuse, R46 ;  /* 0x0000002e41247220 */ /* 0x040fe20000410000 */
[C---:B------:R-:W-:Y:S01]  /*20d0*/  FMUL.FTZ R46, R65.reuse, R52 ;  /* 0x00000034412e7220 */ /* 0x040fe20000410000 */
[----:B------:R-:W-:Y:S01]  /*20e0*/  FMUL.FTZ R52, R65, R38 ;  /* 0x0000002641347220 */ /* 0x000fe20000410000 */
[----:B------:R-:W-:Y:S01]  /*20f0*/  FFMA.FTZ R38, R43, R61, R16 ;  /* 0x0000003d2b267223 */ /* 0x000fe20000010010 */
[----:B------:R-:W-:Y:S01]  /*2100*/  FMUL.FTZ R37, R65, R37 ;  /* 0x0000002541257220 */ /* 0x000fe20000410000 */
[----:B------:R-:W-:Y:S01]  /*2110*/  FFMA.FTZ R43, R46, R60, R17 ;  /* 0x0000003c2e2b7223 */ /* 0x000fe20000010011 */
[----:B------:R-:W-:-:S04]  /*2120*/  IMAD.WIDE.U32 R46, R40, 0x10, R68 ;  /* 0x00000010282e7825 */ /* 0x000fc800078e0044 */
[----:B------:R-:W-:Y:S01]  /*2130*/  FFMA.FTZ R36, R36, R66, R21 ;  /* 0x0000004224247223 */ /* 0x000fe20000010015 */
[----:B------:R-:W-:Y:S01]  /*2140*/  FFMA.FTZ R40, R55, R0, R11 ;  /* 0x0000000037287223 */ /* 0x000fe2000001000b */
[----:B------:R-:W-:Y:S01]  /*2150*/  FFMA.FTZ R55, R52, R4, R8 ;  /* 0x0000000434377223 */ /* 0x000fe20000010008 */
[----:B------:R-:W-:Y:S01]  /*2160*/  F2FP.BF16.F32.PACK_AB R38, R43, R38 ;  /* 0x000000262b26723e */ /* 0x000fe200000010ff */
[----:B------:R-:W-:Y:S01]  /*2170*/  FFMA.FTZ R43, R37, R2, R10 ;  /* 0x00000002252b7223 */ /* 0x000fe2000001000a */
[----:B------:R-:W-:Y:S01]  /*2180*/  F2FP.BF16.F32.PACK_AB R37, R49, R48 ;  /* 0x000000303125723e */ /* 0x000fe200000010ff */
[----:B------:R-:W-:Y:S01]  /*2190*/  FFMA.FTZ R52, R53, R5, R15 ;  /* 0x0000000535347223 */ /* 0x000fe2000001000f */
[----:B------:R-:W0:Y:S01]  /*21a0*/  LDC.64 R48, c[0x0][0x380] ;  /* 0x0000e000ff307b82 */ /* 0x000e220000000a00 */
[----:B------:R-:W-:Y:S01]  /*21b0*/  F2FP.BF16.F32.PACK_AB R36, R36, R41 ;  /* 0x000000292424723e */ /* 0x000fe200000010ff */
[----:B------:R-:W-:Y:S01]  /*21c0*/  FFMA.FTZ R41, R57, R7, R14 ;  /* 0x0000000739297223 */ /* 0x000fe2000001000e */
[----:B------:R-:W-:Y:S01]  /*21d0*/  F2FP.BF16.F32.PACK_AB R43, R40, R43 ;  /* 0x0000002b282b723e */ /* 0x000fe200000010ff */
[----:B------:R-:W-:Y:S01]  /*21e0*/  FFMA.FTZ R40, R56, R45, R12 ;  /* 0x0000002d38287223 */ /* 0x000fe2000001000c */
[----:B------:R-:W-:Y:S01]  /*21f0*/  FFMA.FTZ R53, R42, R44, R13 ;  /* 0x0000002c2a357223 */ /* 0x000fe2000001000d */
[----:B------:R-:W-:Y:S01]  /*2200*/  F2FP.BF16.F32.PACK_AB R42, R54, R55 ;  /* 0x00000037362a723e */ /* 0x000fe200000010ff */
[----:B------:R4:W-:Y:S01]  /*2210*/  STG.E.128 desc[UR6][R46.64], R36 ;  /* 0x000000242e007986 */ /* 0x0009e2000c101d06 */
[----:B------:R-:W-:-:S02]  /*2220*/  F2FP.BF16.F32.PACK_AB R41, R52, R41 ;  /* 0x000000293429723e */ /* 0x000fc400000010ff */
[----:B------:R-:W-:-:S05]  /*2230*/  F2FP.BF16.F32.PACK_AB R40, R53, R40 ;  /* 0x000000283528723e */ /* 0x000fca00000010ff */
[----:B------:R4:W-:Y:S01]  /*2240*/  STG.E.128 desc[UR6][R50.64], R40 ;  /* 0x0000002832007986 */ /* 0x0009e2000c101d06 */
[----:B0-----:R-:W-:-:S04]  /*2250*/  LEA R6, R48, R6, 0x2 ;  /* 0x0000000630067211 */ /* 0x001fc800078e10ff */
[----:B------:R-:W-:-:S13]  /*2260*/  ISETP.GE.AND P1, PT, R6, R49, PT ;  /* 0x000000310600720c */ /* 0x000fda0003f26270 */
[----:B----4-:R-:W-:Y:S05]  /*2270*/  @!P1 BRA `(.L_x_2505) ;  /* 0xffffffe000989947 */ /* 0x010fea000383ffff */
[----:B------:R-:W-:Y:S05]  /*2280*/  EXIT ;  /* 0x000000000000794d */ /* 0x000fea0003800000 */
.L_x_2504:
[----:B------:R-:W-:Y:S01]  /*2290*/  HFMA2 R37, -RZ, RZ, 0, 1.847743988037109375e-06 ;  /* 0x0000001fff257431 */ /* 0x000fe200000001ff */
[----:B------:R-:W-:Y:S01]  /*22a0*/  BSSY B0, `(.L_x_2506) ;  /* 0x0000006000007945 */ /* 0x000fe20003800000 */
[----:B------:R-:W-:Y:S01]  /*22b0*/  IMAD.MOV.U32 R65, RZ, RZ, 0x1 ;  /* 0x00000001ff417424 */ /* 0x000fe200078e00ff */
[----:B------:R-:W-:-:S07]  /*22c0*/  MOV R36, 0xffffffff ;  /* 0xffffffff00247802 */ /* 0x000fce0000000f00 */
[----:B------:R-:W-:Y:S05]  /*22d0*/  WARPSYNC.COLLECTIVE R36, `(.L_x_2507) ;  /* 0x0000000024087348 */ /* 0x000fea0003c00000 */
[----:B------:R0:W1:Y:S02]  /*22e0*/  SHFL.BFLY P4, R36, R68, R65, R37 ;  /* 0x0c00004144247389 */ /* 0x0000640000080025 */
[----:B01----:R-:W-:Y:S05]  /*22f0*/  ENDCOLLECTIVE ;  /* 0x000000000000791b */ /* 0x003fea0003800000 */
.L_x_2507:
[----:B------:R-:W-:Y:S05]  /*2300*/  BSYNC B0 ;  /* 0x0000000000007941 */ /* 0x000fea0003800000 */
.L_x_2506:
[----:B------:R-:W-:Y:S01]  /*2310*/  FADD.FTZ R68, R68, R36 ;  /* 0x0000002444447221 */ /* 0x000fe20000010000 */
[----:B------:R-:W-:Y:S02]  /*2320*/  IMAD.MOV.U32 R36, RZ, RZ, -0x1 ;  /* 0xffffffffff247424 */ /* 0x000fe400078e00ff */
[----:B------:R-:W-:Y:S01]  /*2330*/  HFMA2 R65, -RZ, RZ, 0, 1.1920928955078125e-07 ;  /* 0x00000002ff417431 */ /* 0x000fe200000001ff */
[----:B------:R-:W-:-:S07]  /*2340*/  MOV R37, 0x1f ;  /* 0x0000001f00257802 */ /* 0x000fce0000000f00 */
[----:B------:R-:W-:Y:S05]  /*2350*/  WARPSYNC.COLLECTIVE R36, `(.L_x_2508) ;  /* 0x0000000024087348 */ /* 0x000fea0003c00000 */
[----:B------:R0:W1:Y:S02]  /*2360*/  SHFL.BFLY P4, R36, R68, R65, R37 ;  /* 0x0c00004144247389 */ /* 0x0000640000080025 */
[----:B01----:R-:W-:Y:S05]  /*2370*/  ENDCOLLECTIVE ;  /* 0x000000000000791b */ /* 0x003fea0003800000 */
.L_x_2508:
        /* <DEDUP_REMOVED lines=8> */
.L_x_2509:
        /* <DEDUP_REMOVED lines=8> */
.L_x_2510:
[----:B------:R-:W-:Y:S01]  /*2480*/  HFMA2 R65, -RZ, RZ, 0, 9.5367431640625e-07 ;  /* 0x00000010ff417431 */ /* 0x000fe200000001ff */
[----:B------:R-:W-:Y:S02]  /*2490*/  MOV R63, R36 ;  /* 0x00000024003f7202 */ /* 0x000fe40000000f00 */
[----:B------:R-:W-:-:S03]  /*24a0*/  MOV R36, 0xffffffff ;  /* 0xffffffff00247802 */ /* 0x000fc60000000f00 */
[----:B------:R-:W-:-:S04]  /*24b0*/  FADD.FTZ R69, R69, R63 ;  /* 0x0000003f45457221 */ /* 0x000fc80000010000 */
[----:B------:R-:W-:-:S07]  /*24c0*/  IMAD.MOV.U32 R68, RZ, RZ, R69 ;  /* 0x000000ffff447224 */ /* 0x000fce00078e0045 */
[----:B------:R-:W-:Y:S05]  /*24d0*/  WARPSYNC.COLLECTIVE R36, `(.L_x_2511) ;  /* 0x0000000024087348 */ /* 0x000fea0003c00000 */
[----:B------:R0:W1:Y:S02]  /*24e0*/  SHFL.BFLY P4, R36, R68, R65, R37 ;  /* 0x0c00004144247389 */ /* 0x0000640000080025 */
[----:B01----:R-:W-:Y:S05]  /*24f0*/  ENDCOLLECTIVE ;  /* 0x000000000000791b */ /* 0x003fea0003800000 */
.L_x_2511:
[----:B------:R-:W-:Y:S01]  /*2500*/  HFMA2 R65, -RZ, RZ, 0, 5.9604644775390625e-08 ;  /* 0x00000001ff417431 */ /* 0x000fe200000001ff */
[----:B------:R-:W-:-:S05]  /*2510*/  MOV R63, R36 ;  /* 0x00000024003f7202 */ /* 0x000fca0000000f00 */
[----:B------:R-:W-:Y:S02]  /*2520*/  FADD.FTZ R63, R69, R63 ;  /* 0x0000003f453f7221 */ /* 0x000fe40000010000 */
        /* <DEDUP_REMOVED lines=34> */
[----:B------:R-:W-:Y:S01]  /*2750*/  MOV R36, 0xffffffff ;  /* 0xffffffff00247802 */ /* 0x000fe20000000f00 */
[----:B------:R-:W-:-:S07]  /*2760*/  IMAD.MOV.U32 R37, RZ, RZ, 0x1f ;  /* 0x0000001fff257424 */ /* 0x000fce00078e00ff */
[----:B------:R-:W-:Y:S05]  /*2770*/  WARPSYNC.COLLECTIVE R36, `(.L_x_2512) ;  /* 0x0000000024087348 */ /* 0x000fea0003c00000 */
[----:B------:R0:W1:Y:S02]  /*2780*/  SHFL.BFLY P4, R36, R68, R65, R37 ;  /* 0x0c00004144247389 */ /* 0x0000640000080025 */
[----:B01----:R-:W-:Y:S05]  /*2790*/  ENDCOLLECTIVE ;  /* 0x000000000000791b */ /* 0x003fea0003800000 */
.L_x_2512:
[----:B------:R-:W-:Y:S02]  /*27a0*/  HFMA2 R65, -RZ, RZ, 0, 1.1920928955078125e-07 ;  /* 0x00000002ff417431 */ /* 0x000fe400000001ff */
[----:B------:R-:W-:Y:S01]  /*27b0*/  FADD.FTZ R68, R68, R36 ;  /* 0x0000002444447221 */ /* 0x000fe20000010000 */
[----:B------:R-:W-:-:S07]  /*27c0*/  MOV R36, 0xffffffff ;  /* 0xffffffff00247802 */ /* 0x000fce0000000f00 */
[----:B------:R-:W-:Y:S05]  /*27d0*/  WARPSYNC.COLLECTIVE R36, `(.L_x_2513) ;  /* 0x0000000024087348 */ /* 0x000fea0003c00000 */
[----:B------:R0:W1:Y:S02]  /*27e0*/  SHFL.BFLY P4, R36, R68, R65, R37 ;  /* 0x0c00004144247389 */ /* 0x0000640000080025 */
[----:B01----:R-:W-:Y:S05]  /*27f0*/  ENDCOLLECTIVE ;  /* 0x000000000000791b */ /* 0x003fea0003800000 */
.L_x_2513:
[----:B------:R-:W-:Y:S02]  /*2800*/  HFMA2 R65, -RZ, RZ, 0, 2.384185791015625e-07 ;  /* 0x00000004ff417431 */ /* 0x000fe400000001ff */
[----:B------:R-:W-:Y:S01]  /*2810*/  FADD.FTZ R68, R68, R36 ;  /* 0x0000002444447221 */ /* 0x000fe20000010000 */
[----:B------:R-:W-:-:S07]  /*2820*/  IMAD.MOV.U32 R36, RZ, RZ, -0x1 ;  /* 0xffffffffff247424 */ /* 0x000fce00078e00ff */
[----:B------:R-:W-:Y:S05]  /*2830*/  WARPSYNC.COLLECTIVE R36, `(.L_x_2514) ;  /* 0x0000000024087348 */ /* 0x000fea0003c00000 */
[----:B------:R0:W1:Y:S02]  /*2840*/  SHFL.BFLY P4, R36, R68, R65, R37 ;  /* 0x0c00004144247389 */ /* 0x0000640000080025 */
[----:B01----:R-:W-:Y:S05]  /*2850*/  ENDCOLLECTIVE ;  /* 0x000000000000791b */ /* 0x003fea0003800000 */
.L_x_2514:
[----:B------:R-:W-:Y:S01]  /*2860*/  MOV R65, 0x8 ;  /* 0x0000000800417802 */ /* 0x000fe20000000f00 */
[----:B------:R-:W-:Y:S01]  /*2870*/  FADD.FTZ R68, R68, R36 ;  /* 0x0000002444447221 */ /* 0x000fe20000010000 */
[----:B------:R-:W-:-:S07]  /*2880*/  MOV R36, 0xffffffff ;  /* 0xffffffff00247802 */ /* 0x000fce0000000f00 */
[----:B------:R-:W-:Y:S05]  /*2890*/  WARPSYNC.COLLECTIVE R36, `(.L_x_2515) ;  /* 0x0000000024087348 */ /* 0x000fea0003c00000 */
[----:B------:R0:W1:Y:S02]  /*28a0*/  SHFL.BFLY P4, R36, R68, R65, R37 ;  /* 0x0c00004144247389 */ /* 0x0000640000080025 */
[----:B01----:R-:W-:Y:S05]  /*28b0*/  ENDCOLLECTIVE ;  /* 0x000000000000791b */ /* 0x003fea0003800000 */
.L_x_2515:
[----:B------:R-:W-:Y:S02]  /*28c0*/  HFMA2 R65, -RZ, RZ, 0, 9.5367431640625e-07 ;  /* 0x00000010ff417431 */ /* 0x000fe400000001ff */
[----:B------:R-:W-:Y:S01]  /*28d0*/  FADD.FTZ R68, R68, R36 ;  /* 0x0000002444447221 */ /* 0x000fe20000010000 */
[----:B------:R-:W-:-:S07]  /*28e0*/  MOV R36, 0xffffffff ;  /* 0xffffffff00247802 */ /* 0x000fce0000000f00 */
[----:B------:R-:W-:Y:S05]  /*28f0*/  WARPSYNC.COLLECTIVE R36, `(.L_x_2516) ;  /* 0x0000000024087348 */ /* 0x000fea0003c00000 */
[----:B------:R0:W1:Y:S02]  /*2900*/  SHFL.BFLY P4, R36, R68, R65, R37 ;  /* 0x0c00004144247389 */ /* 0x0000640000080025 */
[----:B01----:R-:W-:Y:S05]  /*2910*/  ENDCOLLECTIVE ;  /* 0x000000000000791b */ /* 0x003fea0003800000 */
.L_x_2516:
[----:B------:R-:W-:Y:S05]  /*2920*/  BRA `(.L_x_2517) ;  /* 0xfffffff4001c7947 */ /* 0x000fea000383ffff */
.L_x_2518:
        /* <DEDUP_REMOVED lines=13> */
.L_x_12116:


//--------------------- .text._ZN10layer_norm31ln_parallel_residual_fwd_kernelINS_13Kernel_traitsIf13__nv_bfloat16S2_S2_fjLj512ELj1ELj4ELj1ELj16ENS_18Kernel_traits_baseILj512EfS2_S2_S2_fjLj128EEEEELb1ELb0ELb0EEEvNS_9FwdParamsE --------------------------
	.section	.text._ZN10layer_norm31ln_parallel_residual_fwd_kernelINS_13Kernel_traitsIf13__nv_bfloat16S2_S2_fjLj512ELj1ELj4ELj1ELj16ENS_18Kernel_traits_baseILj512EfS2_S2_S2_fjLj128EEEEELb1ELb0ELb0EEEvNS_9FwdParamsE,"ax",@progbits
	.align	128
        .global         _ZN10layer_norm31ln_parallel_residual_fwd_kernelINS_13Kernel_traitsIf13__nv_bfloat16S2_S2_fjLj512ELj1ELj4ELj1ELj16ENS_18Kernel_traits_baseILj512EfS2_S2_S2_fjLj128EEEEELb1ELb0ELb0EEEvNS_9FwdParamsE
        .type           _ZN10layer_norm31ln_parallel_residual_fwd_kernelINS_13Kernel_traitsIf13__nv_bfloat16S2_S2_fjLj512ELj1ELj4ELj1ELj16ENS_18Kernel_traits_baseILj512EfS2_S2_S2_fjLj128EEEEELb1ELb0ELb0EEEvNS_9FwdParamsE,@function
        .size           _ZN10layer_norm31ln_parallel_residual_fwd_kernelINS_13Kernel_traitsIf13__nv_bfloat16S2_S2_fjLj512ELj1ELj4ELj1ELj16ENS_18Kernel_traits_baseILj512EfS2_S2_S2_fjLj128EEEEELb1ELb0ELb0EEEvNS_9FwdParamsE,(.L_x_12117 - _ZN10layer_norm31ln_parallel_residual_fwd_kernelINS_13Kernel_traitsIf13__nv_bfloat16S2_S2_fjLj512ELj1ELj4ELj1ELj16ENS_18Kernel_traits_baseILj512EfS2_S2_S2_fjLj128EEEEELb1ELb0ELb0EEEvNS_9FwdParamsE)
        .other          _ZN10layer_norm31ln_parallel_residual_fwd_kernelINS_13Kernel_traitsIf13__nv_bfloat16S2_S2_fjLj512ELj1ELj4ELj1ELj16ENS_18Kernel_traits_baseILj512EfS2_S2_S2_fjLj128EEEEELb1ELb0ELb0EEEvNS_9FwdParamsE,@"STO_CUDA_ENTRY STV_DEFAULT"
_ZN10layer_norm31ln_parallel_residual_fwd_kernelINS_13Kernel_traitsIf13__nv_bfloat16S2_S2_fjLj512ELj1ELj4ELj1ELj16ENS_18Kernel_traits_baseILj512EfS2_S2_S2_fjLj128EEEEELb1ELb0ELb0EEEvNS_9FwdParamsE:
.text._ZN10layer_norm31ln_parallel_residual_fwd_kernelINS_13Kernel_traitsIf13__nv_bfloat16S2_S2_fjLj512ELj1ELj4ELj1ELj16ENS_18Kernel_traits_baseILj512EfS2_S2_S2_fjLj128EEEEELb1ELb0ELb0EEEvNS_9FwdParamsE:
[----:B------:R-:W0:Y:S01]  /*0000*/  LDC R1, c[0x0][0x37c] ;  /* 0x0000df00ff017b82 */ /* 0x000e220000000800 */
[----:B------:R-:W1:Y:S07]  /*0010*/  LDCU.U8 UR4, c[0x0][0x464] ;  /* 0x00008c80ff0477ac */ /* 0x000e6e0008000000 */
[----:B------:R-:W2:Y:S01]  /*0020*/  LDC R90, c[0x0][0x458] ;  /* 0x00011600ff5a7b82 */ /* 0x000ea20000000800 */
[----:B0-----:R-:W-:Y:S01]  /*0030*/  VIADD R1, R1, 0xfffffff8 ;  /* 0xfffffff801017836 */ /* 0x001fe20000000000 */
[----:B------:R-:W0:Y:S01]  /*0040*/  LDCU.64 UR6, c[0x0][0x450] ;  /* 0x00008a00ff0677ac */ /* 0x000e220008000a00 */
[----:B------:R-:W3:Y:S05]  /*0050*/  LDCU.64 UR8, c[0x0][0x358] ;  /* 0x00006b00ff0877ac */ /* 0x000eea0008000a00 */
[----:B------:R-:W2:Y:S01]  /*0060*/  LDC R91, c[0x0][0x45c] ;  /* 0x00011700ff5b7b82 */ /* 0x000ea20000000800 */
[----:B------:R-:W4:Y:S01]  /*0070*/  S2R R6, SR_TID.X ;  /* 0x0000000000067919 */ /* 0x000f220000002100 */
[----:B------:R-:W5:Y:S06]  /*0080*/  LDCU.64 UR10, c[0x0][0x438] ;  /* 0x00008700ff0a77ac */ /* 0x000f6c0008000a00 */
[----:B------:R-:W4:Y:S01]  /*0090*/  LDC R9, c[0x0][0x388] ;  /* 0x0000e200ff097b82 */ /* 0x000f220000000800 */
[----:B-1----:R-:W-:Y:S01]  /*00a0*/  ISETP.NE.AND P0, PT, RZ, UR4, PT ;  /* 0x00000004ff007c0c */ /* 0x002fe2000bf05270 */
[----:B0-----:R-:W-:-:S02]  /*00b0*/  IMAD.U32 R2, RZ, RZ, UR6 ;  /* 0x00000006ff027e24 */ /* 0x001fc4000f8e00ff */
[----:B------:R-:W-:-:S10]  /*00c0*/  IMAD.U32 R3, RZ, RZ, UR7 ;  /* 0x00000007ff037e24 */ /* 0x000fd4000f8e00ff */
[----:B---3--:R-:W3:Y:S01]  /*00d0*/  @P0 LDG.E.64 R2, desc[UR8][R2.64] ;  /* 0x0000000802020981 */ /* 0x008ee2000c1e1b00 */
[----:B------:R-:W0:Y:S03]  /*00e0*/  @P0 LDC R7, c[0x0][0x460] ;  /* 0x00011800ff070b82 */ /* 0x000e260000000800 */
[----:B--2---:R-:W0:Y:S01]  /*00f0*/  @P0 LDG.E.64 R4, desc[UR8][R90.64] ;  /* 0x000000085a040981 */ /* 0x004e22000c1e1b00 */
[----:B-----5:R-:W-:Y:S01]  /*0100*/  UISETP.NE.U32.AND UP0, UPT, UR10, URZ, UPT ;  /* 0x000000ff0a00728c */ /* 0x020fe2000bf05070 */
[----:B------:R-:W-:Y:S03]  /*0110*/  BSSY.RECONVERGENT B0, `(.L_x_2519) ;  /* 0x00000d3000007945 */ /* 0x000fe60003800200 */
[----:B------:R-:W1:Y:S01]  /*0120*/  S2UR UR5, SR_CTAID.X ;  /* 0x00000000000579c3 */ /* 0x000e620000002500 */
[----:B------:R-:W-:Y:S01]  /*0130*/  UISETP.NE.AND.EX UP0, UPT, UR11, URZ, UPT, UP0 ;  /* 0x000000ff0b00728c */ /* 0x000fe2000bf05300 */
[----:B----4-:R-:W-:-:S02]  /*0140*/  SHF.R.S32.HI R0, RZ, 0x1f, R9 ;  /* 0x0000001fff007819 */ /* 0x010fc40000011409 */
[----:B------:R-:W-:Y:S02]  /*0150*/  SHF.R.U32.HI R10, RZ, 0x5, R6 ;  /* 0x00000005ff0a7819 */ /* 0x000fe40000011606 */
[----:B------:R-:W-:Y:S02]  /*0160*/  LEA.HI R0, R0, R9, RZ, 0x3 ;  /* 0x0000000900007211 */ /* 0x000fe400078f18ff */
[----:B------:R-:W2:Y:S01]  /*0170*/  LDC R11, c[0x0][0x360] ;  /* 0x0000d800ff0b7b82 */ /* 0x000ea20000000800 */
[----:B------:R-:W-:Y:S01]  /*0180*/  LOP3.LUT R20, R6, 0x1f, RZ, 0xc0, !PT ;  /* 0x0000001f06147812 */ /* 0x000fe200078ec0ff */
[----:B-1----:R-:W-:-:S06]  /*0190*/  USHF.L.U32 UR4, UR5, 0x2, URZ ;  /* 0x0000000205047899 */ /* 0x002fcc00080006ff */
[----:B------:R-:W-:Y:S01]  /*01a0*/  LOP3.LUT R10, R10, UR4, RZ, 0xfc, !PT ;  /* 0x000000040a0a7c12 */ /* 0x000fe2000f8efcff */
[----:B--2---:R-:W-:Y:S01]  /*01b0*/  IMAD R11, R11, UR5, R6 ;  /* 0x000000050b0b7c24 */ /* 0x004fe2000f8e0206 */
[----:B---3--:R-:W-:Y:S02]  /*01c0*/  @P0 R2UR UR6, R2 ;  /* 0x00000000020602ca */ /* 0x008fe400000e0000 */
[----:B------:R-:W-:Y:S02]  /*01d0*/  @P0 R2UR UR7, R3 ;  /* 0x00000000030702ca */ /* 0x000fe400000e0000 */
[----:B0-----:R-:W-:Y:S02]  /*01e0*/  @P0 IADD3 R90, P1, PT, R4, R7, RZ ;  /* 0x00000007045a0210 */ /* 0x001fe40007f3e0ff */
[----:B------:R-:W-:Y:S02]  /*01f0*/  LOP3.LUT R3, R6, 0x1f, RZ, 0xc, !PT ;  /* 0x0000001f06037812 */ /* 0x000fe400078e0cff */
[----:B------:R-:W-:-:S02]  /*0200*/  @P0 IADD3.X R91, PT, PT, RZ, R5, RZ, P1, !PT ;  /* 0x00000005ff5b0210 */ /* 0x000fc40000ffe4ff */
[----:B------:R-:W-:Y:S02]  /*0210*/  LEA.HI.SX32 R12, R0, R3, 0x1d ;  /* 0x00000003000c7211 */ /* 0x000fe400078feaff */
[--C-:B------:R-:W-:Y:S01]  /*0220*/  SHF.R.U64 R9, R90, 0x2, R91.reuse ;  /* 0x000000025a097819 */ /* 0x100fe2000000125b */
[----:B------:R-:W-:Y:S01]  /*0230*/  UIADD3 UR14, UPT, UPT, UR6, -0x61c88647, URZ ;  /* 0x9e3779b9060e7890 */ /* 0x000fe2000fffe0ff */
[----:B------:R-:W-:Y:S01]  /*0240*/  SHF.R.U32.HI R8, RZ, 0x2, R91 ;  /* 0x00000002ff087819 */ /* 0x000fe2000001165b */
[----:B------:R-:W-:Y:S02]  /*0250*/  UIADD3 UR15, UPT, UPT, UR7, -0x4498517b, URZ ;  /* 0xbb67ae85070f7890 */ /* 0x000fe4000fffe0ff */
[----:B------:R-:W-:Y:S02]  /*0260*/  UIADD3 UR16, UPT, UPT, UR6, 0x3c6ef372, URZ ;  /* 0x3c6ef37206107890 */ /* 0x000fe4000fffe0ff */
        /* <DEDUP_REMOVED lines=29> */
[----:B------:R-:W-:Y:S01]  /*0440*/  ISETP.GE.U32.AND P0, PT, R12, 0x40, PT ;  /* 0x000000400c00780c */ /* 0x000fe20003f06070 */
[----:B------:R-:W-:Y:S01]  /*0450*/  IMAD.MOV.U32 R7, RZ, RZ, R20 ;  /* 0x000000ffff077224 */ /* 0x000fe200078e0014 */
        /* <DEDUP_REMOVED lines=35> */
.L_x_2521:
        /* <DEDUP_REMOVED lines=13> */
[----:B------:R-:W-:Y:S01]  /*0760*/  ISETP.GE.U32.AND P0, PT, R12, 0x40, PT ;  /* 0x000000400c00780c */ /* 0x000fe20003f06070 */
[----:B------:R-:W-:Y:S01]  /*0770*/  IMAD.MOV.U32 R13, RZ, RZ, R20 ;  /* 0x000000ffff0d7224 */ /* 0x000fe200078e0014 */
[----:B------:R-:W-:-:S02]  /*0780*/  CS2R R70, SRZ ;  /* 0x0000000000467805 */ /* 0x000fc4000001ff00 */
[----:B------:R-:W-:Y:S02]  /*0790*/  CS2R R68, SRZ ;  /* 0x0000000000447805 */ /* 0x000fe4000001ff00 */
[----:B------:R-:W-:Y:S02]  /*07a0*/  CS2R R66, SRZ ;  /* 0x0000000000427805 */ /* 0x000fe4000001ff00 */
[----:B------:R-:W-:Y:S02]  /*07b0*/  CS2R R64, SRZ ;  /* 0x0000000000407805 */ /* 0x000fe4000001ff00 */
[----:B------:R-:W-:-:S03]  /*07c0*/  @P1 LOP3.LUT R13, R20, 0x20, RZ, 0xfc, !PT ;  /* 0x00000020140d1812 */ /* 0x000fc600078efcff */
[----:B0-----:R-:W-:Y:S05]  /*07d0*/  @!P0 BRA `(.L_x_2522) ;  /* 0x0000000400988947 */ /* 0x001fea0003800000 */
        /* <DEDUP_REMOVED lines=21> */
.L_x_2520:
        /* <DEDUP_REMOVED lines=26> */
.L_x_2525:
[----:B------:R-:W-:Y:S05]  /*0ad0*/  BSYNC.RECONVERGENT B1 ;  /* 0x0000000000017941 */ /* 0x000fea0003800200 */
.L_x_2524:
        /* <DEDUP_REMOVED lines=18> */
.L_x_2523:
        /* <DEDUP_REMOVED lines=36> */
.L_x_2522:
[----:B------:R-:W-:Y:S05]  /*0e40*/  BSYNC.RECONVERGENT B0 ;  /* 0x0000000000007941 */ /* 0x000fea0003800200 */
.L_x_2519:
[----:B------:R-:W1:Y:S02]  /*0e50*/  LDCU UR4, c[0x0][0x384] ;  /* 0x00007080ff0477ac */ /* 0x000e640008000800 */
[----:B-1----:R-:W-:-:S13]  /*0e60*/  ISETP.GE.AND P0, PT, R10, UR4, PT ;  /* 0x000000040a007c0c */ /* 0x002fda000bf06270 */
[----:B------:R-:W-:Y:S05]  /*0e70*/  @P0 EXIT ;  /* 0x000000000000094d */ /* 0x000fea0003800000 */
[----:B0---4-:R-:W-:Y:S01]  /*0e80*/  IMAD.HI.U32 R3, R11, -0x326172a9, RZ ;  /* 0xcd9e8d570b037827 */ /* 0x011fe200078e00ff */
[----:B------:R-:W0:Y:S01]  /*0e90*/  LDCU.U8 UR4, c[0x0][0x410] ;  /* 0x00008200ff0477ac */ /* 0x000e220008000000 */
[----:B------:R-:W-:Y:S01]  /*0ea0*/  BSSY B0, `(.L_x_2526) ;  /* 0x0001132000007945 */ /* 0x000fe20003800000 */
[----:B------:R-:W-:Y:S01]  /*0eb0*/  LOP3.LUT R90, R90, 0x3, RZ, 0xc0, !PT ;  /* 0x000000035a5a7812 */ /* 0x000fe200078ec0ff */
[----:B------:R-:W-:Y:S01]  /*0ec0*/  IMAD.HI.U32 R0, R9, -0x2daee0ad, RZ ;  /* 0xd2511f5309007827 */ /* 0x000fe200078e00ff */
[----:B------:R-:W-:Y:S01]  /*0ed0*/  LOP3.LUT R3, R8, UR6, R3, 0x96, !PT ;  /* 0x0000000608037c12 */ /* 0x000fe2000f8e9603 */
[----:B------:R-:W1:Y:S02]  /*0ee0*/  LDCU UR32, c[0x0][0x388] ;  /* 0x00007100ff2077ac */ /* 0x000e640008000800 */
        /* <DEDUP_REMOVED lines=11> */
[----:B------:R-:W-:Y:S01]  /*0fa0*/  IMAD R5, R0, -0x326172a9, RZ ;  /* 0xcd9e8d5700057824 */ /* 0x000fe200078e02ff */
[----:B0-----:R-:W-:Y:S01]  /*0fb0*/  UISETP.NE.AND UP1, UPT, UR4, URZ, UPT ;  /* 0x000000ff0400728c */ /* 0x001fe2000bf25270 */
        /* <DEDUP_REMOVED lines=48> */
[----:B-1234-:R-:W-:-:S07]  /*12c0*/  IMAD R5, R5, -0x326172a9, RZ ;  /* 0xcd9e8d5705057824 */ /* 0x01efce00078e02ff */
.L_x_2781:
[----:B------:R-:W0:Y:S01]  /*12d0*/  S2R R72, SR_TID.X ;  /* 0x0000000000487919 */ /* 0x000e220000002100 */
[----:B------:R-:W-:Y:S01]  /*12e0*/  IMAD R4, R10, UR32, RZ ;  /* 0x000000200a047c24 */ /* 0x000fe2000f8e02ff */
[----:B------:R-:W-:Y:S04]  /*12f0*/  BSSY.RECONVERGENT B1, `(.L_x_2527) ;  /* 0x0000813000017945 */ /* 0x000fe80003800200 */
[----:B------:R-:W-:-:S04]  /*1300*/  SHF.R.S32.HI R73, RZ, 0x1f, R4 ;  /* 0x0000001fff497819 */ /* 0x000fc80000011404 */
[----:B------:R-:W-:Y:S02]  /*1310*/  LEA.HI R4, R73, R4, RZ, 0x3 ;  /* 0x0000000449047211 */ /* 0x000fe400078f18ff */
[----:B0-----:R-:W-:-:S04]  /*1320*/  LOP3.LUT R72, R72, 0x1f, RZ, 0xc0, !PT ;  /* 0x0000001f48487812 */ /* 0x001fc800078ec0ff */
        /* <DEDUP_REMOVED lines=35> */
.L_x_2532:
        /* <DEDUP_REMOVED lines=13> */
.L_x_2534:
[----:B------:R-:W-:Y:S05]  /*1630*/  BSYNC.RECONVERGENT B3 ;  /* 0x0000000000037941 */ /* 0x000fea0003800200 */
.L_x_2533:
        /* <DEDUP_REMOVED lines=41> */
[----:B------:R-:W-:Y:S02]  /*18d0*/  LOP3.LUT R15, R78, UR31, R15, 0x96, !PT ;  /* 0x0000001f4e0f7c12 */ /* 0x000fe4000f8e960f */
[----:B------:R-:W-:-:S07]  /*18e0*/  MOV R87, R14 ;  /* 0x0000000e00577202 */ /* 0x000fce0000000f00 */
.L_x_2531:
[----:B------:R-:W-:Y:S05]  /*18f0*/  BSYNC.RECONVERGENT B2 ;  /* 0x0000000000027941 */ /* 0x000fea0003800200 */
.L_x_2530:
[----:B------:R-:W0:Y:S01]  /*1900*/  LDC R97, c[0x0][0x408] ;  /* 0x00010200ff617b82 */ /* 0x000e220000000800 */
[----:B------:R-:W-:Y:S01]  /*1910*/  I2FP.F32.U32 R3, R3 ;  /* 0x0000000300037245 */ /* 0x000fe20000201000 */
[----:B------:R-:W-:Y:S01]  /*1920*/  IMAD.MOV.U32 R99, RZ, RZ, 0x2f800000 ;  /* 0x2f800000ff637424 */ /* 0x000fe200078e00ff */
[----:B-----5:R-:W-:Y:S01]  /*1930*/  SHF.L.U32 R14, R72, 0x10, RZ ;  /* 0x00000010480e7819 */ /* 0x020fe200000006ff */
[----:B------:R-:W-:Y:S01]  /*1940*/  @P1 IMAD.U32 R78, R16, 0x10000, RZ ;  /* 0x00010000104e1824 */ /* 0x000fe200078e00ff */
[----:B------:R-:W-:Y:S01]  /*1950*/  ISETP.NE.AND P3, PT, R79, 0x1, PT ;  /* 0x000000014f00780c */ /* 0x000fe20003f65270 */
[----:B------:R-:W-:Y:S01]  /*1960*/  FFMA.FTZ R3, R3, R99, 1.1641532182693481445e-10 ;  /* 0x2f00000003037423 */ /* 0x000fe20000010063 */
[----:B------:R-:W-:Y:S01]  /*1970*/  BSSY.RECONVERGENT B2, `(.L_x_2535) ;  /* 0x000004e000027945 */ /* 0x000fe20003800200 */
[----:B------:R-:W1:Y:S01]  /*1980*/  LDC R98, c[0x0][0x404] ;  /* 0x00010100ff627b82 */ /* 0x000e620000000800 */
[----:B------:R-:W-:Y:S01]  /*1990*/  PRMT R13, R72, 0x7632, R13 ;  /* 0x00007632480d7816 */ /* 0x000fe2000000000d */
[----:B------:R-:W-:-:S02]  /*19a0*/  IMAD.MOV.U32 R83, RZ, RZ, 0x2 ;  /* 0x00000002ff537424 */ /* 0x000fc400078e00ff */
[----:B------:R-:W-:Y:S02]  /*19b0*/  IMAD.MOV.U32 R72, RZ, RZ, R5 ;  /* 0x000000ffff487224 */ /* 0x000fe400078e0005 */
[----:B0-----:R-:W-:Y:S01]  /*19c0*/  FMUL.FTZ R14, R14, R97 ;  /* 0x000000610e0e7220 */ /* 0x001fe20000410000 */
[----:B-1----:R-:W-:-:S04]  /*19d0*/  FSETP.GTU.FTZ.AND P2, PT, R3, R98, PT ;  /* 0x000000620300720b */ /* 0x002fc80003f5c000 */
        /* <DEDUP_REMOVED lines=14> */
.L_x_2537:
        /* <DEDUP_REMOVED lines=13> */
.L_x_2539:
[----:B------:R-:W-:Y:S05]  /*1b90*/  BSYNC.RECONVERGENT B3 ;  /* 0x0000000000037941 */ /* 0x000fea0003800200 */
.L_x_2538:
        /* <DEDUP_REMOVED lines=43> */
.L_x_2536:
[----:B------:R-:W-:Y:S05]  /*1e50*/  BSYNC.RECONVERGENT B2 ;  /* 0x0000000000027941 */ /* 0x000fea0003800200 */
.L_x_2535:
[----:B------:R-:W-:Y:S01]  /*1e60*/  I2FP.F32.U32 R14, R72 ;  /* 0x00000048000e7245 */ /* 0x000fe20000201000 */
[----:B------:R-:W-:Y:S01]  /*1e70*/  IMAD.U32 R72, R13, 0x10000, RZ ;  /* 0x000100000d487824 */ /* 0x000fe200078e00ff */
[----:B------:R-:W-:Y:S01]  /*1e80*/  @P1 PRMT R13, R16, 0x7632, R13 ;  /* 0x00007632100d1816 */ /* 0x000fe2000000000d */
[----:B------:R-:W-:Y:S01]  /*1e90*/  BSSY.RECONVERGENT B2, `(.L_x_2540) ;  /* 0x000004f000027945 */ /* 0x000fe20003800200 */
[----:B------:R-:W-:Y:S01]  /*1ea0*/  ISETP.NE.AND P3, PT, R83, 0x1, PT ;  /* 0x000000015300780c */ /* 0x000fe20003f65270 */
[----:B------:R-:W-:Y:S01]  /*1eb0*/  FFMA.FTZ R14, R14, R99, 1.1641532182693481445e-10 ;  /* 0x2f0000000e0e7423 */ /* 0x000fe20000010063 */
[----:B------:R-:W-:Y:S01]  /*1ec0*/  FMUL.FTZ R72, R72, R97 ;  /* 0x0000006148487220 */ /* 0x000fe20000410000 */
[----:B------:R-:W-:Y:S02]  /*1ed0*/  IMAD.MOV.U32 R82, RZ, RZ, 0x2 ;  /* 0x00000002ff527424 */ /* 0x000fe400078e00ff */
[----:B------:R-:W-:Y:S01]  /*1ee0*/  IMAD.MOV.U32 R78, RZ, RZ, R5 ;  /* 0x000000ffff4e7224 */ /* 0x000fe200078e0005 */
[----:B------:R-:W-:-:S02]  /*1ef0*/  FSETP.GTU.FTZ.AND P2, PT, R14, R98, PT ;  /* 0x000000620e00720b */ /* 0x000fc40003f5c000 */
        /* <DEDUP_REMOVED lines=15> */
.L_x_2542:
        /* <DEDUP_REMOVED lines=13> */
.L_x_2544:
[----:B------:R-:W-:Y:S05]  /*20c0*/  BSYNC.RECONVERGENT B3 ;  /* 0x0000000000037941 */ /* 0x000fea0003800200 */
.L_x_2543:
        /* <DEDUP_REMOVED lines=41> */
[----:B------:R-:W-:Y:S01]  /*2360*/  MOV R87, R14 ;  /* 0x0000000e00577202 */ /* 0x000fe20000000f00 */
[----:B------:R-:W-:-:S07]  /*2370*/  IMAD.MOV.U32 R82, RZ, RZ, RZ ;  /* 0x000000ffff527224 */ /* 0x000fce00078e00ff */
.L_x_2541:
[----:B------:R-:W-:Y:S05]  /*2380*/  BSYNC.RECONVERGENT B2 ;  /* 0x0000000000027941 */ /* 0x000fea0003800200 */
.L_x_2540:
[----:B------:R-:W-:Y:S01]  /*2390*/  I2FP.F32.U32 R14, R78 ;  /* 0x0000004e000e7245 */ /* 0x000fe20000201000 */
[----:B------:R-:W-:Y:S01]  /*23a0*/  IMAD.U32 R78, R73, 0x10000, RZ ;  /* 0x00010000494e7824 */ /* 0x000fe200078e00ff */
[----:B------:R-:W-:Y:S01]  /*23b0*/  ISETP.NE.AND P3, PT, R82, 0x1, PT ;  /* 0x000000015200780c */ /* 0x000fe20003f65270 */
[----:B------:R-:W-:Y:S01]  /*23c0*/  @P1 IMAD.U32 R79, R17, 0x10000, RZ ;  /* 0x00010000114f1824 */ /* 0x000fe200078e00ff */
[----:B------:R-:W-:Y:S01]  /*23d0*/  BSSY.RECONVERGENT B2, `(.L_x_2545) ;  /* 0x000004e000027945 */ /* 0x000fe20003800200 */
[----:B------:R-:W-:Y:S01]  /*23e0*/  FFMA.FTZ R14, R14, R99, 1.1641532182693481445e-10 ;  /* 0x2f0000000e0e7423 */ /* 0x000fe20000010063 */
[----:B------:R-:W-:Y:S01]  /*23f0*/  FMUL.FTZ R78, R78, R97 ;  /* 0x000000614e4e7220 */ /* 0x000fe20000410000 */
[----:B------:R-:W-:Y:S01]  /*2400*/  HFMA2 R83, -RZ, RZ, 0, 1.1920928955078125e-07 ;  /* 0x00000002ff537431 */ /* 0x000fe200000001ff */
[----:B------:R-:W-:Y:S02]  /*2410*/  PRMT R73, R73, 0x7632, R73 ;  /* 0x0000763249497816 */ /* 0x000fe40000000049 */
        /* <DEDUP_REMOVED lines=16> */
.L_x_2547:
        /* <DEDUP_REMOVED lines=13> */
.L_x_2549:
[----:B------:R-:W-:Y:S05]  /*25f0*/  BSYNC.RECONVERGENT B3 ;  /* 0x0000000000037941 */ /* 0x000fea0003800200 */
.L_x_2548:
        /* <DEDUP_REMOVED lines=34> */
[----:B------:R-:W-:Y:S01]  /*2820*/  HFMA2 R83, -RZ, RZ, 0, 0 ;  /* 0x00000000ff537431 */ /* 0x000fe200000001ff */
[----:B------:R-:W-:Y:S01]  /*2830*/  LOP3.LUT R79, R92, UR28, R79, 0x96, !PT ;  /* 0x0000001c5c4f7c12 */ /* 0x000fe2000f8e964f */
[----:B------:R-:W-:-:S04]  /*2840*/  IMAD.WIDE.U32 R92, R93, -0x326172a9, RZ ;  /* 0xcd9e8d575d5c7825 */ /* 0x000fc800078e00ff */
[----:B------:R-:W-:Y:S01]  /*2850*/  IMAD.MOV.U32 R5, RZ, RZ, R92 ;  /* 0x000000ffff057224 */ /* 0x000fe200078e005c */
[----:B------:R-:W-:Y:S01]  /*2860*/  LOP3.LUT R7, R78, UR30, R93, 0x96, !PT ;  /* 0x0000001e4e077c12 */ /* 0x000fe2000f8e965d */
[----:B------:R-:W-:-:S05]  /*2870*/  IMAD.WIDE.U32 R78, R79, -0x2daee0ad, RZ ;  /* 0xd2511f534f4e7825 */ /* 0x000fca00078e00ff */
[----:B------:R-:W-:Y:S01]  /*2880*/  LOP3.LUT R15, R82, UR31, R79, 0x96, !PT ;  /* 0x0000001f520f7c12 */ /* 0x000fe2000f8e964f */
[----:B------:R-:W-:Y:S02]  /*2890*/  IMAD.MOV.U32 R79, RZ, RZ, R87 ;  /* 0x000000ffff4f7224 */ /* 0x000fe400078e0057 */
[----:B------:R-:W-:-:S07]  /*28a0*/  IMAD.MOV.U32 R87, RZ, RZ, R78 ;  /* 0x000000ffff577224 */ /* 0x000fce00078e004e */
.L_x_2546:
[----:B------:R-:W-:Y:S05]  /*28b0*/  BSYNC.RECONVERGENT B2 ;  /* 0x0000000000027941 */ /* 0x000fea0003800200 */
.L_x_2545:
[----:B------:R-:W-:Y:S01]  /*28c0*/  I2FP.F32.U32 R78, R79 ;  /* 0x0000004f004e7245 */ /* 0x000fe20000201000 */
[----:B------:R-:W-:Y:S01]  /*28d0*/  IMAD.U32 R82, R73, 0x10000, RZ ;  /* 0x0001000049527824 */ /* 0x000fe200078e00ff */
[----:B------:R-:W-:Y:S01]  /*28e0*/  ISETP.NE.AND P2, PT, R83, 0x1, PT ;  /* 0x000000015300780c */ /* 0x000fe20003f45270 */
[----:B------:R-:W-:Y:S01]  /*28f0*/  BSSY.RECONVERGENT B2, `(.L_x_2550) ;  /* 0x000004f000027945 */ /* 0x000fe20003800200 */
[----:B------:R-:W-:Y:S01]  /*2900*/  @P1 PRMT R73, R17, 0x7632, R73 ;  /* 0x0000763211491816 */ /* 0x000fe20000000049 */
[----:B------:R-:W-:Y:S01]  /*2910*/  FFMA.FTZ R78, R78, R99, 1.1641532182693481445e-10 ;  /* 0x2f0000004e4e7423 */ /* 0x000fe20000010063 */
[----:B------:R-:W-:Y:S01]  /*2920*/  FMUL.FTZ R82, R82, R97 ;  /* 0x0000006152527220 */ /* 0x000fe20000410000 */
[----:B------:R-:W-:Y:S02]  /*2930*/  MOV R79, R5 ;  /* 0x00000005004f7202 */ /* 0x000fe40000000f00 */
[----:B------:R-:W-:Y:S01]  /*2940*/  @P1 IMAD.U32 R73, R73, 0x10000, RZ ;  /* 0x0001000049491824 */ /* 0x000fe200078e00ff */
        /* <DEDUP_REMOVED lines=16> */
.L_x_2552:
        /* <DEDUP_REMOVED lines=13> */
.L_x_2554:
[----:B------:R-:W-:Y:S05]  /*2b20*/  BSYNC.RECONVERGENT B3 ;  /* 0x0000000000037941 */ /* 0x000fea0003800200 */
.L_x_2553:
        /* <DEDUP_REMOVED lines=38> */
[----:B------:R-:W-:Y:S01]  /*2d90*/  IMAD.WIDE.U32 R82, R83, -0x2daee0ad, RZ ;  /* 0xd2511f5353527825 */ /* 0x000fe200078e00ff */
[----:B------:R-:W-:-:S03]  /*2da0*/  MOV R5, R94 ;  /* 0x0000005e00057202 */ /* 0x000fc60000000f00 */
[----:B------:R-:W-:Y:S01]  /*2db0*/  IMAD.MOV.U32 R87, RZ, RZ, R82 ;  /* 0x000000ffff577224 */ /* 0x000fe200078e0052 */
[----:B------:R-:W-:Y:S01]  /*2dc0*/  LOP3.LUT R15, R92, UR31, R83, 0x96, !PT ;  /* 0x0000001f5c0f7c12 */ /* 0x000fe2000f8e9653 */
[----:B------:R-:W-:-:S07]  /*2dd0*/  IMAD.MOV.U32 R82, RZ, RZ, RZ ;  /* 0x000000ffff527224 */ /* 0x000fce00078e00ff */
.L_x_2551:
[----:B------:R-:W-:Y:S05]  /*2de0*/  BSYNC.RECONVERGENT B2 ;  /* 0x0000000000027941 */ /* 0x000fea0003800200 */
.L_x_2550:
        /* <DEDUP_REMOVED lines=24> */
.L_x_2557:
        /* <DEDUP_REMOVED lines=13> */
.L_x_2559:
[----:B------:R-:W-:Y:S05]  /*3040*/  BSYNC.RECONVERGENT B3 ;  /* 0x0000000000037941 */ /* 0x000fea0003800200 */
.L_x_2558:
        /* <DEDUP_REMOVED lines=39> */
[----:B------:R-:W-:-:S05]  /*32c0*/  IMAD.WIDE.U32 R82, R15, -0x2daee0ad, RZ ;  /* 0xd2511f530f527825 */ /* 0x000fca00078e00ff */
[----:B------:R-:W-:Y:S02]  /*32d0*/  LOP3.LUT R15, R92, UR31, R83, 0x96, !PT ;  /* 0x0000001f5c0f7c12 */ /* 0x000fe4000f8e9653 */
[----:B------:R-:W-:Y:S01]  /*32e0*/  MOV R83, R87 ;  /* 0x0000005700537202 */ /* 0x000fe20000000f00 */
[----:B------:R-:W-:-:S07]  /*32f0*/  IMAD.MOV.U32 R87, RZ, RZ, R82 ;  /* 0x000000ffff577224 */ /* 0x000fce00078e0052 */
.L_x_2556:
[----:B------:R-:W-:Y:S05]  /*3300*/  BSYNC.RECONVERGENT B2 ;  /* 0x0000000000027941 */ /* 0x000fea0003800200 */
.L_x_2555:
        /* <DEDUP_REMOVED lines=9> */
[----:B------:R-:W-:-:S04]  /*33a0*/  FSETP.GTU.FTZ.AND P3, PT, R82, R98, PT ;  /* 0x000000625200720b */ /* 0x000fc80003f7c000 */
        /* <DEDUP_REMOVED lines=14> */
.L_x_2562:
        /* <DEDUP_REMOVED lines=13> */
.L_x_2564:
[----:B------:R-:W-:Y:S05]  /*3560*/  BSYNC.RECONVERGENT B3 ;  /* 0x0000000000037941 */ /* 0x000fea0003800200 */
.L_x_2563:
        /* <DEDUP_REMOVED lines=39> */
[----:B------:R-:W-:-:S03]  /*37e0*/  IMAD.WIDE.U32 R92, R15, -0x2daee0ad, RZ ;  /* 0xd2511f530f5c7825 */ /* 0x000fc600078e00ff */
[----:B------:R-:W-:Y:S01]  /*37f0*/  MOV R87, R92 ;  /* 0x0000005c00577202 */ /* 0x000fe20000000f00 */
[----:B------:R-:W-:Y:S01]  /*3800*/  IMAD.MOV.U32 R92, RZ, RZ, RZ ;  /* 0x000000ffff5c7224 */ /* 0x000fe200078e00ff */
[----:B------:R-:W-:-:S07]  /*3810*/  LOP3.LUT R15, R94, UR31, R93, 0x96, !PT ;  /* 0x0000001f5e0f7c12 */ /* 0x000fce000f8e965d */
.L_x_2561:
[----:B------:R-:W-:Y:S05]  /*3820*/  BSYNC.RECONVERGENT B2 ;  /* 0x0000000000027941 */ /* 0x000fea0003800200 */
.L_x_2560:
[----:B------:R-:W0:Y:S01]  /*3830*/  LDC R90, c[0x0][0x404] ;  /* 0x00010100ff5a7b82 */ /* 0x000e220000000800 */
[----:B------:R-:W-:Y:S01]  /*3840*/  I2FP.F32.U32 R83, R83 ;  /* 0x0000005300537245 */ /* 0x000fe20000201000 */
[----:B------:R-:W-:Y:S01]  /*3850*/  IMAD.MOV.U32 R86, RZ, RZ, 0x2f800000 ;  /* 0x2f800000ff567424 */ /* 0x000fe200078e00ff */
[----:B------:R-:W-:Y:S01]  /*3860*/  ISETP.NE.AND P5, PT, R92, 0x1, PT ;  /* 0x000000015c00780c */ /* 0x000fe20003fa5270 */
[----:B------:R-:W-:Y:S01]  /*3870*/  BSSY.RECONVERGENT B2, `(.L_x_2565) ;  /* 0x000004f000027945 */ /* 0x000fe20003800200 */
[----:B------:R-:W-:Y:S02]  /*3880*/  IMAD.MOV.U32 R93, RZ, RZ, R5 ;  /* 0x000000ffff5d7224 */ /* 0x000fe400078e0005 */
[----:B------:R-:W-:Y:S01]  /*3890*/  FFMA.FTZ R83, R83, R86, 1.1641532182693481445e-10 ;  /* 0x2f00000053537423 */ /* 0x000fe20000010056 */
[----:B------:R-:W-:-:S04]  /*38a0*/  IMAD.U32 R86, R75, 0x10000, RZ ;  /* 0x000100004b567824 */ /* 0x000fc800078e00ff */
[----:B------:R-:W-:Y:S01]  /*38b0*/  FMUL.FTZ R86, R86, R97 ;  /* 0x0000006156567220 */ /* 0x000fe20000410000 */
[----:B0-----:R-:W-:Y:S01]  /*38c0*/  FSETP.GTU.FTZ.AND P4, PT, R83, R90, PT ;  /* 0x0000005a5300720b */ /* 0x001fe20003f9c000 */
[----:B------:R-:W-:-:S03]  /*38d0*/  IMAD.MOV.U32 R90, RZ, RZ, 0x2 ;  /* 0x00000002ff5a7424 */ /* 0x000fc600078e00ff */
[----:B------:R-:W-:Y:S02]  /*38e0*/  FSEL R83, R86, RZ, !P4 ;  /* 0x000000ff56537208 */ /* 0x000fe40006000000 */
[----:B------:R-:W-:Y:S02]  /*38f0*/  @P1 SHF.L.U32 R86, R19, 0x10, RZ ;  /* 0x0000001013561819 */ /* 0x000fe400000006ff */
        /* <DEDUP_REMOVED lines=13> */
.L_x_2567:
        /* <DEDUP_REMOVED lines=13> */
.L_x_2569:
[----:B------:R-:W-:Y:S05]  /*3aa0*/  BSYNC.RECONVERGENT B3 ;  /* 0x0000000000037941 */ /* 0x000fea0003800200 */
.L_x_2568:
        /* <DEDUP_REMOVED lines=40> */
[----:B------:R-:W-:Y:S01]  /*3d30*/  LOP3.LUT R15, R94, UR31, R93, 0x96, !PT ;  /* 0x0000001f5e0f7c12 */ /* 0x000fe2000f8e965d */
[----:B------:R-:W-:Y:S01]  /*3d40*/  IMAD.MOV.U32 R93, RZ, RZ, R87 ;  /* 0x000000ffff5d7224 */ /* 0x000fe200078e0057 */
[----:B------:R-:W-:-:S07]  /*3d50*/  MOV R87, R92 ;  /* 0x0000005c00577202 */ /* 0x000fce0000000f00 */
.L_x_2566:
[----:B------:R-:W-:Y:S05]  /*3d60*/  BSYNC.RECONVERGENT B2 ;  /* 0x0000000000027941 */ /* 0x000fea0003800200 */
.L_x_2565:
[----:B------:R-:W-:Y:S01]  /*3d70*/  IMAD.MOV.U32 R95, RZ, RZ, 0x2f800000 ;  /* 0x2f800000ff5f7424 */ /* 0x000fe200078e00ff */
[----:B------:R-:W-:Y:S01]  /*3d80*/  I2FP.F32.U32 R92, R93 ;  /* 0x0000005d005c7245 */ /* 0x000fe20000201000 */
[----:B------:R-:W-:Y:S01]  /*3d90*/  IMAD.U32 R94, R86, 0x10000, RZ ;  /* 0x00010000565e7824 */ /* 0x000fe200078e00ff */
[----:B------:R-:W-:Y:S02]  /*3da0*/  PRMT R74, R74, 0x5410, R96 ;  /* 0x000054104a4a7816 */ /* 0x000fe40000000060 */
[----:B------:R-:W-:Y:S01]  /*3db0*/  PRMT R73, R89, 0x5410, R73 ;  /* 0x0000541059497816 */ /* 0x000fe20000000049 */
[----:B------:R-:W-:Y:S01]  /*3dc0*/  FFMA.FTZ R86, R92, R95, 1.1641532182693481445e-10 ;  /* 0x2f0000005c567423 */ /* 0x000fe2000001005f */
[----:B------:R-:W-:Y:S01]  /*3dd0*/  FMUL.FTZ R94, R94, R97 ;  /* 0x000000615e5e7220 */ /* 0x000fe20000410000 */
[----:B------:R-:W0:Y:S01]  /*3de0*/  LDC R95, c[0x0][0x404] ;  /* 0x00010100ff5f7b82 */ /* 0x000e220000000800 */
[----:B------:R-:W-:Y:S02]  /*3df0*/  @P1 PRMT R92, R19, 0x7632, R92 ;  /* 0x00007632135c1816 */ /* 0x000fe4000000005c */
[----:B------:R-:W-:-:S02]  /*3e00*/  PRMT R72, R88, 0x5410, R72 ;  /* 0x0000541058487816 */ /* 0x000fc40000000048 */
[----:B------:R-:W-:Y:S02]  /*3e10*/  @P1 SHF.L.U32 R93, R92, 0x10, RZ ;  /* 0x000000105c5d1819 */ /* 0x000fe400000006ff */
[----:B0-----:R-:W-:-:S04]  /*3e20*/  FSETP.GTU.FTZ.AND P5, PT, R86, R95, PT ;  /* 0x0000005f5600720b */ /* 0x001fc80003fbc000 */
[----:B------:R-:W-:Y:S02]  /*3e30*/  FSEL R86, R94, RZ, !P5 ;  /* 0x000000ff5e567208 */ /* 0x000fe40006800000 */
[----:B------:R-:W-:-:S03]  /*3e40*/  PLOP3.LUT P5, PT, P5, PT, PT, 0x8, 0x80 ;  /* 0x000000000080781c */ /* 0x000fc60002fae170 */
[----:B------:R-:W-:-:S05]  /*3e50*/  @P1 FADD.FTZ R86, R93, R86 ;  /* 0x000000565d561221 */ /* 0x000fca0000010000 */
[----:B------:R-:W-:-:S04]  /*3e60*/  F2FP.BF16.F32.PACK_AB R92, RZ, R86 ;  /* 0x00000056ff5c723e */ /* 0x000fc800000010ff */
[----:B------:R-:W-:Y:S01]  /*3e70*/  PRMT R75, R75, 0x5410, R92 ;  /* 0x000054104b4b7816 */ /* 0x000fe2000000005c */
[----:B------:R-:W-:Y:S06]  /*3e80*/  BRA `(.L_x_2570) ;  /* 0x0000005000ac7947 */ /* 0x000fec0003800000 */
.L_x_2529:
        /* <DEDUP_REMOVED lines=16> */
.L_x_2573:
        /* <DEDUP_REMOVED lines=13> */
.L_x_2575:
[----:B------:R-:W-:Y:S05]  /*4060*/  BSYNC.RECONVERGENT B3 ;  /* 0x0000000000037941 */ /* 0x000fea0003800200 */
.L_x_2574:
        /* <DEDUP_REMOVED lines=40> */
[----:B------:R-:W-:Y:S01]  /*42f0*/  LOP3.LUT R15, R2, UR31, R15, 0x96, !PT ;  /* 0x0000001f020f7c12 */ /* 0x000fe2000f8e960f */
[----:B------:R-:W-:Y:S02]  /*4300*/  IMAD.MOV.U32 R5, RZ, RZ, R82 ;  /* 0x000000ffff057224 */ /* 0x000fe400078e0052 */
[----:B------:R-:W-:-:S07]  /*4310*/  IMAD.MOV.U32 R2, RZ, RZ, R92 ;  /* 0x000000ffff027224 */ /* 0x000fce00078e005c */
.L_x_2572:
[----:B------:R-:W-:Y:S05]  /*4320*/  BSYNC.RECONVERGENT B2 ;  /* 0x0000000000027941 */ /* 0x000fea0003800200 */
.L_x_2571:
[----:B------:R-:W0:Y:S01]  /*4330*/  LDC R104, c[0x0][0x404] ;  /* 0x00010100ff687b82 */ /* 0x000e220000000800 */
[----:B------:R-:W-:Y:S01]  /*4340*/  I2FP.F32.U32 R2, R2 ;  /* 0x0000000200027245 */ /* 0x000fe20000201000 */
[----:B------:R-:W-:Y:S01]  /*4350*/  IMAD.MOV.U32 R98, RZ, RZ, 0x2f800000 ;  /* 0x2f800000ff627424 */ /* 0x000fe200078e00ff */
[----:B------:R-:W-:Y:S01]  /*4360*/  ISETP.NE.AND P3, PT, R14, 0x1, PT ;  /* 0x000000010e00780c */ /* 0x000fe20003f65270 */
[----:B-----5:R-:W-:Y:S01]  /*4370*/  IMAD.U32 R3, R72, 0x10000, RZ ;  /* 0x0001000048037824 */ /* 0x020fe200078e00ff */
[----:B------:R-:W-:Y:S01]  /*4380*/  BSSY.RECONVERGENT B2, `(.L_x_2576) ;  /* 0x000004d000027945 */ /* 0x000fe20003800200 */
[----:B------:R-:W-:Y:S01]  /*4390*/  FFMA.FTZ R2, R2, R98, 1.1641532182693481445e-10 ;  /* 0x2f00000002027423 */ /* 0x000fe20000010062 */
[----:B------:R-:W-:Y:S01]  /*43a0*/  IMAD.MOV.U32 R82, RZ, RZ, 0x2 ;  /* 0x00000002ff527424 */ /* 0x000fe200078e00ff */
[----:B------:R-:W1:Y:S01]  /*43b0*/  LDC R86, c[0x0][0x408] ;  /* 0x00010200ff567b82 */ /* 0x000e620000000800 */
[----:B------:R-:W-:Y:S02]  /*43c0*/  MOV R13, R5 ;  /* 0x00000005000d7202 */ /* 0x000fe40000000f00 */
        /* <DEDUP_REMOVED lines=15> */
.L_x_2578:
        /* <DEDUP_REMOVED lines=13> */
.L_x_2580:
[----:B------:R-:W-:Y:S05]  /*4590*/  BSYNC.RECONVERGENT B3 ;  /* 0x0000000000037941 */ /* 0x000fea0003800200 */
.L_x_2579:
        /* <DEDUP_REMOVED lines=42> */
[----:B------:R-:W-:-:S07]  /*4840*/  IMAD.MOV.U32 R82, RZ, RZ, RZ ;  /* 0x000000ffff527224 */ /* 0x000fce00078e00ff */
.L_x_2577:
[----:B------:R-:W-:Y:S05]  /*4850*/  BSYNC.RECONVERGENT B2 ;  /* 0x0000000000027941 */ /* 0x000fea0003800200 */
.L_x_2576:
[----:B------:R-:W-:Y:S01]  /*4860*/  I2FP.F32.U32 R13, R13 ;  /* 0x0000000d000d7245 */ /* 0x000fe20000201000 */
[----:B------:R-:W-:Y:S01]  /*4870*/  @P1 IMAD.U32 R72, R16, 0x10000, RZ ;  /* 0x0001000010481824 */ /* 0x000fe200078e00ff */
[----:B------:R-:W-:Y:S01]  /*4880*/  SHF.L.U32 R79, R20, 0x10, RZ ;  /* 0x00000010144f7819 */ /* 0x000fe200000006ff */
[----:B------:R-:W-:Y:S01]  /*4890*/  BSSY.RECONVERGENT B2, `(.L_x_2581) ;  /* 0x0000050000027945 */ /* 0x000fe20003800200 */
[----:B------:R-:W-:Y:S01]  /*48a0*/  ISETP.NE.AND P3, PT, R82, 0x1, PT ;  /* 0x000000015200780c */ /* 0x000fe20003f65270 */
[----:B------:R-:W-:Y:S01]  /*48b0*/  FFMA.FTZ R13, R13, R98, 1.1641532182693481445e-10 ;  /* 0x2f0000000d0d7423 */ /* 0x000fe20000010062 */
[----:B------:R-:W-:Y:S01]  /*48c0*/  MOV R78, R5 ;  /* 0x00000005004e7202 */ /* 0x000fe20000000f00 */
[----:B------:R-:W-:-:S03]  /*48d0*/  FMUL.FTZ R79, R79, R86 ;  /* 0x000000564f4f7220 */ /* 0x000fc60000410000 */
[----:B------:R-:W-:-:S04]  /*48e0*/  FSETP.GTU.FTZ.AND P2, PT, R13, R104, PT ;  /* 0x000000680d00720b */ /* 0x000fc80003f5c000 */
[----:B------:R-:W-:-:S05]  /*48f0*/  FSEL R14, R79, RZ, !P2 ;  /* 0x000000ff4f0e7208 */ /* 0x000fca0005000000 */
[----:B------:R-:W-:Y:S01]  /*4900*/  FADD.FTZ R13, R3, R14 ;  /* 0x0000000e030d7221 */ /* 0x000fe20000010000 */
[----:B------:R-:W-:-:S03]  /*4910*/  IMAD.MOV.U32 R14, RZ, RZ, 0x2 ;  /* 0x00000002ff0e7424 */ /* 0x000fc600078e00ff */
[--C-:B------:R-:W-:Y:S01]  /*4920*/  @P1 FADD.FTZ R3, R72, R13.reuse ;  /* 0x0000000d48031221 */ /* 0x100fe20000010000 */
[----:B------:R-:W-:Y:S01]  /*4930*/  @!P1 IMAD.MOV.U32 R3, RZ, RZ, R13 ;  /* 0x000000ffff039224 */ /* 0x000fe200078e000d */
[----:B------:R-:W-:-:S04]  /*4940*/  SEL R13, RZ, 0x1, P2 ;  /* 0x00000001ff0d7807 */ /* 0x000fc80001000000 */
[----:B------:R-:W-:Y:S01]  /*4950*/  F2FP.BF16.F32.PACK_AB R72, RZ, R3 ;  /* 0x00000003ff48723e */ /* 0x000fe200000010ff */
[----:B------:R0:W-:Y:S01]  /*4960*/  STL.S16 [R1], R13 ;  /* 0x0000000d01007387 */ /* 0x0001e20000100600 */
[----:B------:R-:W-:Y:S05]  /*4970*/  @!P3 BRA `(.L_x_2582) ;  /* 0x000000040004b947 */ /* 0x000fea0003800000 */
        /* <DEDUP_REMOVED lines=8> */
.L_x_2583:
        /* <DEDUP_REMOVED lines=13> */
.L_x_2585:
[----:B------:R-:W-:Y:S05]  /*4ad0*/  BSYNC.RECONVERGENT B3 ;  /* 0x0000000000037941 */ /* 0x000fea0003800200 */
.L_x_2584:
        /* <DEDUP_REMOVED lines=41> */
[----:B------:R-:W-:Y:S02]  /*4d70*/  IMAD.MOV.U32 R87, RZ, RZ, R14 ;  /* 0x000000ffff577224 */ /* 0x000fe400078e000e */
[----:B------:R-:W-:-:S07]  /*4d80*/  IMAD.MOV.U32 R14, RZ, RZ, RZ ;  /* 0x000000ffff0e7224 */ /* 0x000fce00078e00ff */
.L_x_2582:
[----:B------:R-:W-:Y:S05]  /*4d90*/  BSYNC.RECONVERGENT B2 ;  /* 0x0000000000027941 */ /* 0x000fea0003800200 */
.L_x_2581:
[----:B0-----:R-:W-:Y:S01]  /*4da0*/  I2FP.F32.U32 R13, R78 ;  /* 0x0000004e000d7245 */ /* 0x001fe20000201000 */
        /* <DEDUP_REMOVED lines=20> */
.L_x_2588:
        /* <DEDUP_REMOVED lines=13> */
.L_x_2590:
[----:B------:R-:W-:Y:S05]  /*4fc0*/  BSYNC.RECONVERGENT B3 ;  /* 0x0000000000037941 */ /* 0x000fea0003800200 */
.L_x_2589:
        /* <DEDUP_REMOVED lines=43> */
.L_x_2587:
[----:B------:R-:W-:Y:S05]  /*5280*/  BSYNC.RECONVERGENT B2 ;  /* 0x0000000000027941 */ /* 0x000fea0003800200 */
.L_x_2586:
        /* <DEDUP_REMOVED lines=13> */
[----:B------:R-:W-:-:S04]  /*5360*/  FADD.FTZ R2, R2, R79 ;  /* 0x0000004f02027221 */ /* 0x000fc80000010000 */
        /* <DEDUP_REMOVED lines=13> */
.L_x_2593:
        /* <DEDUP_REMOVED lines=13> */
.L_x_2595:
[----:B------:R-:W-:Y:S05]  /*5510*/  BSYNC.RECONVERGENT B3 ;  /* 0x0000000000037941 */ /* 0x000fea0003800200 */
.L_x_2594:
        /* <DEDUP_REMOVED lines=43> */
.L_x_2592:
[----:B------:R-:W-:Y:S05]  /*57d0*/  BSYNC.RECONVERGENT B2 ;  /* 0x0000000000027941 */ /* 0x000fea0003800200 */
.L_x_2591:
        /* <DEDUP_REMOVED lines=8> */
[----:B------:R-:W-:Y:S02]  /*5860*/  PRMT R2, R73, 0x7632, R2 ;  /* 0x0000763249027816 */ /* 0x000fe40000000002 */
[----:B------:R-:W-:Y:S02]  /*5870*/  PLOP3.LUT P4, PT, P2, PT, PT, 0x8, 0x80 ;  /* 0x000000000080781c */ /* 0x000fe4000178e170 */
[----:B------:R-:W-:Y:S02]  /*5880*/  MOV R73, R5 ;  /* 0x0000000500497202 */ /* 0x000fe40000000f00 */
        /* <DEDUP_REMOVED lines=11> */
.L_x_2598:
        /* <DEDUP_REMOVED lines=13> */
.L_x_2600:
[----:B------:R-:W-:Y:S05]  /*5a10*/  BSYNC.RECONVERGENT B3 ;  /* 0x0000000000037941 */ /* 0x000fea0003800200 */
.L_x_2599:
        /* <DEDUP_REMOVED lines=43> */
.L_x_2597:
[----:B------:R-:W-:Y:S05]  /*5cd0*/  BSYNC.RECONVERGENT B2 ;  /* 0x0000000000027941 */ /* 0x000fea0003800200 */
.L_x_2596:
[----:B------:R-:W-:Y:S01]  /*5ce0*/  I2FP.F32.U32 R73, R73 ;  /* 0x0000004900497245 */ /* 0x000fe20000201000 */
[----:B------:R-:W-:Y:S01]  /*5cf0*/  IMAD.U32 R79, R21, 0x10000, RZ ;  /* 0x00010000154f7824 */ /* 0x000fe200078e00ff */
[----:B------:R-:W-:Y:S01]  /*5d00*/  ISETP.NE.AND P3, PT, R83, 0x1, PT ;  /* 0x000000015300780c */ /* 0x000fe20003f65270 */
[----:B------:R-:W-:Y:S01]  /*5d10*/  BSSY.RECONVERGENT B2, `(.L_x_2601) ;  /* 0x000004f000027945 */ /* 0x000fe20003800200 */
[----:B------:R-:W-:Y:S01]  /*5d20*/  @P1 SHF.L.U32 R78, R17, 0x10, RZ ;  /* 0x00000010114e1819 */ /* 0x000fe200000006ff */
[----:B------:R-:W-:Y:S01]  /*5d30*/  FFMA.FTZ R73, R73, R98, 1.1641532182693481445e-10 ;  /* 0x2f00000049497423 */ /* 0x000fe20000010062 */
[----:B------:R-:W-:Y:S01]  /*5d40*/  FMUL.FTZ R79, R79, R86 ;  /* 0x000000564f4f7220 */ /* 0x000fe20000410000 */
[----:B------:R-:W-:-:S03]  /*5d50*/  IMAD.MOV.U32 R89, RZ, RZ, 0x2 ;  /* 0x00000002ff597424 */ /* 0x000fc600078e00ff */
[----:B------:R-:W-:-:S04]  /*5d60*/  FSETP.GTU.FTZ.AND P2, PT, R73, R104, PT ;  /* 0x000000684900720b */ /* 0x000fc80003f5c000 */
[----:B------:R-:W-:Y:S02]  /*5d70*/  FSEL R73, R79, RZ, !P2 ;  /* 0x000000ff4f497208 */ /* 0x000fe40005000000 */
[----:B------:R-:W-:Y:S02]  /*5d80*/  SEL R124, RZ, 0x1, P2 ;  /* 0x00000001ff7c7807 */ /* 0x000fe40001000000 */
[----:B------:R-:W-:Y:S01]  /*5d90*/  MOV R79, R5 ;  /* 0x00000005004f7202 */ /* 0x000fe20000000f00 */
[----:B------:R-:W-:-:S04]  /*5da0*/  FADD.FTZ R73, R14, R73 ;  /* 0x000000490e497221 */ /* 0x000fc80000010000 */
        /* <DEDUP_REMOVED lines=12> */
.L_x_2603:
        /* <DEDUP_REMOVED lines=13> */
.L_x_2605:
[----:B------:R-:W-:Y:S05]  /*5f40*/  BSYNC.RECONVERGENT B3 ;  /* 0x0000000000037941 */ /* 0x000fea0003800200 */
.L_x_2604:
        /* <DEDUP_REMOVED lines=43> */
.L_x_2602:
[----:B------:R-:W-:Y:S05]  /*6200*/  BSYNC.RECONVERGENT B2 ;  /* 0x0000000000027941 */ /* 0x000fea0003800200 */
.L_x_2601:
        /* <DEDUP_REMOVED lines=21> */
.L_x_2608:
        /* <DEDUP_REMOVED lines=13> */
.L_x_2610:
[----:B------:R-:W-:Y:S05]  /*6430*/  BSYNC.RECONVERGENT B3 ;  /* 0x0000000000037941 */ /* 0x000fea0003800200 */
.L_x_2609:
        /* <DEDUP_REMOVED lines=40> */
[----:B------:R-:W-:Y:S02]  /*66c0*/  HFMA2 R82, -RZ, RZ, 0, 0 ;  /* 0x00000000ff527431 */ /* 0x000fe400000001ff */
[----:B------:R-:W-:Y:S02]  /*66d0*/  IMAD.MOV.U32 R79, RZ, RZ, R87 ;  /* 0x000000ffff4f7224 */ /* 0x000fe400078e0057 */
[----:B------:R-:W-:-:S07]  /*66e0*/  IMAD.MOV.U32 R87, RZ, RZ, R78 ;  /* 0x000000ffff577224 */ /* 0x000fce00078e004e */
.L_x_2607:
[----:B------:R-:W-:Y:S05]  /*66f0*/  BSYNC.RECONVERGENT B2 ;  /* 0x0000000000027941 */ /* 0x000fea0003800200 */
.L_x_2606:
        /* <DEDUP_REMOVED lines=8> */
[----:B------:R-:W-:Y:S02]  /*6780*/  @P1 PRMT R78, R17, 0x7632, R78 ;  /* 0x00007632114e1816 */ /* 0x000fe4000000004e */
[----:B------:R-:W-:Y:S02]  /*6790*/  SEL R111, RZ, 0x1, P2 ;  /* 0x00000001ff6f7807 */ /* 0x000fe40001000000 */
[----:B------:R-:W-:Y:S01]  /*67a0*/  FSEL R83, R79, RZ, !P2 ;  /* 0x000000ff4f537208 */ /* 0x000fe20005000000 */
[----:B------:R-:W-:Y:S01]  /*67b0*/  @P1 IMAD.U32 R79, R78, 0x10000, RZ ;  /* 0x000100004e4f1824 */ /* 0x000fe200078e00ff */
[----:B------:R-:W-:-:S03]  /*67c0*/  ISETP.NE.AND P2, PT, R82, 0x1, PT ;  /* 0x000000015200780c */ /* 0x000fc60003f45270 */
        /* <DEDUP_REMOVED lines=14> */
.L_x_2613:
        /* <DEDUP_REMOVED lines=13> */
.L_x_2615:
[----:B------:R-:W-:Y:S05]  /*6980*/  BSYNC.RECONVERGENT B3 ;  /* 0x0000000000037941 */ /* 0x000fea0003800200 */
.L_x_2614:
        /* <DEDUP_REMOVED lines=43> */
.L_x_2612:
[----:B------:R-:W-:Y:S05]  /*6c40*/  BSYNC.RECONVERGENT B2 ;  /* 0x0000000000027941 */ /* 0x000fea0003800200 */
.L_x_2611:
        /* <DEDUP_REMOVED lines=8> */
[----:B------:R-:W-:Y:S01]  /*6cd0*/  IMAD.MOV.U32 R79, RZ, RZ, R5 ;  /* 0x000000ffff4f7224 */ /* 0x000fe200078e0005 */
[----:B------:R-:W-:Y:S02]  /*6ce0*/  PRMT R2, R74, 0x7632, R2 ;  /* 0x000076324a027816 */ /* 0x000fe40000000002 */
        /* <DEDUP_REMOVED lines=11> */
.L_x_2618:
        /* <DEDUP_REMOVED lines=13> */
.L_x_2620:
[----:B------:R-:W-:Y:S05]  /*6e70*/  BSYNC.RECONVERGENT B3 ;  /* 0x0000000000037941 */ /* 0x000fea0003800200 */
.L_x_2619:
        /* <DEDUP_REMOVED lines=43> */
.L_x_2617:
[----:B------:R-:W-:Y:S05]  /*7130*/  BSYNC.RECONVERGENT B2 ;  /* 0x0000000000027941 */ /* 0x000fea0003800200 */
.L_x_2616:
[----:B------:R-:W-:Y:S01]  /*7140*/  I2FP.F32.U32 R79, R79 ;  /* 0x0000004f004f7245 */ /* 0x000fe20000201000 */
[----:B------:R-:W-:Y:S01]  /*7150*/  BSSY.RECONVERGENT B2, `(.L_x_2621) ;  /* 0x0000051000027945 */ /* 0x000fe20003800200 */
[----:B------:R-:W-:Y:S01]  /*7160*/  SHF.L.U32 R83, R22, 0x10, RZ ;  /* 0x0000001016537819 */ /* 0x000fe200000006ff */
[----:B------:R-:W-:Y:S02]  /*7170*/  HFMA2 R90, -RZ, RZ, 0, 1.1920928955078125e-07 ;  /* 0x00000002ff5a7431 */ /* 0x000fe400000001ff */
[----:B------:R-:W-:Y:S02]  /*7180*/  FFMA.FTZ R79, R79, R98, 1.1641532182693481445e-10 ;  /* 0x2f0000004f4f7423 */ /* 0x000fe40000010062 */
[----:B------:R-:W-:-:S03]  /*7190*/  FMUL.FTZ R83, R83, R86 ;  /* 0x0000005653537220 */ /* 0x000fc60000410000 */
[----:B------:R-:W-:Y:S01]  /*71a0*/  FSETP.GTU.FTZ.AND P3, PT, R79, R104, PT ;  /* 0x000000684f00720b */ /* 0x000fe20003f7c000 */
[----:B------:R-:W-:-:S03]  /*71b0*/  @P1 IMAD.U32 R79, R18, 0x10000, RZ ;  /* 0x00010000124f1824 */ /* 0x000fc600078e00ff */
[----:B------:R-:W-:Y:S02]  /*71c0*/  FSEL R83, R83, RZ, !P3 ;  /* 0x000000ff53537208 */ /* 0x000fe40005800000 */
[----:B------:R-:W-:Y:S02]  /*71d0*/  SEL R110, RZ, 0x1, P3 ;  /* 0x00000001ff6e7807 */ /* 0x000fe40001800000 */
[----:B------:R-:W-:Y:S01]  /*71e0*/  ISETP.NE.AND P3, PT, R82, 0x1, PT ;  /* 0x000000015200780c */ /* 0x000fe20003f65270 */
[----:B------:R-:W-:Y:S01]  /*71f0*/  FADD.FTZ R74, R74, R83 ;  /* 0x000000534a4a7221 */ /* 0x000fe20000010000 */
[----:B------:R-:W-:-:S03]  /*7200*/  IMAD.MOV.U32 R83, RZ, RZ, R5 ;  /* 0x000000ffff537224 */ /* 0x000fc600078e0005 */
        /* <DEDUP_REMOVED lines=12> */
.L_x_2623:
        /* <DEDUP_REMOVED lines=13> */
.L_x_2625:
[----:B------:R-:W-:Y:S05]  /*73a0*/  BSYNC.RECONVERGENT B3 ;  /* 0x0000000000037941 */ /* 0x000fea0003800200 */
.L_x_2624:
        /* <DEDUP_REMOVED lines=43> */
.L_x_2622:
[----:B------:R-:W-:Y:S05]  /*7660*/  BSYNC.RECONVERGENT B2 ;  /* 0x0000000000027941 */ /* 0x000fea0003800200 */
.L_x_2621:
        /* <DEDUP_REMOVED lines=20> */
.L_x_2628:
        /* <DEDUP_REMOVED lines=13> */
.L_x_2630:
[----:B------:R-:W-:Y:S05]  /*7880*/  BSYNC.RECONVERGENT B3 ;  /* 0x0000000000037941 */ /* 0x000fea0003800200 */
.L_x_2629:
        /* <DEDUP_REMOVED lines=43> */
.L_x_2627:
[----:B------:R-:W-:Y:S05]  /*7b40*/  BSYNC.RECONVERGENT B2 ;  /* 0x0000000000027941 */ /* 0x000fea0003800200 */
.L_x_2626:
[----:B------:R-:W-:Y:S01]  /*7b50*/  I2FP.F32.U32 R82, R83 ;  /* 0x0000005300527245 */ /* 0x000fe20000201000 */
[----:B------:R-:W-:Y:S01]  /*7b60*/  IMAD.MOV.U32 R90, RZ, RZ, 0x2f800000 ;  /* 0x2f800000ff5a7424 */ /* 0x000fe200078e00ff */
[----:B------:R-:W-:Y:S01]  /*7b70*/  PRMT R83, R22, 0x7632, R83 ;  /* 0x0000763216537816 */ /* 0x000fe20000000053 */
[----:B------:R-:W-:Y:S02]  /*7b80*/  BSSY.RECONVERGENT B2, `(.L_x_2631) ;  /* 0x0000052000027945 */ /* 0x000fe40003800200 */
[----:B------:R-:W-:Y:S01]  /*7b90*/  FFMA.FTZ R82, R82, R90, 1.1641532182693481445e-10 ;  /* 0x2f00000052527423 */ /* 0x000fe2000001005a */
[----:B------:R-:W-:-:S04]  /*7ba0*/  SHF.L.U32 R83, R83, 0x10, RZ ;  /* 0x0000001053537819 */ /* 0x000fc800000006ff */
[----:B------:R-:W-:Y:S01]  /*7bb0*/  FSETP.GTU.FTZ.AND P4, PT, R82, R104, PT ;  /* 0x000000685200720b */ /* 0x000fe20003f9c000 */
[----:B------:R-:W-:Y:S01]  /*7bc0*/  FMUL.FTZ R83, R83, R86 ;  /* 0x0000005653537220 */ /* 0x000fe20000410000 */
[----:B------:R-:W-:Y:S02]  /*7bd0*/  @P1 PRMT R82, R18, 0x7632, R82 ;  /* 0x0000763212521816 */ /* 0x000fe40000000052 */
[----:B------:R-:W-:Y:S02]  /*7be0*/  SEL R109, RZ, 0x1, P4 ;  /* 0x00000001ff6d7807 */ /* 0x000fe40002000000 */
[----:B------:R-:W-:Y:S02]  /*7bf0*/  FSEL R83, R83, RZ, !P4 ;  /* 0x000000ff53537208 */ /* 0x000fe40006000000 */
[----:B------:R-:W-:-:S03]  /*7c00*/  ISETP.NE.AND P4, PT, R93, 0x1, PT ;  /* 0x000000015d00780c */ /* 0x000fc60003f85270 */
[----:B------:R-:W-:Y:S01]  /*7c10*/  FADD.FTZ R2, R2, R83 ;  /* 0x0000005302027221 */ /* 0x000fe20000010000 */
[----:B------:R-:W-:-:S04]  /*7c20*/  @P1 IMAD.U32 R83, R82, 0x10000, RZ ;  /* 0x0001000052531824 */ /* 0x000fc800078e00ff */
[----:B------:R-:W-:Y:S01]  /*7c30*/  @P1 FADD.FTZ R82, R2, R83 ;  /* 0x0000005302521221 */ /* 0x000fe20000010000 */
        /* <DEDUP_REMOVED lines=13> */
.L_x_2633:
        /* <DEDUP_REMOVED lines=13> */
.L_x_2635:
[----:B------:R-:W-:Y:S05]  /*7de0*/  BSYNC.RECONVERGENT B3 ;  /* 0x0000000000037941 */ /* 0x000fea0003800200 */
.L_x_2634:
        /* <DEDUP_REMOVED lines=42> */
[----:B------:R-:W-:-:S07]  /*8090*/  MOV R87, R94 ;  /* 0x0000005e00577202 */ /* 0x000fce0000000f00 */
.L_x_2632:
[----:B------:R-:W-:Y:S05]  /*80a0*/  BSYNC.RECONVERGENT B2 ;  /* 0x0000000000027941 */ /* 0x000fea0003800200 */
.L_x_2631:
[----:B------:R-:W-:Y:S01]  /*80b0*/  I2FP.F32.U32 R2, R2 ;  /* 0x0000000200027245 */ /* 0x000fe20000201000 */
[----:B------:R-:W-:Y:S01]  /*80c0*/  IMAD.U32 R93, R75, 0x10000, RZ ;  /* 0x000100004b5d7824 */ /* 0x000fe200078e00ff */
[----:B------:R-:W-:Y:S01]  /*80d0*/  ISETP.NE.AND P5, PT, R83, 0x1, PT ;  /* 0x000000015300780c */ /* 0x000fe20003fa5270 */
[----:B------:R-:W-:Y:S02]  /*80e0*/  BSSY.RECONVERGENT B2, `(.L_x_2636) ;  /* 0x000004b000027945 */ /* 0x000fe40003800200 */
[----:B------:R-:W-:Y:S01]  /*80f0*/  FFMA.FTZ R90, R2, R90, 1.1641532182693481445e-10 ;  /* 0x2f000000025a7423 */ /* 0x000fe2000001005a */
[----:B------:R-:W-:Y:S01]  /*8100*/  PRMT R2, R75, 0x7632, R2 ;  /* 0x000076324b027816 */ /* 0x000fe20000000002 */
[----:B------:R-:W-:Y:S01]  /*8110*/  FMUL.FTZ R75, R93, R86 ;  /* 0x000000565d4b7220 */ /* 0x000fe20000410000 */
[----:B------:R-:W-:Y:S02]  /*8120*/  HFMA2 R93, -RZ, RZ, 0, 1.1920928955078125e-07 ;  /* 0x00000002ff5d7431 */ /* 0x000fe400000001ff */
        /* <DEDUP_REMOVED lines=13> */
.L_x_2638:
        /* <DEDUP_REMOVED lines=13> */
.L_x_2640:
[----:B------:R-:W-:Y:S05]  /*82d0*/  BSYNC.RECONVERGENT B3 ;  /* 0x0000000000037941 */ /* 0x000fea0003800200 */
.L_x_2639:
        /* <DEDUP_REMOVED lines=43> */
.L_x_2637:
[----:B------:R-:W-:Y:S05]  /*8590*/  BSYNC.RECONVERGENT B2 ;  /* 0x0000000000027941 */ /* 0x000fea0003800200 */
.L_x_2636:
[----:B------:R-:W-:Y:S01]  /*85a0*/  I2FP.F32.U32 R83, R90 ;  /* 0x0000005a00537245 */ /* 0x000fe20000201000 */
[----:B------:R-:W-:Y:S01]  /*85b0*/  IMAD.MOV.U32 R94, RZ, RZ, 0x2f800000 ;  /* 0x2f800000ff5e7424 */ /* 0x000fe200078e00ff */
[----:B------:R-:W-:Y:S01]  /*85c0*/  SHF.L.U32 R95, R23, 0x10, RZ ;  /* 0x00000010175f7819 */ /* 0x000fe200000006ff */
[----:B------:R-:W-:Y:S02]  /*85d0*/  BSSY.RECONVERGENT B2, `(.L_x_2641) ;  /* 0x0000050000027945 */ /* 0x000fe40003800200 */
[----:B------:R-:W-:Y:S01]  /*85e0*/  FFMA.FTZ R83, R83, R94, 1.1641532182693481445e-10 ;  /* 0x2f00000053537423 */ /* 0x000fe2000001005e */
[----:B------:R-:W-:Y:S02]  /*85f0*/  HFMA2 R94, -RZ, RZ, 0, 1.1920928955078125e-07 ;  /* 0x00000002ff5e7431 */ /* 0x000fe400000001ff */
[----:B------:R-:W-:Y:S02]  /*8600*/  FMUL.FTZ R95, R95, R86 ;  /* 0x000000565f5f7220 */ /* 0x000fe40000410000 */
[----:B------:R-:W-:-:S04]  /*8610*/  FSETP.GTU.FTZ.AND P5, PT, R83, R104, PT ;  /* 0x000000685300720b */ /* 0x000fc80003fbc000 */
[----:B------:R-:W-:Y:S02]  /*8620*/  FSEL R90, R95, RZ, !P5 ;  /* 0x000000ff5f5a7208 */ /* 0x000fe40006800000 */
[----:B------:R-:W-:Y:S02]  /*8630*/  SEL R104, RZ, 0x1, P5 ;  /* 0x00000001ff687807 */ /* 0x000fe40002800000 */
[----:B------:R-:W-:Y:S01]  /*8640*/  ISETP.NE.AND P5, PT, R93, 0x1, PT ;  /* 0x000000015d00780c */ /* 0x000fe20003fa5270 */
[----:B------:R-:W-:Y:S01]  /*8650*/  FADD.FTZ R75, R75, R90 ;  /* 0x0000005a4b4b7221 */ /* 0x000fe20000010000 */
[----:B------:R-:W-:-:S04]  /*8660*/  @P1 IMAD.U32 R90, R19, 0x10000, RZ ;  /* 0x00010000135a1824 */ /* 0x000fc800078e00ff */
        /* <DEDUP_REMOVED lines=13> */
.L_x_2643:
        /* <DEDUP_REMOVED lines=13> */
.L_x_2645:
[----:B------:R-:W-:Y:S05]  /*8810*/  BSYNC.RECONVERGENT B3 ;  /* 0x0000000000037941 */ /* 0x000fea0003800200 */
.L_x_2644:
        /* <DEDUP_REMOVED lines=43> */
.L_x_2642:
[----:B------:R-:W-:Y:S05]  /*8ad0*/  BSYNC.RECONVERGENT B2 ;  /* 0x0000000000027941 */ /* 0x000fea0003800200 */
.L_x_2641:
[----:B------:R-:W0:Y:S01]  /*8ae0*/  LDC R95, c[0x0][0x404] ;  /* 0x00010100ff5f7b82 */ /* 0x000e220000000800 */
[----:B------:R-:W-:Y:S01]  /*8af0*/  I2FP.F32.U32 R90, R90 ;  /* 0x0000005a005a7245 */ /* 0x000fe20000201000 */
[----:B------:R-:W-:Y:S01]  /*8b00*/  IMAD.MOV.U32 R96, RZ, RZ, 0x2f800000 ;  /* 0x2f800000ff607424 */ /* 0x000fe200078e00ff */
[----:B------:R-:W-:Y:S01]  /*8b10*/  ISETP.NE.AND P6, PT, R94, 0x1, PT ;  /* 0x000000015e00780c */ /* 0x000fe20003fc5270 */
[----:B------:R-:W-:Y:S01]  /*8b20*/  BSSY.RECONVERGENT B2, `(.L_x_2646) ;  /* 0x000004d000027945 */ /* 0x000fe20003800200 */
[----:B------:R-:W-:Y:S01]  /*8b30*/  SHF.L.U32 R93, R2, 0x10, RZ ;  /* 0x00000010025d7819 */ /* 0x000fe200000006ff */
[----:B------:R-:W-:-:S04]  /*8b40*/  FFMA.FTZ R90, R90, R96, 1.1641532182693481445e-10 ;  /* 0x2f0000005a5a7423 */ /* 0x000fc80000010060 */
[----:B------:R-:W-:Y:S01]  /*8b50*/  FMUL.FTZ R2, R93, R86 ;  /* 0x000000565d027220 */ /* 0x000fe20000410000 */
[----:B------:R-:W-:Y:S01]  /*8b60*/  IMAD.MOV.U32 R93, RZ, RZ, R5 ;  /* 0x000000ffff5d7224 */ /* 0x000fe200078e0005 */
[----:B0-----:R-:W-:Y:S01]  /*8b70*/  FSETP.GTU.FTZ.AND P5, PT, R90, R95, PT ;  /* 0x0000005f5a00720b */ /* 0x001fe20003fbc000 */
        /* <DEDUP_REMOVED lines=12> */
.L_x_2648:
        /* <DEDUP_REMOVED lines=15> */
.L_x_2650:
[----:B------:R-:W-:Y:S05]  /*8d30*/  BSYNC.RECONVERGENT B3 ;  /* 0x0000000000037941 */ /* 0x000fea0003800200 */
.L_x_2649:
[----:B------:R-:W-:Y:S01]  /*8d40*/  LOP3.LUT R94, R6, UR7, R97, 0x96, !PT ;  /* 0x00000007065e7c12 */ /* 0x000fe2000f8e9661 */
[----:B------:R-:W-:Y:S01]  /*8d50*/  IMAD.WIDE.U32 R98, R11, -0x326172a9, RZ ;  /* 0xcd9e8d570b627825 */ /* 0x000fe200078e00ff */
[----:B------:R-:W-:-:S03]  /*8d60*/  MOV R93, R87 ;  /* 0x00000057005d7202 */ /* 0x000fc60000000f00 */
        /* <DEDUP_REMOVED lines=39> */
[----:B------:R-:W-:-:S07]  /*8fe0*/  LOP3.LUT R15, R96, UR31, R95, 0x96, !PT ;  /* 0x0000001f600f7c12 */ /* 0x000fce000f8e965f */
.L_x_2647:
[----:B------:R-:W-:Y:S05]  /*8ff0*/  BSYNC.RECONVERGENT B2 ;  /* 0x0000000000027941 */ /* 0x000fea0003800200 */
.L_x_2646:
[----:B------:R-:W0:Y:S01]  /*9000*/  LDC R96, c[0x0][0x404] ;  /* 0x00010100ff607b82 */ /* 0x000e220000000800 */
[----:B------:R-:W-:Y:S01]  /*9010*/  HFMA2 R95, -RZ, RZ, 0.1171875, 0 ;  /* 0x2f800000ff5f7431 */ /* 0x000fe200000001ff */
[----:B------:R-:W-:Y:S02]  /*9020*/  I2FP.F32.U32 R93, R93 ;  /* 0x0000005d005d7245 */ /* 0x000fe40000201000 */
[----:B------:R-:W-:Y:S02]  /*9030*/  PRMT R94, R23, 0x7632, R94 ;  /* 0x00007632175e7816 */ /* 0x000fe4000000005e */
[----:B------:R-:W-:Y:S01]  /*9040*/  PRMT R74, R74, 0x5410, R92 ;  /* 0x000054104a4a7816 */ /* 0x000fe2000000005c */
[----:B------:R-:W-:Y:S01]  /*9050*/  FFMA.FTZ R93, R93, R95, 1.1641532182693481445e-10 ;  /* 0x2f0000005d5d7423 */ /* 0x000fe2000001005f */
[----:B------:R-:W-:Y:S01]  /*9060*/  PRMT R73, R73, 0x5410, R89 ;  /* 0x0000541049497816 */ /* 0x000fe20000000059 */
[----:B------:R-:W-:Y:S01]  /*9070*/  IMAD.U32 R95, R94, 0x10000, RZ ;  /* 0x000100005e5f7824 */ /* 0x000fe200078e00ff */
[----:B------:R-:W-:-:S03]  /*9080*/  PRMT R72, R72, 0x5410, R88 ;  /* 0x0000541048487816 */ /* 0x000fc60000000058 */
[----:B------:R-:W-:Y:S01]  /*9090*/  FMUL.FTZ R95, R95, R86 ;  /* 0x000000565f5f7220 */ /* 0x000fe20000410000 */
[----:B------:R-:W-:Y:S02]  /*90a0*/  @P1 PRMT R86, R19, 0x7632, R86 ;  /* 0x0000763213561816 */ /* 0x000fe40000000056 */
[----:B0-----:R-:W-:-:S03]  /*90b0*/  FSETP.GTU.FTZ.AND P6, PT, R93, R96, PT ;  /* 0x000000605d00720b */ /* 0x001fc60003fdc000 */
[----:B------:R-:W-:Y:S01]  /*90c0*/  @P1 IMAD.U32 R93, R86, 0x10000, RZ ;  /* 0x00010000565d1824 */ /* 0x000fe200078e00ff */
[----:B------:R-:W-:-:S05]  /*90d0*/  FSEL R95, R95, RZ, !P6 ;  /* 0x000000ff5f5f7208 */ /* 0x000fca0007000000 */
[----:B------:R-:W-:-:S04]  /*90e0*/  FADD.FTZ R2, R2, R95 ;  /* 0x0000005f02027221 */ /* 0x000fc80000010000 */
[----:B------:R-:W-:Y:S01]  /*90f0*/  @P1 FADD.FTZ R86, R2, R93 ;  /* 0x0000005d02561221 */ /* 0x000fe20000010000 */
[----:B------:R-:W-:Y:S02]  /*9100*/  @!P1 MOV R86, R2 ;  /* 0x0000000200569202 */ /* 0x000fe40000000f00 */
[----:B------:R-:W-:Y:S02]  /*9110*/  SEL R2, RZ, 0x1, P6 ;  /* 0x00000001ff027807 */ /* 0x000fe40003000000 */
[----:B------:R-:W-:-:S04]  /*9120*/  F2FP.BF16.F32.PACK_AB R93, RZ, R86 ;  /* 0x00000056ff5d723e */ /* 0x000fc800000010ff */
[----:B------:R-:W-:-:S07]  /*9130*/  PRMT R75, R75, 0x5410, R93 ;  /* 0x000054104b4b7816 */ /* 0x000fce000000005d */
.L_x_2570:
[----:B------:R-:W0:Y:S01]  /*9140*/  LDC.64 R88, c[0x0][0x3a8] ;  /* 0x0000ea00ff587b82 */ /* 0x000e220000000a00 */
[----:B------:R-:W-:Y:S02]  /*9150*/  SEL R93, RZ, 0x1000000, !P5 ;  /* 0x01000000ff5d7807 */ /* 0x000fe40006800000 */
[----:B------:R-:W-:Y:S02]  /*9160*/  SEL R92, RZ, 0x10000, !P4 ;  /* 0x00010000ff5c7807 */ /* 0x000fe40006000000 */
[----:B------:R-:W-:Y:S02]  /*9170*/  SEL R95, RZ, 0x100, !P3 ;  /* 0x00000100ff5f7807 */ /* 0x000fe40005800000 */
[----:B------:R-:W-:Y:S02]  /*9180*/  ISETP.NE.AND P6, PT, R107, RZ, PT ;  /* 0x000000ff6b00720c */ /* 0x000fe40003fc5270 */
[----:B------:R-:W-:Y:S02]  /*9190*/  ISETP.NE.AND P5, PT, R106, RZ, PT ;  /* 0x000000ff6a00720c */ /* 0x000fe40003fa5270 */
[----:B------:R-:W-:-:S02]  /*91a0*/  ISETP.NE.AND P4, PT, R105, RZ, PT ;  /* 0x000000ff6900720c */ /* 0x000fc40003f85270 */
[----:B------:R-:W-:Y:S02]  /*91b0*/  LOP3.LUT R95, R95, R93, R92, 0xfe, !PT ;  /* 0x0000005d5f5f7212 */ /* 0x000fe400078efe5c */
[----:B------:R-:W-:Y:S02]  /*91c0*/  SEL R94, RZ, 0x1000000, !P4 ;  /* 0x01000000ff5e7807 */ /* 0x000fe40006000000 */
[----:B------:R-:W-:Y:S02]  /*91d0*/  SEL R93, RZ, 0x10000, !P5 ;  /* 0x00010000ff5d7807 */ /* 0x000fe40006800000 */
[----:B------:R-:W-:Y:S02]  /*91e0*/  SEL R92, RZ, 0x100, !P6 ;  /* 0x00000100ff5c7807 */ /* 0x000fe40007000000 */
[----:B------:R-:W-:Y:S02]  /*91f0*/  ISETP.NE.AND P1, PT, R108, RZ, PT ;  /* 0x000000ff6c00720c */ /* 0x000fe40003f25270 */
[----:B------:R-:W-:Y:S01]  /*9200*/  LOP3.LUT R92, R92, R94, R93, 0xfe, !PT ;  /* 0x0000005e5c5c7212 */ /* 0x000fe200078efe5d */
[----:B0-----:R-:W-:Y:S01]  /*9210*/  IMAD.WIDE.U32 R88, R4, 0x10, R88 ;  /* 0x0000001004587825 */ /* 0x001fe200078e0058 */
[----:B------:R-:W-:-:S02]  /*9220*/  SEL R94, RZ, 0x1, !P2 ;  /* 0x00000001ff5e7807 */ /* 0x000fc40005000000 */
[----:B------:R-:W-:Y:S02]  /*9230*/  SEL R93, RZ, 0x1, !P1 ;  /* 0x00000001ff5d7807 */ /* 0x000fe40004800000 */
[----:B------:R0:W-:Y:S02]  /*9240*/  STG.E.128 desc[UR8][R88.64], R72 ;  /* 0x0000004858007986 */ /* 0x0001e4000c101d08 */
[----:B0-----:R-:W0:Y:S01]  /*9250*/  LDC.64 R74, c[0x0][0x3b0] ;  /* 0x0000ec00ff4a7b82 */ /* 0x001e220000000a00 */
[----:B------:R-:W-:Y:S02]  /*9260*/  LOP3.LUT R73, R95, R94, RZ, 0xfc, !PT ;  /* 0x0000005e5f497212 */ /* 0x000fe400078efcff */
[----:B------:R-:W-:Y:S01]  /*9270*/  LOP3.LUT R72, R92, R93, RZ, 0xfc, !PT ;  /* 0x0000005d5c487212 */ /* 0x000fe200078efcff */
[----:B0-----:R-:W-:-:S05]  /*9280*/  IMAD.WIDE.U32 R74, R4, 0x8, R74 ;  /* 0x00000008044a7825 */ /* 0x001fca00078e004a */
[----:B------:R0:W-:Y:S01]  /*9290*/  STG.E.64 desc[UR8][R74.64], R72 ;  /* 0x000000484a007986 */ /* 0x0001e2000c101b08 */
[----:B------:R-:W-:Y:S05]  /*92a0*/  @!P0 BRA `(.L_x_2651) ;  /* 0x0000000000548947 */ /* 0x000fea0003800000 */
[----:B------:R-:W2:Y:S01]  /*92b0*/  LDL R96, [R1] ;  /* 0x0000000001607983 */ /* 0x000ea20000100800 */
[----:B0-----:R-:W-:Y:S01]  /*92c0*/  IMAD.U32 R73, R104, 0x10000, RZ ;  /* 0x0001000068497824 */ /* 0x001fe200078e00ff */
[----:B------:R-:W-:Y:S01]  /*92d0*/  LOP3.LUT R72, R2, 0xffff, RZ, 0xc0, !PT ;  /* 0x0000ffff02487812 */ /* 0x000fe200078ec0ff */
[----:B------:R-:W0:Y:S01]  /*92e0*/  LDC.64 R92, c[0x0][0x3b8] ;  /* 0x0000ee00ff5c7b82 */ /* 0x000e220000000a00 */
[----:B------:R-:W-:Y:S02]  /*92f0*/  LOP3.LUT R74, R124, 0xff, RZ, 0xc0, !PT ;  /* 0x000000ff7c4a7812 */ /* 0x000fe400078ec0ff */
[----:B------:R-:W-:Y:S02]  /*9300*/  LOP3.LUT R73, R73, 0xff0000, RZ, 0xc0, !PT ;  /* 0x00ff000049497812 */ /* 0x000fe400078ec0ff */
[----:B------:R-:W-:Y:S01]  /*9310*/  LOP3.LUT R88, R125, 0xff, RZ, 0xc0, !PT ;  /* 0x000000ff7d587812 */ /* 0x000fe200078ec0ff */
[----:B------:R-:W-:Y:S01]  /*9320*/  IMAD.WIDE.U32 R74, R74, 0x10000, RZ ;  /* 0x000100004a4a7825 */ /* 0x000fe200078e00ff */
[----:B------:R-:W-:-:S02]  /*9330*/  PRMT R95, R73, 0x4210, R72 ;  /* 0x00004210495f7816 */ /* 0x000fc40000000048 */
[----:B------:R-:W-:Y:S01]  /*9340*/  PRMT R72, R109, 0x7104, RZ ;  /* 0x000071046d487816 */ /* 0x000fe200000000ff */
[----:B------:R-:W-:-:S03]  /*9350*/  IMAD.WIDE.U32 R88, R88, 0x100, RZ ;  /* 0x0000010058587825 */ /* 0x000fc600078e00ff */
[----:B------:R-:W-:Y:S02]  /*9360*/  LOP3.LUT R95, R95, 0xff00, R72, 0xf8, !PT ;  /* 0x0000ff005f5f7812 */ /* 0x000fe400078ef848 */
[----:B------:R-:W-:Y:S02]  /*9370*/  LOP3.LUT R72, R111, 0xff, RZ, 0xc0, !PT ;  /* 0x000000ff6f487812 */ /* 0x000fe400078ec0ff */
[----:B------:R-:W-:-:S03]  /*9380*/  LOP3.LUT R95, R95, 0xff, R110, 0xf8, !PT ;  /* 0x000000ff5f5f7812 */ /* 0x000fc600078ef86e */
[----:B------:R-:W-:-:S05]  /*9390*/  IMAD.WIDE.U32 R72, R72, 0x1000000, RZ ;  /* 0x0100000048487825 */ /* 0x000fca00078e00ff */
[----:B------:R-:W-:Y:S02]  /*93a0*/  LOP3.LUT R73, R75, R95, R73, 0xfe, !PT ;  /* 0x0000005f4b497212 */ /* 0x000fe400078efe49 */
[----:B------:R-:W-:Y:S01]  /*93b0*/  LOP3.LUT R72, R88, R72, R74, 0xfe, !PT ;  /* 0x0000004858487212 */ /* 0x000fe200078efe4a */
[----:B0-----:R-:W-:Y:S01]  /*93c0*/  IMAD.WIDE.U32 R74, R4, 0x8, R92 ;  /* 0x00000008044a7825 */ /* 0x001fe200078e005c */
[----:B------:R-:W-:Y:S02]  /*93d0*/  LOP3.LUT R73, R73, R89, RZ, 0xfc, !PT ;  /* 0x0000005949497212 */ /* 0x000fe400078efcff */
[----:B--2---:R-:W-:-:S05]  /*93e0*/  LOP3.LUT R72, R72, 0xff, R96, 0xf8, !PT ;  /* 0x000000ff48487812 */ /* 0x004fca00078ef860 */
[----:B------:R1:W-:Y:S02]  /*93f0*/  STG.E.64 desc[UR8][R74.64], R72 ;  /* 0x000000484a007986 */ /* 0x0003e4000c101b08 */
.L_x_2651:
[----:B------:R-:W-:Y:S01]  /*9400*/  IMAD.MOV.U32 R92, RZ, RZ, R87 ;  /* 0x000000ffff5c7224 */ /* 0x000fe200078e0057 */
[----:B------:R-:W-:-:S07]  /*9410*/  IADD3 R87, PT, PT, R4, 0x20, RZ ;  /* 0x0000002004577810 */ /* 0x000fce0007ffe0ff */
.L_x_2528:
[----:B------:R-:W-:Y:S05]  /*9420*/  BSYNC.RECONVERGENT B1 ;  /* 0x0000000000017941 */ /* 0x000fea0003800200 */
.L_x_2527:
        /* <DEDUP_REMOVED lines=10> */
[----:B0-----:R-:W-:-:S04]  /*94d0*/  IMAD.WIDE.U32 R72, R87, 0x10, R72 ;  /* 0x0000001057487825 */ /* 0x001fc800078e0048 */
[----:B-1----:R-:W-:-:S05]  /*94e0*/  @P1 IMAD.WIDE.U32 R76, R87, 0x10, R76 ;  /* 0x00000010574c1825 */ /* 0x002fca00078e004c */
[----:B------:R0:W5:Y:S01]  /*94f0*/  @P1 LDG.E.128 R20, desc[UR8][R76.64] ;  /* 0x000000084c141981 */ /* 0x000162000c1e1d00 */
[----:B--2---:R-:W-:-:S03]  /*9500*/  @P2 IMAD.WIDE.U32 R80, R87, 0x10, R74 ;  /* 0x0000001057502825 */ /* 0x004fc600078e004a */
[----:B------:R-:W5:Y:S04]  /*9510*/  LDG.E.128 R72, desc[UR8][R72.64] ;  /* 0x0000000848487981 */ /* 0x000f68000c1e1d00 */
[----:B------:R0:W5:Y:S01]  /*9520*/  @P2 LDG.E.128 R16, desc[UR8][R80.64] ;  /* 0x0000000850102981 */ /* 0x000162000c1e1d00 */
[----:B------:R-:W-:Y:S05]  /*9530*/  @!P1 BRA `(.L_x_2654) ;  /* 0x0000005000bc9947 */ /* 0x000fea0003800000 */
        /* <DEDUP_REMOVED lines=16> */
.L_x_2657:
        /* <DEDUP_REMOVED lines=13> */
.L_x_2659:
[----:B------:R-:W-:Y:S05]  /*9710*/  BSYNC.RECONVERGENT B3 ;  /* 0x0000000000037941 */ /* 0x000fea0003800200 */
.L_x_2658:
        /* <DEDUP_REMOVED lines=43> */
.L_x_2656:
[----:B------:R-:W-:Y:S05]  /*99d0*/  BSYNC.RECONVERGENT B2 ;  /* 0x0000000000027941 */ /* 0x000fea0003800200 */
.L_x_2655:
        /* <DEDUP_REMOVED lines=9> */
[----:B------:R-:W-:Y:S01]  /*9a70*/  IMAD.MOV.U32 R84, RZ, RZ, 0x2 ;  /* 0x00000002ff547424 */ /* 0x000fe200078e00ff */
[----:B------:R-:W-:-:S02]  /*9a80*/  MOV R77, R5 ;  /* 0x00000005004d7202 */ /* 0x000fc40000000f00 */
        /* <DEDUP_REMOVED lines=14> */
.L_x_2662:
        /* <DEDUP_REMOVED lines=13> */
.L_x_2664:
[----:B------:R-:W-:Y:S05]  /*9c40*/  BSYNC.RECONVERGENT B3 ;  /* 0x0000000000037941 */ /* 0x000fea0003800200 */
.L_x_2663:
        /* <DEDUP_REMOVED lines=37> */
[----:B------:R-:W-:-:S03]  /*9ea0*/  MOV R5, R84 ;  /* 0x0000005400057202 */ /* 0x000fc60000000f00 */
[----:B------:R-:W-:Y:S01]  /*9eb0*/  HFMA2 R84, -RZ, RZ, 0, 0 ;  /* 0x00000000ff547431 */ /* 0x000fe200000001ff */
[----:B------:R-:W-:Y:S02]  /*9ec0*/  LOP3.LUT R7, R88, UR30, R85, 0x96, !PT ;  /* 0x0000001e58077c12 */ /* 0x000fe4000f8e9655 */
[----:B------:R-:W-:Y:S01]  /*9ed0*/  LOP3.LUT R15, R80, UR31, R77, 0x96, !PT ;  /* 0x0000001f500f7c12 */ /* 0x000fe2000f8e964d */
[----:B------:R-:W-:Y:S02]  /*9ee0*/  IMAD.MOV.U32 R77, RZ, RZ, R2 ;  /* 0x000000ffff4d7224 */ /* 0x000fe400078e0002 */
[----:B------:R-:W-:-:S07]  /*9ef0*/  IMAD.MOV.U32 R2, RZ, RZ, R76 ;  /* 0x000000ffff027224 */ /* 0x000fce00078e004c */
.L_x_2661:
[----:B------:R-:W-:Y:S05]  /*9f00*/  BSYNC.RECONVERGENT B2 ;  /* 0x0000000000027941 */ /* 0x000fea0003800200 */
.L_x_2660:
        /* <DEDUP_REMOVED lines=8> */
[----:B------:R-:W-:-:S04]  /*9f90*/  FSETP.GTU.FTZ.AND P3, PT, R76, R97, PT ;  /* 0x000000614c00720b */ /* 0x000fc80003f7c000 */
[----:B------:R-:W-:-:S05]  /*9fa0*/  FSEL R77, R77, RZ, !P3 ;  /* 0x000000ff4d4d7208 */ /* 0x000fca0005800000 */
[----:B------:R-:W-:Y:S01]  /*9fb0*/  FADD.FTZ R76, R0, R77 ;  /* 0x0000004d004c7221 */ /* 0x000fe20000010000 */
[----:B------:R-:W-:-:S03]  /*9fc0*/  IMAD.MOV.U32 R77, RZ, RZ, R5 ;  /* 0x000000ffff4d7224 */ /* 0x000fc600078e0005 */
[----:B------:R-:W-:Y:S01]  /*9fd0*/  @P2 FADD.FTZ R0, R81, R76 ;  /* 0x0000004c51002221 */ /* 0x000fe20000010000 */
[----:B------:R-:W-:Y:S02]  /*9fe0*/  @!P2 MOV R0, R76 ;  /* 0x0000004c0000a202 */ /* 0x000fe40000000f00 */
[----:B------:R-:W-:Y:S02]  /*9ff0*/  SEL R76, RZ, 0x1, P3 ;  /* 0x00000001ff4c7807 */ /* 0x000fe40001800000 */
[----:B------:R-:W-:-:S03]  /*a000*/  F2FP.BF16.F32.PACK_AB R98, RZ, R0 ;  /* 0x00000000ff62723e */ /* 0x000fc600000010ff */
[----:B------:R0:W-:Y:S01]  /*a010*/  STL.S16 [R1], R76 ;  /* 0x0000004c01007387 */ /* 0x0001e20000100600 */
        /* <DEDUP_REMOVED lines=9> */
.L_x_2667:
        /* <DEDUP_REMOVED lines=13> */
.L_x_2669:
[----:B------:R-:W-:Y:S05]  /*a180*/  BSYNC.RECONVERGENT B3 ;  /* 0x0000000000037941 */ /* 0x000fea0003800200 */
.L_x_2668:
        /* <DEDUP_REMOVED lines=41> */
[----:B------:R-:W-:Y:S01]  /*a420*/  MOV R77, R2 ;  /* 0x00000002004d7202 */ /* 0x000fe20000000f00 */
[----:B------:R-:W-:-:S07]  /*a430*/  IMAD.MOV.U32 R2, RZ, RZ, R76 ;  /* 0x000000ffff027224 */ /* 0x000fce00078e004c */
.L_x_2666:
[----:B------:R-:W-:Y:S05]  /*a440*/  BSYNC.RECONVERGENT B2 ;  /* 0x0000000000027941 */ /* 0x000fea0003800200 */
.L_x_2665:
[----:B0-----:R-:W-:Y:S01]  /*a450*/  I2FP.F32.U32 R76, R77 ;  /* 0x0000004d004c7245 */ /* 0x001fe20000201000 */
        /* <DEDUP_REMOVED lines=20> */
.L_x_2672:
        /* <DEDUP_REMOVED lines=13> */
.L_x_2674:
[----:B------:R-:W-:Y:S05]  /*a670*/  BSYNC.RECONVERGENT B3 ;  /* 0x0000000000037941 */ /* 0x000fea0003800200 */
.L_x_2673:
        /* <DEDUP_REMOVED lines=43> */
.L_x_2671:
[----:B------:R-:W-:Y:S05]  /*a930*/  BSYNC.RECONVERGENT B2 ;  /* 0x0000000000027941 */ /* 0x000fea0003800200 */
.L_x_2670:
        /* <DEDUP_REMOVED lines=11> */
[----:B------:R-:W-:-:S04]  /*a9f0*/  @P2 IMAD.U32 R77, R76, 0x10000, RZ ;  /* 0x000100004c4d2824 */ /* 0x000fc800078e00ff */
[----:B------:R-:W-:Y:S01]  /*aa00*/  FADD.FTZ R72, R72, R81 ;  /* 0x0000005148487221 */ /* 0x000fe20000010000 */
[----:B------:R-:W-:-:S03]  /*aa10*/  HFMA2 R81, -RZ, RZ, 0, 1.1920928955078125e-07 ;  /* 0x00000002ff517431 */ /* 0x000fc600000001ff */
        /* <DEDUP_REMOVED lines=13> */
.L_x_2677:
        /* <DEDUP_REMOVED lines=13> */
.L_x_2679:
[----:B------:R-:W-:Y:S05]  /*abc0*/  BSYNC.RECONVERGENT B3 ;  /* 0x0000000000037941 */ /* 0x000fea0003800200 */
.L_x_2678:
        /* <DEDUP_REMOVED lines=43> */
.L_x_2676:
[----:B------:R-:W-:Y:S05]  /*ae80*/  BSYNC.RECONVERGENT B2 ;  /* 0x0000000000027941 */ /* 0x000fea0003800200 */
.L_x_2675:
[----:B------:R-:W-:Y:S01]  /*ae90*/  I2FP.F32.U32 R77, R77 ;  /* 0x0000004d004d7245 */ /* 0x000fe20000201000 */
[----:B------:R-:W-:Y:S01]  /*aea0*/  IMAD.U32 R80, R73, 0x10000, RZ ;  /* 0x0001000049507824 */ /* 0x000fe200078e00ff */
[----:B------:R-:W-:Y:S01]  /*aeb0*/  ISETP.NE.AND P3, PT, R81, 0x1, PT ;  /* 0x000000015100780c */ /* 0x000fe20003f65270 */
[----:B------:R-:W-:Y:S01]  /*aec0*/  BSSY.RECONVERGENT B2, `(.L_x_2680) ;  /* 0x000004c000027945 */ /* 0x000fe20003800200 */
[----:B------:R-:W-:Y:S02]  /*aed0*/  HFMA2 R85, -RZ, RZ, 0, 1.1920928955078125e-07 ;  /* 0x00000002ff557431 */ /* 0x000fe400000001ff */
[----:B------:R-:W-:Y:S01]  /*aee0*/  FFMA.FTZ R77, R77, R96, 1.1641532182693481445e-10 ;  /* 0x2f0000004d4d7423 */ /* 0x000fe20000010060 */
[----:B------:R-:W-:-:S04]  /*aef0*/  FMUL.FTZ R80, R80, R104 ;  /* 0x0000006850507220 */ /* 0x000fc80000410000 */
[----:B------:R-:W-:-:S04]  /*af00*/  FSETP.GTU.FTZ.AND P4, PT, R77, R97, PT ;  /* 0x000000614d00720b */ /* 0x000fc80003f9c000 */
[----:B------:R-:W-:Y:S02]  /*af10*/  FSEL R77, R80, RZ, !P4 ;  /* 0x000000ff504d7208 */ /* 0x000fe40006000000 */
[----:B------:R-:W-:Y:S02]  /*af20*/  PLOP3.LUT P4, PT, P4, PT, PT, 0x8, 0x80 ;  /* 0x000000000080781c */ /* 0x000fe4000278e170 */
[----:B------:R-:W-:Y:S01]  /*af30*/  PRMT R80, R73, 0x7632, R80 ;  /* 0x0000763249507816 */ /* 0x000fe20000000050 */
[----:B------:R-:W-:Y:S01]  /*af40*/  IMAD.MOV.U32 R73, RZ, RZ, R5 ;  /* 0x000000ffff497224 */ /* 0x000fe200078e0005 */
        /* <DEDUP_REMOVED lines=10> */
.L_x_2682:
        /* <DEDUP_REMOVED lines=13> */
.L_x_2684:
[----:B------:R-:W-:Y:S05]  /*b0c0*/  BSYNC.RECONVERGENT B3 ;  /* 0x0000000000037941 */ /* 0x000fea0003800200 */
.L_x_2683:
        /* <DEDUP_REMOVED lines=43> */
.L_x_2681:
[----:B------:R-:W-:Y:S05]  /*b380*/  BSYNC.RECONVERGENT B2 ;  /* 0x0000000000027941 */ /* 0x000fea0003800200 */
.L_x_2680:
[----:B------:R-:W-:Y:S01]  /*b390*/  I2FP.F32.U32 R73, R73 ;  /* 0x0000004900497245 */ /* 0x000fe20000201000 */
[----:B------:R-:W-:Y:S01]  /*b3a0*/  IMAD.U32 R81, R21, 0x10000, RZ ;  /* 0x0001000015517824 */ /* 0x000fe200078e00ff */
[----:B------:R-:W-:Y:S01]  /*b3b0*/  @P2 SHF.L.U32 R88, R17, 0x10, RZ ;  /* 0x0000001011582819 */ /* 0x000fe200000006ff */
[----:B------:R-:W-:Y:S02]  /*b3c0*/  BSSY.RECONVERGENT B2, `(.L_x_2685) ;  /* 0x000004f000027945 */ /* 0x000fe40003800200 */
[----:B------:R-:W-:Y:S01]  /*b3d0*/  FFMA.FTZ R73, R73, R96, 1.1641532182693481445e-10 ;  /* 0x2f00000049497423 */ /* 0x000fe20000010060 */
[----:B------:R-:W-:-:S04]  /*b3e0*/  FMUL.FTZ R81, R81, R104 ;  /* 0x0000006851517220 */ /* 0x000fc80000410000 */
[----:B------:R-:W-:-:S04]  /*b3f0*/  FSETP.GTU.FTZ.AND P3, PT, R73, R97, PT ;  /* 0x000000614900720b */ /* 0x000fc80003f7c000 */
[----:B------:R-:W-:Y:S02]  /*b400*/  FSEL R84, R81, RZ, !P3 ;  /* 0x000000ff51547208 */ /* 0x000fe40005800000 */
[----:B------:R-:W-:Y:S02]  /*b410*/  SEL R124, RZ, 0x1, P3 ;  /* 0x00000001ff7c7807 */ /* 0x000fe40001800000 */
[----:B------:R-:W-:Y:S01]  /*b420*/  ISETP.NE.AND P3, PT, R85, 0x1, PT ;  /* 0x000000015500780c */ /* 0x000fe20003f65270 */
[----:B------:R-:W-:Y:S01]  /*b430*/  FADD.FTZ R73, R77, R84 ;  /* 0x000000544d497221 */ /* 0x000fe20000010000 */
[----:B------:R-:W-:Y:S01]  /*b440*/  IMAD.MOV.U32 R84, RZ, RZ, 0x2 ;  /* 0x00000002ff547424 */ /* 0x000fe200078e00ff */
[----:B------:R-:W-:Y:S02]  /*b450*/  MOV R81, R5 ;  /* 0x0000000500517202 */ /* 0x000fe40000000f00 */
        /* <DEDUP_REMOVED lines=12> */
.L_x_2687:
        /* <DEDUP_REMOVED lines=13> */
.L_x_2689:
[----:B------:R-:W-:Y:S05]  /*b5f0*/  BSYNC.RECONVERGENT B3 ;  /* 0x0000000000037941 */ /* 0x000fea0003800200 */
.L_x_2688:
        /* <DEDUP_REMOVED lines=43> */
.L_x_2686:
[----:B------:R-:W-:Y:S05]  /*b8b0*/  BSYNC.RECONVERGENT B2 ;  /* 0x0000000000027941 */ /* 0x000fea0003800200 */
.L_x_2685:
        /* <DEDUP_REMOVED lines=21> */
.L_x_2692:
        /* <DEDUP_REMOVED lines=13> */
.L_x_2694:
[----:B------:R-:W-:Y:S05]  /*bae0*/  BSYNC.RECONVERGENT B3 ;  /* 0x0000000000037941 */ /* 0x000fea0003800200 */
.L_x_2693:
        /* <DEDUP_REMOVED lines=43> */
.L_x_2691:
[----:B------:R-:W-:Y:S05]  /*bda0*/  BSYNC.RECONVERGENT B2 ;  /* 0x0000000000027941 */ /* 0x000fea0003800200 */
.L_x_2690:
        /* <DEDUP_REMOVED lines=27> */
.L_x_2697:
        /* <DEDUP_REMOVED lines=13> */
.L_x_2699:
[----:B------:R-:W-:Y:S05]  /*c030*/  BSYNC.RECONVERGENT B3 ;  /* 0x0000000000037941 */ /* 0x000fea0003800200 */
.L_x_2698:
        /* <DEDUP_REMOVED lines=43> */
.L_x_2696:
[----:B------:R-:W-:Y:S05]  /*c2f0*/  BSYNC.RECONVERGENT B2 ;  /* 0x0000000000027941 */ /* 0x000fea0003800200 */
.L_x_2695:
[----:B------:R-:W-:Y:S01]  /*c300*/  I2FP.F32.U32 R81, R81 ;  /* 0x0000005100517245 */ /* 0x000fe20000201000 */
[----:B------:R-:W-:Y:S01]  /*c310*/  BSSY.RECONVERGENT B2, `(.L_x_2700) ;  /* 0x000004e000027945 */ /* 0x000fe20003800200 */
[C---:B------:R-:W-:Y:S01]  /*c320*/  SHF.L.U32 R84, R74.reuse, 0x10, RZ ;  /* 0x000000104a547819 */ /* 0x040fe200000006ff */
[----:B------:R-:W-:Y:S01]  /*c330*/  IMAD.MOV.U32 R91, RZ, RZ, 0x2 ;  /* 0x00000002ff5b7424 */ /* 0x000fe200078e00ff */
[----:B------:R-:W-:Y:S01]  /*c340*/  PRMT R89, R74, 0x7632, R89 ;  /* 0x000076324a597816 */ /* 0x000fe20000000059 */
        /* <DEDUP_REMOVED lines=17> */
.L_x_2702:
        /* <DEDUP_REMOVED lines=13> */
.L_x_2704:
[----:B------:R-:W-:Y:S05]  /*c530*/  BSYNC.RECONVERGENT B3 ;  /* 0x0000000000037941 */ /* 0x000fea0003800200 */
.L_x_2703:
        /* <DEDUP_REMOVED lines=43> */
.L_x_2701:
[----:B------:R-:W-:Y:S05]  /*c7f0*/  BSYNC.RECONVERGENT B2 ;  /* 0x0000000000027941 */ /* 0x000fea0003800200 */
.L_x_2700:
        /* <DEDUP_REMOVED lines=25> */
.L_x_2707:
        /* <DEDUP_REMOVED lines=13> */
.L_x_2709:
[----:B------:R-:W-:Y:S05]  /*ca60*/  BSYNC.RECONVERGENT B3 ;  /* 0x0000000000037941 */ /* 0x000fea0003800200 */
.L_x_2708:
        /* <DEDUP_REMOVED lines=41> */
[----:B------:R-:W-:Y:S01]  /*cd00*/  MOV R2, R84 ;  /* 0x0000005400027202 */ /* 0x000fe20000000f00 */
[----:B------:R-:W-:-:S07]  /*cd10*/  IMAD.MOV.U32 R90, RZ, RZ, RZ ;  /* 0x000000ffff5a7224 */ /* 0x000fce00078e00ff */
.L_x_2706:
[----:B------:R-:W-:Y:S05]  /*cd20*/  BSYNC.RECONVERGENT B2 ;  /* 0x0000000000027941 */ /* 0x000fea0003800200 */
.L_x_2705:
        /* <DEDUP_REMOVED lines=20> */
.L_x_2712:
        /* <DEDUP_REMOVED lines=13> */
.L_x_2714:
[----:B------:R-:W-:Y:S05]  /*cf40*/  BSYNC.RECONVERGENT B3 ;  /* 0x0000000000037941 */ /* 0x000fea0003800200 */
.L_x_2713:
        /* <DEDUP_REMOVED lines=39> */
[----:B------:R-:W-:-:S05]  /*d1c0*/  IMAD.WIDE.U32 R84, R85, -0x2daee0ad, RZ ;  /* 0xd2511f5355547825 */ /* 0x000fca00078e00ff */
[----:B------:R-:W-:Y:S01]  /*d1d0*/  LOP3.LUT R15, R90, UR31, R85, 0x96, !PT ;  /* 0x0000001f5a0f7c12 */ /* 0x000fe2000f8e9655 */
[----:B------:R-:W-:Y:S01]  /*d1e0*/  IMAD.MOV.U32 R85, RZ, RZ, RZ ;  /* 0x000000ffff557224 */ /* 0x000fe200078e00ff */
[----:B------:R-:W-:-:S07]  /*d1f0*/  MOV R2, R84 ;  /* 0x0000005400027202 */ /* 0x000fce0000000f00 */
.L_x_2711:
[----:B------:R-:W-:Y:S05]  /*d200*/  BSYNC.RECONVERGENT B2 ;  /* 0x0000000000027941 */ /* 0x000fea0003800200 */
.L_x_2710:
[----:B------:R-:W-:Y:S01]  /*d210*/  I2FP.F32.U32 R84, R91 ;  /* 0x0000005b00547245 */ /* 0x000fe20000201000 */
[----:B------:R-:W-:Y:S01]  /*d220*/  BSSY.RECONVERGENT B2, `(.L_x_2715) ;  /* 0x0000053000027945 */ /* 0x000fe20003800200 */
[----:B------:R-:W-:Y:S01]  /*d230*/  PRMT R90, R22, 0x7632, R90 ;  /* 0x00007632165a7816 */ /* 0x000fe2000000005a */
[----:B------:R-:W-:Y:S01]  /*d240*/  IMAD.MOV.U32 R91, RZ, RZ, 0x2 ;  /* 0x00000002ff5b7424 */ /* 0x000fe200078e00ff */
[----:B------:R-:W-:Y:S01]  /*d250*/  MOV R92, R5 ;  /* 0x00000005005c7202 */ /* 0x000fe20000000f00 */
[----:B------:R-:W-:Y:S02]  /*d260*/  FFMA.FTZ R84, R84, R96, 1.1641532182693481445e-10 ;  /* 0x2f00000054547423 */ /* 0x000fe40000010060 */
[----:B------:R-:W-:-:S03]  /*d270*/  IMAD.U32 R90, R90, 0x10000, RZ ;  /* 0x000100005a5a7824 */ /* 0x000fc600078e00ff */
[----:B------:R-:W-:Y:S01]  /*d280*/  FSETP.GTU.FTZ.AND P4, PT, R84, R97, PT ;  /* 0x000000615400720b */ /* 0x000fe20003f9c000 */
[----:B------:R-:W-:Y:S01]  /*d290*/  FMUL.FTZ R90, R90, R104 ;  /* 0x000000685a5a7220 */ /* 0x000fe20000410000 */
[----:B------:R-:W-:Y:S02]  /*d2a0*/  @P2 PRMT R84, R18, 0x7632, R84 ;  /* 0x0000763212542816 */ /* 0x000fe40000000054 */
[----:B------:R-:W-:Y:S02]  /*d2b0*/  SEL R109, RZ, 0x1, P4 ;  /* 0x00000001ff6d7807 */ /* 0x000fe40002000000 */
[----:B------:R-:W-:Y:S02]  /*d2c0*/  FSEL R90, R90, RZ, !P4 ;  /* 0x000000ff5a5a7208 */ /* 0x000fe40006000000 */
[----:B------:R-:W-:Y:S02]  /*d2d0*/  ISETP.NE.AND P4, PT, R85, 0x1, PT ;  /* 0x000000015500780c */ /* 0x000fe40003f85270 */
[----:B------:R-:W-:Y:S01]  /*d2e0*/  @P2 SHF.L.U32 R84, R84, 0x10, RZ ;  /* 0x0000001054542819 */ /* 0x000fe200000006ff */
[----:B------:R-:W-:-:S04]  /*d2f0*/  FADD.FTZ R89, R89, R90 ;  /* 0x0000005a59597221 */ /* 0x000fc80000010000 */
[----:B------:R-:W-:Y:S01]  /*d300*/  @P2 FADD.FTZ R84, R89, R84 ;  /* 0x0000005459542221 */ /* 0x000fe20000010000 */
        /* <DEDUP_REMOVED lines=11> */
.L_x_2717:
        /* <DEDUP_REMOVED lines=13> */
.L_x_2719:
[----:B------:R-:W-:Y:S05]  /*d490*/  BSYNC.RECONVERGENT B3 ;  /* 0x0000000000037941 */ /* 0x000fea0003800200 */
.L_x_2718:
        /* <DEDUP_REMOVED lines=40> */
[----:B------:R-:W-:Y:S02]  /*d720*/  HFMA2 R91, -RZ, RZ, 0, 0 ;  /* 0x00000000ff5b7431 */ /* 0x000fe400000001ff */
[----:B------:R-:W-:Y:S02]  /*d730*/  IMAD.MOV.U32 R92, RZ, RZ, R2 ;  /* 0x000000ffff5c7224 */ /* 0x000fe400078e0002 */
[----:B------:R-:W-:-:S07]  /*d740*/  IMAD.MOV.U32 R2, RZ, RZ, R90 ;  /* 0x000000ffff027224 */ /* 0x000fce00078e005a */
.L_x_2716:
[----:B------:R-:W-:Y:S05]  /*d750*/  BSYNC.RECONVERGENT B2 ;  /* 0x0000000000027941 */ /* 0x000fea0003800200 */
.L_x_2715:
[----:B------:R-:W0:Y:S01]  /*d760*/  LDC R95, c[0x0][0x404] ;  /* 0x00010100ff5f7b82 */ /* 0x000e220000000800 */
        /* <DEDUP_REMOVED lines=8> */
[----:B0-----:R-:W-:Y:S02]  /*d7f0*/  FSETP.GTU.FTZ.AND P4, PT, R85, R95, PT ;  /* 0x0000005f5500720b */ /* 0x001fe40003f9c000 */
        /* <DEDUP_REMOVED lines=12> */
.L_x_2722:
        /* <DEDUP_REMOVED lines=13> */
.L_x_2724:
[----:B------:R-:W-:Y:S05]  /*d990*/  BSYNC.RECONVERGENT B3 ;  /* 0x0000000000037941 */ /* 0x000fea0003800200 */
.L_x_2723:
        /* <DEDUP_REMOVED lines=40> */
[----:B------:R-:W-:Y:S02]  /*dc20*/  IMAD.MOV.U32 R2, RZ, RZ, R90 ;  /* 0x000000ffff027224 */ /* 0x000fe400078e005a */
[----:B------:R-:W-:Y:S01]  /*dc30*/  HFMA2 R90, -RZ, RZ, 0, 0 ;  /* 0x00000000ff5a7431 */ /* 0x000fe200000001ff */
[----:B------:R-:W-:-:S07]  /*dc40*/  LOP3.LUT R15, R92, UR31, R91, 0x96, !PT ;  /* 0x0000001f5c0f7c12 */ /* 0x000fce000f8e965b */
.L_x_2721:
[----:B------:R-:W-:Y:S05]  /*dc50*/  BSYNC.RECONVERGENT B2 ;  /* 0x0000000000027941 */ /* 0x000fea0003800200 */
.L_x_2720:
[----:B------:R-:W-:Y:S01]  /*dc60*/  I2FP.F32.U32 R85, R85 ;  /* 0x0000005500557245 */ /* 0x000fe20000201000 */
[----:B------:R-:W-:Y:S01]  /*dc70*/  IMAD.MOV.U32 R91, RZ, RZ, 0x2f800000 ;  /* 0x2f800000ff5b7424 */ /* 0x000fe200078e00ff */
[----:B------:R-:W-:Y:S03]  /*dc80*/  BSSY.RECONVERGENT B2, `(.L_x_2725) ;  /* 0x0000051000027945 */ /* 0x000fe60003800200 */
        /* <DEDUP_REMOVED lines=8> */
[----:B------:R-:W-:Y:S02]  /*dd10*/  @P2 SHF.L.U32 R92, R19, 0x10, RZ ;  /* 0x00000010135c2819 */ /* 0x000fe400000006ff */
[----:B------:R-:W-:-:S03]  /*dd20*/  MOV R91, R5 ;  /* 0x00000005005b7202 */ /* 0x000fc60000000f00 */
[--C-:B------:R-:W-:Y:S01]  /*dd30*/  @P2 FADD.FTZ R85, R92, R75.reuse ;  /* 0x0000004b5c552221 */ /* 0x100fe20000010000 */
[----:B------:R-:W-:Y:S02]  /*dd40*/  @!P2 IMAD.MOV.U32 R85, RZ, RZ, R75 ;  /* 0x000000ffff55a224 */ /* 0x000fe400078e004b */
        /* <DEDUP_REMOVED lines=11> */
.L_x_2727:
        /* <DEDUP_REMOVED lines=13> */
.L_x_2729:
[----:B------:R-:W-:Y:S05]  /*ded0*/  BSYNC.RECONVERGENT B3 ;  /* 0x0000000000037941 */ /* 0x000fea0003800200 */
.L_x_2728:
        /* <DEDUP_REMOVED lines=43> */
.L_x_2726:
[----:B------:R-:W-:Y:S05]  /*e190*/  BSYNC.RECONVERGENT B2 ;  /* 0x0000000000027941 */ /* 0x000fea0003800200 */
.L_x_2725:
[----:B------:R-:W0:Y:S01]  /*e1a0*/  LDC R93, c[0x0][0x408] ;  /* 0x00010200ff5d7b82 */ /* 0x000e220000000800 */
[----:B------:R-:W-:Y:S01]  /*e1b0*/  I2FP.F32.U32 R90, R91 ;  /* 0x0000005b005a7245 */ /* 0x000fe20000201000 */
[----:B------:R-:W-:Y:S01]  /*e1c0*/  IMAD.MOV.U32 R96, RZ, RZ, 0x2f800000 ;  /* 0x2f800000ff607424 */ /* 0x000fe200078e00ff */
[----:B------:R-:W-:Y:S01]  /*e1d0*/  ISETP.NE.AND P6, PT, R92, 0x1, PT ;  /* 0x000000015c00780c */ /* 0x000fe20003fc5270 */
[----:B------:R-:W-:Y:S01]  /*e1e0*/  IMAD.U32 R94, R94, 0x10000, RZ ;  /* 0x000100005e5e7824 */ /* 0x000fe200078e00ff */
[----:B------:R-:W-:Y:S01]  /*e1f0*/  BSSY.RECONVERGENT B2, `(.L_x_2730) ;  /* 0x000004c000027945 */ /* 0x000fe20003800200 */
[----:B------:R-:W-:Y:S01]  /*e200*/  FFMA.FTZ R90, R90, R96, 1.1641532182693481445e-10 ;  /* 0x2f0000005a5a7423 */ /* 0x000fe20000010060 */
[----:B------:R-:W-:-:S04]  /*e210*/  IMAD.MOV.U32 R91, RZ, RZ, R5 ;  /* 0x000000ffff5b7224 */ /* 0x000fc800078e0005 */
[----:B------:R-:W-:Y:S01]  /*e220*/  FSETP.GTU.FTZ.AND P5, PT, R90, R95, PT ;  /* 0x0000005f5a00720b */ /* 0x000fe20003fbc000 */
[----:B------:R-:W-:Y:S02]  /*e230*/  HFMA2 R90, -RZ, RZ, 0, 1.1920928955078125e-07 ;  /* 0x00000002ff5a7431 */ /* 0x000fe400000001ff */
[----:B0-----:R-:W-:-:S05]  /*e240*/  FMUL.FTZ R94, R94, R93 ;  /* 0x0000005d5e5e7220 */ /* 0x001fca0000410000 */
        /* <DEDUP_REMOVED lines=11> */
.L_x_2732:
        /* <DEDUP_REMOVED lines=15> */
.L_x_2734:
[----:B------:R-:W-:Y:S05]  /*e3f0*/  BSYNC.RECONVERGENT B3 ;  /* 0x0000000000037941 */ /* 0x000fea0003800200 */
.L_x_2733:
        /* <DEDUP_REMOVED lines=43> */
.L_x_2731:
[----:B------:R-:W-:Y:S05]  /*e6b0*/  BSYNC.RECONVERGENT B2 ;  /* 0x0000000000027941 */ /* 0x000fea0003800200 */
.L_x_2730:
[----:B------:R-:W0:Y:S01]  /*e6c0*/  LDC R96, c[0x0][0x408] ;  /* 0x00010200ff607b82 */ /* 0x000e220000000800 */
[----:B------:R-:W-:Y:S01]  /*e6d0*/  I2FP.F32.U32 R91, R91 ;  /* 0x0000005b005b7245 */ /* 0x000fe20000201000 */
[----:B------:R-:W-:Y:S01]  /*e6e0*/  IMAD.MOV.U32 R97, RZ, RZ, 0x2f800000 ;  /* 0x2f800000ff617424 */ /* 0x000fe200078e00ff */
[----:B------:R-:W-:Y:S02]  /*e6f0*/  PRMT R92, R23, 0x7632, R92 ;  /* 0x00007632175c7816 */ /* 0x000fe4000000005c */
[----:B------:R-:W-:Y:S01]  /*e700*/  PRMT R74, R74, 0x5410, R89 ;  /* 0x000054104a4a7816 */ /* 0x000fe20000000059 */
[----:B------:R-:W-:Y:S01]  /*e710*/  FFMA.FTZ R91, R91, R97, 1.1641532182693481445e-10 ;  /* 0x2f0000005b5b7423 */ /* 0x000fe20000010061 */
[----:B------:R-:W-:Y:S02]  /*e720*/  SHF.L.U32 R92, R92, 0x10, RZ ;  /* 0x000000105c5c7819 */ /* 0x000fe400000006ff */
[----:B------:R-:W-:Y:S02]  /*e730*/  PRMT R73, R73, 0x5410, R88 ;  /* 0x0000541049497816 */ /* 0x000fe40000000058 */
[----:B------:R-:W-:-:S02]  /*e740*/  FSETP.GTU.FTZ.AND P6, PT, R91, R95, PT ;  /* 0x0000005f5b00720b */ /* 0x000fc40003fdc000 */
[----:B------:R-:W-:Y:S01]  /*e750*/  PRMT R72, R98, 0x5410, R72 ;  /* 0x0000541062487816 */ /* 0x000fe20000000048 */
[----:B0-----:R-:W-:-:S05]  /*e760*/  FMUL.FTZ R92, R92, R96 ;  /* 0x000000605c5c7220 */ /* 0x001fca0000410000 */
[----:B------:R-:W-:Y:S02]  /*e770*/  FSEL R91, R92, RZ, !P6 ;  /* 0x000000ff5c5b7208 */ /* 0x000fe40007000000 */
[----:B------:R-:W-:-:S03]  /*e780*/  MOV R92, R2 ;  /* 0x00000002005c7202 */ /* 0x000fc60000000f00 */
[--C-:B------:R-:W-:Y:S01]  /*e790*/  FADD.FTZ R94, R94, R91.reuse ;  /* 0x0000005b5e5e7221 */ /* 0x100fe20000010000 */
[----:B------:R-:W-:-:S05]  /*e7a0*/  @P2 PRMT R91, R19, 0x7632, R91 ;  /* 0x00007632135b2816 */ /* 0x000fca000000005b */
[----:B------:R-:W-:-:S04]  /*e7b0*/  @P2 IMAD.U32 R91, R91, 0x10000, RZ ;  /* 0x000100005b5b2824 */ /* 0x000fc800078e00ff */
[----:B------:R-:W-:Y:S01]  /*e7c0*/  @P2 FADD.FTZ R91, R94, R91 ;  /* 0x0000005b5e5b2221 */ /* 0x000fe20000010000 */
[----:B------:R-:W-:Y:S01]  /*e7d0*/  @!P2 IMAD.MOV.U32 R91, RZ, RZ, R94 ;  /* 0x000000ffff5ba224 */ /* 0x000fe200078e005e */
[----:B------:R-:W-:-:S04]  /*e7e0*/  SEL R94, RZ, 0x1, P6 ;  /* 0x00000001ff5e7807 */ /* 0x000fc80003000000 */
[----:B------:R-:W-:Y:S02]  /*e7f0*/  F2FP.BF16.F32.PACK_AB R93, RZ, R91 ;  /* 0x0000005bff5d723e */ /* 0x000fe400000010ff */
[----:B------:R-:W-:Y:S02]  /*e800*/  PRMT R2, R94, 0x7610, R2 ;  /* 0x000076105e027816 */ /* 0x000fe40000000002 */
[----:B------:R-:W-:Y:S01]  /*e810*/  PRMT R75, R75, 0x5410, R93 ;  /* 0x000054104b4b7816 */ /* 0x000fe2000000005d */
[----:B------:R-:W-:Y:S06]  /*e820*/  BRA `(.L_x_2735) ;  /* 0x00000028009c7947 */ /* 0x000fec0003800000 */
.L_x_2654:
        /* <DEDUP_REMOVED lines=16> */
.L_x_2738:
        /* <DEDUP_REMOVED lines=13> */
.L_x_2740:
[----:B------:R-:W-:Y:S05]  /*ea00*/  BSYNC.RECONVERGENT B3 ;  /* 0x0000000000037941 */ /* 0x000fea0003800200 */
.L_x_2739:
        /* <DEDUP_REMOVED lines=42> */
.L_x_2737:
[----:B------:R-:W-:Y:S05]  /*ecb0*/  BSYNC.RECONVERGENT B2 ;  /* 0x0000000000027941 */ /* 0x000fea0003800200 */
.L_x_2736:
        /* <DEDUP_REMOVED lines=28> */
.L_x_2743:
        /* <DEDUP_REMOVED lines=13> */
.L_x_2745:
[----:B------:R-:W-:Y:S05]  /*ef50*/  BSYNC.RECONVERGENT B3 ;  /* 0x0000000000037941 */ /* 0x000fea0003800200 */
.L_x_2744:
        /* <DEDUP_REMOVED lines=43> */
.L_x_2742:
[----:B------:R-:W-:Y:S05]  /*f210*/  BSYNC.RECONVERGENT B2 ;  /* 0x0000000000027941 */ /* 0x000fea0003800200 */
.L_x_2741:
[----:B------:R-:W-:Y:S01]  /*f220*/  I2FP.F32.U32 R76, R77 ;  /* 0x0000004d004c7245 */ /* 0x000fe20000201000 */
[----:B------:R-:W-:Y:S01]  /*f230*/  IMAD.U32 R72, R72, 0x10000, RZ ;  /* 0x0001000048487824 */ /* 0x000fe200078e00ff */
[----:B------:R-:W-:Y:S01]  /*f240*/  ISETP.NE.AND P4, PT, R81, 0x1, PT ;  /* 0x000000015100780c */ /* 0x000fe20003f85270 */
[----:B------:R-:W-:Y:S01]  /*f250*/  BSSY.RECONVERGENT B2, `(.L_x_2746) ;  /* 0x000004f000027945 */ /* 0x000fe20003800200 */
[----:B------:R-:W-:Y:S01]  /*f260*/  @P2 PRMT R77, R16, 0x7632, R77 ;  /* 0x00007632104d2816 */ /* 0x000fe2000000004d */
[----:B------:R-:W-:Y:S01]  /*f270*/  FFMA.FTZ R76, R76, R96, 1.1641532182693481445e-10 ;  /* 0x2f0000004c4c7423 */ /* 0x000fe20000010060 */
[----:B------:R-:W-:Y:S01]  /*f280*/  FMUL.FTZ R72, R72, R94 ;  /* 0x0000005e48487220 */ /* 0x000fe20000410000 */
[----:B------:R-:W-:Y:S02]  /*f290*/  HFMA2 R85, -RZ, RZ, 0, 1.1920928955078125e-07 ;  /* 0x00000002ff557431 */ /* 0x000fe400000001ff */
[----:B------:R-:W-:Y:S01]  /*f2a0*/  @P2 IMAD.U32 R77, R77, 0x10000, RZ ;  /* 0x000100004d4d2824 */ /* 0x000fe200078e00ff */
        /* <DEDUP_REMOVED lines=16> */
.L_x_2748:
        /* <DEDUP_REMOVED lines=13> */
.L_x_2750:
[----:B------:R-:W-:Y:S05]  /*f480*/  BSYNC.RECONVERGENT B3 ;  /* 0x0000000000037941 */ /* 0x000fea0003800200 */
.L_x_2749:
        /* <DEDUP_REMOVED lines=43> */
.L_x_2747:
[----:B------:R-:W-:Y:S05]  /*f740*/  BSYNC.RECONVERGENT B2 ;  /* 0x0000000000027941 */ /* 0x000fea0003800200 */
.L_x_2746:
[----:B------:R-:W-:Y:S01]  /*f750*/  I2FP.F32.U32 R77, R77 ;  /* 0x0000004d004d7245 */ /* 0x000fe20000201000 */
[----:B------:R-:W-:Y:S01]  /*f760*/  IMAD.U32 R80, R73, 0x10000, RZ ;  /* 0x0001000049507824 */ /* 0x000fe200078e00ff */
[----:B------:R-:W-:Y:S01]  /*f770*/  ISETP.NE.AND P3, PT, R85, 0x1, PT ;  /* 0x000000015500780c */ /* 0x000fe20003f65270 */
[----:B------:R-:W-:Y:S01]  /*f780*/  BSSY.RECONVERGENT B2, `(.L_x_2751) ;  /* 0x000004f000027945 */ /* 0x000fe20003800200 */
[----:B------:R-:W-:Y:S01]  /*f790*/  @P2 SHF.L.U32 R84, R17, 0x10, RZ ;  /* 0x0000001011542819 */ /* 0x000fe200000006ff */
[----:B------:R-:W-:Y:S01]  /*f7a0*/  FFMA.FTZ R77, R77, R96, 1.1641532182693481445e-10 ;  /* 0x2f0000004d4d7423 */ /* 0x000fe20000010060 */
[----:B------:R-:W-:Y:S01]  /*f7b0*/  FMUL.FTZ R80, R80, R94 ;  /* 0x0000005e50507220 */ /* 0x000fe20000410000 */
[----:B------:R-:W-:Y:S01]  /*f7c0*/  PRMT R73, R73, 0x7632, R73 ;  /* 0x0000763249497816 */ /* 0x000fe20000000049 */
[----:B------:R-:W-:Y:S02]  /*f7d0*/  IMAD.MOV.U32 R81, RZ, RZ, R5 ;  /* 0x000000ffff517224 */ /* 0x000fe400078e0005 */
        /* <DEDUP_REMOVED lines=16> */
.L_x_2753:
        /* <DEDUP_REMOVED lines=13> */
.L_x_2755:
[----:B------:R-:W-:Y:S05]  /*f9b0*/  BSYNC.RECONVERGENT B3 ;  /* 0x0000000000037941 */ /* 0x000fea0003800200 */
.L_x_2754:
        /* <DEDUP_REMOVED lines=40> */
[----:B------:R-:W-:Y:S01]  /*fc40*/  IMAD.MOV.U32 R84, RZ, RZ, RZ ;  /* 0x000000ffff547224 */ /* 0x000fe200078e00ff */
[----:B------:R-:W-:Y:S01]  /*fc50*/  MOV R81, R88 ;  /* 0x0000005800517202 */ /* 0x000fe20000000f00 */
[----:B------:R-:W-:-:S07]  /*fc60*/  IMAD.MOV.U32 R88, RZ, RZ, R80 ;  /* 0x000000ffff587224 */ /* 0x000fce00078e0050 */
.L_x_2752:
[----:B------:R-:W-:Y:S05]  /*fc70*/  BSYNC.RECONVERGENT B2 ;  /* 0x0000000000027941 */ /* 0x000fea0003800200 */
.L_x_2751:
[----:B------:R-:W-:Y:S01]  /*fc80*/  I2FP.F32.U32 R80, R81 ;  /* 0x0000005100507245 */ /* 0x000fe20000201000 */
[----:B------:R-:W-:Y:S01]  /*fc90*/  BSSY.RECONVERGENT B2, `(.L_x_2756) ;  /* 0x0000051000027945 */ /* 0x000fe20003800200 */
[----:B------:R-:W-:Y:S01]  /*fca0*/  SHF.L.U32 R73, R73, 0x10, RZ ;  /* 0x0000001049497819 */ /* 0x000fe200000006ff */
[----:B------:R-:W-:Y:S02]  /*fcb0*/  IMAD.MOV.U32 R91, RZ, RZ, 0x2 ;  /* 0x00000002ff5b7424 */ /* 0x000fe400078e00ff */
[----:B------:R-:W-:Y:S02]  /*fcc0*/  FFMA.FTZ R80, R80, R96, 1.1641532182693481445e-10 ;  /* 0x2f00000050507423 */ /* 0x000fe40000010060 */
[----:B------:R-:W-:-:S03]  /*fcd0*/  FMUL.FTZ R73, R73, R94 ;  /* 0x0000005e49497220 */ /* 0x000fc60000410000 */
[----:B------:R-:W-:Y:S02]  /*fce0*/  FSETP.GTU.FTZ.AND P3, PT, R80, R98, PT ;  /* 0x000000625000720b */ /* 0x000fe40003f7c000 */
[----:B------:R-:W-:-:S05]  /*fcf0*/  @P2 PRMT R80, R17, 0x7632, R80 ;  /* 0x0000763211502816 */ /* 0x000fca0000000050 */
[----:B------:R-:W-:Y:S01]  /*fd00*/  @P2 IMAD.U32 R81, R80, 0x10000, RZ ;  /* 0x0001000050512824 */ /* 0x000fe200078e00ff */
[----:B------:R-:W-:Y:S02]  /*fd10*/  FSEL R80, R73, RZ, !P3 ;  /* 0x000000ff49507208 */ /* 0x000fe40005800000 */
[----:B------:R-:W-:-:S03]  /*fd20*/  PLOP3.LUT P3, PT, P3, PT, PT, 0x8, 0x80 ;  /* 0x000000000080781c */ /* 0x000fc60001f6e170 */
[----:B------:R-:W-:Y:S01]  /*fd30*/  @P2 FADD.FTZ R80, R81, R80 ;  /* 0x0000005051502221 */ /* 0x000fe20000010000 */
[----:B------:R-:W-:Y:S02]  /*fd40*/  P2R R105, PR, RZ, 0x8 ;  /* 0x00000008ff697803 */ /* 0x000fe40000000000 */
[----:B------:R-:W-:Y:S02]  /*fd50*/  ISETP.NE.AND P3, PT, R84, 0x1, PT ;  /* 0x000000015400780c */ /* 0x000fe40003f65270 */
[----:B------:R-:W-:Y:S02]  /*fd60*/  F2FP.BF16.F32.PACK_AB R73, RZ, R80 ;  /* 0x00000050ff49723e */ /* 0x000fe400000010ff */
[----:B------:R-:W-:-:S09]  /*fd70*/  MOV R81, R5 ;  /* 0x0000000500517202 */ /* 0x000fd20000000f00 */
        /* <DEDUP_REMOVED lines=9> */
.L_x_2758:
        /* <DEDUP_REMOVED lines=13> */
.L_x_2760:
[----:B------:R-:W-:Y:S05]  /*fee0*/  BSYNC.RECONVERGENT B3 ;  /* 0x0000000000037941 */ /* 0x000fea0003800200 */
.L_x_2759:
        /* <DEDUP_REMOVED lines=37> */
[----:B------:R-:W-:-:S05]  /*10140*/  IMAD.WIDE.U32 R84, R85, -0x326172a9, RZ ;  /* 0xcd9e8d5755547825 */ /* 0x000fca00078e00ff */
[----:B------:R-:W-:Y:S02]  /*10150*/  LOP3.LUT R7, R92, UR30, R85, 0x96, !PT ;  /* 0x0000001e5c077c12 */ /* 0x000fe4000f8e9655 */
[----:B------:R-:W-:Y:S01]  /*10160*/  MOV R5, R84 ;  /* 0x0000005400057202 */ /* 0x000fe20000000f00 */
[----:B------:R-:W-:-:S04]  /*10170*/  IMAD.WIDE.U32 R84, R15, -0x2daee0ad, RZ ;  /* 0xd2511f530f547825 */ /* 0x000fc800078e00ff */
[----:B------:R-:W-:Y:S01]  /*10180*/  IMAD.MOV.U32 R88, RZ, RZ, R84 ;  /* 0x000000ffff587224 */ /* 0x000fe200078e0054 */
[----:B------:R-:W-:-:S07]  /*10190*/  LOP3.LUT R15, R90, UR31, R85, 0x96, !PT ;  /* 0x0000001f5a0f7c12 */ /* 0x000fce000f8e9655 */
.L_x_2757:
[----:B------:R-:W-:Y:S05]  /*101a0*/  BSYNC.RECONVERGENT B2 ;  /* 0x0000000000027941 */ /* 0x000fea0003800200 */
.L_x_2756:
[----:B------:R-:W-:Y:S01]  /*101b0*/  I2FP.F32.U32 R81, R81 ;  /* 0x0000005100517245 */ /* 0x000fe20000201000 */
[----:B------:R-:W-:Y:S01]  /*101c0*/  IMAD.U32 R84, R74, 0x10000, RZ ;  /* 0x000100004a547824 */ /* 0x000fe200078e00ff */
[----:B------:R-:W-:Y:S01]  /*101d0*/  BSSY.RECONVERGENT B2, `(.L_x_2761) ;  /* 0x0000050000027945 */ /* 0x000fe20003800200 */
[----:B------:R-:W-:Y:S02]  /*101e0*/  HFMA2 R90, -RZ, RZ, 0, 1.1920928955078125e-07 ;  /* 0x00000002ff5a7431 */ /* 0x000fe400000001ff */
[----:B------:R-:W-:Y:S02]  /*101f0*/  IMAD.MOV.U32 R85, RZ, RZ, R5 ;  /* 0x000000ffff557224 */ /* 0x000fe400078e0005 */
[----:B------:R-:W-:Y:S01]  /*10200*/  FFMA.FTZ R81, R81, R96, 1.1641532182693481445e-10 ;  /* 0x2f00000051517423 */ /* 0x000fe20000010060 */
[----:B------:R-:W-:-:S04]  /*10210*/  FMUL.FTZ R84, R84, R94 ;  /* 0x0000005e54547220 */ /* 0x000fc80000410000 */
[----:B------:R-:W-:-:S04]  /*10220*/  FSETP.GTU.FTZ.AND P3, PT, R81, R98, PT ;  /* 0x000000625100720b */ /* 0x000fc80003f7c000 */
[----:B------:R-:W-:Y:S01]  /*10230*/  FSEL R81, R84, RZ, !P3 ;  /* 0x000000ff54517208 */ /* 0x000fe20005800000 */
[----:B------:R-:W-:Y:S01]  /*10240*/  @P2 IMAD.U32 R84, R18, 0x10000, RZ ;  /* 0x0001000012542824 */ /* 0x000fe200078e00ff */
[----:B------:R-:W-:-:S03]  /*10250*/  PLOP3.LUT P3, PT, P3, PT, PT, 0x8, 0x80 ;  /* 0x000000000080781c */ /* 0x000fc60001f6e170 */
[----:B------:R-:W-:Y:S01]  /*10260*/  @P2 FADD.FTZ R81, R84, R81 ;  /* 0x0000005154512221 */ /* 0x000fe20000010000 */
[----:B------:R-:W-:Y:S02]  /*10270*/  P2R R99, PR, RZ, 0x8 ;  /* 0x00000008ff637803 */ /* 0x000fe40000000000 */
[----:B------:R-:W-:Y:S02]  /*10280*/  ISETP.NE.AND P3, PT, R91, 0x1, PT ;  /* 0x000000015b00780c */ /* 0x000fe40003f65270 */
[----:B------:R-:W-:Y:S02]  /*10290*/  PRMT R84, R74, 0x7632, R84 ;  /* 0x000076324a547816 */ /* 0x000fe40000000054 */
[----:B------:R-:W-:-:S09]  /*102a0*/  F2FP.BF16.F32.PACK_AB R74, RZ, R81 ;  /* 0x00000051ff4a723e */ /* 0x000fd200000010ff */
        /* <DEDUP_REMOVED lines=9> */
.L_x_2763:
        /* <DEDUP_REMOVED lines=13> */
.L_x_2765:
[----:B------:R-:W-:Y:S05]  /*10410*/  BSYNC.RECONVERGENT B3 ;  /* 0x0000000000037941 */ /* 0x000fea0003800200 */
.L_x_2764:
        /* <DEDUP_REMOVED lines=43> */
.L_x_2762:
[----:B------:R-:W-:Y:S05]  /*106d0*/  BSYNC.RECONVERGENT B2 ;  /* 0x0000000000027941 */ /* 0x000fea0003800200 */
.L_x_2761:
[----:B------:R-:W0:Y:S01]  /*106e0*/  LDC R92, c[0x0][0x408] ;  /* 0x00010200ff5c7b82 */ /* 0x000e220000000800 */
[----:B------:R-:W-:Y:S01]  /*106f0*/  I2FP.F32.U32 R85, R85 ;  /* 0x0000005500557245 */ /* 0x000fe20000201000 */
[----:B------:R-:W-:Y:S01]  /*10700*/  IMAD.MOV.U32 R93, RZ, RZ, 0x2f800000 ;  /* 0x2f800000ff5d7424 */ /* 0x000fe200078e00ff */
[----:B------:R-:W-:Y:S01]  /*10710*/  SHF.L.U32 R91, R84, 0x10, RZ ;  /* 0x00000010545b7819 */ /* 0x000fe200000006ff */
[----:B------:R-:W-:Y:S01]  /*10720*/  BSSY.RECONVERGENT B2, `(.L_x_2766) ;  /* 0x000004f000027945 */ /* 0x000fe20003800200 */
[----:B------:R-:W-:Y:S01]  /*10730*/  ISETP.NE.AND P4, PT, R90, 0x1, PT ;  /* 0x000000015a00780c */ /* 0x000fe20003f85270 */
[----:B------:R-:W-:Y:S01]  /*10740*/  FFMA.FTZ R84, R85, R93, 1.1641532182693481445e-10 ;  /* 0x2f00000055547423 */ /* 0x000fe2000001005d */
[----:B------:R-:W-:-:S04]  /*10750*/  @P2 PRMT R85, R18, 0x7632, R85 ;  /* 0x0000763212552816 */ /* 0x000fc80000000055 */
[----:B------:R-:W-:Y:S01]  /*10760*/  FSETP.GTU.FTZ.AND P3, PT, R84, R98, PT ;  /* 0x000000625400720b */ /* 0x000fe20003f7c000 */
[----:B------:R-:W-:Y:S02]  /*10770*/  @P2 IMAD.U32 R85, R85, 0x10000, RZ ;  /* 0x0001000055552824 */ /* 0x000fe400078e00ff */
[----:B0-----:R-:W-:Y:S01]  /*10780*/  FMUL.FTZ R91, R91, R92 ;  /* 0x0000005c5b5b7220 */ /* 0x001fe20000410000 */
[----:B------:R-:W-:-:S04]  /*10790*/  IMAD.MOV.U32 R92, RZ, RZ, 0x2 ;  /* 0x00000002ff5c7424 */ /* 0x000fc800078e00ff */
        /* <DEDUP_REMOVED lines=14> */
.L_x_2768:
        /* <DEDUP_REMOVED lines=13> */
.L_x_2770:
[----:B------:R-:W-:Y:S05]  /*10950*/  BSYNC.RECONVERGENT B3 ;  /* 0x0000000000037941 */ /* 0x000fea0003800200 */
.L_x_2769:
        /* <DEDUP_REMOVED lines=43> */
.L_x_2767:
[----:B------:R-:W-:Y:S05]  /*10c10*/  BSYNC.RECONVERGENT B2 ;  /* 0x0000000000027941 */ /* 0x000fea0003800200 */
.L_x_2766:
[----:B------:R-:W0:Y:S01]  /*10c20*/  LDC R93, c[0x0][0x408] ;  /* 0x00010200ff5d7b82 */ /* 0x000e220000000800 */
[----:B------:R-:W-:Y:S01]  /*10c30*/  I2FP.F32.U32 R85, R85 ;  /* 0x0000005500557245 */ /* 0x000fe20000201000 */
[----:B------:R-:W-:Y:S01]  /*10c40*/  IMAD.MOV.U32 R90, RZ, RZ, 0x2f800000 ;  /* 0x2f800000ff5a7424 */ /* 0x000fe200078e00ff */
[----:B------:R-:W-:Y:S01]  /*10c50*/  ISETP.NE.AND P5, PT, R92, 0x1, PT ;  /* 0x000000015c00780c */ /* 0x000fe20003fa5270 */
[----:B------:R-:W-:Y:S01]  /*10c60*/  BSSY.RECONVERGENT B2, `(.L_x_2771) ;  /* 0x0000050000027945 */ /* 0x000fe20003800200 */
[----:B------:R-:W-:Y:S01]  /*10c70*/  PRMT R98, R75, 0x7632, R98 ;  /* 0x000076324b627816 */ /* 0x000fe20000000062 */
[----:B------:R-:W-:Y:S01]  /*10c80*/  FFMA.FTZ R85, R85, R90, 1.1641532182693481445e-10 ;  /* 0x2f00000055557423 */ /* 0x000fe2000001005a */
[----:B------:R-:W-:Y:S01]  /*10c90*/  IMAD.U32 R90, R75, 0x10000, RZ ;  /* 0x000100004b5a7824 */ /* 0x000fe200078e00ff */
[----:B------:R-:W1:Y:S03]  /*10ca0*/  LDC R91, c[0x0][0x404] ;  /* 0x00010100ff5b7b82 */ /* 0x000e660000000800 */
[----:B0-----:R-:W-:Y:S01]  /*10cb0*/  FMUL.FTZ R90, R90, R93 ;  /* 0x0000005d5a5a7220 */ /* 0x001fe20000410000 */
[----:B-1----:R-:W-:Y:S01]  /*10cc0*/  FSETP.GTU.FTZ.AND P4, PT, R85, R91, PT ;  /* 0x0000005b5500720b */ /* 0x002fe20003f9c000 */
[----:B------:R-:W-:-:S03]  /*10cd0*/  IMAD.MOV.U32 R91, RZ, RZ, R5 ;  /* 0x000000ffff5b7224 */ /* 0x000fc600078e0005 */
[----:B------:R-:W-:Y:S02]  /*10ce0*/  FSEL R85, R90, RZ, !P4 ;  /* 0x000000ff5a557208 */ /* 0x000fe40006000000 */
[----:B------:R-:W-:Y:S02]  /*10cf0*/  @P2 SHF.L.U32 R90, R19, 0x10, RZ ;  /* 0x00000010135a2819 */ /* 0x000fe400000006ff */
        /* <DEDUP_REMOVED lines=13> */
.L_x_2773:
        /* <DEDUP_REMOVED lines=13> */
.L_x_2775:
[----:B------:R-:W-:Y:S05]  /*10ea0*/  BSYNC.RECONVERGENT B3 ;  /* 0x0000000000037941 */ /* 0x000fea0003800200 */
.L_x_2774:
        /* <DEDUP_REMOVED lines=41> */
[----:B------:R-:W-:Y:S02]  /*11140*/  IMAD.MOV.U32 R88, RZ, RZ, R90 ;  /* 0x000000ffff587224 */ /* 0x000fe400078e005a */
[----:B------:R-:W-:-:S07]  /*11150*/  IMAD.MOV.U32 R90, RZ, RZ, RZ ;  /* 0x000000ffff5a7224 */ /* 0x000fce00078e00ff */
.L_x_2772:
[----:B------:R-:W-:Y:S05]  /*11160*/  BSYNC.RECONVERGENT B2 ;  /* 0x0000000000027941 */ /* 0x000fea0003800200 */
.L_x_2771:
[----:B------:R-:W-:Y:S01]  /*11170*/  HFMA2 R96, -RZ, RZ, 0.1171875, 0 ;  /* 0x2f800000ff607431 */ /* 0x000fe200000001ff */
[----:B------:R-:W-:Y:S01]  /*11180*/  I2FP.F32.U32 R91, R91 ;  /* 0x0000005b005b7245 */ /* 0x000fe20000201000 */
[----:B------:R-:W0:Y:S01]  /*11190*/  LDC R97, c[0x0][0x408] ;  /* 0x00010200ff617b82 */ /* 0x000e220000000800 */
[----:B------:R-:W-:Y:S01]  /*111a0*/  IMAD.U32 R98, R98, 0x10000, RZ ;  /* 0x0001000062627824 */ /* 0x000fe200078e00ff */
[----:B------:R-:W-:Y:S02]  /*111b0*/  @P2 PRMT R92, R19, 0x7632, R92 ;  /* 0x00007632135c2816 */ /* 0x000fe4000000005c */
[----:B------:R-:W-:Y:S01]  /*111c0*/  FFMA.FTZ R91, R91, R96, 1.1641532182693481445e-10 ;  /* 0x2f0000005b5b7423 */ /* 0x000fe20000010060 */
[----:B------:R-:W-:Y:S02]  /*111d0*/  PRMT R74, R74, 0x5410, R94 ;  /* 0x000054104a4a7816 */ /* 0x000fe4000000005e */
[----:B------:R-:W-:Y:S01]  /*111e0*/  @P2 IMAD.U32 R92, R92, 0x10000, RZ ;  /* 0x000100005c5c2824 */ /* 0x000fe200078e00ff */
[----:B------:R-:W1:Y:S01]  /*111f0*/  LDC R96, c[0x0][0x404] ;  /* 0x00010100ff607b82 */ /* 0x000e620000000800 */
[----:B------:R-:W-:-:S02]  /*11200*/  PRMT R73, R89, 0x5410, R73 ;  /* 0x0000541059497816 */ /* 0x000fc40000000049 */
[----:B------:R-:W-:Y:S01]  /*11210*/  PRMT R72, R95, 0x5410, R72 ;  /* 0x000054105f487816 */ /* 0x000fe20000000048 */
[----:B0-----:R-:W-:Y:S01]  /*11220*/  FMUL.FTZ R98, R98, R97 ;  /* 0x0000006162627220 */ /* 0x001fe20000410000 */
[----:B-1----:R-:W-:-:S04]  /*11230*/  FSETP.GTU.FTZ.AND P5, PT, R91, R96, PT ;  /* 0x000000605b00720b */ /* 0x002fc80003fbc000 */
[----:B------:R-:W-:Y:S02]  /*11240*/  FSEL R91, R98, RZ, !P5 ;  /* 0x000000ff625b7208 */ /* 0x000fe40006800000 */
[----:B------:R-:W-:-:S03]  /*11250*/  PLOP3.LUT P5, PT, P5, PT, PT, 0x8, 0x80 ;  /* 0x000000000080781c */ /* 0x000fc60002fae170 */
[----:B------:R-:W-:Y:S01]  /*11260*/  @P2 FADD.FTZ R91, R92, R91 ;  /* 0x0000005b5c5b2221 */ /* 0x000fe20000010000 */
[----:B------:R-:W-:-:S04]  /*11270*/  MOV R92, R88 ;  /* 0x00000058005c7202 */ /* 0x000fc80000000f00 */
[----:B------:R-:W-:-:S04]  /*11280*/  F2FP.BF16.F32.PACK_AB R93, RZ, R91 ;  /* 0x0000005bff5d723e */ /* 0x000fc800000010ff */
[----:B------:R-:W-:-:S07]  /*11290*/  PRMT R75, R75, 0x5410, R93 ;  /* 0x000054104b4b7816 */ /* 0x000fce000000005d */
.L_x_2735:
        /* <DEDUP_REMOVED lines=15> */
[----:B------:R-:W-:Y:S02]  /*11390*/  ISETP.NE.AND P2, PT, R108, RZ, PT ;  /* 0x000000ff6c00720c */ /* 0x000fe40003f45270 */
[----:B------:R0:W-:Y:S02]  /*113a0*/  STG.E.128 desc[UR8][R88.64], R72 ;  /* 0x0000004858007986 */ /* 0x0001e4000c101d08 */
[----:B0-----:R-:W0:Y:S01]  /*113b0*/  LDC.64 R74, c[0x0][0x3b0] ;  /* 0x0000ec00ff4a7b82 */ /* 0x001e220000000a00 */
[----:B------:R-:W-:Y:S02]  /*113c0*/  LOP3.LUT R73, R97, R94, RZ, 0xfc, !PT ;  /* 0x0000005e61497212 */ /* 0x000fe400078efcff */
[----:B------:R-:W-:-:S04]  /*113d0*/  SEL R94, RZ, 0x1, !P2 ;  /* 0x00000001ff5e7807 */ /* 0x000fc80005000000 */
[----:B------:R-:W-:Y:S01]  /*113e0*/  LOP3.LUT R72, R93, R94, RZ, 0xfc, !PT ;  /* 0x0000005e5d487212 */ /* 0x000fe200078efcff */
[----:B0-----:R-:W-:-:S05]  /*113f0*/  IMAD.WIDE.U32 R74, R87, 0x8, R74 ;  /* 0x00000008574a7825 */ /* 0x001fca00078e004a */
[----:B------:R2:W-:Y:S01]  /*11400*/  STG.E.64 desc[UR8][R74.64], R72 ;  /* 0x000000484a007986 */ /* 0x0005e2000c101b08 */
[----:B------:R-:W-:Y:S05]  /*11410*/  @!P1 BRA `(.L_x_2653) ;  /* 0x0000000000549947 */ /* 0x000fea0003800000 */
[----:B------:R-:W3:Y:S01]  /*11420*/  LDL R96, [R1] ;  /* 0x0000000001607983 */ /* 0x000ee20000100800 */
[----:B--2---:R-:W-:Y:S01]  /*11430*/  IMAD.U32 R73, R104, 0x10000, RZ ;  /* 0x0001000068497824 */ /* 0x004fe200078e00ff */
        /* <DEDUP_REMOVED lines=17> */
[----:B---3--:R-:W-:-:S05]  /*11550*/  LOP3.LUT R72, R72, 0xff, R96, 0xf8, !PT ;  /* 0x000000ff48487812 */ /* 0x008fca00078ef860 */
[----:B------:R3:W-:Y:S02]  /*11560*/  STG.E.64 desc[UR8][R74.64], R72 ;  /* 0x000000484a007986 */ /* 0x0007e4000c101b08 */
.L_x_2653:
[----:B------:R-:W-:Y:S05]  /*11570*/  BSYNC.RECONVERGENT B1 ;  /* 0x0000000000017941 */ /* 0x000fea0003800200 */
.L_x_2652:
[----:B0123--:R-:W-:Y:S01]  /*11580*/  FADD.FTZ R72, RZ, R3 ;  /* 0x00000003ff487221 */ /* 0x00ffe20000010000 */
[C---:B------:R-:W-:Y:S01]  /*11590*/  ISETP.GE.U32.AND P1, PT, R12.reuse, 0x20, PT ;  /* 0x000000200c00780c */ /* 0x040fe20003f26070 */
[----:B------:R-:W0:Y:S01]  /*115a0*/  S2R R74, SR_TID.X ;  /* 0x00000000004a7919 */ /* 0x000e220000002100 */
[----:B------:R-:W-:Y:S01]  /*115b0*/  ISETP.GT.U32.AND P2, PT, R12, 0x3f, PT ;  /* 0x0000003f0c00780c */ /* 0x000fe20003f44070 */
[----:B------:R-:W-:Y:S01]  /*115c0*/  FADD.FTZ R73, R13, R72 ;  /* 0x000000480d497221 */ /* 0x000fe20000010000 */
[----:B------:R-:W-:-:S03]  /*115d0*/  UMOV UR4, 0xffffffff ;  /* 0xffffffff00047882 */ /* 0x000fc60000000000 */
[----:B------:R-:W-:-:S04]  /*115e0*/  FADD.FTZ R73, R14, R73 ;  /* 0x000000490e497221 */ /* 0x000fc80000010000 */
[----:B------:R-:W-:-:S04]  /*115f0*/  FADD.FTZ R72, R78, R73 ;  /* 0x000000494e487221 */ /* 0x000fc80000010000 */
[----:B------:R-:W-:-:S04]  /*11600*/  FADD.FTZ R73, R79, R72 ;  /* 0x000000484f497221 */ /* 0x000fc80000010000 */
[----:B------:R-:W-:-:S04]  /*11610*/  FADD.FTZ R72, R82, R73 ;  /* 0x0000004952487221 */ /* 0x000fc80000010000 */
[----:B------:R-:W-:-:S04]  /*11620*/  FADD.FTZ R73, R83, R72 ;  /* 0x0000004853497221 */ /* 0x000fc80000010000 */
[----:B------:R-:W-:-:S05]  /*11630*/  FADD.FTZ R73, R86, R73 ;  /* 0x0000004956497221 */ /* 0x000fca0000010000 */
[----:B------:R-:W-:Y:S02]  /*11640*/  FSEL R75, R73, RZ, P1 ;  /* 0x000000ff494b7208 */ /* 0x000fe40000800000 */
[----:B0-----:R-:W-:-:S03]  /*11650*/  LOP3.LUT R74, R74, 0x1f, RZ, 0xc0, !PT ;  /* 0x0000001f4a4a7812 */ /* 0x001fc600078ec0ff */
[----:B------:R-:W-:Y:S01]  /*11660*/  FADD.FTZ R73, R0, R75 ;  /* 0x0000004b00497221 */ /* 0x000fe20000010000 */
[----:B------:R-:W-:-:S03]  /*11670*/  ISETP.NE.AND P3, PT, R74, RZ, PT ;  /* 0x000000ff4a00720c */ /* 0x000fc60003f65270 */
        /* <DEDUP_REMOVED lines=62> */
.L_x_2793:
[----:B01----:R-:W-:Y:S01]  /*11a60*/  FADD.FTZ R88, R88, R93 ;  /* 0x0000005d58587221 */ /* 0x003fe20000010000 */
[----:B------:R-:W-:Y:S01]  /*11a70*/  FMUL.FTZ R72, R89, R89 ;  /* 0x0000005959487220 */ /* 0x000fe20000410000 */
        /* <DEDUP_REMOVED lines=8> */
[----:B------:R-:W-:-:S05]  /*11b00*/  FSEL R93, R89, RZ, P2 ;  /* 0x000000ff595d7208 */ /* 0x000fca0001000000 */
        /* <DEDUP_REMOVED lines=16> */
[--C-:B------:R-:W-:Y:S01]  /*11c10*/  FADD.FTZ R98, R79, -R93.reuse ;  /* 0x8000005d4f627221 */ /* 0x100fe20000010000 */
[----:B------:R-:W-:Y:S01]  /*11c20*/  FADD.FTZ R88, R82, -R93 ;  /* 0x8000005d52587221 */ /* 0x000fe20000010000 */
[----:B------:R-:W-:Y:S01]  /*11c30*/  FFMA.FTZ R74, R94, R123, R67 ;  /* 0x0000007b5e4a7223 */ /* 0x000fe20000010043 */
[--C-:B------:R-:W-:Y:S01]  /*11c40*/  FADD.FTZ R106, R83, -R93.reuse ;  /* 0x8000005d536a7221 */ /* 0x100fe20000010000 */
[----:B------:R-:W-:Y:S01]  /*11c50*/  F2FP.BF16.F32.PACK_AB R72, R73, R72 ;  /* 0x000000484948723e */ /* 0x000fe200000010ff */
[----:B------:R-:W-:Y:S01]  /*11c60*/  FFMA.FTZ R73, R97, R122, R66 ;  /* 0x0000007a61497223 */ /* 0x000fe20000010042 */
[C---:B------:R-:W-:Y:S01]  /*11c70*/  FMUL.FTZ R98, R87.reuse, R98 ;  /* 0x0000006257627220 */ /* 0x040fe20000410000 */
[C---:B------:R-:W-:Y:S01]  /*11c80*/  FMUL.FTZ R99, R87.reuse, R88 ;  /* 0x0000005857637220 */ /* 0x040fe20000410000 */
[----:B------:R-:W-:Y:S01]  /*11c90*/  FADD.FTZ R88, R86, -R93 ;  /* 0x8000005d56587221 */ /* 0x000fe20000010000 */
[----:B------:R-:W-:Y:S01]  /*11ca0*/  FMUL.FTZ R106, R87, R106 ;  /* 0x0000006a576a7220 */ /* 0x000fe20000410000 */
[----:B------:R-:W-:Y:S01]  /*11cb0*/  F2FP.BF16.F32.PACK_AB R73, R74, R73 ;  /* 0x000000494a49723e */ /* 0x000fe200000010ff */
[----:B------:R-:W-:Y:S01]  /*11cc0*/  FFMA.FTZ R74, R98, R116, R68 ;  /* 0x00000074624a7223 */ /* 0x000fe20000010044 */
[----:B------:R-:W-:Y:S01]  /*11cd0*/  FFMA.FTZ R75, R99, R117, R69 ;  /* 0x00000075634b7223 */ /* 0x000fe20000010045 */
[----:B------:R-:W-:Y:S01]  /*11ce0*/  FMUL.FTZ R105, R87, R88 ;  /* 0x0000005857697220 */ /* 0x000fe20000410000 */
[----:B------:R-:W-:Y:S01]  /*11cf0*/  FFMA.FTZ R96, R96, R112, R56 ;  /* 0x0000007060607223 */ /* 0x000fe20000010038 */
[----:B------:R-:W-:Y:S01]  /*11d00*/  FFMA.FTZ R97, R97, R114, R58 ;  /* 0x0000007261617223 */ /* 0x000fe2000001003a */
[----:B------:R-:W-:Y:S01]  /*11d10*/  FFMA.FTZ R98, R98, R100, R60 ;  /* 0x0000006462627223 */ /* 0x000fe2000001003c */
[----:B------:R-:W-:Y:S01]  /*11d20*/  F2FP.BF16.F32.PACK_AB R74, R75, R74 ;  /* 0x0000004a4b4a723e */ /* 0x000fe200000010ff */
[C---:B------:R-:W-:Y:S01]  /*11d30*/  FFMA.FTZ R75, R106.reuse, R118, R70 ;  /* 0x000000766a4b7223 */ /* 0x040fe20000010046 */
[C---:B------:R-:W-:Y:S01]  /*11d40*/  FFMA.FTZ R88, R105.reuse, R119, R71 ;  /* 0x0000007769587223 */ /* 0x040fe20000010047 */
[----:B------:R-:W-:Y:S01]  /*11d50*/  FFMA.FTZ R106, R106, R102, R62 ;  /* 0x000000666a6a7223 */ /* 0x000fe2000001003e */
[----:B------:R-:W-:Y:S01]  /*11d60*/  FFMA.FTZ R105, R105, R103, R63 ;  /* 0x0000006769697223 */ /* 0x000fe2000001003f */
[----:B------:R-:W-:Y:S01]  /*11d70*/  FFMA.FTZ R99, R99, R101, R61 ;  /* 0x0000006563637223 */ /* 0x000fe2000001003d */
[----:B------:R-:W-:Y:S01]  /*11d80*/  FFMA.FTZ R94, R94, R115, R59 ;  /* 0x000000735e5e7223 */ /* 0x000fe2000001003b */
[----:B------:R-:W-:Y:S01]  /*11d90*/  F2FP.BF16.F32.PACK_AB R75, R88, R75 ;  /* 0x0000004b584b723e */ /* 0x000fe200000010ff */
[----:B------:R-:W-:Y:S01]  /*11da0*/  FFMA.FTZ R95, R95, R113, R57 ;  /* 0x000000715f5f7223 */ /* 0x000fe20000010039 */
[----:B------:R-:W0:Y:S02]  /*11db0*/  LDC.64 R88, c[0x0][0x428] ;  /* 0x00010a00ff587b82 */ /* 0x000e240000000a00 */
[----:B0-----:R-:W-:-:S05]  /*11dc0*/  IMAD.WIDE.U32 R88, R4, 0x10, R88 ;  /* 0x0000001004587825 */ /* 0x001fca00078e0058 */
[----:B------:R0:W-:Y:S02]  /*11dd0*/  STG.E.128 desc[UR8][R88.64], R72 ;  /* 0x0000004858007986 */ /* 0x0001e4000c101d08 */
[----:B0-----:R-:W0:Y:S01]  /*11de0*/  LDC.64 R88, c[0x0][0x430] ;  /* 0x00010c00ff587b82 */ /* 0x001e220000000a00 */
[----:B------:R-:W-:Y:S02]  /*11df0*/  F2FP.BF16.F32.PACK_AB R75, R105, R106 ;  /* 0x0000006a694b723e */ /* 0x000fe400000010ff */
[----:B------:R-:W-:Y:S02]  /*11e00*/  F2FP.BF16.F32.PACK_AB R74, R99, R98 ;  /* 0x00000062634a723e */ /* 0x000fe400000010ff */
[----:B------:R-:W-:Y:S02]  /*11e10*/  F2FP.BF16.F32.PACK_AB R73, R94, R97 ;  /* 0x000000615e49723e */ /* 0x000fe400000010ff */
[----:B------:R-:W-:Y:S01]  /*11e20*/  F2FP.BF16.F32.PACK_AB R72, R95, R96 ;  /* 0x000000605f48723e */ /* 0x000fe200000010ff */
[----:B0-----:R-:W-:-:S04]  /*11e30*/  IMAD.WIDE.U32 R88, R4, 0x10, R88 ;  /* 0x0000001004587825 */ /* 0x001fc800078e0058 */
[----:B------:R-:W-:Y:S01]  /*11e40*/  VIADD R4, R4, 0x20 ;  /* 0x0000002004047836 */ /* 0x000fe20000000000 */
[----:B------:R1:W-:Y:S06]  /*11e50*/  STG.E.128 desc[UR8][R88.64], R72 ;  /* 0x0000004858007986 */ /* 0x0003ec000c101d08 */
.L_x_2778:
[----:B------:R-:W-:Y:S05]  /*11e60*/  BSYNC.RECONVERGENT B1 ;  /* 0x0000000000017941 */ /* 0x000fea0003800200 */
.L_x_2777:
[----:B------:R-:W-:Y:S04]  /*11e70*/  BSSY.RECONVERGENT B1, `(.L_x_2779) ;  /* 0x0000030000017945 */ /* 0x000fe80003800200 */
[----:B------:R-:W-:Y:S05]  /*11e80*/  @!P0 BRA `(.L_x_2780) ;  /* 0x0000000000b88947 */ /* 0x000fea0003800000 */
[--C-:B01----:R-:W-:Y:S01]  /*11e90*/  FADD.FTZ R72, R0, -R93.reuse ;  /* 0x8000005d00487221 */ /* 0x103fe20000010000 */
[--C-:B------:R-:W-:Y:S01]  /*11ea0*/  FADD.FTZ R94, R76, -R93.reuse ;  /* 0x8000005d4c5e7221 */ /* 0x100fe20000010000 */
[--C-:B------:R-:W-:Y:S01]  /*11eb0*/  FADD.FTZ R96, R77, -R93.reuse ;  /* 0x8000005d4d607221 */ /* 0x100fe20000010000 */
[--C-:B------:R-:W-:Y:S01]  /*11ec0*/  FADD.FTZ R74, R80, -R93.reuse ;  /* 0x8000005d504a7221 */ /* 0x100fe20000010000 */
[--C-:B------:R-:W-:Y:S01]  /*11ed0*/  FADD.FTZ R88, R81, -R93.reuse ;  /* 0x8000005d51587221 */ /* 0x100fe20000010000 */
        /* <DEDUP_REMOVED lines=9> */
[----:B------:R-:W-:Y:S01]  /*11f70*/  FFMA.FTZ R74, R96, R54, R34 ;  /* 0x00000036604a7223 */ /* 0x000fe20000010022 */
[----:B------:R-:W-:Y:S01]  /*11f80*/  FFMA.FTZ R75, R93, R55, R35 ;  /* 0x000000375d4b7223 */ /* 0x000fe20000010023 */
[C---:B------:R-:W-:Y:S01]  /*11f90*/  FMUL.FTZ R97, R87.reuse, R88 ;  /* 0x0000005857617220 */ /* 0x040fe20000410000 */
[----:B------:R-:W-:Y:S01]  /*11fa0*/  FMUL.FTZ R98, R87, R98 ;  /* 0x0000006257627220 */ /* 0x000fe20000410000 */
[----:B------:R-:W-:Y:S01]  /*11fb0*/  F2FP.BF16.F32.PACK_AB R72, R73, R72 ;  /* 0x000000484948723e */ /* 0x000fe200000010ff */
        /* <DEDUP_REMOVED lines=25> */
[----:B0-----:R-:W-:-:S05]  /*12150*/  IMAD.WIDE.U32 R88, R4, 0x10, R88 ;  /* 0x0000001004587825 */ /* 0x001fca00078e0058 */
[----:B------:R2:W-:Y:S02]  /*12160*/  STG.E.128 desc[UR8][R88.64], R72 ;  /* 0x0000004858007986 */ /* 0x0005e4000c101d08 */
.L_x_2780:
[----:B------:R-:W-:Y:S05]  /*12170*/  BSYNC.RECONVERGENT B1 ;  /* 0x0000000000017941 */ /* 0x000fea0003800200 */
.L_x_2779:
[----:B012---:R-:W0:Y:S02]  /*12180*/  LDC.64 R72, c[0x0][0x380] ;  /* 0x0000e000ff487b82 */ /* 0x007e240000000a00 */
[----:B0-----:R-:W-:-:S04]  /*12190*/  LEA R10, R72, R10, 0x2 ;  /* 0x0000000a480a7211 */ /* 0x001fc800078e10ff */
[----:B------:R-:W-:-:S13]  /*121a0*/  ISETP.GE.AND P0, PT, R10, R73, PT ;  /* 0x000000490a00720c */ /* 0x000fda0003f06270 */
[----:B------:R-:W-:Y:S05]  /*121b0*/  @!P0 BRA `(.L_x_2781) ;  /* 0xfffffef000448947 */ /* 0x000fea000383ffff */
[----:B------:R-:W-:Y:S05]  /*121c0*/  BSYNC B0 ;  /* 0x0000000000007941 */ /* 0x000fea0003800000 */
.L_x_2526:
[----:B------:R-:W-:Y:S05]  /*121d0*/  EXIT ;  /* 0x000000000000794d */ /* 0x000fea0003800000 */
.L_x_2776:
[----:B------:R-:W-:Y:S01]  /*121e0*/  HFMA2 R99, -RZ, RZ, 0, 1.847743988037109375e-06 ;  /* 0x0000001fff637431 */ /* 0x000fe200000001ff */
[----:B------:R-:W-:Y:S01]  /*121f0*/  BSSY B1, `(.L_x_2782) ;  /* 0x0000007000017945 */ /* 0x000fe20003800000 */
[----:B------:R-:W-:Y:S02]  /*12200*/  IMAD.MOV.U32 R97, RZ, RZ, R75 ;  /* 0x000000ffff617224 */ /* 0x000fe400078e004b */
[----:B------:R-:W-:Y:S02]  /*12210*/  IMAD.MOV.U32 R96, RZ, RZ, 0x1 ;  /* 0x00000001ff607424 */ /* 0x000fe400078e00ff */
[----:B------:R-:W-:-:S07]  /*12220*/  IMAD.MOV.U32 R94, RZ, RZ, -0x1 ;  /* 0xffffffffff5e7424 */ /* 0x000fce00078e00ff */
[----:B-----5:R-:W-:Y:S05]  /*12230*/  WARPSYNC.COLLECTIVE R94, `(.L_x_2783) ;  /* 0x000000005e087348 */ /* 0x020fea0003c00000 */
[----:B------:R0:W1:Y:S02]  /*12240*/  SHFL.BFLY P4, R95, R97, R96, R99 ;  /* 0x0c000060615f7389 */ /* 0x0000640000080063 */
[----:B01---5:R-:W-:Y:S05]  /*12250*/  ENDCOLLECTIVE ;  /* 0x000000000000791b */ /* 0x023fea0003800000 */
.L_x_2783:
[----:B------:R-:W-:Y:S05]  /*12260*/  BSYNC B1 ;  /* 0x0000000000017941 */ /* 0x000fea0003800000 */
.L_x_2782:
        /* <DEDUP_REMOVED lines=9> */
.L_x_2784:
[----:B------:R-:W-:Y:S02]  /*12300*/  HFMA2 R96, -RZ, RZ, 0, 2.384185791015625e-07 ;  /* 0x00000004ff607431 */ /* 0x000fe400000001ff */
[----:B------:R-:W-:-:S04]  /*12310*/  IMAD.MOV.U32 R73, RZ, RZ, R95 ;  /* 0x000000ffff497224 */ /* 0x000fc800078e005f */
[----:B------:R-:W-:-:S04]  /*12320*/  FADD.FTZ R87, R74, R73 ;  /* 0x000000494a577221 */ /* 0x000fc80000010000 */
[----:B------:R-:W-:-:S07]  /*12330*/  IMAD.MOV.U32 R97, RZ, RZ, R87 ;  /* 0x000000ffff617224 */ /* 0x000fce00078e0057 */
[----:B------:R-:W-:Y:S05]  /*12340*/  WARPSYNC.COLLECTIVE R94, `(.L_x_2785) ;  /* 0x000000005e087348 */ /* 0x000fea0003c00000 */
[----:B------:R0:W1:Y:S02]  /*12350*/  SHFL.BFLY P4, R95, R97, R96, R99 ;  /* 0x0c000060615f7389 */ /* 0x0000640000080063 */
[----:B01----:R-:W-:Y:S05]  /*12360*/  ENDCOLLECTIVE ;  /* 0x000000000000791b */ /* 0x003fea0003800000 */
.L_x_2785:
[----:B------:R-:W-:Y:S01]  /*12370*/  MOV R96, 0x8 ;  /* 0x0000000800607802 */ /* 0x000fe20000000f00 */
[----:B------:R-:W-:-:S04]  /*12380*/  IMAD.MOV.U32 R72, RZ, RZ, R95 ;  /* 0x000000ffff487224 */ /* 0x000fc800078e005f */
[----:B------:R-:W-:-:S04]  /*12390*/  FADD.FTZ R88, R87, R72 ;  /* 0x0000004857587221 */ /* 0x000fc80000010000 */
[----:B------:R-:W-:-:S07]  /*123a0*/  IMAD.MOV.U32 R97, RZ, RZ, R88 ;  /* 0x000000ffff617224 */ /* 0x000fce00078e0058 */
[----:B------:R-:W-:Y:S05]  /*123b0*/  WARPSYNC.COLLECTIVE R94, `(.L_x_2786) ;  /* 0x000000005e087348 */ /* 0x000fea0003c00000 */
[----:B------:R0:W1:Y:S02]  /*123c0*/  SHFL.BFLY P4, R95, R97, R96, R99 ;  /* 0x0c000060615f7389 */ /* 0x0000640000080063 */
[----:B01----:R-:W-:Y:S05]  /*123d0*/  ENDCOLLECTIVE ;  /* 0x000000000000791b */ /* 0x003fea0003800000 */
.L_x_2786:
        /* <DEDUP_REMOVED lines=8> */
.L_x_2787:
[----:B------:R-:W-:Y:S01]  /*12460*/  MOV R96, 0x1 ;  /* 0x0000000100607802 */ /* 0x000fe20000000f00 */
        /* <DEDUP_REMOVED lines=40> */
.L_x_2788:
[----:B------:R-:W-:Y:S02]  /*126f0*/  HFMA2 R96, -RZ, RZ, 0, 1.1920928955078125e-07 ;  /* 0x00000002ff607431 */ /* 0x000fe400000001ff */
[----:B------:R-:W-:-:S04]  /*12700*/  IMAD.MOV.U32 R75, RZ, RZ, R95 ;  /* 0x000000ffff4b7224 */ /* 0x000fc800078e005f */
[----:B------:R-:W-:-:S04]  /*12710*/  FADD.FTZ R75, R72, R75 ;  /* 0x0000004b484b7221 */ /* 0x000fc80000010000 */
[----:B------:R-:W-:-:S07]  /*12720*/  IMAD.MOV.U32 R97, RZ, RZ, R75 ;  /* 0x000000ffff617224 */ /* 0x000fce00078e004b */
[----:B------:R-:W-:Y:S05]  /*12730*/  WARPSYNC.COLLECTIVE R94, `(.L_x_2789) ;  /* 0x000000005e087348 */ /* 0x000fea0003c00000 */
[----:B------:R0:W1:Y:S02]  /*12740*/  SHFL.BFLY P4, R95, R97, R96, R99 ;  /* 0x0c000060615f7389 */ /* 0x0000640000080063 */
[----:B01----:R-:W-:Y:S05]  /*12750*/  ENDCOLLECTIVE ;  /* 0x000000000000791b */ /* 0x003fea0003800000 */
.L_x_2789:
[----:B------:R-:W-:Y:S01]  /*12760*/  MOV R96, 0x4 ;  /* 0x0000000400607802 */ /* 0x000fe20000000f00 */
[----:B------:R-:W-:-:S04]  /*12770*/  IMAD.MOV.U32 R74, RZ, RZ, R95 ;  /* 0x000000ffff4a7224 */ /* 0x000fc800078e005f */
[----:B------:R-:W-:-:S04]  /*12780*/  FADD.FTZ R74, R75, R74 ;  /* 0x0000004a4b4a7221 */ /* 0x000fc80000010000 */
[----:B------:R-:W-:-:S07]  /*12790*/  IMAD.MOV.U32 R97, RZ, RZ, R74 ;  /* 0x000000ffff617224 */ /* 0x000fce00078e004a */
[----:B------:R-:W-:Y:S05]  /*127a0*/  WARPSYNC.COLLECTIVE R94, `(.L_x_2790) ;  /* 0x000000005e087348 */ /* 0x000fea0003c00000 */
[----:B------:R0:W1:Y:S02]  /*127b0*/  SHFL.BFLY P4, R95, R97, R96, R99 ;  /* 0x0c000060615f7389 */ /* 0x0000640000080063 */
[----:B01----:R-:W-:Y:S05]  /*127c0*/  ENDCOLLECTIVE ;  /* 0x000000000000791b */ /* 0x003fea0003800000 */
.L_x_2790:
[----:B------:R-:W-:Y:S02]  /*127d0*/  HFMA2 R96, -RZ, RZ, 0, 4.76837158203125e-07 ;  /* 0x00000008ff607431 */ /* 0x000fe400000001ff */
[----:B------:R-:W-:-:S04]  /*127e0*/  IMAD.MOV.U32 R87, RZ, RZ, R95 ;  /* 0x000000ffff577224 */ /* 0x000fc800078e005f */
[----:B------:R-:W-:-:S04]  /*127f0*/  FADD.FTZ R87, R74, R87 ;  /* 0x000000574a577221 */ /* 0x000fc80000010000 */
[----:B------:R-:W-:-:S07]  /*12800*/  IMAD.MOV.U32 R97, RZ, RZ, R87 ;  /* 0x000000ffff617224 */ /* 0x000fce00078e0057 */
[----:B------:R-:W-:Y:S05]  /*12810*/  WARPSYNC.COLLECTIVE R94, `(.L_x_2791) ;  /* 0x000000005e087348 */ /* 0x000fea0003c00000 */
[----:B------:R0:W1:Y:S02]  /*12820*/  SHFL.BFLY P4, R95, R97, R96, R99 ;  /* 0x0c000060615f7389 */ /* 0x0000640000080063 */
[----:B01----:R-:W-:Y:S05]  /*12830*/  ENDCOLLECTIVE ;  /* 0x000000000000791b */ /* 0x003fea0003800000 */
.L_x_2791:
[----:B------:R-:W-:Y:S01]  /*12840*/  MOV R96, 0x10 ;  /* 0x0000001000607802 */ /* 0x000fe20000000f00 */
[----:B------:R-:W-:-:S04]  /*12850*/  IMAD.MOV.U32 R88, RZ, RZ, R95 ;  /* 0x000000ffff587224 */ /* 0x000fc800078e005f */
[----:B------:R-:W-:-:S04]  /*12860*/  FADD.FTZ R88, R87, R88 ;  /* 0x0000005857587221 */ /* 0x000fc80000010000 */
[----:B------:R-:W-:-:S07]  /*12870*/  IMAD.MOV.U32 R97, RZ, RZ, R88 ;  /* 0x000000ffff617224 */ /* 0x000fce00078e0058 */
[----:B------:R-:W-:Y:S05]  /*12880*/  WARPSYNC.COLLECTIVE R94, `(.L_x_2792) ;  /* 0x000000005e087348 */ /* 0x000fea0003c00000 */
[----:B------:R0:W1:Y:S02]  /*12890*/  SHFL.BFLY P4, R95, R97, R96, R99 ;  /* 0x0c000060615f7389 */ /* 0x0000640000080063 */
[----:B01----:R-:W-:Y:S05]  /*128a0*/  ENDCOLLECTIVE ;  /* 0x000000000000791b */ /* 0x003fea0003800000 */
.L_x_2792:
[----:B------:R-:W-:Y:S01]  /*128b0*/  IMAD.MOV.U32 R93, RZ, RZ, R95 ;  /* 0x000000ffff5d7224 */ /* 0x000fe200078e005f */
[----:B------:R-:W-:Y:S06]  /*128c0*/  BRA `(.L_x_2793) ;  /* 0xfffffff000647947 */ /* 0x000fec000383ffff */
.L_x_2794:
        /* <DEDUP_REMOVED lines=11> */
.L_x_12117:


//--------------------- .text._ZN10layer_norm31ln_parallel_residual_fwd_kernelINS_13Kernel_traitsIf13__nv_bfloat16S2_S2_fjLj512ELj1ELj4ELj1ELj16ENS_18Kernel_traits_baseILj512EfS2_S2_S2_fjLj128EEEEELb1ELb0ELb1EEEvNS_9FwdParamsE --------------------------
	.section	.text._ZN10layer_norm31ln_parallel_residual_fwd_kernelINS_13Kernel_traitsIf13__nv_bfloat16S2_S2_fjLj512ELj1ELj4ELj1ELj16ENS_18Kernel_traits_baseILj512EfS2_S2_S2_fjLj128EEEEELb1ELb0ELb1EEEvNS_9FwdParamsE,"ax",@progbits
	.align	128
        .global         _ZN10layer_norm31ln_parallel_residual_fwd_kernelINS_13Kernel_traitsIf13__nv_bfloat16S2_S2_fjLj512ELj1ELj4ELj1ELj16ENS_18Kernel_traits_baseILj512EfS2_S2_S2_fjLj128EEEEELb1ELb0ELb1EEEvNS_9FwdParamsE
        .type           _ZN10layer_norm31ln_parallel_residual_fwd_kernelINS_13Kernel_traitsIf13__nv_bfloat16S2_S2_fjLj512ELj1ELj4ELj1ELj16ENS_18Kernel_traits_baseILj512EfS2_S2_S2_fjLj128EEEEELb1ELb0ELb1EEEvNS_9FwdParamsE,@function
        .size           _ZN10layer_norm31ln_parallel_residual_fwd_kernelINS_13Kernel_traitsIf13__nv_bfloat16S2_S2_fjLj512ELj1ELj4ELj1ELj16ENS_18Kernel_traits_baseILj512EfS2_S2_S2_fjLj128EEEEELb1ELb0ELb1EEEvNS_9FwdParamsE,(.L_x_12118 - _ZN10layer_norm31ln_parallel_residual_fwd_kernelINS_13Kernel_traitsIf13__nv_bfloat16S2_S2_fjLj512ELj1ELj4ELj1ELj16ENS_18Kernel_traits_baseILj512EfS2_S2_S2_fjLj128EEEEELb1ELb0ELb1EEEvNS_9FwdParamsE)
        .other          _ZN10layer_norm31ln_parallel_residual_fwd_kernelINS_13Kernel_traitsIf13__nv_bfloat16S2_S2_fjLj512ELj1ELj4ELj1ELj16ENS_18Kernel_traits_baseILj512EfS2_S2_S2_fjLj128EEEEELb1ELb0ELb1EEEvNS_9FwdParamsE,@"STO_CUDA_ENTRY STV_DEFAULT"
_ZN10layer_norm31ln_parallel_residual_fwd_kernelINS_13Kernel_traitsIf13__nv_bfloat16S2_S2_fjLj512ELj1ELj4ELj1ELj16ENS_18Kernel_traits_baseILj512EfS2_S2_S2_fjLj128EEEEELb1ELb0ELb1EEEvNS_9FwdParamsE:
.text._ZN10layer_norm31ln_parallel_residual_fwd_kernelINS_13Kernel_traitsIf13__nv_bfloat16S2_S2_fjLj512ELj1ELj4ELj1ELj16ENS_18Kernel_traits_baseILj512EfS2_S2_S2_fjLj128EEEEELb1ELb0ELb1EEEvNS_9FwdParamsE:
[----:B------:R-:W-:Y:S01]  /*0000*/  LDC R1, c[0x0][0x37c] ;  /* 0x0000df00ff017b82 */ /* 0x000fe20000000800 */
[----:B------:R-:W0:Y:S07]  /*0010*/  LDCU.U8 UR4, c[0x0][0x464] ;  /* 0x00008c80ff0477ac */ /* 0x000e2e0008000000 */
[----:B------:R-:W1:Y:S01]  /*0020*/  LDC R6, c[0x0][0x458] ;  /* 0x00011600ff067b82 */ /* 0x000e620000000800 */
[----:B------:R-:W2:Y:S01]  /*0030*/  LDCU.64 UR6, c[0x0][0x450] ;  /* 0x00008a00ff0677ac */ /* 0x000ea20008000a00 */
[----:B------:R-:W3:Y:S06]  /*0040*/  LDCU.64 UR8, c[0x0][0x358] ;  /* 0x00006b00ff0877ac */ /* 0x000eec0008000a00 */
[----:B------:R-:W1:Y:S01]  /*0050*/  LDC R7, c[0x0][0x45c] ;  /* 0x00011700ff077b82 */ /* 0x000e620000000800 */
[----:B------:R-:W4:Y:S01]  /*0060*/  LDCU.64 UR10, c[0x0][0x438] ;  /* 0x00008700ff0a77ac */ /* 0x000f220008000a00 */
[----:B0-----:R-:W-:Y:S01]  /*0070*/  ISETP.NE.AND P0, PT, RZ, UR4, PT ;  /* 0x00000004ff007c0c */ /* 0x001fe2000bf05270 */
[----:B--2---:R-:W-:-:S02]  /*0080*/  IMAD.U32 R2, RZ, RZ, UR6 ;  /* 0x00000006ff027e24 */ /* 0x004fc4000f8e00ff */
[----:B------:R-:W-:-:S10]  /*0090*/  IMAD.U32 R3, RZ, RZ, UR7 ;  /* 0x00000007ff037e24 */ /* 0x000fd4000f8e00ff */
[----:B---3--:R-:W2:Y:S01]  /*00a0*/  @P0 LDG.E.64 R2, desc[UR8][R2.64] ;  /* 0x0000000802020981 */ /* 0x008ea2000c1e1b00 */
[----:B------:R-:W0:Y:S03]  /*00b0*/  @P0 LDC R9, c[0x0][0x460] ;  /* 0x00011800ff090b82 */ /* 0x000e260000000800 */
[----:B-1----:R-:W0:Y:S01]  /*00c0*/  @P0 LDG.E.64 R4, desc[UR8][R6.64] ;  /* 0x0000000806040981 */ /* 0x002e22000c1e1b00 */
[----:B----4-:R-:W-:Y:S01]  /*00d0*/  UISETP.NE.U32.AND UP0, UPT, UR10, URZ, UPT ;  /* 0x000000ff0a00728c */ /* 0x010fe2000bf05070 */
[----:B------:R-:W1:Y:S03]  /*00e0*/  S2R R125, SR_TID.X ;  /* 0x00000000007d7919 */ /* 0x000e660000002100 */
[----:B------:R-:W3:Y:S01]  /*00f0*/  S2UR UR5, SR_CTAID.X ;  /* 0x00000000000579c3 */ /* 0x000ee20000002500 */
[----:B------:R-:W-:-:S07]  /*0100*/  UISETP.NE.AND.EX UP0, UPT, UR11, URZ, UPT, UP0 ;  /* 0x000000ff0b00728c */ /* 0x000fce000bf05300 */
[----:B------:R-:W1:Y:S01]  /*0110*/  LDC R0, c[0x0][0x360] ;  /* 0x0000d800ff007b82 */ /* 0x000e620000000800 */
[----:B---3--:R-:W-:Y:S02]  /*0120*/  USHF.L.U32 UR4, UR5, 0x2, URZ ;  /* 0x0000000205047899 */ /* 0x008fe400080006ff */
[--C-:B-1----:R-:W-:Y:S01]  /*0130*/  IMAD R0, R0, UR5, R125.reuse ;  /* 0x0000000500007c24 */ /* 0x102fe2000f8e027d */
[----:B--2---:R-:W-:Y:S02]  /*0140*/  @P0 R2UR UR6, R2 ;  /* 0x00000000020602ca */ /* 0x004fe400000e0000 */
[----:B------:R-:W-:Y:S02]  /*0150*/  @P0 R2UR UR7, R3 ;  /* 0x00000000030702ca */ /* 0x000fe400000e0000 */
[----:B0-----:R-:W-:Y:S02]  /*0160*/  @P0 IADD3 R6, P1, PT, R4, R9, RZ ;  /* 0x0000000904060210 */ /* 0x001fe40007f3e0ff */
[----:B------:R-:W-:-:S02]  /*0170*/  SHF.R.U32.HI R2, RZ, 0x5, R125 ;  /* 0x00000005ff027819 */ /* 0x000fc4000001167d */
[----:B------:R-:W-:Y:S01]  /*0180*/  LOP3.LUT R125, R125, 0x1f, RZ, 0xc0, !PT ;  /* 0x0000001f7d7d7812 */ /* 0x000fe200078ec0ff */
[----:B------:R-:W-:Y:S01]  /*0190*/  @P0 IMAD.X R7, RZ, RZ, R5, P1 ;  /* 0x000000ffff070224 */ /* 0x000fe200008e0605 */
[----:B------:R-:W-:-:S03]  /*01a0*/  LOP3.LUT R2, R2, UR4, RZ, 0xfc, !PT ;  /* 0x0000000402027c12 */ /* 0x000fc6000f8efcff */
[----:B------:R-:W-:Y:S01]  /*01b0*/  UIADD3 UR13, UPT, UPT, UR6, -0x61c88647, URZ ;  /* 0x9e3779b9060d7890 */ /* 0x000fe2000fffe0ff */
[--C-:B------:R-:W-:Y:S01]  /*01c0*/  SHF.R.U64 R3, R6, 0x2, R7.reuse ;  /* 0x0000000206037819 */ /* 0x100fe20000001207 */
[----:B------:R-:W-:Y:S01]  /*01d0*/  UIADD3 UR14, UPT, UPT, UR7, -0x4498517b, URZ ;  /* 0xbb67ae85070e7890 */ /* 0x000fe2000fffe0ff */
[----:B------:R-:W-:Y:S01]  /*01e0*/  SHF.R.U32.HI R4, RZ, 0x2, R7 ;  /* 0x00000002ff047819 */ /* 0x000fe20000011607 */
[----:B------:R-:W-:Y:S02]  /*01f0*/  UIADD3 UR15, UPT, UPT, UR6, 0x3c6ef372, URZ ;  /* 0x3c6ef372060f7890 */ /* 0x000fe4000fffe0ff */
[----:B------:R-:W-:Y:S02]  /*0200*/  UIADD3 UR16, UPT, UPT, UR7, 0x76cf5d0a, URZ ;  /* 0x76cf5d0a07107890 */ /* 0x000fe4000fffe0ff */
[----:B------:R-:W-:Y:S02]  /*0210*/  UIADD3 UR17, UPT, UPT, UR6, -0x255992d5, URZ ;  /* 0xdaa66d2b06117890 */ /* 0x000fe4000fffe0ff */
[----:B------:R-:W-:-:S02]  /*0220*/  UIADD3 UR18, UPT, UPT, UR7, 0x32370b8f, URZ ;  /* 0x32370b8f07127890 */ /* 0x000fc4000fffe0ff */
[----:B------:R-:W-:Y:S02]  /*0230*/  UIADD3 UR19, UPT, UPT, UR6, 0x78dde6e4, URZ ;  /* 0x78dde6e406137890 */ /* 0x000fe4000fffe0ff */
[----:B------:R-:W-:Y:S02]  /*0240*/  UIADD3 UR20, UPT, UPT, UR7, -0x126145ec, URZ ;  /* 0xed9eba1407147890 */ /* 0x000fe4000fffe0ff */
[----:B------:R-:W-:Y:S02]  /*0250*/  UIADD3 UR21, UPT, UPT, UR6, 0x1715609d, URZ ;  /* 0x1715609d06157890 */ /* 0x000fe4000fffe0ff */
[----:B------:R-:W-:Y:S02]  /*0260*/  UIADD3 UR22, UPT, UPT, UR7, -0x56f99767, URZ ;  /* 0xa906689907167890 */ /* 0x000fe4000fffe0ff */
[----:B------:R-:W-:Y:S02]  /*0270*/  UIADD3 UR23, UPT, UPT, UR6, -0x4ab325aa, URZ ;  /* 0xb54cda5606177890 */ /* 0x000fe4000fffe0ff */
[----:B------:R-:W-:-:S02]  /*0280*/  UIADD3 UR24, UPT, UPT, UR7, 0x646e171e, URZ ;  /* 0x646e171e07187890 */ /* 0x000fc4000fffe0ff */
[----:B------:R-:W-:Y:S02]  /*0290*/  UIADD3 UR25, UPT, UPT, UR6, 0x5384540f, URZ ;  /* 0x5384540f06197890 */ /* 0x000fe4000fffe0ff */
[----:B------:R-:W-:Y:S02]  /*02a0*/  UIADD3 UR26, UPT, UPT, UR7, 0x1fd5c5a3, URZ ;  /* 0x1fd5c5a3071a7890 */ /* 0x000fe4000fffe0ff */
[----:B------:R-:W-:Y:S02]  /*02b0*/  UIADD3 UR27, UPT, UPT, UR6, -0xe443238, URZ ;  /* 0xf1bbcdc8061b7890 */ /* 0x000fe4000fffe0ff */
[----:B------:R-:W-:Y:S02]  /*02c0*/  UIADD3 UR28, UPT, UPT, UR7, -0x24c28bd8, URZ ;  /* 0xdb3d7428071c7890 */ /* 0x000fe4000fffe0ff */
[----:B------:R-:W-:Y:S02]  /*02d0*/  UIADD3 UR29, UPT, UPT, UR6, -0x700cb87f, URZ ;  /* 0x8ff34781061d7890 */ /* 0x000fe4000fffe0ff */
[----:B------:R-:W-:Y:S01]  /*02e0*/  UIADD3 UR30, UPT, UPT, UR7, -0x695add53, URZ ;  /* 0x96a522ad071e7890 */ /* 0x000fe2000fffe0ff */
[----:B------:R-:W-:Y:S11]  /*02f0*/  BRA.U UP0, `(.L_x_2795) ;  /* 0x0000000100987547 */ /* 0x000ff6000b800000 */
[----:B------:R-:W0:Y:S01]  /*0300*/  LDCU.64 UR4, c[0x0][0x440] ;  /* 0x00008800ff0477ac */ /* 0x000e220008000a00 */
[----:B------:R-:W1:Y:S08]  /*0310*/  LDC.64 R8, c[0x0][0x3d0] ;  /* 0x0000f400ff087b82 */ /* 0x000e700000000a00 */
[----:B------:R-:W2:Y:S01]  /*0320*/  LDC.64 R10, c[0x0][0x3d8] ;  /* 0x0000f600ff0a7b82 */ /* 0x000ea20000000a00 */
[----:B0-----:R-:W-:-:S04]  /*0330*/  ISETP.NE.U32.AND P0, PT, RZ, UR4, PT ;  /* 0x00000004ff007c0c */ /* 0x001fc8000bf05070 */
[----:B------:R-:W-:Y:S01]  /*0340*/  ISETP.NE.AND.EX P0, PT, RZ, UR5, PT, P0 ;  /* 0x00000005ff007c0c */ /* 0x000fe2000bf05300 */
[----:B-1----:R-:W-:-:S05]  /*0350*/  IMAD.WIDE.U32 R8, R125, 0x20, R8 ;  /* 0x000000207d087825 */ /* 0x002fca00078e0008 */
[----:B------:R-:W5:Y:S01]  /*0360*/  LDG.E.128 R52, desc[UR8][R8.64] ;  /* 0x0000000808347981 */ /* 0x000f62000c1e1d00 */
[----:B--2---:R-:W-:-:S03]  /*0370*/  IMAD.WIDE.U32 R10, R125, 0x20, R10 ;  /* 0x000000207d0a7825 */ /* 0x004fc600078e000a */
[----:B------:R-:W5:Y:S03]  /*0380*/  LDG.E.128 R48, desc[UR8][R8.64+0x10] ;  /* 0x0000100808307981 */ /* 0x000f66000c1e1d00 */
[----:B------:R-:W0:Y:S01]  /*0390*/  @P0 LDC.64 R12, c[0x0][0x440] ;  /* 0x00011000ff0c0b82 */ /* 0x000e220000000a00 */
[----:B------:R-:W-:Y:S02]  /*03a0*/  @!P0 CS2R R70, SRZ ;  /* 0x0000000000468805 */ /* 0x000fe4000001ff00 */
[----:B------:R-:W-:Y:S01]  /*03b0*/  @!P0 CS2R R68, SRZ ;  /* 0x0000000000448805 */ /* 0x000fe2000001ff00 */
[----:B------:R-:W5:Y:S01]  /*03c0*/  LDG.E.128 R36, desc[UR8][R8.64+0x400] ;  /* 0x0004000808247981 */ /* 0x000f62000c1e1d00 */
[----:B------:R-:W-:Y:S02]  /*03d0*/  @!P0 CS2R R66, SRZ ;  /* 0x0000000000428805 */ /* 0x000fe4000001ff00 */
[----:B------:R-:W-:-:S02]  /*03e0*/  @!P0 CS2R R64, SRZ ;  /* 0x0000000000408805 */ /* 0x000fc4000001ff00 */
[----:B------:R-:W-:Y:S01]  /*03f0*/  @!P0 CS2R R62, SRZ ;  /* 0x00000000003e8805 */ /* 0x000fe2000001ff00 */
[----:B------:R0:W5:Y:S01]  /*0400*/  LDG.E.128 R32, desc[UR8][R8.64+0x410] ;  /* 0x0004100808207981 */ /* 0x000162000c1e1d00 */
[----:B------:R-:W-:Y:S02]  /*0410*/  @!P0 CS2R R60, SRZ ;  /* 0x00000000003c8805 */ /* 0x000fe4000001ff00 */
[----:B------:R-:W-:Y:S02]  /*0420*/  @!P0 CS2R R58, SRZ ;  /* 0x00000000003a8805 */ /* 0x000fe4000001ff00 */
[----:B------:R-:W-:Y:S01]  /*0430*/  @!P0 CS2R R56, SRZ ;  /* 0x0000000000388805 */ /* 0x000fe2000001ff00 */
[----:B------:R1:W5:Y:S04]  /*0440*/  LDG.E.128 R44, desc[UR8][R10.64] ;  /* 0x000000080a2c7981 */ /* 0x000368000c1e1d00 */
[----:B------:R1:W5:Y:S04]  /*0450*/  LDG.E.128 R40, desc[UR8][R10.64+0x10] ;  /* 0x000010080a287981 */ /* 0x000368000c1e1d00 */
[----:B------:R1:W5:Y:S04]  /*0460*/  LDG.E.128 R28, desc[UR8][R10.64+0x400] ;  /* 0x000400080a1c7981 */ /* 0x000368000c1e1d00 */
[----:B------:R1:W5:Y:S01]  /*0470*/  LDG.E.128 R24, desc[UR8][R10.64+0x410] ;  /* 0x000410080a187981 */ /* 0x000362000c1e1d00 */
[----:B0-----:R-:W-:-:S05]  /*0480*/  @P0 IMAD.WIDE.U32 R8, R125, 0x20, R12 ;  /* 0x000000207d080825 */ /* 0x001fca00078e000c */
[----:B------:R1:W5:Y:S04]  /*0490*/  @P0 LDG.E.128 R68, desc[UR8][R8.64] ;  /* 0x0000000808440981 */ /* 0x000368000c1e1d00 */
[----:B------:R1:W5:Y:S04]  /*04a0*/  @P0 LDG.E.128 R64, desc[UR8][R8.64+0x10] ;  /* 0x0000100808400981 */ /* 0x000368000c1e1d00 */
[----:B------:R1:W5:Y:S04]  /*04b0*/  @P0 LDG.E.128 R60, desc[UR8][R8.64+0x400] ;  /* 0x00040008083c0981 */ /* 0x000368000c1e1d00 */
[----:B------:R1:W5:Y:S01]  /*04c0*/  @P0 LDG.E.128 R56, desc[UR8][R8.64+0x410] ;  /* 0x0004100808380981 */ /* 0x000362000c1e1d00 */
[----:B------:R-:W-:-:S02]  /*04d0*/  CS2R R118, SRZ ;  /* 0x0000000000767805 */ /* 0x000fc4000001ff00 */
[----:B------:R-:W-:Y:S02]  /*04e0*/  CS2R R116, SRZ ;  /* 0x0000000000747805 */ /* 0x000fe4000001ff00 */
[----:B------:R-:W-:Y:S02]  /*04f0*/  CS2R R114, SRZ ;  /* 0x0000000000727805 */ /* 0x000fe4000001ff00 */
[----:B------:R-:W-:Y:S02]  /*0500*/  CS2R R112, SRZ ;  /* 0x0000000000707805 */ /* 0x000fe4000001ff00 */
[----:B------:R-:W-:Y:S02]  /*0510*/  CS2R R106, SRZ ;  /* 0x00000000006a7805 */ /* 0x000fe4000001ff00 */
[----:B------:R-:W-:Y:S02]  /*0520*/  CS2R R104, SRZ ;  /* 0x0000000000687805 */ /* 0x000fe4000001ff00 */
[----:B------:R-:W-:-:S02]  /*0530*/  CS2R R98, SRZ ;  /* 0x0000000000627805 */ /* 0x000fc4000001ff00 */
[----:B------:R-:W-:Y:S01]  /*0540*/  CS2R R96, SRZ ;  /* 0x0000000000607805 */ /* 0x000fe2000001ff00 */
[----:B-1----:R-:W-:Y:S06]  /*0550*/  BRA `(.L_x_2796) ;  /* 0x0000000000dc7947 */ /* 0x002fec0003800000 */
.L_x_2795:
        /* <DEDUP_REMOVED lines=29> */
.L_x_2797:
        /* <DEDUP_REMOVED lines=18> */
[----:B------:R-:W-:-:S02]  /*0850*/  CS2R R58, SRZ ;  /* 0x00000000003a7805 */ /* 0x000fc4000001ff00 */
[----:B------:R-:W-:Y:S02]  /*0860*/  CS2R R56, SRZ ;  /* 0x0000000000387805 */ /* 0x000fe4000001ff00 */
[----:B------:R-:W-:Y:S02]  /*0870*/  CS2R R62, SRZ ;  /* 0x00000000003e7805 */ /* 0x000fe4000001ff00 */
[----:B------:R-:W-:Y:S02]  /*0880*/  CS2R R60, SRZ ;  /* 0x00000000003c7805 */ /* 0x000fe4000001ff00 */
[----:B------:R-:W-:Y:S02]  /*0890*/  CS2R R66, SRZ ;  /* 0x0000000000427805 */ /* 0x000fe4000001ff00 */
[----:B------:R-:W-:Y:S02]  /*08a0*/  CS2R R64, SRZ ;  /* 0x0000000000407805 */ /* 0x000fe4000001ff00 */
[----:B------:R-:W-:-:S02]  /*08b0*/  CS2R R70, SRZ ;  /* 0x0000000000467805 */ /* 0x000fc4000001ff00 */
[----:B---3--:R-:W-:-:S07]  /*08c0*/  CS2R R68, SRZ ;  /* 0x0000000000447805 */ /* 0x008fce000001ff00 */
.L_x_2796:
[----:B------:R-:W1:Y:S02]  /*08d0*/  LDCU UR4, c[0x0][0x384] ;  /* 0x00007080ff0477ac */ /* 0x000e640008000800 */
[----:B-1----:R-:W-:-:S13]  /*08e0*/  ISETP.GE.AND P0, PT, R2, UR4, PT ;  /* 0x0000000402007c0c */ /* 0x002fda000bf06270 */
[----:B------:R-:W-:Y:S05]  /*08f0*/  @P0 EXIT ;  /* 0x000000000000094d */ /* 0x000fea0003800000 */
[----:B------:R-:W-:Y:S01]  /*0900*/  IMAD.HI.U32 R7, R3, -0x2daee0ad, RZ ;  /* 0xd2511f5303077827 */ /* 0x000fe200078e00ff */
[----:B------:R-:W1:Y:S01]  /*0910*/  LDCU.64 UR4, c[0x0][0x398] ;  /* 0x00007300ff0477ac */ /* 0x000e620008000a00 */
[----:B------:R-:W-:Y:S01]  /*0920*/  BSSY B0, `(.L_x_2798) ;  /* 0x00010cc000007945 */ /* 0x000fe20003800000 */
[----:B------:R-:W-:Y:S01]  /*0930*/  LOP3.LUT R91, R6, 0x3, RZ, 0xc0, !PT ;  /* 0x00000003065b7812 */ /* 0x000fe200078ec0ff */
[C---:B------:R-:W-:Y:S01]  /*0940*/  IMAD.HI.U32 R5, R0.reuse, -0x326172a9, RZ ;  /* 0xcd9e8d5700057827 */ /* 0x040fe200078e00ff */
[----:B------:R-:W-:Y:S01]  /*0950*/  LOP3.LUT R7, R7, UR7, RZ, 0x3c, !PT ;  /* 0x0000000707077c12 */ /* 0x000fe2000f8e3cff */
[----:B------:R-:W2:Y:S02]  /*0960*/  LDCU UR31, c[0x0][0x404] ;  /* 0x00008080ff1f77ac */ /* 0x000ea40008000800 */
[----:B0-----:R-:W-:Y:S01]  /*0970*/  IMAD R9, R0, -0x326172a9, RZ ;  /* 0xcd9e8d5700097824 */ /* 0x001fe200078e02ff */
[----:B------:R-:W-:Y:S01]  /*0980*/  LOP3.LUT R5, R4, UR6, R5, 0x96, !PT ;  /* 0x0000000604057c12 */ /* 0x000fe2000f8e9605 */
[----:B------:R-:W-:Y:S01]  /*0990*/  IMAD.HI.U32 R8, R7, -0x326172a9, RZ ;  /* 0xcd9e8d5707087827 */ /* 0x000fe200078e00ff */
[----:B------:R-:W0:Y:S03]  /*09a0*/  LDCU UR32, c[0x0][0x408] ;  /* 0x00008100ff2077ac */ /* 0x000e260008000800 */
[----:B------:R-:W-:Y:S01]  /*09b0*/  IMAD R11, R3, -0x2daee0ad, RZ ;  /* 0xd2511f53030b7824 */ /* 0x000fe200078e02ff */
[----:B------:R-:W-:Y:S01]  /*09c0*/  LOP3.LUT R8, R9, UR13, R8, 0x96, !PT ;  /* 0x0000000d09087c12 */ /* 0x000fe2000f8e9608 */
[C---:B------:R-:W-:Y:S01]  /*09d0*/  IMAD.HI.U32 R10, R5.reuse, -0x2daee0ad, RZ ;  /* 0xd2511f53050a7827 */ /* 0x040fe200078e00ff */
[----:B------:R-:W3:Y:S03]  /*09e0*/  LDCU UR12, c[0x0][0x448] ;  /* 0x00008900ff0c77ac */ /* 0x000ee60008000800 */
[----:B------:R-:W-:Y:S01]  /*09f0*/  IMAD R14, R5, -0x2daee0ad, RZ ;  /* 0xd2511f53050e7824 */ /* 0x000fe200078e02ff */
[----:B------:R-:W-:Y:S01]  /*0a00*/  LOP3.LUT R10, R11, UR14, R10, 0x96, !PT ;  /* 0x0000000e0b0a7c12 */ /* 0x000fe2000f8e960a */
[----:B------:R-:W-:Y:S01]  /*0a10*/  IMAD.HI.U32 R5, R8, -0x2daee0ad, RZ ;  /* 0xd2511f5308057827 */ /* 0x000fe200078e00ff */
[----:B-1----:R-:W-:Y:S01]  /*0a20*/  UISETP.NE.U32.AND UP0, UPT, UR4, URZ, UPT ;  /* 0x000000ff0400728c */ /* 0x002fe2000bf05070 */
[----:B------:R-:W1:Y:S02]  /*0a30*/  LDCU.U8 UR4, c[0x0][0x410] ;  /* 0x00008200ff0477ac */ /* 0x000e640008000000 */
[----:B------:R-:W-:Y:S01]  /*0a40*/  IMAD R12, R7, -0x326172a9, RZ ;  /* 0xcd9e8d57070c7824 */ /* 0x000fe200078e02ff */
[----:B------:R-:W-:Y:S01]  /*0a50*/  LOP3.LUT R5, R14, UR16, R5, 0x96, !PT ;  /* 0x000000100e057c12 */ /* 0x000fe2000f8e9605 */
[C---:B------:R-:W-:Y:S01]  /*0a60*/  IMAD.HI.U32 R7, R10.reuse, -0x326172a9, RZ ;  /* 0xcd9e8d570a077827 */ /* 0x040fe200078e00ff */
[----:B------:R-:W-:Y:S01]  /*0a70*/  UISETP.NE.AND.EX UP0, UPT, UR5, URZ, UPT, UP0 ;  /* 0x000000ff0500728c */ /* 0x000fe2000bf05300 */
[----:B------:R-:W4:Y:S02]  /*0a80*/  LDCU UR5, c[0x0][0x388] ;  /* 0x00007100ff0577ac */ /* 0x000f240008000800 */
[----:B------:R-:W-:Y:S01]  /*0a90*/  IMAD R9, R10, -0x326172a9, RZ ;  /* 0xcd9e8d570a097824 */ /* 0x000fe200078e02ff */
[----:B------:R-:W-:Y:S01]  /*0aa0*/  LOP3.LUT R7, R12, UR15, R7, 0x96, !PT ;  /* 0x0000000f0c077c12 */ /* 0x000fe2000f8e9607 */
[----:B------:R-:W-:Y:S01]  /*0ab0*/  IMAD R12, R8, -0x2daee0ad, RZ ;  /* 0xd2511f53080c7824 */ /* 0x000fe200078e02ff */
[----:B------:R-:W-:Y:S01]  /*0ac0*/  PLOP3.LUT P0, PT, PT, PT, UP0, 0x80, 0x8 ;  /* 0x000000000008781c */ /* 0x000fe20003f0f008 */
[----:B------:R-:W-:Y:S01]  /*0ad0*/  IMAD.HI.U32 R8, R5, -0x326172a9, RZ ;  /* 0xcd9e8d5705087827 */ /* 0x000fe200078e00ff */
[----:B------:R-:W0:Y:S03]  /*0ae0*/  LDCU.64 UR10, c[0x0][0x3a0] ;  /* 0x00007400ff0a77ac */ /* 0x000e260008000a00 */
[----:B------:R-:W-:Y:S01]  /*0af0*/  IMAD.HI.U32 R11, R7, -0x2daee0ad, RZ ;  /* 0xd2511f53070b7827 */ /* 0x000fe200078e00ff */
[----:B------:R-:W-:Y:S01]  /*0b00*/  LOP3.LUT R8, R9, UR17, R8, 0x96, !PT ;  /* 0x0000001109087c12 */ /* 0x000fe2000f8e9608 */
[----:B-1----:R-:W-:-:S02]  /*0b10*/  UISETP.NE.AND UP0, UPT, UR4, URZ, UPT ;  /* 0x000000ff0400728c */ /* 0x002fc4000bf05270 */
        /* <DEDUP_REMOVED lines=30> */
[----:B------:R-:W-:Y:S01]  /*0d00*/  IMAD.HI.U32 R88, R7, -0x326172a9, RZ ;  /* 0xcd9e8d5707587827 */ /* 0x000fe200078e00ff */
[----:B------:R-:W-:-:S03]  /*0d10*/  LOP3.LUT R12, R12, UR27, R5, 0x96, !PT ;  /* 0x0000001b0c0c7c12 */ /* 0x000fc6000f8e9605 */
[----:B------:R-:W-:Y:S02]  /*0d20*/  IMAD R5, R10, -0x326172a9, RZ ;  /* 0xcd9e8d570a057824 */ /* 0x000fe400078e02ff */
[----:B------:R-:W-:Y:S02]  /*0d30*/  IMAD R8, R8, -0x2daee0ad, RZ ;  /* 0xd2511f5308087824 */ /* 0x000fe400078e02ff */
[----:B------:R-:W-:Y:S01]  /*0d40*/  IMAD.HI.U32 R89, R12, -0x2daee0ad, RZ ;  /* 0xd2511f530c597827 */ /* 0x000fe200078e00ff */
[----:B------:R-:W-:-:S03]  /*0d50*/  LOP3.LUT R88, R5, UR29, R88, 0x96, !PT ;  /* 0x0000001d05587c12 */ /* 0x000fc6000f8e9658 */
[----:B------:R-:W-:Y:S02]  /*0d60*/  HFMA2 R5, -RZ, RZ, 0, 0 ;  /* 0x00000000ff057431 */ /* 0x000fe400000001ff */
[----:B------:R-:W-:Y:S01]  /*0d70*/  IMAD R90, R7, -0x326172a9, RZ ;  /* 0xcd9e8d57075a7824 */ /* 0x000fe200078e02ff */
[----:B------:R-:W-:Y:S01]  /*0d80*/  LOP3.LUT R89, R8, UR30, R89, 0x96, !PT ;  /* 0x0000001e08597c12 */ /* 0x000fe2000f8e9659 */
[----:B0-234-:R-:W-:-:S07]  /*0d90*/  IMAD R8, R12, -0x2daee0ad, RZ ;  /* 0xd2511f530c087824 */ /* 0x01dfce00078e02ff */
.L_x_3046:
[----:B------:R-:W-:Y:S01]  /*0da0*/  ISETP.NE.U32.AND P1, PT, RZ, UR10, PT ;  /* 0x0000000aff007c0c */ /* 0x000fe2000bf25070 */
[----:B------:R-:W0:Y:S01]  /*0db0*/  LDC.64 R108, c[0x0][0x390] ;  /* 0x0000e400ff6c7b82 */ /* 0x000e220000000a00 */
[----:B------:R-:W-:Y:S02]  /*0dc0*/  IMAD R6, R2, UR5, RZ ;  /* 0x0000000502067c24 */ /* 0x000fe4000f8e02ff */
[----:B------:R-:W-:-:S03]  /*0dd0*/  ISETP.NE.AND.EX P1, PT, RZ, UR11, PT, P1 ;  /* 0x0000000bff007c0c */ /* 0x000fc6000bf25310 */
[----:B------:R-:W-:Y:S02]  /*0de0*/  SHF.R.S32.HI R9, RZ, 0x1f, R6 ;  /* 0x0000001fff097819 */ /* 0x000fe40000011406 */
[----:B-1----:R-:W1:Y:S02]  /*0df0*/  @P0 LDC.64 R10, c[0x0][0x398] ;  /* 0x0000e600ff0a0b82 */ /* 0x002e640000000a00 */
[----:B------:R-:W-:-:S04]  /*0e00*/  LEA.HI R6, R9, R6, RZ, 0x3 ;  /* 0x0000000609067211 */ /* 0x000fc800078f18ff */
[----:B------:R-:W-:Y:S02]  /*0e10*/  LEA.HI.SX32 R6, R6, R125, 0x1d ;  /* 0x0000007d06067211 */ /* 0x000fe400078feaff */
[----:B------:R-:W2:Y:S03]  /*0e20*/  @P1 LDC.64 R78, c[0x0][0x3a0] ;  /* 0x0000e800ff4e1b82 */ /* 0x000ea60000000a00 */
[----:B0-----:R-:W-:-:S05]  /*0e30*/  IMAD.WIDE.U32 R72, R6, 0x10, R108 ;  /* 0x0000001006487825 */ /* 0x001fca00078e006c */
[----:B------:R-:W0:Y:S01]  /*0e40*/  LDC.64 R84, c[0x0][0x398] ;  /* 0x0000e600ff547b82 */ /* 0x000e220000000a00 */
[----:B-----5:R-:W5:Y:S01]  /*0e50*/  LDG.E.128 R72, desc[UR8][R72.64] ;  /* 0x0000000848487981 */ /* 0x020f62000c1e1d00 */
[----:B--2---:R-:W-:-:S05]  /*0e60*/  @P1 IMAD.WIDE.U32 R78, R6, 0x10, R78 ;  /* 0x00000010064e1825 */ /* 0x004fca00078e004e */
[----:B------:R-:W2:Y:S01]  /*0e70*/  @P1 LDG.E.128 R20, desc[UR8][R78.64] ;  /* 0x000000084e141981 */ /* 0x000ea2000c1e1d00 */
[----:B-1----:R-:W-:-:S05]  /*0e80*/  @P0 IMAD.WIDE.U32 R14, R6, 0x10, R10 ;  /* 0x00000010060e0825 */ /* 0x002fca00078e000a */
[----:B------:R1:W5:Y:S01]  /*0e90*/  @P0 LDG.E.128 R16, desc[UR8][R14.64] ;  /* 0x000000080e100981 */ /* 0x000362000c1e1d00 */
[----:B0-----:R-:W-:-:S04]  /*0ea0*/  ISETP.NE.U32.AND P0, PT, R84, RZ, PT ;  /* 0x000000ff5400720c */ /* 0x001fc80003f05070 */
[----:B------:R-:W-:Y:S01]  /*0eb0*/  ISETP.NE.AND.EX P0, PT, R85, RZ, PT, P0 ;  /* 0x000000ff5500720c */ /* 0x000fe20003f05300 */
[----:B------:R-:W-:Y:S01]  /*0ec0*/  IMAD.MOV.U32 R124, RZ, RZ, 0x2f800000 ;  /* 0x2f800000ff7c7424 */ /* 0x000fe200078e00ff */
[----:B--2---:R-:W-:Y:S02]  /*0ed0*/  PRMT R76, R23, 0x7632, R76 ;  /* 0x00007632174c7816 */ /* 0x004fe4000000004c */
[----:B------:R-:W-:Y:S02]  /*0ee0*/  PRMT R13, R22, 0x7632, R13 ;  /* 0x00007632160d7816 */ /* 0x000fe4000000000d */
[----:B------:R-:W-:Y:S02]  /*0ef0*/  PRMT R12, R21, 0x7632, R12 ;  /* 0x00007632150c7816 */ /* 0x000fe4000000000c */
[----:B------:R-:W-:-:S05]  /*0f00*/  PRMT R10, R20, 0x7632, R10 ;  /* 0x00007632140a7816 */ /* 0x000fca000000000a */
[----:B-1----:R-:W-:Y:S05]  /*0f10*/  @P0 BRA `(.L_x_2799) ;  /* 0x0000002800400947 */ /* 0x002fea0003800000 */
        /* <DEDUP_REMOVED lines=16> */
.L_x_2802:
        /* <DEDUP_REMOVED lines=13> */
.L_x_2804:
[----:B------:R-:W-:Y:S05]  /*10f0*/  BSYNC.RECONVERGENT B2 ;  /* 0x0000000000027941 */ /* 0x000fea0003800200 */
.L_x_2803:
        /* <DEDUP_REMOVED lines=40> */
[----:B------:R-:W-:-:S07]  /*1380*/  LOP3.LUT R89, R14, UR30, R81, 0x96, !PT ;  /* 0x0000001e0e597c12 */ /* 0x000fce000f8e9651 */
.L_x_2801:
[----:B------:R-:W-:Y:S05]  /*1390*/  BSYNC.RECONVERGENT B1 ;  /* 0x0000000000017941 */ /* 0x000fea0003800200 */
.L_x_2800:
[----:B------:R-:W-:Y:S01]  /*13a0*/  I2FP.F32.U32 R9, R9 ;  /* 0x0000000900097245 */ /* 0x000fe20000201000 */
[----:B------:R-:W-:Y:S01]  /*13b0*/  IMAD.U32 R77, RZ, RZ, UR32 ;  /* 0x00000020ff4d7e24 */ /* 0x000fe2000f8e00ff */
[----:B-----5:R-:W-:Y:S01]  /*13c0*/  SHF.L.U32 R8, R72, 0x10, RZ ;  /* 0x0000001048087819 */ /* 0x020fe200000006ff */
[----:B------:R-:W-:Y:S01]  /*13d0*/  IMAD.U32 R78, RZ, RZ, UR31 ;  /* 0x0000001fff4e7e24 */ /* 0x000fe2000f8e00ff */
[----:B------:R-:W-:Y:S01]  /*13e0*/  ISETP.NE.AND P2, PT, R15, 0x1, PT ;  /* 0x000000010f00780c */ /* 0x000fe20003f45270 */
[----:B------:R-:W-:Y:S01]  /*13f0*/  FFMA.FTZ R9, R9, R124, 1.1641532182693481445e-10 ;  /* 0x2f00000009097423 */ /* 0x000fe2000001007c */
[----:B------:R-:W-:Y:S02]  /*1400*/  @P1 IMAD.U32 R14, R20, 0x10000, RZ ;  /* 0x00010000140e1824 */ /* 0x000fe400078e00ff */
[----:B------:R-:W-:Y:S01]  /*1410*/  FMUL.FTZ R8, R8, R77 ;  /* 0x0000004d08087220 */ /* 0x000fe20000410000 */
[----:B------:R-:W-:Y:S01]  /*1420*/  BSSY.RECONVERGENT B1, `(.L_x_2805) ;  /* 0x000004b000017945 */ /* 0x000fe20003800200 */
[----:B------:R-:W-:Y:S01]  /*1430*/  IMAD.MOV.U32 R11, RZ, RZ, R90 ;  /* 0x000000ffff0b7224 */ /* 0x000fe200078e005a */
[----:B------:R-:W-:-:S04]  /*1440*/  FSETP.GTU.FTZ.AND P0, PT, R9, R78, PT ;  /* 0x0000004e0900720b */ /* 0x000fc80003f1c000 */
[----:B------:R-:W-:Y:S02]  /*1450*/  FSEL R9, R8, RZ, !P0 ;  /* 0x000000ff08097208 */ /* 0x000fe40004000000 */
[----:B------:R-:W-:Y:S02]  /*1460*/  PLOP3.LUT P0, PT, P0, PT, PT, 0x8, 0x80 ;  /* 0x000000000080781c */ /* 0x000fe4000070e170 */
[----:B------:R-:W-:Y:S01]  /*1470*/  PRMT R8, R72, 0x7632, R8 ;  /* 0x0000763248087816 */ /* 0x000fe20000000008 */
[----:B------:R-:W-:Y:S01]  /*1480*/  @P1 FADD.FTZ R9, R9, R14 ;  /* 0x0000000e09091221 */ /* 0x000fe20000010000 */
[----:B------:R-:W-:Y:S01]  /*1490*/  HFMA2 R14, -RZ, RZ, 0, 1.1920928955078125e-07 ;  /* 0x00000002ff0e7431 */ /* 0x000fe200000001ff */
[----:B------:R-:W-:-:S03]  /*14a0*/  P2R R79, PR, RZ, 0x1 ;  /* 0x00000001ff4f7803 */ /* 0x000fc60000000000 */
        /* <DEDUP_REMOVED lines=10> */
.L_x_2807:
        /* <DEDUP_REMOVED lines=13> */
.L_x_2809:
[----:B------:R-:W-:Y:S05]  /*1620*/  BSYNC.RECONVERGENT B2 ;  /* 0x0000000000027941 */ /* 0x000fea0003800200 */
.L_x_2808:
        /* <DEDUP_REMOVED lines=42> */
.L_x_2806:
[----:B------:R-:W-:Y:S05]  /*18d0*/  BSYNC.RECONVERGENT B1 ;  /* 0x0000000000017941 */ /* 0x000fea0003800200 */
.L_x_2805:
        /* <DEDUP_REMOVED lines=24> */
.L_x_2812:
        /* <DEDUP_REMOVED lines=13> */
.L_x_2814:
[----:B------:R-:W-:Y:S05]  /*1b30*/  BSYNC.RECONVERGENT B2 ;  /* 0x0000000000027941 */ /* 0x000fea0003800200 */
.L_x_2813:
        /* <DEDUP_REMOVED lines=42> */
.L_x_2811:
[----:B------:R-:W-:Y:S05]  /*1de0*/  BSYNC.RECONVERGENT B1 ;  /* 0x0000000000017941 */ /* 0x000fea0003800200 */
.L_x_2810:
[----:B------:R-:W-:Y:S01]  /*1df0*/  I2FP.F32.U32 R11, R11 ;  /* 0x0000000b000b7245 */ /* 0x000fe20000201000 */
[----:B------:R-:W-:Y:S01]  /*1e00*/  IMAD.U32 R14, R73, 0x10000, RZ ;  /* 0x00010000490e7824 */ /* 0x000fe200078e00ff */
[----:B------:R-:W-:Y:S01]  /*1e10*/  ISETP.NE.AND P2, PT, R87, 0x1, PT ;  /* 0x000000015700780c */ /* 0x000fe20003f45270 */
[----:B------:R-:W-:Y:S01]  /*1e20*/  @P1 IMAD.U32 R86, R21, 0x10000, RZ ;  /* 0x0001000015561824 */ /* 0x000fe200078e00ff */
[----:B------:R-:W-:Y:S01]  /*1e30*/  BSSY.RECONVERGENT B1, `(.L_x_2815) ;  /* 0x000004d000017945 */ /* 0x000fe20003800200 */
[----:B------:R-:W-:Y:S01]  /*1e40*/  FFMA.FTZ R11, R11, R124, 1.1641532182693481445e-10 ;  /* 0x2f0000000b0b7423 */ /* 0x000fe2000001007c */
[----:B------:R-:W-:Y:S01]  /*1e50*/  FMUL.FTZ R14, R14, R77 ;  /* 0x0000004d0e0e7220 */ /* 0x000fe20000410000 */
[----:B------:R-:W-:-:S03]  /*1e60*/  IMAD.MOV.U32 R15, RZ, RZ, R90 ;  /* 0x000000ffff0f7224 */ /* 0x000fc600078e005a */
        /* <DEDUP_REMOVED lines=17> */
.L_x_2817:
        /* <DEDUP_REMOVED lines=13> */
.L_x_2819:
[----:B------:R-:W-:Y:S05]  /*2050*/  BSYNC.RECONVERGENT B2 ;  /* 0x0000000000027941 */ /* 0x000fea0003800200 */
.L_x_2818:
        /* <DEDUP_REMOVED lines=42> */
.L_x_2816:
[----:B------:R-:W-:Y:S05]  /*2300*/  BSYNC.RECONVERGENT B1 ;  /* 0x0000000000017941 */ /* 0x000fea0003800200 */
.L_x_2815:
        /* <DEDUP_REMOVED lines=23> */
.L_x_2822:
        /* <DEDUP_REMOVED lines=13> */
.L_x_2824:
[----:B------:R-:W-:Y:S05]  /*2550*/  BSYNC.RECONVERGENT B2 ;  /* 0x0000000000027941 */ /* 0x000fea0003800200 */
.L_x_2823:
        /* <DEDUP_REMOVED lines=42> */
.L_x_2821:
[----:B------:R-:W-:Y:S05]  /*2800*/  BSYNC.RECONVERGENT B1 ;  /* 0x0000000000017941 */ /* 0x000fea0003800200 */
.L_x_2820:
        /* <DEDUP_REMOVED lines=24> */
.L_x_2827:
        /* <DEDUP_REMOVED lines=13> */
.L_x_2829:
[----:B------:R-:W-:Y:S05]  /*2a60*/  BSYNC.RECONVERGENT B2 ;  /* 0x0000000000027941 */ /* 0x000fea0003800200 */
.L_x_2828:
        /* <DEDUP_REMOVED lines=42> */
.L_x_2826:
[----:B------:R-:W-:Y:S05]  /*2d10*/  BSYNC.RECONVERGENT B1 ;  /* 0x0000000000017941 */ /* 0x000fea0003800200 */
.L_x_2825:
        /* <DEDUP_REMOVED lines=23> */
.L_x_2832:
        /* <DEDUP_REMOVED lines=13> */
.L_x_2834:
[----:B------:R-:W-:Y:S05]  /*2f60*/  BSYNC.RECONVERGENT B2 ;  /* 0x0000000000027941 */ /* 0x000fea0003800200 */
.L_x_2833:
        /* <DEDUP_REMOVED lines=42> */
.L_x_2831:
[----:B------:R-:W-:Y:S05]  /*3210*/  BSYNC.RECONVERGENT B1 ;  /* 0x0000000000017941 */ /* 0x000fea0003800200 */
.L_x_2830:
        /* <DEDUP_REMOVED lines=8> */
[----:B------:R-:W-:Y:S02]  /*32a0*/  FSETP.GTU.FTZ.AND P4, PT, R87, R78, PT ;  /* 0x0000004e5700720b */ /* 0x000fe40003f9c000 */
[----:B------:R-:W-:Y:S02]  /*32b0*/  PRMT R87, R75, 0x7632, R87 ;  /* 0x000076324b577816 */ /* 0x000fe40000000057 */
[----:B------:R-:W-:Y:S02]  /*32c0*/  FSEL R14, R14, RZ, !P4 ;  /* 0x000000ff0e0e7208 */ /* 0x000fe40006000000 */
        /* <DEDUP_REMOVED lines=13> */
.L_x_2837:
        /* <DEDUP_REMOVED lines=13> */
.L_x_2839:
[----:B------:R-:W-:Y:S05]  /*3470*/  BSYNC.RECONVERGENT B2 ;  /* 0x0000000000027941 */ /* 0x000fea0003800200 */
.L_x_2838:
        /* <DEDUP_REMOVED lines=40> */
[----:B------:R-:W-:Y:S02]  /*3700*/  IMAD.MOV.U32 R93, RZ, RZ, R80 ;  /* 0x000000ffff5d7224 */ /* 0x000fe400078e0050 */
[----:B------:R-:W-:-:S07]  /*3710*/  IMAD.MOV.U32 R80, RZ, RZ, R92 ;  /* 0x000000ffff507224 */ /* 0x000fce00078e005c */
.L_x_2836:
[----:B------:R-:W-:Y:S05]  /*3720*/  BSYNC.RECONVERGENT B1 ;  /* 0x0000000000017941 */ /* 0x000fea0003800200 */
.L_x_2835:
[----:B------:R-:W-:Y:S02]  /*3730*/  I2FP.F32.U32 R93, R93 ;  /* 0x0000005d005d7245 */ /* 0x000fe40000201000 */
[----:B------:R-:W-:Y:S01]  /*3740*/  SHF.L.U32 R92, R87, 0x10, RZ ;  /* 0x00000010575c7819 */ /* 0x000fe200000006ff */
[----:B------:R-:W-:Y:S01]  /*3750*/  @P1 IMAD.U32 R87, R76, 0x10000, RZ ;  /* 0x000100004c571824 */ /* 0x000fe200078e00ff */
[----:B------:R-:W-:Y:S01]  /*3760*/  PRMT R74, R86, 0x5410, R74 ;  /* 0x00005410564a7816 */ /* 0x000fe2000000004a */
[----:B------:R-:W-:Y:S01]  /*3770*/  FFMA.FTZ R93, R93, R124, 1.1641532182693481445e-10 ;  /* 0x2f0000005d5d7423 */ /* 0x000fe2000001007c */
[----:B------:R-:W-:Y:S01]  /*3780*/  PRMT R73, R83, 0x5410, R73 ;  /* 0x0000541053497816 */ /* 0x000fe20000000049 */
[----:B------:R-:W-:Y:S01]  /*3790*/  FMUL.FTZ R92, R92, R77 ;  /* 0x0000004d5c5c7220 */ /* 0x000fe20000410000 */
[----:B------:R-:W-:Y:S02]  /*37a0*/  PRMT R72, R82, 0x5410, R72 ;  /* 0x0000541052487816 */ /* 0x000fe40000000048 */
[----:B------:R-:W-:-:S04]  /*37b0*/  FSETP.GTU.FTZ.AND P5, PT, R93, R78, PT ;  /* 0x0000004e5d00720b */ /* 0x000fc80003fbc000 */
[----:B------:R-:W-:Y:S02]  /*37c0*/  FSEL R76, R92, RZ, !P5 ;  /* 0x000000ff5c4c7208 */ /* 0x000fe40006800000 */
[----:B------:R-:W-:-:S03]  /*37d0*/  PLOP3.LUT P5, PT, P5, PT, PT, 0x8, 0x80 ;  /* 0x000000000080781c */ /* 0x000fc60002fae170 */
[----:B------:R-:W-:-:S05]  /*37e0*/  @P1 FADD.FTZ R76, R76, R87 ;  /* 0x000000574c4c1221 */ /* 0x000fca0000010000 */
[----:B------:R-:W-:-:S04]  /*37f0*/  F2FP.BF16.F32.PACK_AB R87, RZ, R76 ;  /* 0x0000004cff57723e */ /* 0x000fc800000010ff */
[----:B------:R-:W-:Y:S01]  /*3800*/  PRMT R75, R75, 0x5410, R87 ;  /* 0x000054104b4b7816 */ /* 0x000fe20000000057 */
[----:B------:R-:W-:Y:S06]  /*3810*/  BRA `(.L_x_2840) ;  /* 0x0000005000387947 */ /* 0x000fec0003800000 */
.L_x_2799:
        /* <DEDUP_REMOVED lines=16> */
.L_x_2843:
        /* <DEDUP_REMOVED lines=13> */
.L_x_2845:
[----:B------:R-:W-:Y:S05]  /*39f0*/  BSYNC.RECONVERGENT B2 ;  /* 0x0000000000027941 */ /* 0x000fea0003800200 */
.L_x_2844:
        /* <DEDUP_REMOVED lines=41> */
.L_x_2842:
[----:B------:R-:W-:Y:S05]  /*3c90*/  BSYNC.RECONVERGENT B1 ;  /* 0x0000000000017941 */ /* 0x000fea0003800200 */
.L_x_2841:
[----:B------:R-:W-:Y:S01]  /*3ca0*/  I2FP.F32.U32 R7, R7 ;  /* 0x0000000700077245 */ /* 0x000fe20000201000 */
[----:B-----5:R-:W-:Y:S01]  /*3cb0*/  IMAD.U32 R8, R72, 0x10000, RZ ;  /* 0x0001000048087824 */ /* 0x020fe200078e00ff */
[----:B------:R-:W-:Y:S01]  /*3cc0*/  ISETP.NE.AND P2, PT, R9, 0x1, PT ;  /* 0x000000010900780c */ /* 0x000fe20003f45270 */
[----:B------:R-:W-:Y:S01]  /*3cd0*/  IMAD.U32 R77, RZ, RZ, UR32 ;  /* 0x00000020ff4d7e24 */ /* 0x000fe2000f8e00ff */
[----:B------:R-:W-:Y:S01]  /*3ce0*/  MOV R78, UR31 ;  /* 0x0000001f004e7c02 */ /* 0x000fe20008000f00 */
[----:B------:R-:W-:Y:S01]  /*3cf0*/  FFMA.FTZ R7, R7, R124, 1.1641532182693481445e-10 ;  /* 0x2f00000007077423 */ /* 0x000fe2000001007c */
[----:B------:R-:W-:Y:S01]  /*3d00*/  BSSY.RECONVERGENT B1, `(.L_x_2846) ;  /* 0x000004a000017945 */ /* 0x000fe20003800200 */
[----:B------:R-:W-:Y:S01]  /*3d10*/  FMUL.FTZ R11, R8, R77 ;  /* 0x0000004d080b7220 */ /* 0x000fe20000410000 */
[----:B------:R-:W-:Y:S02]  /*3d20*/  HFMA2 R15, -RZ, RZ, 0, 1.1920928955078125e-07 ;  /* 0x00000002ff0f7431 */ /* 0x000fe400000001ff */
[----:B------:R-:W-:Y:S01]  /*3d30*/  IMAD.MOV.U32 R8, RZ, RZ, R90 ;  /* 0x000000ffff087224 */ /* 0x000fe200078e005a */
[----:B------:R-:W-:-:S02]  /*3d40*/  FSETP.GTU.FTZ.AND P0, PT, R7, R78, PT ;  /* 0x0000004e0700720b */ /* 0x000fc40003f1c000 */
        /* <DEDUP_REMOVED lines=13> */
.L_x_2848:
        /* <DEDUP_REMOVED lines=13> */
.L_x_2850:
[----:B------:R-:W-:Y:S05]  /*3ef0*/  BSYNC.RECONVERGENT B2 ;  /* 0x0000000000027941 */ /* 0x000fea0003800200 */
.L_x_2849:
        /* <DEDUP_REMOVED lines=42> */
.L_x_2847:
[----:B------:R-:W-:Y:S05]  /*41a0*/  BSYNC.RECONVERGENT B1 ;  /* 0x0000000000017941 */ /* 0x000fea0003800200 */
.L_x_2846:
[----:B------:R-:W-:Y:S01]  /*41b0*/  I2FP.F32.U32 R9, R8 ;  /* 0x0000000800097245 */ /* 0x000fe20000201000 */
[----:B------:R-:W-:Y:S01]  /*41c0*/  IMAD.U32 R8, R16, 0x10000, RZ ;  /* 0x0001000010087824 */ /* 0x000fe200078e00ff */
[----:B------:R-:W-:Y:S01]  /*41d0*/  ISETP.NE.AND P2, PT, R15, 0x1, PT ;  /* 0x000000010f00780c */ /* 0x000fe20003f45270 */
[----:B------:R-:W-:Y:S01]  /*41e0*/  @P1 IMAD.U32 R14, R20, 0x10000, RZ ;  /* 0x00010000140e1824 */ /* 0x000fe200078e00ff */
[----:B------:R-:W-:Y:S01]  /*41f0*/  BSSY.RECONVERGENT B1, `(.L_x_2851) ;  /* 0x000004d000017945 */ /* 0x000fe20003800200 */
[----:B------:R-:W-:Y:S01]  /*4200*/  FFMA.FTZ R9, R9, R124, 1.1641532182693481445e-10 ;  /* 0x2f00000009097423 */ /* 0x000fe2000001007c */
[----:B------:R-:W-:-:S04]  /*4210*/  FMUL.FTZ R8, R8, R77 ;  /* 0x0000004d08087220 */ /* 0x000fc80000410000 */
[----:B------:R-:W-:-:S04]  /*4220*/  FSETP.GTU.FTZ.AND P0, PT, R9, R78, PT ;  /* 0x0000004e0900720b */ /* 0x000fc80003f1c000 */
[----:B------:R-:W-:Y:S02]  /*4230*/  FSEL R8, R8, RZ, !P0 ;  /* 0x000000ff08087208 */ /* 0x000fe40004000000 */
[----:B------:R-:W-:-:S03]  /*4240*/  SEL R123, RZ, 0x1, P0 ;  /* 0x00000001ff7b7807 */ /* 0x000fc60000000000 */
[----:B------:R-:W-:Y:S01]  /*4250*/  FADD.FTZ R11, R11, R8 ;  /* 0x000000080b0b7221 */ /* 0x000fe20000010000 */
[----:B------:R-:W-:-:S03]  /*4260*/  IMAD.MOV.U32 R8, RZ, RZ, R90 ;  /* 0x000000ffff087224 */ /* 0x000fc600078e005a */
[----:B------:R-:W-:Y:S01]  /*4270*/  @P1 FADD.FTZ R9, R14, R11 ;  /* 0x0000000b0e091221 */ /* 0x000fe20000010000 */
[----:B------:R-:W-:Y:S01]  /*4280*/  @!P1 MOV R9, R11 ;  /* 0x0000000b00099202 */ /* 0x000fe20000000f00 */
        /* <DEDUP_REMOVED lines=11> */
.L_x_2853:
        /* <DEDUP_REMOVED lines=13> */
.L_x_2855:
[----:B------:R-:W-:Y:S05]  /*4410*/  BSYNC.RECONVERGENT B2 ;  /* 0x0000000000027941 */ /* 0x000fea0003800200 */
.L_x_2854:
        /* <DEDUP_REMOVED lines=42> */
.L_x_2852:
[----:B------:R-:W-:Y:S05]  /*46c0*/  BSYNC.RECONVERGENT B1 ;  /* 0x0000000000017941 */ /* 0x000fea0003800200 */
.L_x_2851:
        /* <DEDUP_REMOVED lines=21> */
.L_x_2858:
        /* <DEDUP_REMOVED lines=13> */
.L_x_2860:
[----:B------:R-:W-:Y:S05]  /*48f0*/  BSYNC.RECONVERGENT B2 ;  /* 0x0000000000027941 */ /* 0x000fea0003800200 */
.L_x_2859:
        /* <DEDUP_REMOVED lines=42> */
.L_x_2857:
[----:B------:R-:W-:Y:S05]  /*4ba0*/  BSYNC.RECONVERGENT B1 ;  /* 0x0000000000017941 */ /* 0x000fea0003800200 */
.L_x_2856:
[----:B------:R-:W-:Y:S01]  /*4bb0*/  I2FP.F32.U32 R11, R11 ;  /* 0x0000000b000b7245 */ /* 0x000fe20000201000 */
[----:B------:R-:W-:Y:S01]  /*4bc0*/  @P1 IMAD.U32 R10, R10, 0x10000, RZ ;  /* 0x000100000a0a1824 */ /* 0x000fe200078e00ff */
[----:B------:R-:W-:Y:S01]  /*4bd0*/  PRMT R14, R16, 0x7632, R14 ;  /* 0x00007632100e7816 */ /* 0x000fe2000000000e */
[----:B------:R-:W-:Y:S01]  /*4be0*/  BSSY.RECONVERGENT B1, `(.L_x_2861) ;  /* 0x000004f000017945 */ /* 0x000fe20003800200 */
[----:B------:R-:W-:Y:S01]  /*4bf0*/  ISETP.NE.AND P2, PT, R15, 0x1, PT ;  /* 0x000000010f00780c */ /* 0x000fe20003f45270 */
[----:B------:R-:W-:Y:S01]  /*4c00*/  FFMA.FTZ R11, R11, R124, 1.1641532182693481445e-10 ;  /* 0x2f0000000b0b7423 */ /* 0x000fe2000001007c */
[----:B------:R-:W-:Y:S02]  /*4c10*/  IMAD.MOV.U32 R83, RZ, RZ, 0x2 ;  /* 0x00000002ff537424 */ /* 0x000fe400078e00ff */
[----:B------:R-:W-:Y:S02]  /*4c20*/  IMAD.U32 R14, R14, 0x10000, RZ ;  /* 0x000100000e0e7824 */ /* 0x000fe400078e00ff */
[----:B------:R-:W-:-:S02]  /*4c30*/  FSETP.GTU.FTZ.AND P0, PT, R11, R78, PT ;  /* 0x0000004e0b00720b */ /* 0x000fc40003f1c000 */
[----:B------:R-:W-:Y:S02]  /*4c40*/  FMUL.FTZ R14, R14, R77 ;  /* 0x0000004d0e0e7220 */ /* 0x000fe40000410000 */
[----:B------:R-:W-:-:S03]  /*4c50*/  SEL R122, RZ, 0x1, P0 ;  /* 0x00000001ff7a7807 */ /* 0x000fc60000000000 */
[----:B------:R-:W-:-:S05]  /*4c60*/  FSEL R14, R14, RZ, !P0 ;  /* 0x000000ff0e0e7208 */ /* 0x000fca0004000000 */
        /* <DEDUP_REMOVED lines=14> */
.L_x_2863:
        /* <DEDUP_REMOVED lines=13> */
.L_x_2865:
[----:B------:R-:W-:Y:S05]  /*4e20*/  BSYNC.RECONVERGENT B2 ;  /* 0x0000000000027941 */ /* 0x000fea0003800200 */
.L_x_2864:
        /* <DEDUP_REMOVED lines=42> */
.L_x_2862:
[----:B------:R-:W-:Y:S05]  /*50d0*/  BSYNC.RECONVERGENT B1 ;  /* 0x0000000000017941 */ /* 0x000fea0003800200 */
.L_x_2861:
        /* <DEDUP_REMOVED lines=8> */
[----:B------:R-:W-:Y:S02]  /*5160*/  FSETP.GTU.FTZ.AND P0, PT, R7, R78, PT ;  /* 0x0000004e0700720b */ /* 0x000fe40003f1c000 */
        /* <DEDUP_REMOVED lines=13> */
.L_x_2868:
        /* <DEDUP_REMOVED lines=13> */
.L_x_2870:
[----:B------:R-:W-:Y:S05]  /*5310*/  BSYNC.RECONVERGENT B2 ;  /* 0x0000000000027941 */ /* 0x000fea0003800200 */
.L_x_2869:
        /* <DEDUP_REMOVED lines=42> */
.L_x_2867:
[----:B------:R-:W-:Y:S05]  /*55c0*/  BSYNC.RECONVERGENT B1 ;  /* 0x0000000000017941 */ /* 0x000fea0003800200 */
.L_x_2866:
[----:B------:R-:W-:Y:S01]  /*55d0*/  I2FP.F32.U32 R15, R15 ;  /* 0x0000000f000f7245 */ /* 0x000fe20000201000 */
[----:B------:R-:W-:Y:S01]  /*55e0*/  IMAD.U32 R14, R17, 0x10000, RZ ;  /* 0x00010000110e7824 */ /* 0x000fe200078e00ff */
[----:B------:R-:W-:Y:S01]  /*55f0*/  ISETP.NE.AND P2, PT, R86, 0x1, PT ;  /* 0x000000015600780c */ /* 0x000fe20003f45270 */
[----:B------:R-:W-:Y:S01]  /*5600*/  BSSY.RECONVERGENT B1, `(.L_x_2871) ;  /* 0x000004e000017945 */ /* 0x000fe20003800200 */
[----:B------:R-:W-:Y:S02]  /*5610*/  IMAD.MOV.U32 R83, RZ, RZ, 0x2 ;  /* 0x00000002ff537424 */ /* 0x000fe400078e00ff */
[----:B------:R-:W-:Y:S01]  /*5620*/  FFMA.FTZ R15, R15, R124, 1.1641532182693481445e-10 ;  /* 0x2f0000000f0f7423 */ /* 0x000fe2000001007c */
[----:B------:R-:W-:-:S04]  /*5630*/  FMUL.FTZ R14, R14, R77 ;  /* 0x0000004d0e0e7220 */ /* 0x000fc80000410000 */
[----:B------:R-:W-:Y:S01]  /*5640*/  FSETP.GTU.FTZ.AND P0, PT, R15, R78, PT ;  /* 0x0000004e0f00720b */ /* 0x000fe20003f1c000 */
[----:B------:R-:W-:-:S03]  /*5650*/  @P1 IMAD.U32 R15, R21, 0x10000, RZ ;  /* 0x00010000150f1824 */ /* 0x000fc600078e00ff */
[----:B------:R-:W-:Y:S02]  /*5660*/  FSEL R14, R14, RZ, !P0 ;  /* 0x000000ff0e0e7208 */ /* 0x000fe40004000000 */
[----:B------:R-:W-:-:S03]  /*5670*/  SEL R121, RZ, 0x1, P0 ;  /* 0x00000001ff797807 */ /* 0x000fc60000000000 */
        /* <DEDUP_REMOVED lines=14> */
.L_x_2873:
        /* <DEDUP_REMOVED lines=13> */
.L_x_2875:
[----:B------:R-:W-:Y:S05]  /*5830*/  BSYNC.RECONVERGENT B2 ;  /* 0x0000000000027941 */ /* 0x000fea0003800200 */
.L_x_2874:
        /* <DEDUP_REMOVED lines=42> */
.L_x_2872:
[----:B------:R-:W-:Y:S05]  /*5ae0*/  BSYNC.RECONVERGENT B1 ;  /* 0x0000000000017941 */ /* 0x000fea0003800200 */
.L_x_2871:
[----:B------:R-:W-:Y:S01]  /*5af0*/  ISETP.NE.AND P3, PT, R83, 0x1, PT ;  /* 0x000000015300780c */ /* 0x000fe20003f65270 */
[----:B------:R-:W-:Y:S01]  /*5b00*/  IMAD.U32 R14, R7, 0x10000, RZ ;  /* 0x00010000070e7824 */ /* 0x000fe200078e00ff */
[----:B------:R-:W-:Y:S01]  /*5b10*/  I2FP.F32.U32 R15, R15 ;  /* 0x0000000f000f7245 */ /* 0x000fe20000201000 */
[----:B------:R-:W-:Y:S01]  /*5b20*/  BSSY.RECONVERGENT B1, `(.L_x_2876) ;  /* 0x0000049000017945 */ /* 0x000fe20003800200 */
[----:B------:R-:W-:Y:S02]  /*5b30*/  HFMA2 R86, -RZ, RZ, 0, 1.1920928955078125e-07 ;  /* 0x00000002ff567431 */ /* 0x000fe400000001ff */
[----:B------:R-:W-:Y:S01]  /*5b40*/  FMUL.FTZ R7, R14, R77 ;  /* 0x0000004d0e077220 */ /* 0x000fe20000410000 */
[----:B------:R-:W-:-:S05]  /*5b50*/  FFMA.FTZ R15, R15, R124, 1.1641532182693481445e-10 ;  /* 0x2f0000000f0f7423 */ /* 0x000fca000001007c */
        /* <DEDUP_REMOVED lines=13> */
.L_x_2878:
        /* <DEDUP_REMOVED lines=13> */
.L_x_2880:
[----:B------:R-:W-:Y:S05]  /*5d00*/  BSYNC.RECONVERGENT B2 ;  /* 0x0000000000027941 */ /* 0x000fea0003800200 */
.L_x_2879:
        /* <DEDUP_REMOVED lines=42> */
.L_x_2877:
[----:B------:R-:W-:Y:S05]  /*5fb0*/  BSYNC.RECONVERGENT B1 ;  /* 0x0000000000017941 */ /* 0x000fea0003800200 */
.L_x_2876:
        /* <DEDUP_REMOVED lines=26> */
.L_x_2883:
        /* <DEDUP_REMOVED lines=13> */
.L_x_2885:
[----:B------:R-:W-:Y:S05]  /*6230*/  BSYNC.RECONVERGENT B2 ;  /* 0x0000000000027941 */ /* 0x000fea0003800200 */
.L_x_2884:
        /* <DEDUP_REMOVED lines=42> */
.L_x_2882:
[----:B------:R-:W-:Y:S05]  /*64e0*/  BSYNC.RECONVERGENT B1 ;  /* 0x0000000000017941 */ /* 0x000fea0003800200 */
.L_x_2881:
        /* <DEDUP_REMOVED lines=21> */
.L_x_2888:
        /* <DEDUP_REMOVED lines=13> */
.L_x_2890:
[----:B------:R-:W-:Y:S05]  /*6710*/  BSYNC.RECONVERGENT B2 ;  /* 0x0000000000027941 */ /* 0x000fea0003800200 */
.L_x_2889:
        /* <DEDUP_REMOVED lines=42> */
.L_x_2887:
[----:B------:R-:W-:Y:S05]  /*69c0*/  BSYNC.RECONVERGENT B1 ;  /* 0x0000000000017941 */ /* 0x000fea0003800200 */
.L_x_2886:
        /* <DEDUP_REMOVED lines=25> */
.L_x_2893:
        /* <DEDUP_REMOVED lines=13> */
.L_x_2895:
[----:B------:R-:W-:Y:S05]  /*6c30*/  BSYNC.RECONVERGENT B2 ;  /* 0x0000000000027941 */ /* 0x000fea0003800200 */
.L_x_2894:
        /* <DEDUP_REMOVED lines=42> */
.L_x_2892:
[----:B------:R-:W-:Y:S05]  /*6ee0*/  BSYNC.RECONVERGENT B1 ;  /* 0x0000000000017941 */ /* 0x000fea0003800200 */
.L_x_2891:
        /* <DEDUP_REMOVED lines=20> */
.L_x_2898:
        /* <DEDUP_REMOVED lines=13> */
.L_x_2900:
[----:B------:R-:W-:Y:S05]  /*7100*/  BSYNC.RECONVERGENT B2 ;  /* 0x0000000000027941 */ /* 0x000fea0003800200 */
.L_x_2899:
        /* <DEDUP_REMOVED lines=42> */
.L_x_2897:
[----:B------:R-:W-:Y:S05]  /*73b0*/  BSYNC.RECONVERGENT B1 ;  /* 0x0000000000017941 */ /* 0x000fea0003800200 */
.L_x_2896:
[----:B------:R-:W-:Y:S01]  /*73c0*/  I2FP.F32.U32 R87, R14 ;  /* 0x0000000e00577245 */ /* 0x000fe20000201000 */
[----:B------:R-:W-:Y:S01]  /*73d0*/  @P1 IMAD.U32 R86, R13, 0x10000, RZ ;  /* 0x000100000d561824 */ /* 0x000fe200078e00ff */
[----:B------:R-:W-:Y:S01]  /*73e0*/  PRMT R14, R18, 0x7632, R14 ;  /* 0x00007632120e7816 */ /* 0x000fe2000000000e */
[----:B------:R-:W-:Y:S01]  /*73f0*/  BSSY.RECONVERGENT B1, `(.L_x_2901) ;  /* 0x000004f000017945 */ /* 0x000fe20003800200 */
[----:B------:R-:W-:Y:S02]  /*7400*/  IMAD.MOV.U32 R92, RZ, RZ, 0x2 ;  /* 0x00000002ff5c7424 */ /* 0x000fe400078e00ff */
[----:B------:R-:W-:Y:S01]  /*7410*/  FFMA.FTZ R87, R87, R124, 1.1641532182693481445e-10 ;  /* 0x2f00000057577423 */ /* 0x000fe2000001007c */
[----:B------:R-:W-:-:S04]  /*7420*/  IMAD.U32 R14, R14, 0x10000, RZ ;  /* 0x000100000e0e7824 */ /* 0x000fc800078e00ff */
[----:B------:R-:W-:Y:S01]  /*7430*/  FSETP.GTU.FTZ.AND P4, PT, R87, R78, PT ;  /* 0x0000004e5700720b */ /* 0x000fe20003f9c000 */
[----:B------:R-:W-:-:S03]  /*7440*/  FMUL.FTZ R14, R14, R77 ;  /* 0x0000004d0e0e7220 */ /* 0x000fc60000410000 */
[----:B------:R-:W-:Y:S02]  /*7450*/  SEL R102, RZ, 0x1, P4 ;  /* 0x00000001ff667807 */ /* 0x000fe40002000000 */
[----:B------:R-:W-:Y:S02]  /*7460*/  FSEL R14, R14, RZ, !P4 ;  /* 0x000000ff0e0e7208 */ /* 0x000fe40006000000 */
        /* <DEDUP_REMOVED lines=15> */
.L_x_2903:
        /* <DEDUP_REMOVED lines=13> */
.L_x_2905:
[----:B------:R-:W-:Y:S05]  /*7630*/  BSYNC.RECONVERGENT B2 ;  /* 0x0000000000027941 */ /* 0x000fea0003800200 */
.L_x_2904:
        /* <DEDUP_REMOVED lines=42> */
.L_x_2902:
[----:B------:R-:W-:Y:S05]  /*78e0*/  BSYNC.RECONVERGENT B1 ;  /* 0x0000000000017941 */ /* 0x000fea0003800200 */
.L_x_2901:
        /* <DEDUP_REMOVED lines=21> */
.L_x_2908:
        /* <DEDUP_REMOVED lines=13> */
.L_x_2910:
[----:B------:R-:W-:Y:S05]  /*7b10*/  BSYNC.RECONVERGENT B2 ;  /* 0x0000000000027941 */ /* 0x000fea0003800200 */
.L_x_2909:
        /* <DEDUP_REMOVED lines=42> */
.L_x_2907:
[----:B------:R-:W-:Y:S05]  /*7dc0*/  BSYNC.RECONVERGENT B1 ;  /* 0x0000000000017941 */ /* 0x000fea0003800200 */
.L_x_2906:
[----:B------:R-:W-:Y:S01]  /*7dd0*/  I2FP.F32.U32 R75, R75 ;  /* 0x0000004b004b7245 */ /* 0x000fe20000201000 */
[----:B------:R-:W-:Y:S01]  /*7de0*/  IMAD.U32 R92, R19, 0x10000, RZ ;  /* 0x00010000135c7824 */ /* 0x000fe200078e00ff */
[----:B------:R-:W-:Y:S01]  /*7df0*/  BSSY.RECONVERGENT B1, `(.L_x_2911) ;  /* 0x000004f000017945 */ /* 0x000fe20003800200 */
[----:B------:R-:W-:Y:S02]  /*7e00*/  IMAD.MOV.U32 R93, RZ, RZ, 0x2 ;  /* 0x00000002ff5d7424 */ /* 0x000fe400078e00ff */
[----:B------:R-:W-:Y:S01]  /*7e10*/  FFMA.FTZ R75, R75, R124, 1.1641532182693481445e-10 ;  /* 0x2f0000004b4b7423 */ /* 0x000fe2000001007c */
[----:B------:R-:W-:Y:S01]  /*7e20*/  FMUL.FTZ R92, R92, R77 ;  /* 0x0000004d5c5c7220 */ /* 0x000fe20000410000 */
[----:B------:R-:W-:-:S03]  /*7e30*/  IMAD.MOV.U32 R87, RZ, RZ, R90 ;  /* 0x000000ffff577224 */ /* 0x000fc600078e005a */
[----:B------:R-:W-:-:S04]  /*7e40*/  FSETP.GTU.FTZ.AND P5, PT, R75, R78, PT ;  /* 0x0000004e4b00720b */ /* 0x000fc80003fbc000 */
[----:B------:R-:W-:Y:S01]  /*7e50*/  FSEL R75, R92, RZ, !P5 ;  /* 0x000000ff5c4b7208 */ /* 0x000fe20006800000 */
[----:B------:R-:W-:Y:S01]  /*7e60*/  @P1 IMAD.U32 R92, R23, 0x10000, RZ ;  /* 0x00010000175c1824 */ /* 0x000fe200078e00ff */
        /* <DEDUP_REMOVED lines=15> */
.L_x_2913:
        /* <DEDUP_REMOVED lines=13> */
.L_x_2915:
[----:B------:R-:W-:Y:S05]  /*8030*/  BSYNC.RECONVERGENT B2 ;  /* 0x0000000000027941 */ /* 0x000fea0003800200 */
.L_x_2914:
        /* <DEDUP_REMOVED lines=42> */
.L_x_2912:
[----:B------:R-:W-:Y:S05]  /*82e0*/  BSYNC.RECONVERGENT B1 ;  /* 0x0000000000017941 */ /* 0x000fea0003800200 */
.L_x_2911:
        /* <DEDUP_REMOVED lines=20> */
.L_x_2918:
        /* <DEDUP_REMOVED lines=15> */
.L_x_2920:
[----:B------:R-:W-:Y:S05]  /*8520*/  BSYNC.RECONVERGENT B2 ;  /* 0x0000000000027941 */ /* 0x000fea0003800200 */
.L_x_2919:
        /* <DEDUP_REMOVED lines=42> */
.L_x_2917:
[----:B------:R-:W-:Y:S05]  /*87d0*/  BSYNC.RECONVERGENT B1 ;  /* 0x0000000000017941 */ /* 0x000fea0003800200 */
.L_x_2916:
[----:B------:R-:W-:Y:S01]  /*87e0*/  I2FP.F32.U32 R87, R94 ;  /* 0x0000005e00577245 */ /* 0x000fe20000201000 */
[----:B------:R-:W-:Y:S01]  /*87f0*/  @P1 IMAD.U32 R76, R76, 0x10000, RZ ;  /* 0x000100004c4c1824 */ /* 0x000fe200078e00ff */
[----:B------:R-:W-:Y:S02]  /*8800*/  PRMT R92, R19, 0x7632, R92 ;  /* 0x00007632135c7816 */ /* 0x000fe4000000005c */
[----:B------:R-:W-:Y:S01]  /*8810*/  PRMT R74, R74, 0x5410, R86 ;  /* 0x000054104a4a7816 */ /* 0x000fe20000000056 */
[----:B------:R-:W-:Y:S01]  /*8820*/  FFMA.FTZ R87, R87, R124, 1.1641532182693481445e-10 ;  /* 0x2f00000057577423 */ /* 0x000fe2000001007c */
[----:B------:R-:W-:Y:S01]  /*8830*/  PRMT R73, R73, 0x5410, R83 ;  /* 0x0000541049497816 */ /* 0x000fe20000000053 */
[----:B------:R-:W-:Y:S01]  /*8840*/  IMAD.U32 R92, R92, 0x10000, RZ ;  /* 0x000100005c5c7824 */ /* 0x000fe200078e00ff */
[----:B------:R-:W-:Y:S02]  /*8850*/  PRMT R72, R72, 0x5410, R82 ;  /* 0x0000541048487816 */ /* 0x000fe40000000052 */
[----:B------:R-:W-:Y:S01]  /*8860*/  FSETP.GTU.FTZ.AND P6, PT, R87, R78, PT ;  /* 0x0000004e5700720b */ /* 0x000fe20003fdc000 */
[----:B------:R-:W-:-:S03]  /*8870*/  FMUL.FTZ R92, R92, R77 ;  /* 0x0000004d5c5c7220 */ /* 0x000fc60000410000 */
[----:B------:R-:W-:Y:S02]  /*8880*/  SEL R87, RZ, 0x1, P6 ;  /* 0x00000001ff577807 */ /* 0x000fe40003000000 */
[----:B------:R-:W-:-:S05]  /*8890*/  FSEL R92, R92, RZ, !P6 ;  /* 0x000000ff5c5c7208 */ /* 0x000fca0007000000 */
[----:B------:R-:W-:-:S04]  /*88a0*/  FADD.FTZ R7, R7, R92 ;  /* 0x0000005c07077221 */ /* 0x000fc80000010000 */
[--C-:B------:R-:W-:Y:S01]  /*88b0*/  @P1 FADD.FTZ R76, R76, R7.reuse ;  /* 0x000000074c4c1221 */ /* 0x100fe20000010000 */
[----:B------:R-:W-:Y:S02]  /*88c0*/  @!P1 MOV R76, R7 ;  /* 0x00000007004c9202 */ /* 0x000fe40000000f00 */
[----:B------:R-:W-:Y:S02]  /*88d0*/  PRMT R7, R87, 0x7610, R7 ;  /* 0x0000761057077816 */ /* 0x000fe40000000007 */
[----:B------:R-:W-:-:S04]  /*88e0*/  F2FP.BF16.F32.PACK_AB R87, RZ, R76 ;  /* 0x0000004cff57723e */ /* 0x000fc800000010ff */
[----:B------:R-:W-:-:S07]  /*88f0*/  PRMT R75, R75, 0x5410, R87 ;  /* 0x000054104b4b7816 */ /* 0x000fce0000000057 */
.L_x_2840:
        /* <DEDUP_REMOVED lines=25> */
[----:B-1----:R-:W-:Y:S01]  /*8a90*/  IMAD.U32 R74, R101, 0x10000, RZ ;  /* 0x00010000654a7824 */ /* 0x002fe200078e00ff */
[----:B------:R-:W1:Y:S01]  /*8aa0*/  LDC.64 R86, c[0x0][0x3b8] ;  /* 0x0000ee00ff567b82 */ /* 0x000e620000000a00 */
[----:B------:R-:W-:Y:S02]  /*8ab0*/  LOP3.LUT R8, R7, 0xffff, RZ, 0xc0, !PT ;  /* 0x0000ffff07087812 */ /* 0x000fe400078ec0ff */
[----:B------:R-:W-:Y:S02]  /*8ac0*/  LOP3.LUT R82, R121, 0xff, RZ, 0xc0, !PT ;  /* 0x000000ff79527812 */ /* 0x000fe400078ec0ff */
[----:B------:R-:W-:Y:S02]  /*8ad0*/  LOP3.LUT R79, R74, 0xff0000, RZ, 0xc0, !PT ;  /* 0x00ff00004a4f7812 */ /* 0x000fe400078ec0ff */
[----:B------:R-:W-:Y:S01]  /*8ae0*/  LOP3.LUT R74, R120, 0xff, RZ, 0xc0, !PT ;  /* 0x000000ff784a7812 */ /* 0x000fe200078ec0ff */
[----:B------:R-:W-:Y:S01]  /*8af0*/  IMAD.WIDE.U32 R82, R82, 0x10000, RZ ;  /* 0x0001000052527825 */ /* 0x000fe200078e00ff */
[----:B------:R-:W-:-:S02]  /*8b00*/  PRMT R79, R79, 0x4210, R8 ;  /* 0x000042104f4f7816 */ /* 0x000fc40000000008 */
[----:B------:R-:W-:Y:S01]  /*8b10*/  PRMT R8, R102, 0x7104, RZ ;  /* 0x0000710466087816 */ /* 0x000fe200000000ff */
[----:B------:R-:W-:Y:S01]  /*8b20*/  IMAD.WIDE.U32 R74, R74, 0x1000000, RZ ;  /* 0x010000004a4a7825 */ /* 0x000fe200078e00ff */
[----:B------:R-:W-:Y:S02]  /*8b30*/  LOP3.LUT R84, R122, 0xff, RZ, 0xc0, !PT ;  /* 0x000000ff7a547812 */ /* 0x000fe400078ec0ff */
[----:B------:R-:W-:-:S03]  /*8b40*/  LOP3.LUT R79, R79, 0xff00, R8, 0xf8, !PT ;  /* 0x0000ff004f4f7812 */ /* 0x000fc600078ef808 */
[----:B------:R-:W-:Y:S01]  /*8b50*/  IMAD.WIDE.U32 R84, R84, 0x100, RZ ;  /* 0x0000010054547825 */ /* 0x000fe200078e00ff */
[----:B------:R-:W-:-:S04]  /*8b60*/  LOP3.LUT R79, R79, 0xff, R110, 0xf8, !PT ;  /* 0x000000ff4f4f7812 */ /* 0x000fc800078ef86e */
[----:B------:R-:W-:Y:S02]  /*8b70*/  LOP3.LUT R75, R83, R79, R75, 0xfe, !PT ;  /* 0x0000004f534b7212 */ /* 0x000fe400078efe4b */
[----:B------:R-:W-:Y:S01]  /*8b80*/  LOP3.LUT R74, R84, R74, R82, 0xfe, !PT ;  /* 0x0000004a544a7212 */ /* 0x000fe200078efe52 */
[----:B-1----:R-:W-:Y:S01]  /*8b90*/  IMAD.WIDE.U32 R82, R6, 0x8, R86 ;  /* 0x0000000806527825 */ /* 0x002fe200078e0056 */
[----:B------:R-:W-:Y:S02]  /*8ba0*/  LOP3.LUT R75, R75, R85, RZ, 0xfc, !PT ;  /* 0x000000554b4b7212 */ /* 0x000fe400078efcff */
[----:B------:R-:W-:-:S05]  /*8bb0*/  LOP3.LUT R74, R74, 0xff, R123, 0xf8, !PT ;  /* 0x000000ff4a4a7812 */ /* 0x000fca00078ef87b */
[----:B------:R2:W-:Y:S02]  /*8bc0*/  STG.E.64 desc[UR8][R82.64], R74 ;  /* 0x0000004a52007986 */ /* 0x0005e4000c101b08 */
.L_x_2921:
        /* <DEDUP_REMOVED lines=25> */
.L_x_2925:
        /* <DEDUP_REMOVED lines=13> */
.L_x_2927:
[----:B------:R-:W-:Y:S05]  /*8e30*/  BSYNC.RECONVERGENT B2 ;  /* 0x0000000000027941 */ /* 0x000fea0003800200 */
.L_x_2926:
        /* <DEDUP_REMOVED lines=42> */
.L_x_2924:
[----:B------:R-:W-:Y:S05]  /*90e0*/  BSYNC.RECONVERGENT B1 ;  /* 0x0000000000017941 */ /* 0x000fea0003800200 */
.L_x_2923:
[----:B------:R-:W-:Y:S01]  /*90f0*/  I2FP.F32.U32 R7, R7 ;  /* 0x0000000700077245 */ /* 0x000fe20000201000 */
[----:B-----5:R-:W-:Y:S01]  /*9100*/  IMAD.U32 R80, R72, 0x10000, RZ ;  /* 0x0001000048507824 */ /* 0x020fe200078e00ff */
        /* <DEDUP_REMOVED lines=20> */
.L_x_2930:
        /* <DEDUP_REMOVED lines=13> */
.L_x_2932:
[----:B------:R-:W-:Y:S05]  /*9320*/  BSYNC.RECONVERGENT B2 ;  /* 0x0000000000027941 */ /* 0x000fea0003800200 */
.L_x_2931:
        /* <DEDUP_REMOVED lines=43> */
.L_x_2929:
[----:B------:R-:W-:Y:S05]  /*95e0*/  BSYNC.RECONVERGENT B1 ;  /* 0x0000000000017941 */ /* 0x000fea0003800200 */
.L_x_2928:
        /* <DEDUP_REMOVED lines=25> */
.L_x_2935:
        /* <DEDUP_REMOVED lines=13> */
.L_x_2937:
[----:B------:R-:W-:Y:S05]  /*9850*/  BSYNC.RECONVERGENT B2 ;  /* 0x0000000000027941 */ /* 0x000fea0003800200 */
.L_x_2936:
        /* <DEDUP_REMOVED lines=43> */
.L_x_2934:
[----:B------:R-:W-:Y:S05]  /*9b10*/  BSYNC.RECONVERGENT B1 ;  /* 0x0000000000017941 */ /* 0x000fea0003800200 */
.L_x_2933:
        /* <DEDUP_REMOVED lines=21> */
.L_x_2940:
        /* <DEDUP_REMOVED lines=13> */
.L_x_2942:
[----:B------:R-:W-:Y:S05]  /*9d40*/  BSYNC.RECONVERGENT B2 ;  /* 0x0000000000027941 */ /* 0x000fea0003800200 */
.L_x_2941:
        /* <DEDUP_REMOVED lines=43> */
.L_x_2939:
[----:B------:R-:W-:Y:S05]  /*a000*/  BSYNC.RECONVERGENT B1 ;  /* 0x0000000000017941 */ /* 0x000fea0003800200 */
.L_x_2938:
        /* <DEDUP_REMOVED lines=27> */
.L_x_2945:
        /* <DEDUP_REMOVED lines=13> */
.L_x_2947:
[----:B------:R-:W-:Y:S05]  /*a290*/  BSYNC.RECONVERGENT B2 ;  /* 0x0000000000027941 */ /* 0x000fea0003800200 */
.L_x_2946:
        /* <DEDUP_REMOVED lines=43> */
.L_x_2944:
[----:B------:R-:W-:Y:S05]  /*a550*/  BSYNC.RECONVERGENT B1 ;  /* 0x0000000000017941 */ /* 0x000fea0003800200 */
.L_x_2943:
[----:B------:R-:W-:Y:S01]  /*a560*/  I2FP.F32.U32 R7, R7 ;  /* 0x0000000700077245 */ /* 0x000fe20000201000 */
[----:B------:R-:W-:Y:S01]  /*a570*/  IMAD.U32 R72, R73, 0x10000, RZ ;  /* 0x0001000049487824 */ /* 0x000fe200078e00ff */
[----:B------:R-:W-:Y:S01]  /*a580*/  ISETP.NE.AND P3, PT, R82, 0x1, PT ;  /* 0x000000015200780c */ /* 0x000fe20003f65270 */
[----:B------:R-:W-:Y:S01]  /*a590*/  BSSY.RECONVERGENT B1, `(.L_x_2948) ;  /* 0x000004c000017945 */ /* 0x000fe20003800200 */
[----:B------:R-:W-:Y:S02]  /*a5a0*/  HFMA2 R84, -RZ, RZ, 0, 1.1920928955078125e-07 ;  /* 0x00000002ff547431 */ /* 0x000fe400000001ff */
[----:B------:R-:W-:Y:S01]  /*a5b0*/  FFMA.FTZ R7, R7, R124, 1.1641532182693481445e-10 ;  /* 0x2f00000007077423 */ /* 0x000fe2000001007c */
[----:B------:R-:W-:-:S04]  /*a5c0*/  FMUL.FTZ R72, R72, R77 ;  /* 0x0000004d48487220 */ /* 0x000fc80000410000 */
[----:B------:R-:W-:Y:S02]  /*a5d0*/  FSETP.GTU.FTZ.AND P2, PT, R7, R78, PT ;  /* 0x0000004e0700720b */ /* 0x000fe40003f5c000 */
[----:B------:R-:W-:Y:S01]  /*a5e0*/  PRMT R7, R73, 0x7632, R7 ;  /* 0x0000763249077816 */ /* 0x000fe20000000007 */
[----:B------:R-:W-:Y:S01]  /*a5f0*/  IMAD.MOV.U32 R73, RZ, RZ, R90 ;  /* 0x000000ffff497224 */ /* 0x000fe200078e005a */
        /* <DEDUP_REMOVED lines=12> */
.L_x_2950:
        /* <DEDUP_REMOVED lines=13> */
.L_x_2952:
[----:B------:R-:W-:Y:S05]  /*a790*/  BSYNC.RECONVERGENT B2 ;  /* 0x0000000000027941 */ /* 0x000fea0003800200 */
.L_x_2951:
        /* <DEDUP_REMOVED lines=43> */
.L_x_2949:
[----:B------:R-:W-:Y:S05]  /*aa50*/  BSYNC.RECONVERGENT B1 ;  /* 0x0000000000017941 */ /* 0x000fea0003800200 */
.L_x_2948:
[----:B------:R-:W-:Y:S01]  /*aa60*/  I2FP.F32.U32 R73, R73 ;  /* 0x0000004900497245 */ /* 0x000fe20000201000 */
[----:B------:R-:W-:Y:S01]  /*aa70*/  IMAD.U32 R82, R17, 0x10000, RZ ;  /* 0x0001000011527824 */ /* 0x000fe200078e00ff */
[----:B------:R-:W-:Y:S01]  /*aa80*/  ISETP.NE.AND P3, PT, R84, 0x1, PT ;  /* 0x000000015400780c */ /* 0x000fe20003f65270 */
[----:B------:R-:W-:Y:S01]  /*aa90*/  BSSY.RECONVERGENT B1, `(.L_x_2953) ;  /* 0x000004f000017945 */ /* 0x000fe20003800200 */
[----:B------:R-:W-:Y:S01]  /*aaa0*/  @P1 SHF.L.U32 R83, R21, 0x10, RZ ;  /* 0x0000001015531819 */ /* 0x000fe200000006ff */
[----:B------:R-:W-:Y:S01]  /*aab0*/  FFMA.FTZ R73, R73, R124, 1.1641532182693481445e-10 ;  /* 0x2f00000049497423 */ /* 0x000fe2000001007c */
[----:B------:R-:W-:-:S04]  /*aac0*/  FMUL.FTZ R82, R82, R77 ;  /* 0x0000004d52527220 */ /* 0x000fc80000410000 */
[----:B------:R-:W-:-:S04]  /*aad0*/  FSETP.GTU.FTZ.AND P2, PT, R73, R78, PT ;  /* 0x0000004e4900720b */ /* 0x000fc80003f5c000 */
[----:B------:R-:W-:Y:S02]  /*aae0*/  FSEL R73, R82, RZ, !P2 ;  /* 0x000000ff52497208 */ /* 0x000fe40005000000 */
[----:B------:R-:W-:-:S03]  /*aaf0*/  SEL R121, RZ, 0x1, P2 ;  /* 0x00000001ff797807 */ /* 0x000fc60001000000 */
[----:B------:R-:W-:Y:S01]  /*ab00*/  FADD.FTZ R72, R72, R73 ;  /* 0x0000004948487221 */ /* 0x000fe20000010000 */
        /* <DEDUP_REMOVED lines=14> */
.L_x_2955:
        /* <DEDUP_REMOVED lines=13> */
.L_x_2957:
[----:B------:R-:W-:Y:S05]  /*acc0*/  BSYNC.RECONVERGENT B2 ;  /* 0x0000000000027941 */ /* 0x000fea0003800200 */
.L_x_2956:
        /* <DEDUP_REMOVED lines=43> */
.L_x_2954:
[----:B------:R-:W-:Y:S05]  /*af80*/  BSYNC.RECONVERGENT B1 ;  /* 0x0000000000017941 */ /* 0x000fea0003800200 */
.L_x_2953:
        /* <DEDUP_REMOVED lines=21> */
.L_x_2960:
        /* <DEDUP_REMOVED lines=13> */
.L_x_2962:
[----:B------:R-:W-:Y:S05]  /*b1b0*/  BSYNC.RECONVERGENT B2 ;  /* 0x0000000000027941 */ /* 0x000fea0003800200 */
.L_x_2961:
        /* <DEDUP_REMOVED lines=43> */
.L_x_2959:
[----:B------:R-:W-:Y:S05]  /*b470*/  BSYNC.RECONVERGENT B1 ;  /* 0x0000000000017941 */ /* 0x000fea0003800200 */
.L_x_2958:
[----:B------:R-:W-:Y:S01]  /*b480*/  I2FP.F32.U32 R73, R73 ;  /* 0x0000004900497245 */ /* 0x000fe20000201000 */
[----:B------:R-:W-:Y:S01]  /*b490*/  BSSY.RECONVERGENT B1, `(.L_x_2963) ;  /* 0x0000053000017945 */ /* 0x000fe20003800200 */
[----:B------:R-:W-:-:S03]  /*b4a0*/  PRMT R72, R17, 0x7632, R72 ;  /* 0x0000763211487816 */ /* 0x000fc60000000048 */
        /* <DEDUP_REMOVED lines=8> */
[----:B------:R-:W-:Y:S01]  /*b530*/  ISETP.NE.AND P2, PT, R84, 0x1, PT ;  /* 0x000000015400780c */ /* 0x000fe20003f45270 */
[----:B------:R-:W-:Y:S02]  /*b540*/  IMAD.MOV.U32 R73, RZ, RZ, R90 ;  /* 0x000000ffff497224 */ /* 0x000fe400078e005a */
[----:B------:R-:W-:-:S04]  /*b550*/  FADD.FTZ R7, R7, R86 ;  /* 0x0000005607077221 */ /* 0x000fc80000010000 */
        /* <DEDUP_REMOVED lines=13> */
.L_x_2965:
        /* <DEDUP_REMOVED lines=13> */
.L_x_2967:
[----:B------:R-:W-:Y:S05]  /*b700*/  BSYNC.RECONVERGENT B2 ;  /* 0x0000000000027941 */ /* 0x000fea0003800200 */
.L_x_2966:
        /* <DEDUP_REMOVED lines=43> */
.L_x_2964:
[----:B------:R-:W-:Y:S05]  /*b9c0*/  BSYNC.RECONVERGENT B1 ;  /* 0x0000000000017941 */ /* 0x000fea0003800200 */
.L_x_2963:
[----:B------:R-:W-:Y:S01]  /*b9d0*/  I2FP.F32.U32 R73, R73 ;  /* 0x0000004900497245 */ /* 0x000fe20000201000 */
[----:B------:R-:W-:Y:S01]  /*b9e0*/  BSSY.RECONVERGENT B1, `(.L_x_2968) ;  /* 0x000004d000017945 */ /* 0x000fe20003800200 */
[----:B------:R-:W-:Y:S01]  /*b9f0*/  ISETP.NE.AND P3, PT, R72, 0x1, PT ;  /* 0x000000014800780c */ /* 0x000fe20003f65270 */
[----:B------:R-:W-:Y:S01]  /*ba00*/  IMAD.MOV.U32 R86, RZ, RZ, 0x2 ;  /* 0x00000002ff567424 */ /* 0x000fe200078e00ff */
[C---:B------:R-:W-:Y:S01]  /*ba10*/  SHF.L.U32 R84, R74.reuse, 0x10, RZ ;  /* 0x000000104a547819 */ /* 0x040fe200000006ff */
[----:B------:R-:W-:Y:S01]  /*ba20*/  FFMA.FTZ R73, R73, R124, 1.1641532182693481445e-10 ;  /* 0x2f00000049497423 */ /* 0x000fe2000001007c */
[----:B------:R-:W-:-:S03]  /*ba30*/  PRMT R85, R74, 0x7632, R85 ;  /* 0x000076324a557816 */ /* 0x000fc60000000055 */
        /* <DEDUP_REMOVED lines=14> */
.L_x_2970:
        /* <DEDUP_REMOVED lines=13> */
.L_x_2972:
[----:B------:R-:W-:Y:S05]  /*bbf0*/  BSYNC.RECONVERGENT B2 ;  /* 0x0000000000027941 */ /* 0x000fea0003800200 */
.L_x_2971:
        /* <DEDUP_REMOVED lines=43> */
.L_x_2969:
[----:B------:R-:W-:Y:S05]  /*beb0*/  BSYNC.RECONVERGENT B1 ;  /* 0x0000000000017941 */ /* 0x000fea0003800200 */
.L_x_2968:
[----:B------:R-:W-:Y:S01]  /*bec0*/  I2FP.F32.U32 R73, R73 ;  /* 0x0000004900497245 */ /* 0x000fe20000201000 */
[----:B------:R-:W-:Y:S01]  /*bed0*/  BSSY.RECONVERGENT B1, `(.L_x_2973) ;  /* 0x0000051000017945 */ /* 0x000fe20003800200 */
[----:B------:R-:W-:-:S03]  /*bee0*/  SHF.L.U32 R72, R18, 0x10, RZ ;  /* 0x0000001012487819 */ /* 0x000fc600000006ff */
[----:B------:R-:W-:Y:S02]  /*bef0*/  FFMA.FTZ R73, R73, R124, 1.1641532182693481445e-10 ;  /* 0x2f00000049497423 */ /* 0x000fe4000001007c */
[----:B------:R-:W-:-:S03]  /*bf00*/  FMUL.FTZ R72, R72, R77 ;  /* 0x0000004d48487220 */ /* 0x000fc60000410000 */
[----:B------:R-:W-:-:S04]  /*bf10*/  FSETP.GTU.FTZ.AND P3, PT, R73, R78, PT ;  /* 0x0000004e4900720b */ /* 0x000fc80003f7c000 */
[----:B------:R-:W-:Y:S01]  /*bf20*/  FSEL R73, R72, RZ, !P3 ;  /* 0x000000ff48497208 */ /* 0x000fe20005800000 */
[----:B------:R-:W-:Y:S01]  /*bf30*/  HFMA2 R72, -RZ, RZ, 0, 1.1920928955078125e-07 ;  /* 0x00000002ff487431 */ /* 0x000fe200000001ff */
        /* <DEDUP_REMOVED lines=17> */
.L_x_2975:
        /* <DEDUP_REMOVED lines=13> */
.L_x_2977:
[----:B------:R-:W-:Y:S05]  /*c120*/  BSYNC.RECONVERGENT B2 ;  /* 0x0000000000027941 */ /* 0x000fea0003800200 */
.L_x_2976:
        /* <DEDUP_REMOVED lines=43> */
.L_x_2974:
[----:B------:R-:W-:Y:S05]  /*c3e0*/  BSYNC.RECONVERGENT B1 ;  /* 0x0000000000017941 */ /* 0x000fea0003800200 */
.L_x_2973:
        /* <DEDUP_REMOVED lines=20> */
.L_x_2980:
        /* <DEDUP_REMOVED lines=13> */
.L_x_2982:
[----:B------:R-:W-:Y:S05]  /*c600*/  BSYNC.RECONVERGENT B2 ;  /* 0x0000000000027941 */ /* 0x000fea0003800200 */
.L_x_2981:
        /* <DEDUP_REMOVED lines=39> */
[----:B------:R-:W-:Y:S01]  /*c880*/  IMAD.MOV.U32 R87, RZ, RZ, RZ ;  /* 0x000000ffff577224 */ /* 0x000fe200078e00ff */
[----:B------:R-:W-:Y:S01]  /*c890*/  LOP3.LUT R89, R86, UR30, R73, 0x96, !PT ;  /* 0x0000001e56597c12 */ /* 0x000fe2000f8e9649 */
[----:B------:R-:W-:Y:S01]  /*c8a0*/  IMAD.MOV.U32 R73, RZ, RZ, R8 ;  /* 0x000000ffff497224 */ /* 0x000fe200078e0008 */
[----:B------:R-:W-:-:S07]  /*c8b0*/  MOV R8, R72 ;  /* 0x0000004800087202 */ /* 0x000fce0000000f00 */
.L_x_2979:
[----:B------:R-:W-:Y:S05]  /*c8c0*/  BSYNC.RECONVERGENT B1 ;  /* 0x0000000000017941 */ /* 0x000fea0003800200 */
.L_x_2978:
        /* <DEDUP_REMOVED lines=27> */
.L_x_2985:
        /* <DEDUP_REMOVED lines=13> */
.L_x_2987:
[----:B------:R-:W-:Y:S05]  /*cb50*/  BSYNC.RECONVERGENT B2 ;  /* 0x0000000000027941 */ /* 0x000fea0003800200 */
.L_x_2986:
        /* <DEDUP_REMOVED lines=43> */
.L_x_2984:
[----:B------:R-:W-:Y:S05]  /*ce10*/  BSYNC.RECONVERGENT B1 ;  /* 0x0000000000017941 */ /* 0x000fea0003800200 */
.L_x_2983:
        /* <DEDUP_REMOVED lines=21> */
.L_x_2990:
        /* <DEDUP_REMOVED lines=13> */
.L_x_2992:
[----:B------:R-:W-:Y:S05]  /*d040*/  BSYNC.RECONVERGENT B2 ;  /* 0x0000000000027941 */ /* 0x000fea0003800200 */
.L_x_2991:
        /* <DEDUP_REMOVED lines=41> */
[----:B------:R-:W-:Y:S02]  /*d2e0*/  IMAD.MOV.U32 R87, RZ, RZ, R8 ;  /* 0x000000ffff577224 */ /* 0x000fe400078e0008 */
[----:B------:R-:W-:-:S07]  /*d2f0*/  IMAD.MOV.U32 R8, RZ, RZ, R86 ;  /* 0x000000ffff087224 */ /* 0x000fce00078e0056 */
.L_x_2989:
[----:B------:R-:W-:Y:S05]  /*d300*/  BSYNC.RECONVERGENT B1 ;  /* 0x0000000000017941 */ /* 0x000fea0003800200 */
.L_x_2988:
[----:B------:R-:W-:Y:S01]  /*d310*/  I2FP.F32.U32 R87, R87 ;  /* 0x0000005700577245 */ /* 0x000fe20000201000 */
[----:B------:R-:W-:Y:S01]  /*d320*/  BSSY.RECONVERGENT B1, `(.L_x_2993) ;  /* 0x0000050000017945 */ /* 0x000fe20003800200 */
[----:B------:R-:W-:-:S03]  /*d330*/  IMAD.MOV.U32 R92, RZ, RZ, 0x2 ;  /* 0x00000002ff5c7424 */ /* 0x000fc600078e00ff */
[----:B------:R-:W-:Y:S01]  /*d340*/  FFMA.FTZ R86, R87, R124, 1.1641532182693481445e-10 ;  /* 0x2f00000057567423 */ /* 0x000fe2000001007c */
[----:B------:R-:W-:-:S04]  /*d350*/  IMAD.U32 R87, R19, 0x10000, RZ ;  /* 0x0001000013577824 */ /* 0x000fc800078e00ff */
[----:B------:R-:W-:Y:S01]  /*d360*/  FMUL.FTZ R87, R87, R77 ;  /* 0x0000004d57577220 */ /* 0x000fe20000410000 */
[----:B------:R-:W-:Y:S01]  /*d370*/  FSETP.GTU.FTZ.AND P5, PT, R86, R78, PT ;  /* 0x0000004e5600720b */ /* 0x000fe20003fbc000 */
[----:B------:R-:W-:-:S03]  /*d380*/  @P1 IMAD.U32 R86, R23, 0x10000, RZ ;  /* 0x0001000017561824 */ /* 0x000fc600078e00ff */
[----:B------:R-:W-:Y:S02]  /*d390*/  FSEL R87, R87, RZ, !P5 ;  /* 0x000000ff57577208 */ /* 0x000fe40006800000 */
[----:B------:R-:W-:Y:S02]  /*d3a0*/  SEL R101, RZ, 0x1, P5 ;  /* 0x00000001ff657807 */ /* 0x000fe40002800000 */
[----:B------:R-:W-:Y:S01]  /*d3b0*/  ISETP.NE.AND P5, PT, R91, 0x1, PT ;  /* 0x000000015b00780c */ /* 0x000fe20003fa5270 */
[----:B------:R-:W-:Y:S01]  /*d3c0*/  FADD.FTZ R75, R75, R87 ;  /* 0x000000574b4b7221 */ /* 0x000fe20000010000 */
[----:B------:R-:W-:-:S03]  /*d3d0*/  IMAD.MOV.U32 R87, RZ, RZ, R90 ;  /* 0x000000ffff577224 */ /* 0x000fc600078e005a */
        /* <DEDUP_REMOVED lines=12> */
.L_x_2995:
        /* <DEDUP_REMOVED lines=13> */
.L_x_2997:
[----:B------:R-:W-:Y:S05]  /*d570*/  BSYNC.RECONVERGENT B2 ;  /* 0x0000000000027941 */ /* 0x000fea0003800200 */
.L_x_2996:
        /* <DEDUP_REMOVED lines=38> */
[----:B------:R-:W-:Y:S01]  /*d7e0*/  IMAD.MOV.U32 R92, RZ, RZ, RZ ;  /* 0x000000ffff5c7224 */ /* 0x000fe200078e00ff */
[----:B------:R-:W-:Y:S01]  /*d7f0*/  MOV R8, R90 ;  /* 0x0000005a00087202 */ /* 0x000fe20000000f00 */
[----:B------:R-:W-:-:S05]  /*d800*/  IMAD.WIDE.U32 R90, R93, -0x326172a9, RZ ;  /* 0xcd9e8d575d5a7825 */ /* 0x000fca00078e00ff */
[----:B------:R-:W-:-:S07]  /*d810*/  LOP3.LUT R88, R88, UR29, R91, 0x96, !PT ;  /* 0x0000001d58587c12 */ /* 0x000fce000f8e965b */
.L_x_2994:
[----:B------:R-:W-:Y:S05]  /*d820*/  BSYNC.RECONVERGENT B1 ;  /* 0x0000000000017941 */ /* 0x000fea0003800200 */
.L_x_2993:
        /* <DEDUP_REMOVED lines=20> */
.L_x_3000:
        /* <DEDUP_REMOVED lines=15> */
.L_x_3002:
[----:B------:R-:W-:Y:S05]  /*da60*/  BSYNC.RECONVERGENT B2 ;  /* 0x0000000000027941 */ /* 0x000fea0003800200 */
.L_x_3001:
        /* <DEDUP_REMOVED lines=41> */
[----:B------:R-:W-:-:S07]  /*dd00*/  HFMA2 R91, -RZ, RZ, 0, 0 ;  /* 0x00000000ff5b7431 */ /* 0x000fce00000001ff */
.L_x_2999:
[----:B------:R-:W-:Y:S05]  /*dd10*/  BSYNC.RECONVERGENT B1 ;  /* 0x0000000000017941 */ /* 0x000fea0003800200 */
.L_x_2998:
[----:B------:R-:W-:Y:S02]  /*dd20*/  I2FP.F32.U32 R87, R87 ;  /* 0x0000005700577245 */ /* 0x000fe40000201000 */
[----:B------:R-:W-:Y:S02]  /*dd30*/  PRMT R74, R74, 0x5410, R72 ;  /* 0x000054104a4a7816 */ /* 0x000fe40000000048 */
[----:B------:R-:W-:Y:S01]  /*dd40*/  PRMT R72, R100, 0x5410, R95 ;  /* 0x0000541064487816 */ /* 0x000fe2000000005f */
[----:B------:R-:W-:Y:S01]  /*dd50*/  FFMA.FTZ R124, R87, R124, 1.1641532182693481445e-10 ;  /* 0x2f000000577c7423 */ /* 0x000fe2000001007c */
[----:B------:R-:W-:-:S04]  /*dd60*/  PRMT R87, R19, 0x7632, R87 ;  /* 0x0000763213577816 */ /* 0x000fc80000000057 */
[----:B------:R-:W-:Y:S01]  /*dd70*/  FSETP.GTU.FTZ.AND P6, PT, R124, R78, PT ;  /* 0x0000004e7c00720b */ /* 0x000fe20003fdc000 */
[----:B------:R-:W-:-:S04]  /*dd80*/  IMAD.U32 R87, R87, 0x10000, RZ ;  /* 0x0001000057577824 */ /* 0x000fc800078e00ff */
[----:B------:R-:W-:Y:S01]  /*dd90*/  FMUL.FTZ R87, R87, R77 ;  /* 0x0000004d57577220 */ /* 0x000fe20000410000 */
[----:B------:R-:W-:-:S04]  /*dda0*/  @P1 PRMT R77, R23, 0x7632, R77 ;  /* 0x00007632174d1816 */ /* 0x000fc8000000004d */
[----:B------:R-:W-:Y:S02]  /*ddb0*/  FSEL R78, R87, RZ, !P6 ;  /* 0x000000ff574e7208 */ /* 0x000fe40007000000 */
[----:B------:R-:W-:-:S03]  /*ddc0*/  SEL R87, RZ, 0x1, P6 ;  /* 0x00000001ff577807 */ /* 0x000fc60003000000 */
[----:B------:R-:W-:Y:S01]  /*ddd0*/  FADD.FTZ R73, R73, R78 ;  /* 0x0000004e49497221 */ /* 0x000fe20000010000 */
[----:B------:R-:W-:-:S04]  /*dde0*/  @P1 IMAD.U32 R78, R77, 0x10000, RZ ;  /* 0x000100004d4e1824 */ /* 0x000fc800078e00ff */
[----:B------:R-:W-:Y:S01]  /*ddf0*/  @P1 FADD.FTZ R77, R73, R78 ;  /* 0x0000004e494d1221 */ /* 0x000fe20000010000 */
[----:B------:R-:W-:Y:S02]  /*de00*/  @!P1 MOV R77, R73 ;  /* 0x00000049004d9202 */ /* 0x000fe40000000f00 */
[--C-:B------:R-:W-:Y:S02]  /*de10*/  PRMT R73, R94, 0x5410, R7.reuse ;  /* 0x000054105e497816 */ /* 0x100fe40000000007 */
[----:B------:R-:W-:Y:S02]  /*de20*/  F2FP.BF16.F32.PACK_AB R78, RZ, R77 ;  /* 0x0000004dff4e723e */ /* 0x000fe400000010ff */
[----:B------:R-:W-:Y:S02]  /*de30*/  PRMT R7, R87, 0x7610, R7 ;  /* 0x0000761057077816 */ /* 0x000fe40000000007 */
[----:B------:R-:W-:Y:S01]  /*de40*/  PRMT R75, R75, 0x5410, R78 ;  /* 0x000054104b4b7816 */ /* 0x000fe2000000004e */
[----:B------:R-:W-:Y:S06]  /*de50*/  BRA `(.L_x_3003) ;  /* 0x0000002800607947 */ /* 0x000fec0003800000 */
.L_x_2922:
        /* <DEDUP_REMOVED lines=16> */
.L_x_3006:
        /* <DEDUP_REMOVED lines=13> */
.L_x_3008:
[----:B------:R-:W-:Y:S05]  /*e030*/  BSYNC.RECONVERGENT B2 ;  /* 0x0000000000027941 */ /* 0x000fea0003800200 */
.L_x_3007:
        /* <DEDUP_REMOVED lines=43> */
.L_x_3005:
[----:B------:R-:W-:Y:S05]  /*e2f0*/  BSYNC.RECONVERGENT B1 ;  /* 0x0000000000017941 */ /* 0x000fea0003800200 */
.L_x_3004:
        /* <DEDUP_REMOVED lines=25> */
.L_x_3011:
        /* <DEDUP_REMOVED lines=13> */
.L_x_3013:
[----:B------:R-:W-:Y:S05]  /*e560*/  BSYNC.RECONVERGENT B2 ;  /* 0x0000000000027941 */ /* 0x000fea0003800200 */
.L_x_3012:
        /* <DEDUP_REMOVED lines=41> */
[----:B------:R-:W-:Y:S02]  /*e800*/  HFMA2 R83, -RZ, RZ, 0, 0 ;  /* 0x00000000ff537431 */ /* 0x000fe400000001ff */
[----:B------:R-:W-:-:S07]  /*e810*/  IMAD.MOV.U32 R8, RZ, RZ, R82 ;  /* 0x000000ffff087224 */ /* 0x000fce00078e0052 */
.L_x_3010:
[----:B------:R-:W-:Y:S05]  /*e820*/  BSYNC.RECONVERGENT B1 ;  /* 0x0000000000017941 */ /* 0x000fea0003800200 */
.L_x_3009:
        /* <DEDUP_REMOVED lines=8> */
[----:B------:R-:W-:-:S05]  /*e8b0*/  @P1 PRMT R81, R20, 0x7632, R81 ;  /* 0x0000763214511816 */ /* 0x000fca0000000051 */
[----:B------:R-:W-:Y:S01]  /*e8c0*/  @P1 IMAD.U32 R82, R81, 0x10000, RZ ;  /* 0x0001000051521824 */ /* 0x000fe200078e00ff */
        /* <DEDUP_REMOVED lines=15> */
.L_x_3016:
        /* <DEDUP_REMOVED lines=13> */
.L_x_3018:
[----:B------:R-:W-:Y:S05]  /*ea90*/  BSYNC.RECONVERGENT B2 ;  /* 0x0000000000027941 */ /* 0x000fea0003800200 */
.L_x_3017:
        /* <DEDUP_REMOVED lines=34> */
[----:B------:R-:W-:Y:S01]  /*ecc0*/  IMAD.MOV.U32 R85, RZ, RZ, RZ ;  /* 0x000000ffff557224 */ /* 0x000fe200078e00ff */
[----:B------:R-:W-:Y:S01]  /*ecd0*/  LOP3.LUT R72, R82, UR27, R87, 0x96, !PT ;  /* 0x0000001b52487c12 */ /* 0x000fe2000f8e9657 */
[----:B------:R-:W-:-:S04]  /*ece0*/  IMAD.WIDE.U32 R82, R83, -0x326172a9, RZ ;  /* 0xcd9e8d5753527825 */ /* 0x000fc800078e00ff */
[----:B------:R-:W-:Y:S01]  /*ecf0*/  IMAD.MOV.U32 R90, RZ, RZ, R82 ;  /* 0x000000ffff5a7224 */ /* 0x000fe200078e0052 */
[----:B------:R-:W-:Y:S01]  /*ed00*/  LOP3.LUT R88, R86, UR29, R83, 0x96, !PT ;  /* 0x0000001d56587c12 */ /* 0x000fe2000f8e9653 */
[----:B------:R-:W-:-:S04]  /*ed10*/  IMAD.WIDE.U32 R82, R72, -0x2daee0ad, RZ ;  /* 0xd2511f5348527825 */ /* 0x000fc800078e00ff */
[----:B------:R-:W-:Y:S01]  /*ed20*/  IMAD.MOV.U32 R72, RZ, RZ, R8 ;  /* 0x000000ffff487224 */ /* 0x000fe200078e0008 */
[----:B------:R-:W-:Y:S02]  /*ed30*/  LOP3.LUT R89, R84, UR30, R83, 0x96, !PT ;  /* 0x0000001e54597c12 */ /* 0x000fe4000f8e9653 */
[----:B------:R-:W-:-:S07]  /*ed40*/  MOV R8, R82 ;  /* 0x0000005200087202 */ /* 0x000fce0000000f00 */
.L_x_3015:
[----:B------:R-:W-:Y:S05]  /*ed50*/  BSYNC.RECONVERGENT B1 ;  /* 0x0000000000017941 */ /* 0x000fea0003800200 */
.L_x_3014:
        /* <DEDUP_REMOVED lines=9> */
[----:B------:R-:W-:Y:S02]  /*edf0*/  @P1 SHF.L.U32 R83, R21, 0x10, RZ ;  /* 0x0000001015531819 */ /* 0x000fe400000006ff */
        /* <DEDUP_REMOVED lines=15> */
.L_x_3021:
        /* <DEDUP_REMOVED lines=13> */
.L_x_3023:
[----:B------:R-:W-:Y:S05]  /*efc0*/  BSYNC.RECONVERGENT B2 ;  /* 0x0000000000027941 */ /* 0x000fea0003800200 */
.L_x_3022:
        /* <DEDUP_REMOVED lines=41> */
[----:B------:R-:W-:Y:S01]  /*f260*/  LOP3.LUT R89, R86, UR30, R85, 0x96, !PT ;  /* 0x0000001e56597c12 */ /* 0x000fe2000f8e9655 */
[----:B------:R-:W-:-:S07]  /*f270*/  IMAD.MOV.U32 R84, RZ, RZ, RZ ;  /* 0x000000ffff547224 */ /* 0x000fce00078e00ff */
.L_x_3020:
[----:B------:R-:W-:Y:S05]  /*f280*/  BSYNC.RECONVERGENT B1 ;  /* 0x0000000000017941 */ /* 0x000fea0003800200 */
.L_x_3019:
[----:B------:R-:W-:Y:S01]  /*f290*/  I2FP.F32.U32 R83, R83 ;  /* 0x0000005300537245 */ /* 0x000fe20000201000 */
[----:B------:R-:W-:Y:S01]  /*f2a0*/  BSSY.RECONVERGENT B1, `(.L_x_3024) ;  /* 0x0000051000017945 */ /* 0x000fe20003800200 */
[----:B------:R-:W-:Y:S02]  /*f2b0*/  SHF.L.U32 R86, R73, 0x10, RZ ;  /* 0x0000001049567819 */ /* 0x000fe400000006ff */
[----:B------:R-:W-:Y:S01]  /*f2c0*/  ISETP.NE.AND P2, PT, R84, 0x1, PT ;  /* 0x000000015400780c */ /* 0x000fe20003f45270 */
[----:B------:R-:W-:Y:S01]  /*f2d0*/  FFMA.FTZ R83, R83, R124, 1.1641532182693481445e-10 ;  /* 0x2f00000053537423 */ /* 0x000fe2000001007c */
[----:B------:R-:W-:Y:S01]  /*f2e0*/  @P1 PRMT R73, R21, 0x7632, R73 ;  /* 0x0000763215491816 */ /* 0x000fe20000000049 */
[----:B------:R-:W-:Y:S01]  /*f2f0*/  FMUL.FTZ R86, R86, R77 ;  /* 0x0000004d56567220 */ /* 0x000fe20000410000 */
[----:B------:R-:W-:Y:S02]  /*f300*/  MOV R85, R90 ;  /* 0x0000005a00557202 */ /* 0x000fe40000000f00 */
[----:B------:R-:W-:Y:S01]  /*f310*/  FSETP.GTU.FTZ.AND P3, PT, R83, R78, PT ;  /* 0x0000004e5300720b */ /* 0x000fe20003f7c000 */
[----:B------:R-:W-:-:S03]  /*f320*/  @P1 IMAD.U32 R92, R73, 0x10000, RZ ;  /* 0x00010000495c1824 */ /* 0x000fc600078e00ff */
        /* <DEDUP_REMOVED lines=15> */
.L_x_3026:
        /* <DEDUP_REMOVED lines=13> */
.L_x_3028:
[----:B------:R-:W-:Y:S05]  /*f4f0*/  BSYNC.RECONVERGENT B2 ;  /* 0x0000000000027941 */ /* 0x000fea0003800200 */
.L_x_3027:
        /* <DEDUP_REMOVED lines=43> */
.L_x_3025:
[----:B------:R-:W-:Y:S05]  /*f7b0*/  BSYNC.RECONVERGENT B1 ;  /* 0x0000000000017941 */ /* 0x000fea0003800200 */
.L_x_3024:
        /* <DEDUP_REMOVED lines=24> */
.L_x_3031:
        /* <DEDUP_REMOVED lines=13> */
.L_x_3033:
[----:B------:R-:W-:Y:S05]  /*fa10*/  BSYNC.RECONVERGENT B2 ;  /* 0x0000000000027941 */ /* 0x000fea0003800200 */
.L_x_3032:
        /* <DEDUP_REMOVED lines=40> */
[----:B------:R-:W-:Y:S02]  /*fca0*/  HFMA2 R91, -RZ, RZ, 0, 0 ;  /* 0x00000000ff5b7431 */ /* 0x000fe400000001ff */
[----:B------:R-:W-:-:S07]  /*fcb0*/  IMAD.MOV.U32 R8, RZ, RZ, R86 ;  /* 0x000000ffff087224 */ /* 0x000fce00078e0056 */
.L_x_3030:
[----:B------:R-:W-:Y:S05]  /*fcc0*/  BSYNC.RECONVERGENT B1 ;  /* 0x0000000000017941 */ /* 0x000fea0003800200 */
.L_x_3029:
        /* <DEDUP_REMOVED lines=24> */
.L_x_3036:
        /* <DEDUP_REMOVED lines=13> */
.L_x_3038:
[----:B------:R-:W-:Y:S05]  /*ff20*/  BSYNC.RECONVERGENT B2 ;  /* 0x0000000000027941 */ /* 0x000fea0003800200 */
.L_x_3037:
        /* <DEDUP_REMOVED lines=42> */
.L_x_3035:
[----:B------:R-:W-:Y:S05]  /*101d0*/  BSYNC.RECONVERGENT B1 ;  /* 0x0000000000017941 */ /* 0x000fea0003800200 */
.L_x_3034:
        /* <DEDUP_REMOVED lines=8> */
[----:B------:R-:W-:Y:S01]  /*10260*/  FSETP.GTU.FTZ.AND P4, PT, R91, R78, PT ;  /* 0x0000004e5b00720b */ /* 0x000fe20003f9c000 */
[----:B------:R-:W-:-:S03]  /*10270*/  @P1 IMAD.U32 R91, R23, 0x10000, RZ ;  /* 0x00010000175b1824 */ /* 0x000fc600078e00ff */
        /* <DEDUP_REMOVED lines=14> */
.L_x_3041:
        /* <DEDUP_REMOVED lines=13> */
.L_x_3043:
[----:B------:R-:W-:Y:S05]  /*10430*/  BSYNC.RECONVERGENT B2 ;  /* 0x0000000000027941 */ /* 0x000fea0003800200 */
.L_x_3042:
        /* <DEDUP_REMOVED lines=37> */
[----:B------:R-:W-:Y:S02]  /*10690*/  IMAD.MOV.U32 R92, RZ, RZ, R8 ;  /* 0x000000ffff5c7224 */ /* 0x000fe400078e0008 */
[----:B------:R-:W-:Y:S02]  /*106a0*/  IMAD.MOV.U32 R8, RZ, RZ, R90 ;  /* 0x000000ffff087224 */ /* 0x000fe400078e005a */
[----:B------:R-:W-:-:S05]  /*106b0*/  IMAD.WIDE.U32 R90, R93, -0x326172a9, RZ ;  /* 0xcd9e8d575d5a7825 */ /* 0x000fca00078e00ff */
[----:B------:R-:W-:Y:S01]  /*106c0*/  LOP3.LUT R88, R88, UR29, R91, 0x96, !PT ;  /* 0x0000001d58587c12 */ /* 0x000fe2000f8e965b */
[----:B------:R-:W-:-:S07]  /*106d0*/  HFMA2 R91, -RZ, RZ, 0, 0 ;  /* 0x00000000ff5b7431 */ /* 0x000fce00000001ff */
.L_x_3040:
[----:B------:R-:W-:Y:S05]  /*106e0*/  BSYNC.RECONVERGENT B1 ;  /* 0x0000000000017941 */ /* 0x000fea0003800200 */
.L_x_3039:
        /* <DEDUP_REMOVED lines=14> */
[----:B------:R-:W-:-:S07]  /*107d0*/  PRMT R75, R75, 0x5410, R78 ;  /* 0x000054104b4b7816 */ /* 0x000fce000000004e */
.L_x_3003:
[----:B------:R-:W0:Y:S01]  /*107e0*/  LDC.64 R92, c[0x0][0x3a8] ;  /* 0x0000ea00ff5c7b82 */ /* 0x000e220000000a00 */
[----:B------:R-:W-:Y:S02]  /*107f0*/  SEL R94, RZ, 0x1000000, !P5 ;  /* 0x01000000ff5e7807 */ /* 0x000fe40006800000 */
[----:B------:R-:W-:Y:S02]  /*10800*/  SEL R78, RZ, 0x10000, !P4 ;  /* 0x00010000ff4e7807 */ /* 0x000fe40006000000 */
[----:B------:R-:W-:Y:S02]  /*10810*/  SEL R87, RZ, 0x100, !P3 ;  /* 0x00000100ff577807 */ /* 0x000fe40005800000 */
[----:B------:R-:W-:Y:S02]  /*10820*/  ISETP.NE.AND P6, PT, R109, RZ, PT ;  /* 0x000000ff6d00720c */ /* 0x000fe40003fc5270 */
[----:B------:R-:W-:Y:S02]  /*10830*/  ISETP.NE.AND P5, PT, R108, RZ, PT ;  /* 0x000000ff6c00720c */ /* 0x000fe40003fa5270 */
[----:B------:R-:W-:Y:S01]  /*10840*/  ISETP.NE.AND P4, PT, R103, RZ, PT ;  /* 0x000000ff6700720c */ /* 0x000fe20003f85270 */
[----:B------:R-:W1:Y:S01]  /*10850*/  LDC.64 R108, c[0x0][0x3b0] ;  /* 0x0000ec00ff6c7b82 */ /* 0x000e620000000a00 */
[----:B------:R-:W-:-:S02]  /*10860*/  LOP3.LUT R87, R87, R94, R78, 0xfe, !PT ;  /* 0x0000005e57577212 */ /* 0x000fc400078efe4e */
[----:B------:R-:W-:Y:S02]  /*10870*/  SEL R94, RZ, 0x1000000, !P4 ;  /* 0x01000000ff5e7807 */ /* 0x000fe40006000000 */
[----:B------:R-:W-:Y:S02]  /*10880*/  SEL R95, RZ, 0x10000, !P5 ;  /* 0x00010000ff5f7807 */ /* 0x000fe40006800000 */
[----:B------:R-:W-:Y:S02]  /*10890*/  SEL R78, RZ, 0x100, !P6 ;  /* 0x00000100ff4e7807 */ /* 0x000fe40007000000 */
[----:B------:R-:W-:Y:S02]  /*108a0*/  ISETP.NE.AND P1, PT, R111, RZ, PT ;  /* 0x000000ff6f00720c */ /* 0x000fe40003f25270 */
[----:B------:R-:W-:Y:S01]  /*108b0*/  LOP3.LUT R78, R78, R94, R95, 0xfe, !PT ;  /* 0x0000005e4e4e7212 */ /* 0x000fe200078efe5f */
[----:B------:R-:W-:Y:S01]  /*108c0*/  FADD.FTZ R95, RZ, R9 ;  /* 0x00000009ff5f7221 */ /* 0x000fe20000010000 */
[----:B0-----:R-:W-:-:S04]  /*108d0*/  IMAD.WIDE.U32 R92, R79, 0x10, R92 ;  /* 0x000000104f5c7825 */ /* 0x001fc800078e005c */
[----:B------:R-:W-:Y:S01]  /*108e0*/  FADD.FTZ R94, R95, R10 ;  /* 0x0000000a5f5e7221 */ /* 0x000fe20000010000 */
[----:B------:R0:W-:Y:S03]  /*108f0*/  STG.E.128 desc[UR8][R92.64], R72 ;  /* 0x000000485c007986 */ /* 0x0001e6000c101d08 */
[----:B------:R-:W-:-:S04]  /*10900*/  FADD.FTZ R94, R94, R11 ;  /* 0x0000000b5e5e7221 */ /* 0x000fc80000010000 */
[----:B------:R-:W-:-:S04]  /*10910*/  FADD.FTZ R95, R94, R15 ;  /* 0x0000000f5e5f7221 */ /* 0x000fc80000010000 */
[----:B0-----:R-:W-:Y:S01]  /*10920*/  FADD.FTZ R72, R95, R12 ;  /* 0x0000000c5f487221 */ /* 0x001fe20000010000 */
[----:B------:R-:W-:-:S03]  /*10930*/  SEL R74, RZ, 0x1, !P2 ;  /* 0x00000001ff4a7807 */ /* 0x000fc60005000000 */
[----:B------:R-:W-:-:S04]  /*10940*/  FADD.FTZ R73, R72, R13 ;  /* 0x0000000d48497221 */ /* 0x000fc80000010000 */
[----:B------:R-:W-:-:S04]  /*10950*/  FADD.FTZ R73, R73, R14 ;  /* 0x0000000e49497221 */ /* 0x000fc80000010000 */
[----:B------:R-:W-:-:S04]  /*10960*/  FADD.FTZ R73, R73, R76 ;  /* 0x0000004c49497221 */ /* 0x000fc80000010000 */
[----:B------:R-:W-:Y:S01]  /*10970*/  FADD.FTZ R72, R73, R80 ;  /* 0x0000005049487221 */ /* 0x000fe20000010000 */
[----:B------:R-:W-:Y:S02]  /*10980*/  LOP3.LUT R73, R87, R74, RZ, 0xfc, !PT ;  /* 0x0000004a57497212 */ /* 0x000fe400078efcff */
[----:B------:R-:W-:Y:S01]  /*10990*/  SEL R87, RZ, 0x1, !P1 ;  /* 0x00000001ff577807 */ /* 0x000fe20004800000 */
[----:B------:R-:W-:Y:S01]  /*109a0*/  FADD.FTZ R75, R72, R81 ;  /* 0x00000051484b7221 */ /* 0x000fe20000010000 */
[----:B------:R-:W-:Y:S02]  /*109b0*/  ISETP.NE.AND P1, PT, R125, RZ, PT ;  /* 0x000000ff7d00720c */ /* 0x000fe40003f25270 */
[----:B------:R-:W-:Y:S01]  /*109c0*/  LOP3.LUT R72, R78, R87, RZ, 0xfc, !PT ;  /* 0x000000574e487212 */ /* 0x000fe200078efcff */
[----:B------:R-:W-:Y:S01]  /*109d0*/  FADD.FTZ R78, R75, R82 ;  /* 0x000000524b4e7221 */ /* 0x000fe20000010000 */
[----:B-1----:R-:W-:-:S04]  /*109e0*/  IMAD.WIDE.U32 R74, R79, 0x8, R108 ;  /* 0x000000084f4a7825 */ /* 0x002fc800078e006c */
        /* <DEDUP_REMOVED lines=21> */
[----:B------:R-:W-:Y:S01]  /*10b40*/  LOP3.LUT R72, R92, R72, R74, 0xfe, !PT ;  /* 0x000000485c487212 */ /* 0x000fe200078efe4a */
[----:B0-----:R-:W-:Y:S01]  /*10b50*/  IMAD.WIDE.U32 R74, R79, 0x8, R94 ;  /* 0x000000084f4a7825 */ /* 0x001fe200078e005e */
[----:B------:R-:W-:Y:S02]  /*10b60*/  LOP3.LUT R73, R87, R93, RZ, 0xfc, !PT ;  /* 0x0000005d57497212 */ /* 0x000fe400078efcff */
[----:B------:R-:W-:-:S05]  /*10b70*/  LOP3.LUT R72, R72, 0xff, R123, 0xf8, !PT ;  /* 0x000000ff48487812 */ /* 0x000fca00078ef87b */
[----:B------:R1:W-:Y:S02]  /*10b80*/  STG.E.64 desc[UR8][R74.64], R72 ;  /* 0x000000484a007986 */ /* 0x0003e4000c101b08 */
.L_x_3044:
[----:B------:R-:W-:Y:S01]  /*10b90*/  UMOV UR4, 0xffffffff ;  /* 0xffffffff00047882 */ /* 0x000fe20000000000 */
[----:B------:R-:W-:Y:S02]  /*10ba0*/  FADD.FTZ R78, R78, R77 ;  /* 0x0000004d4e4e7221 */ /* 0x000fe40000010000 */
[----:B------:R-:W-:Y:S05]  /*10bb0*/  BRA.DIV UR4, `(.L_x_3045) ;  /* 0x0000000a04907947 */ /* 0x000fea000b800000 */
[----:B01----:R-:W0:Y:S02]  /*10bc0*/  SHFL.BFLY PT, R73, R78, 0x1, 0x1f ;  /* 0x0c201f004e497f89 */ /* 0x003e2400000e0000 */
        /* <DEDUP_REMOVED lines=52> */
.L_x_3058:
        /* <DEDUP_REMOVED lines=10> */
[----:B------:R-:W2:Y:S01]  /*10fb0*/  MUFU.RSQ R87, R87 ;  /* 0x0000005700577308 */ /* 0x000ea20000001400 */
[C---:B------:R-:W-:Y:S01]  /*10fc0*/  FADD.FTZ R78, -R92.reuse, R9 ;  /* 0x000000095c4e7221 */ /* 0x040fe20000010100 */
[C---:B------:R-:W-:Y:S01]  /*10fd0*/  FADD.FTZ R10, -R92.reuse, R10 ;  /* 0x0000000a5c0a7221 */ /* 0x040fe20000010100 */
[C---:B------:R-:W-:Y:S01]  /*10fe0*/  FADD.FTZ R94, -R92.reuse, R11 ;  /* 0x0000000b5c5e7221 */ /* 0x040fe20000010100 */
[C---:B------:R-:W-:Y:S01]  /*10ff0*/  FADD.FTZ R100, -R92.reuse, R15 ;  /* 0x0000000f5c647221 */ /* 0x040fe20000010100 */
[----:B------:R-:W3:Y:S01]  /*11000*/  LDC.64 R108, c[0x0][0x428] ;  /* 0x00010a00ff6c7b82 */ /* 0x000ee20000000a00 */
        /* <DEDUP_REMOVED lines=8> */
[----:B------:R-:W-:Y:S01]  /*11090*/  FADD.FTZ R80, -R92, R80 ;  /* 0x000000505c507221 */ /* 0x000fe20000010100 */
[----:B------:R0:W-:Y:S01]  /*110a0*/  @!P1 STG.E desc[UR8][R74.64], R93 ;  /* 0x0000005d4a009986 */ /* 0x0001e2000c101908 */
[C---:B--2---:R-:W-:Y:S01]  /*110b0*/  FMUL.FTZ R78, R87.reuse, R78 ;  /* 0x0000004e574e7220 */ /* 0x044fe20000410000 */
[----:B------:R-:W-:Y:S01]  /*110c0*/  FMUL.FTZ R9, R87, R10 ;  /* 0x0000000a57097220 */ /* 0x000fe20000410000 */
[----:B-1----:R-:W-:-:S04]  /*110d0*/  @!P1 IMAD.WIDE R72, R2, 0x4, R72 ;  /* 0x0000000402489825 */ /* 0x002fc800078e0248 */
[----:B------:R-:W-:Y:S01]  /*110e0*/  FMUL.FTZ R15, R87, R100 ;  /* 0x00000064570f7220 */ /* 0x000fe20000410000 */
[----:B------:R-:W-:Y:S01]  /*110f0*/  FFMA.FTZ R10, R78, R52, R96 ;  /* 0x000000344e0a7223 */ /* 0x000fe20000010060 */
[----:B------:R-:W-:Y:S01]  /*11100*/  FFMA.FTZ R11, R9, R53, R97 ;  /* 0x00000035090b7223 */ /* 0x000fe20000010061 */
[C---:B------:R-:W-:Y:S01]  /*11110*/  FMUL.FTZ R14, R87.reuse, R14 ;  /* 0x0000000e570e7220 */ /* 0x040fe20000410000 */
[----:B------:R1:W-:Y:S01]  /*11120*/  @!P1 STG.E desc[UR8][R72.64], R87 ;  /* 0x0000005748009986 */ /* 0x0003e2000c101908 */
[C---:B------:R-:W-:Y:S01]  /*11130*/  FMUL.FTZ R76, R87.reuse, R76 ;  /* 0x0000004c574c7220 */ /* 0x040fe20000410000 */
[C---:B------:R-:W-:Y:S01]  /*11140*/  FMUL.FTZ R85, R87.reuse, R85 ;  /* 0x0000005557557220 */ /* 0x040fe20000410000 */
[C---:B0-----:R-:W-:Y:S01]  /*11150*/  FMUL.FTZ R93, R87.reuse, R94 ;  /* 0x0000005e575d7220 */ /* 0x041fe20000410000 */
[----:B------:R-:W-:Y:S01]  /*11160*/  FFMA.FTZ R75, R14, R50, R106 ;  /* 0x000000320e4b7223 */ /* 0x000fe2000001006a */
[C---:B------:R-:W-:Y:S01]  /*11170*/  FADD.FTZ R94, -R92.reuse, R81 ;  /* 0x000000515c5e7221 */ /* 0x040fe20000010100 */
[C---:B------:R-:W-:Y:S01]  /*11180*/  FADD.FTZ R100, -R92.reuse, R83 ;  /* 0x000000535c647221 */ /* 0x040fe20000010100 */
[----:B------:R-:W-:Y:S01]  /*11190*/  FADD.FTZ R81, -R92, R77 ;  /* 0x0000004d5c517221 */ /* 0x000fe20000010100 */
[C---:B------:R-:W-:Y:S01]  /*111a0*/  FMUL.FTZ R95, R87.reuse, R84 ;  /* 0x00000054575f7220 */ /* 0x040fe20000410000 */
[----:B------:R-:W-:Y:S01]  /*111b0*/  FMUL.FTZ R86, R87, R94 ;  /* 0x0000005e57567220 */ /* 0x000fe20000410000 */
[----:B------:R-:W-:Y:S01]  /*111c0*/  FFMA.FTZ R9, R9, R45, R69 ;  /* 0x0000002d09097223 */ /* 0x000fe20000010045 */
[----:B------:R-:W-:Y:S01]  /*111d0*/  FMUL.FTZ R77, R87, R80 ;  /* 0x00000050574d7220 */ /* 0x000fe20000410000 */
[----:B-1----:R-:W-:Y:S01]  /*111e0*/  F2FP.BF16.F32.PACK_AB R72, R11, R10 ;  /* 0x0000000a0b48723e */ /* 0x002fe200000010ff */
[----:B------:R-:W-:Y:S01]  /*111f0*/  FFMA.FTZ R10, R93, R54, R98 ;  /* 0x000000365d0a7223 */ /* 0x000fe20000010062 */
[----:B------:R-:W-:Y:S01]  /*11200*/  FFMA.FTZ R73, R15, R55, R99 ;  /* 0x000000370f497223 */ /* 0x000fe20000010063 */
[----:B------:R-:W-:Y:S01]  /*11210*/  FFMA.FTZ R93, R93, R46, R70 ;  /* 0x0000002e5d5d7223 */ /* 0x000fe20000010046 */
[C---:B------:R-:W-:Y:S01]  /*11220*/  FMUL.FTZ R94, R87.reuse, R100 ;  /* 0x00000064575e7220 */ /* 0x040fe20000410000 */
[----:B------:R-:W-:-:S02]  /*11230*/  FMUL.FTZ R100, R87, R124 ;  /* 0x0000007c57647220 */ /* 0x000fc40000410000 */
[----:B------:R-:W-:Y:S01]  /*11240*/  F2FP.BF16.F32.PACK_AB R73, R73, R10 ;  /* 0x0000000a4949723e */ /* 0x000fe200000010ff */
[----:B------:R-:W-:Y:S01]  /*11250*/  FADD.FTZ R10, -R92, R13 ;  /* 0x0000000d5c0a7221 */ /* 0x000fe20000010100 */
[C---:B------:R-:W-:Y:S01]  /*11260*/  FMUL.FTZ R13, R87.reuse, R12 ;  /* 0x0000000c570d7220 */ /* 0x040fe20000410000 */
[C---:B------:R-:W-:Y:S02]  /*11270*/  FMUL.FTZ R92, R87.reuse, R82 ;  /* 0x00000052575c7220 */ /* 0x040fe40000410000 */
[----:B------:R-:W-:Y:S01]  /*11280*/  FMUL.FTZ R12, R87, R10 ;  /* 0x0000000a570c7220 */ /* 0x000fe20000410000 */
[C---:B------:R-:W-:Y:S01]  /*11290*/  FFMA.FTZ R74, R13.reuse, R48, R104 ;  /* 0x000000300d4a7223 */ /* 0x040fe20000010068 */
[C---:B------:R-:W-:Y:S01]  /*112a0*/  FFMA.FTZ R10, R76.reuse, R51, R107 ;  /* 0x000000334c0a7223 */ /* 0x040fe2000001006b */
[----:B------:R-:W-:Y:S01]  /*112b0*/  FFMA.FTZ R76, R76, R43, R67 ;  /* 0x0000002b4c4c7223 */ /* 0x000fe20000010043 */
[----:B------:R-:W-:Y:S01]  /*112c0*/  FFMA.FTZ R11, R12, R49, R105 ;  /* 0x000000310c0b7223 */ /* 0x000fe20000010069 */
[----:B------:R-:W-:-:S02]  /*112d0*/  FFMA.FTZ R13, R13, R40, R64 ;  /* 0x000000280d0d7223 */ /* 0x000fc40000010040 */
[----:B------:R-:W-:Y:S02]  /*112e0*/  F2FP.BF16.F32.PACK_AB R75, R10, R75 ;  /* 0x0000004b0a4b723e */ /* 0x000fe400000010ff */
[----:B------:R-:W-:Y:S01]  /*112f0*/  F2FP.BF16.F32.PACK_AB R74, R11, R74 ;  /* 0x0000004a0b4a723e */ /* 0x000fe200000010ff */
[----:B---3--:R-:W-:-:S05]  /*11300*/  IMAD.WIDE.U32 R10, R6, 0x10, R108 ;  /* 0x00000010060a7825 */ /* 0x008fca00078e006c */
[----:B------:R0:W-:Y:S02]  /*11310*/  STG.E.128 desc[UR8][R10.64], R72 ;  /* 0x000000480a007986 */ /* 0x0001e4000c101d08 */
[----:B0-----:R-:W0:Y:S01]  /*11320*/  LDC.64 R72, c[0x0][0x430] ;  /* 0x00010c00ff487b82 */ /* 0x001e220000000a00 */
[----:B------:R-:W-:Y:S01]  /*11330*/  FFMA.FTZ R75, R14, R42, R66 ;  /* 0x0000002a0e4b7223 */ /* 0x000fe20000010042 */
[----:B------:R-:W-:Y:S01]  /*11340*/  FFMA.FTZ R14, R12, R41, R65 ;  /* 0x000000290c0e7223 */ /* 0x000fe20000010041 */
[----:B------:R-:W-:Y:S01]  /*11350*/  FFMA.FTZ R12, R15, R47, R71 ;  /* 0x0000002f0f0c7223 */ /* 0x000fe20000010047 */
[----:B------:R-:W-:-:S04]  /*11360*/  IMAD.WIDE.U32 R10, R79, 0x10, R108 ;  /* 0x000000104f0a7825 */ /* 0x000fc800078e006c */
[----:B------:R-:W-:Y:S01]  /*11370*/  FMUL.FTZ R74, R87, R81 ;  /* 0x00000051574a7220 */ /* 0x000fe20000410000 */
[----:B------:R-:W-:Y:S01]  /*11380*/  F2FP.BF16.F32.PACK_AB R15, R76, R75 ;  /* 0x0000004b4c0f723e */ /* 0x000fe200000010ff */
[----:B------:R-:W-:Y:S01]  /*11390*/  FFMA.FTZ R75, R85, R34, R118 ;  /* 0x00000022554b7223 */ /* 0x000fe20000010076 */
[----:B------:R-:W-:Y:S01]  /*113a0*/  F2FP.BF16.F32.PACK_AB R14, R14, R13 ;  /* 0x0000000d0e0e723e */ /* 0x000fe200000010ff */
[----:B------:R-:W-:Y:S01]  /*113b0*/  FFMA.FTZ R76, R74, R27, R59 ;  /* 0x0000001b4a4c7223 */ /* 0x000fe2000001003b */
[----:B------:R-:W-:Y:S01]  /*113c0*/  F2FP.BF16.F32.PACK_AB R13, R12, R93 ;  /* 0x0000005d0c0d723e */ /* 0x000fe200000010ff */
[----:B------:R-:W-:Y:S01]  /*113d0*/  FFMA.FTZ R12, R78, R44, R68 ;  /* 0x0000002c4e0c7223 */ /* 0x000fe20000010044 */
[----:B------:R-:W-:Y:S01]  /*113e0*/  FFMA.FTZ R78, R95, R24, R56 ;  /* 0x000000185f4e7223 */ /* 0x000fe20000010038 */
[----:B------:R-:W-:-:S03]  /*113f0*/  FFMA.FTZ R87, R100, R25, R57 ;  /* 0x0000001964577223 */ /* 0x000fc60000010039 */
[----:B------:R-:W-:Y:S01]  /*11400*/  F2FP.BF16.F32.PACK_AB R12, R9, R12 ;  /* 0x0000000c090c723e */ /* 0x000fe200000010ff */
[----:B------:R-:W-:Y:S01]  /*11410*/  FFMA.FTZ R9, R100, R33, R117 ;  /* 0x0000002164097223 */ /* 0x000fe20000010075 */
[----:B------:R-:W-:Y:S01]  /*11420*/  F2FP.BF16.F32.PACK_AB R78, R87, R78 ;  /* 0x0000004e574e723e */ /* 0x000fe200000010ff */
[----:B0-----:R-:W-:-:S04]  /*11430*/  IMAD.WIDE.U32 R82, R79, 0x10, R72 ;  /* 0x000000104f527825 */ /* 0x001fc800078e0048 */
[----:B------:R-:W-:Y:S02]  /*11440*/  FFMA.FTZ R79, R85, R26, R58 ;  /* 0x0000001a554f7223 */ /* 0x000fe4000001003a */
[----:B------:R-:W0:Y:S01]  /*11450*/  LDC.64 R84, c[0x0][0x380] ;  /* 0x0000e000ff547b82 */ /* 0x000e220000000a00 */
[----:B------:R-:W-:-:S04]  /*11460*/  IMAD.WIDE.U32 R80, R6, 0x10, R72 ;  /* 0x0000001006507825 */ /* 0x000fc800078e0048 */
        /* <DEDUP_REMOVED lines=12> */
[----:B------:R-:W-:Y:S01]  /*11530*/  FFMA.FTZ R94, R94, R31, R63 ;  /* 0x0000001f5e5e7223 */ /* 0x000fe2000001003f */
[----:B------:R-:W-:Y:S01]  /*11540*/  FFMA.FTZ R9, R86, R29, R61 ;  /* 0x0000001d56097223 */ /* 0x000fe2000001003d */
[----:B------:R-:W-:Y:S01]  /*11550*/  F2FP.BF16.F32.PACK_AB R73, R6, R73 ;  /* 0x000000490649723e */ /* 0x000fe200000010ff */
[----:B------:R1:W-:Y:S02]  /*11560*/  STG.E.128 desc[UR8][R80.64], R12 ;  /* 0x0000000c50007986 */ /* 0x0003e4000c101d08 */
[----:B------:R-:W-:-:S02]  /*11570*/  F2FP.BF16.F32.PACK_AB R77, R94, R77 ;  /* 0x0000004d5e4d723e */ /* 0x000fc400000010ff */
[----:B------:R-:W-:Y:S01]  /*11580*/  F2FP.BF16.F32.PACK_AB R76, R9, R76 ;  /* 0x0000004c094c723e */ /* 0x000fe200000010ff */
[----:B------:R1:W-:Y:S01]  /*11590*/  STG.E.128 desc[UR8][R10.64], R72 ;  /* 0x000000480a007986 */ /* 0x0003e2000c101d08 */
[----:B0-----:R-:W-:-:S03]  /*115a0*/  IMAD R2, R84, 0x4, R2 ;  /* 0x0000000454027824 */ /* 0x001fc600078e0202 */
[----:B------:R1:W-:Y:S02]  /*115b0*/  STG.E.128 desc[UR8][R82.64], R76 ;  /* 0x0000004c52007986 */ /* 0x0003e4000c101d08 */
[----:B------:R-:W-:-:S13]  /*115c0*/  ISETP.GE.AND P1, PT, R2, R85, PT ;  /* 0x000000550200720c */ /* 0x000fda0003f26270 */
[----:B------:R-:W-:Y:S05]  /*115d0*/  @!P1 BRA `(.L_x_3046) ;  /* 0xfffffef400f09947 */ /* 0x000fea000383ffff */
[----:B------:R-:W-:Y:S05]  /*115e0*/  BSYNC B0 ;  /* 0x0000000000007941 */ /* 0x000fea0003800000 */
.L_x_2798:
[----:B------:R-:W-:Y:S05]  /*115f0*/  EXIT ;  /* 0x000000000000794d */ /* 0x000fea0003800000 */
.L_x_3045:
        /* <DEDUP_REMOVED lines=8> */
.L_x_3048:
[----:B------:R-:W-:Y:S05]  /*11680*/  BSYNC B1 ;  /* 0x0000000000017941 */ /* 0x000fea0003800000 */
.L_x_3047:
        /* <DEDUP_REMOVED lines=9> */
.L_x_3049:
        /* <DEDUP_REMOVED lines=8> */
.L_x_3050:
[----:B------:R-:W-:Y:S02]  /*117a0*/  IMAD.MOV.U32 R100, RZ, RZ, 0x8 ;  /* 0x00000008ff647424 */ /* 0x000fe400078e00ff */
[----:B------:R-:W-:-:S04]  /*117b0*/  IMAD.MOV.U32 R72, RZ, RZ, R95 ;  /* 0x000000ffff487224 */ /* 0x000fc800078e005f */
[----:B------:R-:W-:-:S05]  /*117c0*/  FADD.FTZ R87, R75, R72 ;  /* 0x000000484b577221 */ /* 0x000fca0000010000 */
[----:B------:R-:W-:-:S07]  /*117d0*/  MOV R103, R87 ;  /* 0x0000005700677202 */ /* 0x000fce0000000f00 */
[----:B------:R-:W-:Y:S05]  /*117e0*/  WARPSYNC.COLLECTIVE R94, `(.L_x_3051) ;  /* 0x000000005e087348 */ /* 0x000fea0003c00000 */
[----:B------:R0:W1:Y:S02]  /*117f0*/  SHFL.BFLY P2, R95, R103, R100, R109 ;  /* 0x0c000064675f7389 */ /* 0x000064000004006d */
[----:B01----:R-:W-:Y:S05]  /*11800*/  ENDCOLLECTIVE ;  /* 0x000000000000791b */ /* 0x003fea0003800000 */
.L_x_3051:
[----:B------:R-:W-:Y:S02]  /*11810*/  IMAD.MOV.U32 R100, RZ, RZ, 0x10 ;  /* 0x00000010ff647424 */ /* 0x000fe400078e00ff */
[----:B------:R-:W-:-:S04]  /*11820*/  IMAD.MOV.U32 R72, RZ, RZ, R95 ;  /* 0x000000ffff487224 */ /* 0x000fc800078e005f */
[----:B------:R-:W-:-:S05]  /*11830*/  FADD.FTZ R92, R87, R72 ;  /* 0x00000048575c7221 */ /* 0x000fca0000010000 */
[----:B------:R-:W-:-:S07]  /*11840*/  MOV R103, R92 ;  /* 0x0000005c00677202 */ /* 0x000fce0000000f00 */
[----:B------:R-:W-:Y:S05]  /*11850*/  WARPSYNC.COLLECTIVE R94, `(.L_x_3052) ;  /* 0x000000005e087348 */ /* 0x000fea0003c00000 */
[----:B------:R0:W1:Y:S02]  /*11860*/  SHFL.BFLY P2, R95, R103, R100, R109 ;  /* 0x0c000064675f7389 */ /* 0x000064000004006d */
[----:B01----:R-:W-:Y:S05]  /*11870*/  ENDCOLLECTIVE ;  /* 0x000000000000791b */ /* 0x003fea0003800000 */
.L_x_3052:
        /* <DEDUP_REMOVED lines=40> */
.L_x_3053:
[----:B------:R-:W-:Y:S02]  /*11b00*/  IMAD.MOV.U32 R100, RZ, RZ, 0x2 ;  /* 0x00000002ff647424 */ /* 0x000fe400078e00ff */
[----:B------:R-:W-:-:S04]  /*11b10*/  IMAD.MOV.U32 R75, RZ, RZ, R95 ;  /* 0x000000ffff4b7224 */ /* 0x000fc800078e005f */
[----:B------:R-:W-:-:S05]  /*11b20*/  FADD.FTZ R75, R72, R75 ;  /* 0x0000004b484b7221 */ /* 0x000fca0000010000 */
[----:B------:R-:W-:-:S07]  /*11b30*/  MOV R103, R75 ;  /* 0x0000004b00677202 */ /* 0x000fce0000000f00 */
[----:B------:R-:W-:Y:S05]  /*11b40*/  WARPSYNC.COLLECTIVE R94, `(.L_x_3054) ;  /* 0x000000005e087348 */ /* 0x000fea0003c00000 */
[----:B------:R0:W1:Y:S02]  /*11b50*/  SHFL.BFLY P2, R95, R103, R100, R109 ;  /* 0x0c000064675f7389 */ /* 0x000064000004006d */
[----:B01----:R-:W-:Y:S05]  /*11b60*/  ENDCOLLECTIVE ;  /* 0x000000000000791b */ /* 0x003fea0003800000 */
.L_x_3054:
[----:B------:R-:W-:Y:S02]  /*11b70*/  IMAD.MOV.U32 R100, RZ, RZ, 0x4 ;  /* 0x00000004ff647424 */ /* 0x000fe400078e00ff */
[----:B------:R-:W-:-:S04]  /*11b80*/  IMAD.MOV.U32 R74, RZ, RZ, R95 ;  /* 0x000000ffff4a7224 */ /* 0x000fc800078e005f */
[----:B------:R-:W-:-:S05]  /*11b90*/  FADD.FTZ R74, R75, R74 ;  /* 0x0000004a4b4a7221 */ /* 0x000fca0000010000 */
[----:B------:R-:W-:-:S07]  /*11ba0*/  MOV R103, R74 ;  /* 0x0000004a00677202 */ /* 0x000fce0000000f00 */
[----:B------:R-:W-:Y:S05]  /*11bb0*/  WARPSYNC.COLLECTIVE R94, `(.L_x_3055) ;  /* 0x000000005e087348 */ /* 0x000fea0003c00000 */
[----:B------:R0:W1:Y:S02]  /*11bc0*/  SHFL.BFLY P2, R95, R103, R100, R109 ;  /* 0x0c000064675f7389 */ /* 0x000064000004006d */
[----:B01----:R-:W-:Y:S05]  /*11bd0*/  ENDCOLLECTIVE ;  /* 0x000000000000791b */ /* 0x003fea0003800000 */
.L_x_3055:
[----:B------:R-:W-:Y:S02]  /*11be0*/  IMAD.MOV.U32 R100, RZ, RZ, 0x8 ;  /* 0x00000008ff647424 */ /* 0x000fe400078e00ff */
[----:B------:R-:W-:-:S04]  /*11bf0*/  IMAD.MOV.U32 R87, RZ, RZ, R95 ;  /* 0x000000ffff577224 */ /* 0x000fc800078e005f */
[----:B------:R-:W-:-:S05]  /*11c00*/  FADD.FTZ R87, R74, R87 ;  /* 0x000000574a577221 */ /* 0x000fca0000010000 */
[----:B------:R-:W-:-:S07]  /*11c10*/  MOV R103, R87 ;  /* 0x0000005700677202 */ /* 0x000fce0000000f00 */
[----:B------:R-:W-:Y:S05]  /*11c20*/  WARPSYNC.COLLECTIVE R94, `(.L_x_3056) ;  /* 0x000000005e087348 */ /* 0x000fea0003c00000 */
[----:B------:R0:W1:Y:S02]  /*11c30*/  SHFL.BFLY P2, R95, R103, R100, R109 ;  /* 0x0c000064675f7389 */ /* 0x000064000004006d */
[----:B01----:R-:W-:Y:S05]  /*11c40*/  ENDCOLLECTIVE ;  /* 0x000000000000791b */ /* 0x003fea0003800000 */
.L_x_3056:
[----:B------:R-:W-:Y:S02]  /*11c50*/  IMAD.MOV.U32 R100, RZ, RZ, 0x10 ;  /* 0x00000010ff647424 */ /* 0x000fe400078e00ff */
[----:B------:R-:W-:-:S04]  /*11c60*/  IMAD.MOV.U32 R78, RZ, RZ, R95 ;  /* 0x000000ffff4e7224 */ /* 0x000fc800078e005f */
[----:B------:R-:W-:-:S05]  /*11c70*/  FADD.FTZ R78, R87, R78 ;  /* 0x0000004e574e7221 */ /* 0x000fca0000010000 */
[----:B------:R-:W-:-:S07]  /*11c80*/  MOV R103, R78 ;  /* 0x0000004e00677202 */ /* 0x000fce0000000f00 */
[----:B------:R-:W-:Y:S05]  /*11c90*/  WARPSYNC.COLLECTIVE R94, `(.L_x_3057) ;  /* 0x000000005e087348 */ /* 0x000fea0003c00000 */
[----:B------:R0:W1:Y:S02]  /*11ca0*/  SHFL.BFLY P2, R95, R103, R100, R109 ;  /* 0x0c000064675f7389 */ /* 0x000064000004006d */
[----:B01----:R-:W-:Y:S05]  /*11cb0*/  ENDCOLLECTIVE ;  /* 0x000000000000791b */ /* 0x003fea0003800000 */
.L_x_3057:
[----:B------:R-:W-:Y:S05]  /*11cc0*/  BRA `(.L_x_3058) ;  /* 0xfffffff000907947 */ /* 0x000fea000383ffff */
.L_x_3059:
        /* <DEDUP_REMOVED lines=11> */
.L_x_12118:


//--------------------- .text._ZN10layer_norm31ln_parallel_residual_fwd_kernelINS_13Kernel_traitsIf13__nv_bfloat16S2_S2_fjLj512ELj1ELj4ELj1ELj16ENS_18Kernel_traits_baseILj512EfS2_S2_S2_fjLj128EEEEELb1ELb1ELb0EEEvNS_9FwdParamsE --------------------------
	.section	.text._ZN10layer_norm31ln_parallel_residual_fwd_kernelINS_13Kernel_traitsIf13__nv_bfloat16S2_S2_fjLj512ELj1ELj4ELj1ELj16ENS_18Kernel_traits_baseILj512EfS2_S2_S2_fjLj128EEEEELb1ELb1ELb0EEEvNS_9FwdParamsE,"ax",@progbits
	.align	128
        .global         _ZN10layer_norm31ln_parallel_residual_fwd_kernelINS_13Kernel_traitsIf13__nv_bfloat16S2_S2_fjLj512ELj1ELj4ELj1ELj16ENS_18Kernel_traits_baseILj512EfS2_S2_S2_fjLj128EEEEELb1ELb1ELb0EEEvNS_9FwdParamsE
        .type           _ZN10layer_norm31ln_parallel_residual_fwd_kernelINS_13Kernel_traitsIf13__nv_bfloat16S2_S2_fjLj512ELj1ELj4ELj1ELj16ENS_18Kernel_traits_baseILj512EfS2_S2_S2_fjLj128EEEEELb1ELb1ELb0EEEvNS_9FwdParamsE,@function
        .size           _ZN10layer_norm31ln_parallel_residual_fwd_kernelINS_13Kernel_traitsIf13__nv_bfloat16S2_S2_fjLj512ELj1ELj4ELj1ELj16ENS_18Kernel_traits_baseILj512EfS2_S2_S2_fjLj128EEEEELb1ELb1ELb0EEEvNS_9FwdParamsE,(.L_x_12119 - _ZN10layer_norm31ln_parallel_residual_fwd_kernelINS_13Kernel_traitsIf13__nv_bfloat16S2_S2_fjLj512ELj1ELj4ELj1ELj16ENS_18Kernel_traits_baseILj512EfS2_S2_S2_fjLj128EEEEELb1ELb1ELb0EEEvNS_9FwdParamsE)
        .other          _ZN10layer_norm31ln_parallel_residual_fwd_kernelINS_13Kernel_traitsIf13__nv_bfloat16S2_S2_fjLj512ELj1ELj4ELj1ELj16ENS_18Kernel_traits_baseILj512EfS2_S2_S2_fjLj128EEEEELb1ELb1ELb0EEEvNS_9FwdParamsE,@"STO_CUDA_ENTRY STV_DEFAULT"
_ZN10layer_norm31ln_parallel_residual_fwd_kernelINS_13Kernel_traitsIf13__nv_bfloat16S2_S2_fjLj512ELj1ELj4ELj1ELj16ENS_18Kernel_traits_baseILj512EfS2_S2_S2_fjLj128EEEEELb1ELb1ELb0EEEvNS_9FwdParamsE:
.text._ZN10layer_norm31ln_parallel_residual_fwd_kernelINS_13Kernel_traitsIf13__nv_bfloat16S2_S2_fjLj512ELj1ELj4ELj1ELj16ENS_18Kernel_traits_baseILj512EfS2_S2_S2_fjLj128EEEEELb1ELb1ELb0EEEvNS_9FwdParamsE:
        /* <DEDUP_REMOVED lines=70> */
.L_x_3063:
[----:B------:R-:W-:Y:S05]  /*0460*/  BSYNC.RECONVERGENT B1 ;  /* 0x0000000000017941 */ /* 0x000fea0003800200 */
.L_x_3062:
        /* <DEDUP_REMOVED lines=10> */
.L_x_3061:
        /* <DEDUP_REMOVED lines=20> */
.L_x_3064:
[----:B------:R-:W-:Y:S05]  /*0650*/  BSYNC.RECONVERGENT B0 ;  /* 0x0000000000007941 */ /* 0x000fea0003800200 */
.L_x_3060:
[----:B------:R-:W1:Y:S02]  /*0660*/  LDCU UR4, c[0x0][0x384] ;  /* 0x00007080ff0477ac */ /* 0x000e640008000800 */
[----:B-1----:R-:W-:-:S13]  /*0670*/  ISETP.GE.AND P0, PT, R62, UR4, PT ;  /* 0x000000043e007c0c */ /* 0x002fda000bf06270 */
[----:B------:R-:W-:Y:S05]  /*0680*/  @P0 EXIT ;  /* 0x000000000000094d */ /* 0x000fea0003800000 */
[----:B0-2---:R-:W-:-:S04]  /*0690*/  IMAD.HI.U32 R3, R64, -0x326172a9, RZ ;  /* 0xcd9e8d5740037827 */ /* 0x005fc800078e00ff */
[----:B------:R-:W-:Y:S01]  /*06a0*/  HFMA2 R11, -RZ, RZ, 0, 0 ;  /* 0x00000000ff0b7431 */ /* 0x000fe200000001ff */
[----:B------:R-:W-:Y:S01]  /*06b0*/  BSSY B0, `(.L_x_3065) ;  /* 0x00010c5000007945 */ /* 0x000fe20003800000 */
[----:B------:R-:W-:Y:S01]  /*06c0*/  LOP3.LUT R13, R0, 0x3, RZ, 0xc0, !PT ;  /* 0x00000003000d7812 */ /* 0x000fe200078ec0ff */
[C---:B------:R-:W-:Y:S01]  /*06d0*/  IMAD.HI.U32 R2, R61.reuse, -0x2daee0ad, RZ ;  /* 0xd2511f533d027827 */ /* 0x040fe200078e00ff */
[----:B------:R-:W-:Y:S01]  /*06e0*/  LOP3.LUT R3, R60, UR6, R3, 0x96, !PT ;  /* 0x000000063c037c12 */ /* 0x000fe2000f8e9603 */
[----:B------:R-:W0:Y:S02]  /*06f0*/  LDCU UR32, c[0x0][0x388] ;  /* 0x00007100ff2077ac */ /* 0x000e240008000800 */
[----:B------:R-:W-:Y:S01]  /*0700*/  IMAD R5, R64, -0x326172a9, RZ ;  /* 0xcd9e8d5740057824 */ /* 0x000fe200078e02ff */
[----:B------:R-:W-:Y:S01]  /*0710*/  LOP3.LUT R2, R2, UR7, RZ, 0x3c, !PT ;  /* 0x0000000702027c12 */ /* 0x000fe2000f8e3cff */
[----:B------:R-:W-:Y:S01]  /*0720*/  IMAD R7, R61, -0x2daee0ad, RZ ;  /* 0xd2511f533d077824 */ /* 0x000fe200078e02ff */
[----:B------:R-:W1:Y:S01]  /*0730*/  LDCU.U8 UR12, c[0x0][0x410] ;  /* 0x00008200ff0c77ac */ /* 0x000e620008000000 */
[----:B------:R-:W-:Y:S01]  /*0740*/  IMAD.HI.U32 R6, R3, -0x2daee0ad, RZ ;  /* 0xd2511f5303067827 */ /* 0x000fe200078e00ff */
[----:B------:R-:W2:Y:S03]  /*0750*/  LDCU UR13, c[0x0][0x448] ;  /* 0x00008900ff0d77ac */ /* 0x000ea60008000800 */
[C---:B------:R-:W-:Y:S01]  /*0760*/  IMAD.HI.U32 R4, R2.reuse, -0x326172a9, RZ ;  /* 0xcd9e8d5702047827 */ /* 0x040fe200078e00ff */
[----:B------:R-:W-:Y:S01]  /*0770*/  LOP3.LUT R6, R7, UR15, R6, 0x96, !PT ;  /* 0x0000000f07067c12 */ /* 0x000fe2000f8e9606 */
[----:B------:R-:W3:Y:S02]  /*0780*/  LDCU.64 UR4, c[0x0][0x398] ;  /* 0x00007300ff0477ac */ /* 0x000ee40008000a00 */
[----:B------:R-:W-:Y:S01]  /*0790*/  IMAD R8, R3, -0x2daee0ad, RZ ;  /* 0xd2511f5303087824 */ /* 0x000fe200078e02ff */
[----:B------:R-:W-:Y:S01]  /*07a0*/  LOP3.LUT R4, R5, UR14, R4, 0x96, !PT ;  /* 0x0000000e05047c12 */ /* 0x000fe2000f8e9604 */
[----:B------:R-:W-:Y:S01]  /*07b0*/  IMAD R5, R2, -0x326172a9, RZ ;  /* 0xcd9e8d5702057824 */ /* 0x000fe200078e02ff */
[----:B------:R-:W4:Y:S01]  /*07c0*/  LDCU.64 UR10, c[0x0][0x3a0] ;  /* 0x00007400ff0a77ac */ /* 0x000f220008000a00 */
        /* <DEDUP_REMOVED lines=47> */
[----:B01234-:R-:W-:-:S07]  /*0ac0*/  IMAD R12, R4, -0x326172a9, RZ ;  /* 0xcd9e8d57040c7824 */ /* 0x01ffce00078e02ff */
.L_x_3320:
        /* <DEDUP_REMOVED lines=34> */
[----:B------:R-:W-:Y:S02]  /*0cf0*/  @!P2 IMAD.MOV.U32 R82, RZ, RZ, R81 ;  /* 0x000000ffff52a224 */ /* 0x000fe400078e0051 */
[----:B------:R-:W-:Y:S02]  /*0d00*/  @!P2 IMAD.MOV.U32 R10, RZ, RZ, R15 ;  /* 0x000000ffff0aa224 */ /* 0x000fe400078e000f */
[----:B------:R-:W-:Y:S02]  /*0d10*/  @P2 IMAD.MOV.U32 R82, RZ, RZ, R81 ;  /* 0x000000ffff522224 */ /* 0x000fe400078e0051 */
[----:B------:R-:W-:Y:S01]  /*0d20*/  @P2 IMAD.MOV.U32 R10, RZ, RZ, R14 ;  /* 0x000000ffff0a2224 */ /* 0x000fe200078e000e */
[----:B------:R-:W-:Y:S06]  /*0d30*/  BRA `(.L_x_3070) ;  /* 0x0000000000dc7947 */ /* 0x000fec0003800000 */
.L_x_3071:
        /* <DEDUP_REMOVED lines=13> */
.L_x_3073:
[----:B------:R-:W-:Y:S05]  /*0e10*/  BSYNC.RECONVERGENT B3 ;  /* 0x0000000000037941 */ /* 0x000fea0003800200 */
.L_x_3072:
        /* <DEDUP_REMOVED lines=41> */
.L_x_3070:
[----:B------:R-:W-:Y:S05]  /*10b0*/  BSYNC.RECONVERGENT B2 ;  /* 0x0000000000027941 */ /* 0x000fea0003800200 */
.L_x_3069:
[----:B------:R-:W0:Y:S01]  /*10c0*/  LDC R89, c[0x0][0x408] ;  /* 0x00010200ff597b82 */ /* 0x000e220000000800 */
[----:B------:R-:W-:Y:S01]  /*10d0*/  I2FP.F32.U32 R10, R10 ;  /* 0x0000000a000a7245 */ /* 0x000fe20000201000 */
[----:B------:R-:W-:Y:S02]  /*10e0*/  HFMA2 R79, -RZ, RZ, 0.1171875, 0 ;  /* 0x2f800000ff4f7431 */ /* 0x000fe400000001ff */
[C---:B-----5:R-:W-:Y:S01]  /*10f0*/  IMAD.U32 R68, R56.reuse, 0x10000, RZ ;  /* 0x0001000038447824 */ /* 0x060fe200078e00ff */
        /* <DEDUP_REMOVED lines=24> */
.L_x_3076:
        /* <DEDUP_REMOVED lines=13> */
.L_x_3078:
[----:B------:R-:W-:Y:S05]  /*1350*/  BSYNC.RECONVERGENT B3 ;  /* 0x0000000000037941 */ /* 0x000fea0003800200 */
.L_x_3077:
        /* <DEDUP_REMOVED lines=42> */
.L_x_3075:
[----:B------:R-:W-:Y:S05]  /*1600*/  BSYNC.RECONVERGENT B2 ;  /* 0x0000000000027941 */ /* 0x000fea0003800200 */
.L_x_3074:
        /* <DEDUP_REMOVED lines=25> */
.L_x_3081:
        /* <DEDUP_REMOVED lines=13> */
.L_x_3083:
[----:B------:R-:W-:Y:S05]  /*1870*/  BSYNC.RECONVERGENT B3 ;  /* 0x0000000000037941 */ /* 0x000fea0003800200 */
.L_x_3082:
        /* <DEDUP_REMOVED lines=42> */
.L_x_3080:
[----:B------:R-:W-:Y:S05]  /*1b20*/  BSYNC.RECONVERGENT B2 ;  /* 0x0000000000027941 */ /* 0x000fea0003800200 */
.L_x_3079:
        /* <DEDUP_REMOVED lines=25> */
.L_x_3086:
        /* <DEDUP_REMOVED lines=13> */
.L_x_3088:
[----:B------:R-:W-:Y:S05]  /*1d90*/  BSYNC.RECONVERGENT B3 ;  /* 0x0000000000037941 */ /* 0x000fea0003800200 */
.L_x_3087:
        /* <DEDUP_REMOVED lines=42> */
.L_x_3085:
[----:B------:R-:W-:Y:S05]  /*2040*/  BSYNC.RECONVERGENT B2 ;  /* 0x0000000000027941 */ /* 0x000fea0003800200 */
.L_x_3084:
        /* <DEDUP_REMOVED lines=25> */
.L_x_3091:
        /* <DEDUP_REMOVED lines=13> */
.L_x_3093:
[----:B------:R-:W-:Y:S05]  /*22b0*/  BSYNC.RECONVERGENT B3 ;  /* 0x0000000000037941 */ /* 0x000fea0003800200 */
.L_x_3092:
        /* <DEDUP_REMOVED lines=41> */
[----:B------:R-:W-:-:S07]  /*2550*/  HFMA2 R74, -RZ, RZ, 0, 0 ;  /* 0x00000000ff4a7431 */ /* 0x000fce00000001ff */
.L_x_3090:
[----:B------:R-:W-:Y:S05]  /*2560*/  BSYNC.RECONVERGENT B2 ;  /* 0x0000000000027941 */ /* 0x000fea0003800200 */
.L_x_3089:
        /* <DEDUP_REMOVED lines=24> */
.L_x_3096:
        /* <DEDUP_REMOVED lines=13> */
.L_x_3098:
[----:B------:R-:W-:Y:S05]  /*27c0*/  BSYNC.RECONVERGENT B3 ;  /* 0x0000000000037941 */ /* 0x000fea0003800200 */
.L_x_3097:
        /* <DEDUP_REMOVED lines=42> */
.L_x_3095:
[----:B------:R-:W-:Y:S05]  /*2a70*/  BSYNC.RECONVERGENT B2 ;  /* 0x0000000000027941 */ /* 0x000fea0003800200 */
.L_x_3094:
        /* <DEDUP_REMOVED lines=24> */
.L_x_3101:
        /* <DEDUP_REMOVED lines=13> */
.L_x_3103:
[----:B------:R-:W-:Y:S05]  /*2cd0*/  BSYNC.RECONVERGENT B3 ;  /* 0x0000000000037941 */ /* 0x000fea0003800200 */
.L_x_3102:
        /* <DEDUP_REMOVED lines=41> */
[----:B------:R-:W-:-:S07]  /*2f70*/  IMAD.MOV.U32 R82, RZ, RZ, R92 ;  /* 0x000000ffff527224 */ /* 0x000fce00078e005c */
.L_x_3100:
[----:B------:R-:W-:Y:S05]  /*2f80*/  BSYNC.RECONVERGENT B2 ;  /* 0x0000000000027941 */ /* 0x000fea0003800200 */
.L_x_3099:
        /* <DEDUP_REMOVED lines=9> */
[----:B------:R-:W-:-:S03]  /*3020*/  IMAD.MOV.U32 R13, RZ, RZ, 0x2 ;  /* 0x00000002ff0d7424 */ /* 0x000fc600078e00ff */
        /* <DEDUP_REMOVED lines=14> */
.L_x_3106:
        /* <DEDUP_REMOVED lines=13> */
.L_x_3108:
[----:B------:R-:W-:Y:S05]  /*31e0*/  BSYNC.RECONVERGENT B3 ;  /* 0x0000000000037941 */ /* 0x000fea0003800200 */
.L_x_3107:
        /* <DEDUP_REMOVED lines=42> */
.L_x_3105:
[----:B------:R-:W-:Y:S05]  /*3490*/  BSYNC.RECONVERGENT B2 ;  /* 0x0000000000027941 */ /* 0x000fea0003800200 */
.L_x_3104:
        /* <DEDUP_REMOVED lines=8> */
[----:B------:R-:W-:-:S02]  /*3520*/  FSETP.GTU.FTZ.AND P5, PT, R79, R88, PT ;  /* 0x000000584f00720b */ /* 0x000fc40003fbc000 */
[----:B------:R-:W-:Y:S02]  /*3530*/  @P1 SHF.L.U32 R92, R89, 0x10, RZ ;  /* 0x00000010595c1819 */ /* 0x000fe400000006ff */
[----:B------:R-:W-:Y:S02]  /*3540*/  FSEL R79, R94, RZ, !P5 ;  /* 0x000000ff5e4f7208 */ /* 0x000fe40006800000 */
[----:B------:R-:W-:-:S03]  /*3550*/  PLOP3.LUT P5, PT, P5, PT, PT, 0x8, 0x80 ;  /* 0x000000000080781c */ /* 0x000fc60002fae170 */
[----:B------:R-:W-:-:S05]  /*3560*/  @P1 FADD.FTZ R79, R92, R79 ;  /* 0x0000004f5c4f1221 */ /* 0x000fca0000010000 */
[----:B------:R-:W-:-:S04]  /*3570*/  F2FP.BF16.F32.PACK_AB R88, RZ, R79 ;  /* 0x0000004fff58723e */ /* 0x000fc800000010ff */
[----:B------:R-:W-:Y:S01]  /*3580*/  PRMT R59, R59, 0x5410, R88 ;  /* 0x000054103b3b7816 */ /* 0x000fe20000000058 */
[----:B------:R-:W-:Y:S06]  /*3590*/  BRA `(.L_x_3109) ;  /* 0x0000005000587947 */ /* 0x000fec0003800000 */
.L_x_3068:
        /* <DEDUP_REMOVED lines=16> */
.L_x_3112:
        /* <DEDUP_REMOVED lines=13> */
.L_x_3114:
[----:B------:R-:W-:Y:S05]  /*3770*/  BSYNC.RECONVERGENT B3 ;  /* 0x0000000000037941 */ /* 0x000fea0003800200 */
.L_x_3113:
        /* <DEDUP_REMOVED lines=40> */
[----:B------:R-:W-:-:S07]  /*3a00*/  LOP3.LUT R15, R2, UR31, R83, 0x96, !PT ;  /* 0x0000001f020f7c12 */ /* 0x000fce000f8e9653 */
.L_x_3111:
[----:B------:R-:W-:Y:S05]  /*3a10*/  BSYNC.RECONVERGENT B2 ;  /* 0x0000000000027941 */ /* 0x000fea0003800200 */
.L_x_3110:
[----:B------:R-:W0:Y:S01]  /*3a20*/  LDC R2, c[0x0][0x404] ;  /* 0x00010100ff027b82 */ /* 0x000e220000000800 */
[----:B------:R-:W-:Y:S01]  /*3a30*/  I2FP.F32.U32 R3, R3 ;  /* 0x0000000300037245 */ /* 0x000fe20000201000 */
[----:B------:R-:W-:Y:S01]  /*3a40*/  IMAD.MOV.U32 R88, RZ, RZ, 0x2f800000 ;  /* 0x2f800000ff587424 */ /* 0x000fe200078e00ff */
[----:B------:R-:W-:Y:S01]  /*3a50*/  ISETP.NE.AND P3, PT, R6, 0x1, PT ;  /* 0x000000010600780c */ /* 0x000fe20003f65270 */
[----:B------:R-:W-:Y:S01]  /*3a60*/  BSSY.RECONVERGENT B2, `(.L_x_3115) ;  /* 0x000004d000027945 */ /* 0x000fe20003800200 */
[----:B-----5:R-:W-:Y:S01]  /*3a70*/  SHF.L.U32 R4, R56, 0x10, RZ ;  /* 0x0000001038047819 */ /* 0x020fe200000006ff */
[----:B------:R-:W-:Y:S01]  /*3a80*/  FFMA.FTZ R3, R3, R88, 1.1641532182693481445e-10 ;  /* 0x2f00000003037423 */ /* 0x000fe20000010058 */
[----:B------:R-:W-:Y:S01]  /*3a90*/  IMAD.MOV.U32 R8, RZ, RZ, 0x2 ;  /* 0x00000002ff087424 */ /* 0x000fe200078e00ff */
        /* <DEDUP_REMOVED lines=17> */
.L_x_3117:
        /* <DEDUP_REMOVED lines=13> */
.L_x_3119:
[----:B------:R-:W-:Y:S05]  /*3c80*/  BSYNC.RECONVERGENT B3 ;  /* 0x0000000000037941 */ /* 0x000fea0003800200 */
.L_x_3118:
        /* <DEDUP_REMOVED lines=42> */
.L_x_3116:
[----:B------:R-:W-:Y:S05]  /*3f30*/  BSYNC.RECONVERGENT B2 ;  /* 0x0000000000027941 */ /* 0x000fea0003800200 */
.L_x_3115:
        /* <DEDUP_REMOVED lines=25> */
.L_x_3122:
        /* <DEDUP_REMOVED lines=13> */
.L_x_3124:
[----:B------:R-:W-:Y:S05]  /*41a0*/  BSYNC.RECONVERGENT B3 ;  /* 0x0000000000037941 */ /* 0x000fea0003800200 */
.L_x_3123:
        /* <DEDUP_REMOVED lines=42> */
.L_x_3121:
[----:B------:R-:W-:Y:S05]  /*4450*/  BSYNC.RECONVERGENT B2 ;  /* 0x0000000000027941 */ /* 0x000fea0003800200 */
.L_x_3120:
        /* <DEDUP_REMOVED lines=21> */
.L_x_3127:
        /* <DEDUP_REMOVED lines=13> */
.L_x_3129:
[----:B------:R-:W-:Y:S05]  /*4680*/  BSYNC.RECONVERGENT B3 ;  /* 0x0000000000037941 */ /* 0x000fea0003800200 */
.L_x_3128:
        /* <DEDUP_REMOVED lines=42> */
.L_x_3126:
[----:B------:R-:W-:Y:S05]  /*4930*/  BSYNC.RECONVERGENT B2 ;  /* 0x0000000000027941 */ /* 0x000fea0003800200 */
.L_x_3125:
        /* <DEDUP_REMOVED lines=13> */
[----:B------:R-:W-:-:S03]  /*4a10*/  MOV R6, 0x2 ;  /* 0x0000000200067802 */ /* 0x000fc60000000f00 */
        /* <DEDUP_REMOVED lines=13> */
.L_x_3132:
        /* <DEDUP_REMOVED lines=13> */
.L_x_3134:
[----:B------:R-:W-:Y:S05]  /*4bc0*/  BSYNC.RECONVERGENT B3 ;  /* 0x0000000000037941 */ /* 0x000fea0003800200 */
.L_x_3133:
        /* <DEDUP_REMOVED lines=42> */
.L_x_3131:
[----:B------:R-:W-:Y:S05]  /*4e70*/  BSYNC.RECONVERGENT B2 ;  /* 0x0000000000027941 */ /* 0x000fea0003800200 */
.L_x_3130:
        /* <DEDUP_REMOVED lines=22> */
.L_x_3137:
        /* <DEDUP_REMOVED lines=13> */
.L_x_3139:
[----:B------:R-:W-:Y:S05]  /*50b0*/  BSYNC.RECONVERGENT B3 ;  /* 0x0000000000037941 */ /* 0x000fea0003800200 */
.L_x_3138:
        /* <DEDUP_REMOVED lines=42> */
.L_x_3136:
[----:B------:R-:W-:Y:S05]  /*5360*/  BSYNC.RECONVERGENT B2 ;  /* 0x0000000000027941 */ /* 0x000fea0003800200 */
.L_x_3135:
        /* <DEDUP_REMOVED lines=25> */
.L_x_3142:
        /* <DEDUP_REMOVED lines=13> */
.L_x_3144:
[----:B------:R-:W-:Y:S05]  /*55d0*/  BSYNC.RECONVERGENT B3 ;  /* 0x0000000000037941 */ /* 0x000fea0003800200 */
.L_x_3143:
        /* <DEDUP_REMOVED lines=42> */
.L_x_3141:
[----:B------:R-:W-:Y:S05]  /*5880*/  BSYNC.RECONVERGENT B2 ;  /* 0x0000000000027941 */ /* 0x000fea0003800200 */
.L_x_3140:
        /* <DEDUP_REMOVED lines=21> */
.L_x_3147:
        /* <DEDUP_REMOVED lines=13> */
.L_x_3149:
[----:B------:R-:W-:Y:S05]  /*5ab0*/  BSYNC.RECONVERGENT B3 ;  /* 0x0000000000037941 */ /* 0x000fea0003800200 */
.L_x_3148:
        /* <DEDUP_REMOVED lines=42> */
.L_x_3146:
[----:B------:R-:W-:Y:S05]  /*5d60*/  BSYNC.RECONVERGENT B2 ;  /* 0x0000000000027941 */ /* 0x000fea0003800200 */
.L_x_3145:
[----:B------:R-:W-:Y:S01]  /*5d70*/  I2FP.F32.U32 R5, R5 ;  /* 0x0000000500057245 */ /* 0x000fe20000201000 */
[----:B------:R-:W-:Y:S01]  /*5d80*/  BSSY.RECONVERGENT B2, `(.L_x_3150) ;  /* 0x0000052000027945 */ /* 0x000fe20003800200 */
[----:B------:R-:W-:Y:S02]  /*5d90*/  PRMT R4, R21, 0x7632, R4 ;  /* 0x0000763215047816 */ /* 0x000fe40000000004 */
[----:B------:R-:W-:Y:S01]  /*5da0*/  MOV R70, 0x2 ;  /* 0x0000000200467802 */ /* 0x000fe20000000f00 */
[----:B------:R-:W-:Y:S02]  /*5db0*/  FFMA.FTZ R5, R5, R88, 1.1641532182693481445e-10 ;  /* 0x2f00000005057423 */ /* 0x000fe40000010058 */
[----:B------:R-:W-:-:S03]  /*5dc0*/  IMAD.U32 R4, R4, 0x10000, RZ ;  /* 0x0001000004047824 */ /* 0x000fc600078e00ff */
[----:B------:R-:W-:Y:S01]  /*5dd0*/  FSETP.GTU.FTZ.AND P2, PT, R5, R2, PT ;  /* 0x000000020500720b */ /* 0x000fe20003f5c000 */
[----:B------:R-:W-:Y:S01]  /*5de0*/  FMUL.FTZ R4, R4, R79 ;  /* 0x0000004f04047220 */ /* 0x000fe20000410000 */
[----:B------:R-:W-:-:S04]  /*5df0*/  @P1 PRMT R5, R17, 0x7632, R5 ;  /* 0x0000763211051816 */ /* 0x000fc80000000005 */
[----:B------:R-:W-:Y:S01]  /*5e00*/  FSEL R6, R4, RZ, !P2 ;  /* 0x000000ff04067208 */ /* 0x000fe20005000000 */
[----:B------:R-:W-:-:S04]  /*5e10*/  @P1 IMAD.U32 R4, R5, 0x10000, RZ ;  /* 0x0001000005041824 */ /* 0x000fc800078e00ff */
[----:B------:R-:W-:Y:S01]  /*5e20*/  FADD.FTZ R3, R3, R6 ;  /* 0x0000000603037221 */ /* 0x000fe20000010000 */
[----:B------:R-:W-:Y:S02]  /*5e30*/  SEL R6, RZ, 0x1, P2 ;  /* 0x00000001ff067807 */ /* 0x000fe40001000000 */
[----:B------:R-:W-:Y:S01]  /*5e40*/  ISETP.NE.AND P2, PT, R13, 0x1, PT ;  /* 0x000000010d00780c */ /* 0x000fe20003f45270 */
[----:B------:R-:W-:Y:S01]  /*5e50*/  @P1 FADD.FTZ R71, R3, R4 ;  /* 0x0000000403471221 */ /* 0x000fe20000010000 */
        /* <DEDUP_REMOVED lines=12> */
.L_x_3152:
        /* <DEDUP_REMOVED lines=13> */
.L_x_3154:
[----:B------:R-:W-:Y:S05]  /*5ff0*/  BSYNC.RECONVERGENT B3 ;  /* 0x0000000000037941 */ /* 0x000fea0003800200 */
.L_x_3153:
        /* <DEDUP_REMOVED lines=42> */
.L_x_3151:
[----:B------:R-:W-:Y:S05]  /*62a0*/  BSYNC.RECONVERGENT B2 ;  /* 0x0000000000027941 */ /* 0x000fea0003800200 */
.L_x_3150:
        /* <DEDUP_REMOVED lines=21> */
.L_x_3157:
        /* <DEDUP_REMOVED lines=13> */
.L_x_3159:
[----:B------:R-:W-:Y:S05]  /*64d0*/  BSYNC.RECONVERGENT B3 ;  /* 0x0000000000037941 */ /* 0x000fea0003800200 */
.L_x_3158:
        /* <DEDUP_REMOVED lines=42> */
.L_x_3156:
[----:B------:R-:W-:Y:S05]  /*6780*/  BSYNC.RECONVERGENT B2 ;  /* 0x0000000000027941 */ /* 0x000fea0003800200 */
.L_x_3155:
        /* <DEDUP_REMOVED lines=25> */
.L_x_3162:
        /* <DEDUP_REMOVED lines=13> */
.L_x_3164:
[----:B------:R-:W-:Y:S05]  /*69f0*/  BSYNC.RECONVERGENT B3 ;  /* 0x0000000000037941 */ /* 0x000fea0003800200 */
.L_x_3163:
        /* <DEDUP_REMOVED lines=42> */
.L_x_3161:
[----:B------:R-:W-:Y:S05]  /*6ca0*/  BSYNC.RECONVERGENT B2 ;  /* 0x0000000000027941 */ /* 0x000fea0003800200 */
.L_x_3160:
        /* <DEDUP_REMOVED lines=20> */
.L_x_3167:
        /* <DEDUP_REMOVED lines=13> */
.L_x_3169:
[----:B------:R-:W-:Y:S05]  /*6ec0*/  BSYNC.RECONVERGENT B3 ;  /* 0x0000000000037941 */ /* 0x000fea0003800200 */
.L_x_3168:
        /* <DEDUP_REMOVED lines=42> */
.L_x_3166:
[----:B------:R-:W-:Y:S05]  /*7170*/  BSYNC.RECONVERGENT B2 ;  /* 0x0000000000027941 */ /* 0x000fea0003800200 */
.L_x_3165:
[----:B------:R-:W-:Y:S01]  /*7180*/  I2FP.F32.U32 R13, R89 ;  /* 0x00000059000d7245 */ /* 0x000fe20000201000 */
[----:B------:R-:W-:Y:S01]  /*7190*/  BSSY.RECONVERGENT B2, `(.L_x_3170) ;  /* 0x0000052000027945 */ /* 0x000fe20003800200 */
[----:B------:R-:W-:-:S03]  /*71a0*/  PRMT R4, R22, 0x7632, R4 ;  /* 0x0000763216047816 */ /* 0x000fc60000000004 */
[----:B------:R-:W-:Y:S02]  /*71b0*/  FFMA.FTZ R13, R13, R88, 1.1641532182693481445e-10 ;  /* 0x2f0000000d0d7423 */ /* 0x000fe40000010058 */
[----:B------:R-:W-:-:S03]  /*71c0*/  IMAD.U32 R4, R4, 0x10000, RZ ;  /* 0x0001000004047824 */ /* 0x000fc600078e00ff */
[----:B------:R-:W-:Y:S01]  /*71d0*/  FSETP.GTU.FTZ.AND P4, PT, R13, R2, PT ;  /* 0x000000020d00720b */ /* 0x000fe20003f9c000 */
[----:B------:R-:W-:Y:S01]  /*71e0*/  FMUL.FTZ R4, R4, R79 ;  /* 0x0000004f04047220 */ /* 0x000fe20000410000 */
[----:B------:R-:W-:-:S04]  /*71f0*/  @P1 PRMT R13, R18, 0x7632, R13 ;  /* 0x00007632120d1816 */ /* 0x000fc8000000000d */
[----:B------:R-:W-:Y:S02]  /*7200*/  FSEL R90, R4, RZ, !P4 ;  /* 0x000000ff045a7208 */ /* 0x000fe40006000000 */
[----:B------:R-:W-:Y:S02]  /*7210*/  SEL R4, RZ, 0x1, P4 ;  /* 0x00000001ff047807 */ /* 0x000fe40002000000 */
[----:B------:R-:W-:Y:S01]  /*7220*/  ISETP.NE.AND P4, PT, R75, 0x1, PT ;  /* 0x000000014b00780c */ /* 0x000fe20003f85270 */
[----:B------:R-:W-:Y:S01]  /*7230*/  FADD.FTZ R3, R3, R90 ;  /* 0x0000005a03037221 */ /* 0x000fe20000010000 */
[----:B------:R-:W-:Y:S01]  /*7240*/  @P1 SHF.L.U32 R74, R13, 0x10, RZ ;  /* 0x000000100d4a1819 */ /* 0x000fe200000006ff */
[----:B------:R-:W-:-:S04]  /*7250*/  IMAD.MOV.U32 R90, RZ, RZ, 0x2 ;  /* 0x00000002ff5a7424 */ /* 0x000fc800078e00ff */
        /* <DEDUP_REMOVED lines=13> */
.L_x_3172:
        /* <DEDUP_REMOVED lines=13> */
.L_x_3174:
[----:B------:R-:W-:Y:S05]  /*7400*/  BSYNC.RECONVERGENT B3 ;  /* 0x0000000000037941 */ /* 0x000fea0003800200 */
.L_x_3173:
        /* <DEDUP_REMOVED lines=42> */
.L_x_3171:
[----:B------:R-:W-:Y:S05]  /*76b0*/  BSYNC.RECONVERGENT B2 ;  /* 0x0000000000027941 */ /* 0x000fea0003800200 */
.L_x_3170:
        /* <DEDUP_REMOVED lines=21> */
.L_x_3177:
        /* <DEDUP_REMOVED lines=13> */
.L_x_3179:
[----:B------:R-:W-:Y:S05]  /*78e0*/  BSYNC.RECONVERGENT B3 ;  /* 0x0000000000037941 */ /* 0x000fea0003800200 */
.L_x_3178:
        /* <DEDUP_REMOVED lines=43> */
.L_x_3176:
[----:B------:R-:W-:Y:S05]  /*7ba0*/  BSYNC.RECONVERGENT B2 ;  /* 0x0000000000027941 */ /* 0x000fea0003800200 */
.L_x_3175:
[----:B------:R-:W-:Y:S01]  /*7bb0*/  I2FP.F32.U32 R59, R59 ;  /* 0x0000003b003b7245 */ /* 0x000fe20000201000 */
[----:B------:R-:W-:Y:S01]  /*7bc0*/  BSSY.RECONVERGENT B2, `(.L_x_3180) ;  /* 0x0000052000027945 */ /* 0x000fe20003800200 */
[----:B------:R-:W-:Y:S01]  /*7bd0*/  SHF.L.U32 R90, R23, 0x10, RZ ;  /* 0x00000010175a7819 */ /* 0x000fe200000006ff */
[----:B------:R-:W-:Y:S02]  /*7be0*/  IMAD.MOV.U32 R91, RZ, RZ, R12 ;  /* 0x000000ffff5b7224 */ /* 0x000fe400078e000c */
        /* <DEDUP_REMOVED lines=9> */
[--C-:B------:R-:W-:Y:S02]  /*7c80*/  @!P1 IMAD.MOV.U32 R75, RZ, RZ, R3.reuse ;  /* 0x000000ffff4b9224 */ /* 0x100fe400078e0003 */
[----:B------:R-:W-:Y:S01]  /*7c90*/  HFMA2 R90, -RZ, RZ, 0, 1.1920928955078125e-07 ;  /* 0x00000002ff5a7431 */ /* 0x000fe200000001ff */
[----:B------:R-:W-:Y:S02]  /*7ca0*/  PRMT R3, R59, 0x7610, R3 ;  /* 0x000076103b037816 */ /* 0x000fe40000000003 */
        /* <DEDUP_REMOVED lines=10> */
.L_x_3182:
        /* <DEDUP_REMOVED lines=13> */
.L_x_3184:
[----:B------:R-:W-:Y:S05]  /*7e20*/  BSYNC.RECONVERGENT B3 ;  /* 0x0000000000037941 */ /* 0x000fea0003800200 */
.L_x_3183:
        /* <DEDUP_REMOVED lines=40> */
[----:B------:R-:W-:Y:S01]  /*80b0*/  IMAD.MOV.U32 R91, RZ, RZ, R82 ;  /* 0x000000ffff5b7224 */ /* 0x000fe200078e0052 */
[----:B------:R-:W-:Y:S01]  /*80c0*/  MOV R82, R90 ;  /* 0x0000005a00527202 */ /* 0x000fe20000000f00 */
[----:B------:R-:W-:-:S07]  /*80d0*/  IMAD.MOV.U32 R90, RZ, RZ, RZ ;  /* 0x000000ffff5a7224 */ /* 0x000fce00078e00ff */
.L_x_3181:
[----:B------:R-:W-:Y:S05]  /*80e0*/  BSYNC.RECONVERGENT B2 ;  /* 0x0000000000027941 */ /* 0x000fea0003800200 */
.L_x_3180:
        /* <DEDUP_REMOVED lines=20> */
.L_x_3187:
        /* <DEDUP_REMOVED lines=15> */
.L_x_3189:
[----:B------:R-:W-:Y:S05]  /*8320*/  BSYNC.RECONVERGENT B3 ;  /* 0x0000000000037941 */ /* 0x000fea0003800200 */
.L_x_3188:
        /* <DEDUP_REMOVED lines=42> */
.L_x_3186:
[----:B------:R-:W-:Y:S05]  /*85d0*/  BSYNC.RECONVERGENT B2 ;  /* 0x0000000000027941 */ /* 0x000fea0003800200 */
.L_x_3185:
        /* <DEDUP_REMOVED lines=18> */
.L_x_3109:
        /* <DEDUP_REMOVED lines=43> */
.L_x_3190:
[----:B------:R-:W-:Y:S01]  /*89b0*/  IMAD.MOV.U32 R81, RZ, RZ, R82 ;  /* 0x000000ffff517224 */ /* 0x000fe200078e0052 */
[----:B------:R-:W-:-:S07]  /*89c0*/  IADD3 R82, PT, PT, R78, 0x20, RZ ;  /* 0x000000204e527810 */ /* 0x000fce0007ffe0ff */
.L_x_3067:
[----:B------:R-:W-:Y:S05]  /*89d0*/  BSYNC.RECONVERGENT B1 ;  /* 0x0000000000017941 */ /* 0x000fea0003800200 */
.L_x_3066:
        /* <DEDUP_REMOVED lines=33> */
.L_x_3196:
        /* <DEDUP_REMOVED lines=13> */
.L_x_3198:
[----:B------:R-:W-:Y:S05]  /*8cc0*/  BSYNC.RECONVERGENT B3 ;  /* 0x0000000000037941 */ /* 0x000fea0003800200 */
.L_x_3197:
        /* <DEDUP_REMOVED lines=41> */
[----:B------:R-:W-:-:S07]  /*8f60*/  IMAD.MOV.U32 R4, RZ, RZ, RZ ;  /* 0x000000ffff047224 */ /* 0x000fce00078e00ff */
.L_x_3195:
[----:B------:R-:W-:Y:S05]  /*8f70*/  BSYNC.RECONVERGENT B2 ;  /* 0x0000000000027941 */ /* 0x000fea0003800200 */
.L_x_3194:
        /* <DEDUP_REMOVED lines=25> */
.L_x_3201:
        /* <DEDUP_REMOVED lines=13> */
.L_x_3203:
[----:B------:R-:W-:Y:S05]  /*91e0*/  BSYNC.RECONVERGENT B3 ;  /* 0x0000000000037941 */ /* 0x000fea0003800200 */
.L_x_3202:
        /* <DEDUP_REMOVED lines=42> */
.L_x_3200:
[----:B------:R-:W-:Y:S05]  /*9490*/  BSYNC.RECONVERGENT B2 ;  /* 0x0000000000027941 */ /* 0x000fea0003800200 */
.L_x_3199:
[----:B------:R-:W-:Y:S01]  /*94a0*/  I2FP.F32.U32 R3, R3 ;  /* 0x0000000300037245 */ /* 0x000fe20000201000 */
[----:B------:R-:W-:Y:S01]  /*94b0*/  IMAD.U32 R4, R20, 0x10000, RZ ;  /* 0x0001000014047824 */ /* 0x000fe200078e00ff */
[----:B------:R-:W-:Y:S01]  /*94c0*/  ISETP.NE.AND P4, PT, R5, 0x1, PT ;  /* 0x000000010500780c */ /* 0x000fe20003f85270 */
[----:B------:R-:W-:Y:S02]  /*94d0*/  BSSY.RECONVERGENT B2, `(.L_x_3204) ;  /* 0x000004e000027945 */ /* 0x000fe40003800200 */
[----:B------:R-:W-:Y:S01]  /*94e0*/  FFMA.FTZ R3, R3, R80, 1.1641532182693481445e-10 ;  /* 0x2f00000003037423 */ /* 0x000fe20000010050 */
[----:B------:R-:W-:-:S04]  /*94f0*/  FMUL.FTZ R4, R4, R89 ;  /* 0x0000005904047220 */ /* 0x000fc80000410000 */
[----:B------:R-:W-:-:S04]  /*9500*/  FSETP.GTU.FTZ.AND P3, PT, R3, R90, PT ;  /* 0x0000005a0300720b */ /* 0x000fc80003f7c000 */
[----:B------:R-:W-:Y:S02]  /*9510*/  FSEL R3, R4, RZ, !P3 ;  /* 0x000000ff04037208 */ /* 0x000fe40005800000 */
[----:B------:R-:W-:Y:S02]  /*9520*/  @P2 SHF.L.U32 R4, R16, 0x10, RZ ;  /* 0x0000001010042819 */ /* 0x000fe400000006ff */
[----:B------:R-:W-:Y:S01]  /*9530*/  SEL R9, RZ, 0x1, P3 ;  /* 0x00000001ff097807 */ /* 0x000fe20001800000 */
[----:B------:R-:W-:-:S04]  /*9540*/  FADD.FTZ R3, R0, R3 ;  /* 0x0000000300037221 */ /* 0x000fc80000010000 */
[--C-:B------:R-:W-:Y:S01]  /*9550*/  @P2 FADD.FTZ R0, R4, R3.reuse ;  /* 0x0000000304002221 */ /* 0x100fe20000010000 */
[----:B------:R-:W-:Y:S01]  /*9560*/  @!P2 IMAD.MOV.U32 R0, RZ, RZ, R3 ;  /* 0x000000ffff00a224 */ /* 0x000fe200078e0003 */
[----:B------:R-:W-:Y:S01]  /*9570*/  MOV R3, R12 ;  /* 0x0000000c00037202 */ /* 0x000fe20000000f00 */
        /* <DEDUP_REMOVED lines=11> */
.L_x_3206:
        /* <DEDUP_REMOVED lines=13> */
.L_x_3208:
[----:B------:R-:W-:Y:S05]  /*9700*/  BSYNC.RECONVERGENT B3 ;  /* 0x0000000000037941 */ /* 0x000fea0003800200 */
.L_x_3207:
        /* <DEDUP_REMOVED lines=42> */
.L_x_3205:
[----:B------:R-:W-:Y:S05]  /*99b0*/  BSYNC.RECONVERGENT B2 ;  /* 0x0000000000027941 */ /* 0x000fea0003800200 */
.L_x_3204:
[----:B------:R-:W-:Y:S01]  /*99c0*/  I2FP.F32.U32 R3, R3 ;  /* 0x0000000300037245 */ /* 0x000fe20000201000 */
[----:B------:R-:W-:Y:S01]  /*99d0*/  BSSY.RECONVERGENT B2, `(.L_x_3209) ;  /* 0x000004c000027945 */ /* 0x000fe20003800200 */
[----:B------:R-:W-:Y:S01]  /*99e0*/  ISETP.NE.AND P4, PT, R4, 0x1, PT ;  /* 0x000000010400780c */ /* 0x000fe20003f85270 */
[----:B------:R-:W-:Y:S01]  /*99f0*/  IMAD.MOV.U32 R7, RZ, RZ, 0x2 ;  /* 0x00000002ff077424 */ /* 0x000fe200078e00ff */
[----:B------:R-:W-:Y:S01]  /*9a00*/  SHF.L.U32 R56, R56, 0x10, RZ ;  /* 0x0000001038387819 */ /* 0x000fe200000006ff */
        /* <DEDUP_REMOVED lines=16> */
.L_x_3211:
        /* <DEDUP_REMOVED lines=13> */
.L_x_3213:
[----:B------:R-:W-:Y:S05]  /*9be0*/  BSYNC.RECONVERGENT B3 ;  /* 0x0000000000037941 */ /* 0x000fea0003800200 */
.L_x_3212:
        /* <DEDUP_REMOVED lines=42> */
.L_x_3210:
[----:B------:R-:W-:Y:S05]  /*9e90*/  BSYNC.RECONVERGENT B2 ;  /* 0x0000000000027941 */ /* 0x000fea0003800200 */
.L_x_3209:
        /* <DEDUP_REMOVED lines=27> */
.L_x_3216:
        /* <DEDUP_REMOVED lines=13> */
.L_x_3218:
[----:B------:R-:W-:Y:S05]  /*a120*/  BSYNC.RECONVERGENT B3 ;  /* 0x0000000000037941 */ /* 0x000fea0003800200 */
.L_x_3217:
        /* <DEDUP_REMOVED lines=42> */
.L_x_3215:
[----:B------:R-:W-:Y:S05]  /*a3d0*/  BSYNC.RECONVERGENT B2 ;  /* 0x0000000000027941 */ /* 0x000fea0003800200 */
.L_x_3214:
[----:B------:R-:W-:Y:S01]  /*a3e0*/  I2FP.F32.U32 R3, R3 ;  /* 0x0000000300037245 */ /* 0x000fe20000201000 */
[----:B------:R-:W-:Y:S01]  /*a3f0*/  BSSY.RECONVERGENT B2, `(.L_x_3219) ;  /* 0x000004d000027945 */ /* 0x000fe20003800200 */
[----:B------:R-:W-:Y:S01]  /*a400*/  SHF.L.U32 R4, R57, 0x10, RZ ;  /* 0x0000001039047819 */ /* 0x000fe200000006ff */
[----:B------:R-:W-:Y:S01]  /*a410*/  IMAD.MOV.U32 R13, RZ, RZ, 0x2 ;  /* 0x00000002ff0d7424 */ /* 0x000fe200078e00ff */
[----:B------:R-:W-:Y:S01]  /*a420*/  ISETP.NE.AND P3, PT, R6, 0x1, PT ;  /* 0x000000010600780c */ /* 0x000fe20003f65270 */
[----:B------:R-:W-:Y:S01]  /*a430*/  FFMA.FTZ R3, R3, R80, 1.1641532182693481445e-10 ;  /* 0x2f00000003037423 */ /* 0x000fe20000010050 */
[----:B------:R-:W-:Y:S01]  /*a440*/  PRMT R57, R57, 0x7632, R57 ;  /* 0x0000763239397816 */ /* 0x000fe20000000039 */
[----:B------:R-:W-:Y:S01]  /*a450*/  FMUL.FTZ R4, R4, R89 ;  /* 0x0000005904047220 */ /* 0x000fe20000410000 */
[----:B------:R-:W-:Y:S02]  /*a460*/  IMAD.MOV.U32 R5, RZ, RZ, R12 ;  /* 0x000000ffff057224 */ /* 0x000fe400078e000c */
        /* <DEDUP_REMOVED lines=13> */
.L_x_3221:
        /* <DEDUP_REMOVED lines=13> */
.L_x_3223:
[----:B------:R-:W-:Y:S05]  /*a610*/  BSYNC.RECONVERGENT B3 ;  /* 0x0000000000037941 */ /* 0x000fea0003800200 */
.L_x_3222:
        /* <DEDUP_REMOVED lines=42> */
.L_x_3220:
[----:B------:R-:W-:Y:S05]  /*a8c0*/  BSYNC.RECONVERGENT B2 ;  /* 0x0000000000027941 */ /* 0x000fea0003800200 */
.L_x_3219:
        /* <DEDUP_REMOVED lines=25> */
.L_x_3226:
        /* <DEDUP_REMOVED lines=13> */
.L_x_3228:
[----:B------:R-:W-:Y:S05]  /*ab30*/  BSYNC.RECONVERGENT B3 ;  /* 0x0000000000037941 */ /* 0x000fea0003800200 */
.L_x_3227:
        /* <DEDUP_REMOVED lines=42> */
.L_x_3225:
[----:B------:R-:W-:Y:S05]  /*ade0*/  BSYNC.RECONVERGENT B2 ;  /* 0x0000000000027941 */ /* 0x000fea0003800200 */
.L_x_3224:
        /* <DEDUP_REMOVED lines=21> */
.L_x_3231:
        /* <DEDUP_REMOVED lines=13> */
.L_x_3233:
[----:B------:R-:W-:Y:S05]  /*b010*/  BSYNC.RECONVERGENT B3 ;  /* 0x0000000000037941 */ /* 0x000fea0003800200 */
.L_x_3232:
        /* <DEDUP_REMOVED lines=42> */
.L_x_3230:
[----:B------:R-:W-:Y:S05]  /*b2c0*/  BSYNC.RECONVERGENT B2 ;  /* 0x0000000000027941 */ /* 0x000fea0003800200 */
.L_x_3229:
[----:B------:R-:W-:Y:S01]  /*b2d0*/  I2FP.F32.U32 R5, R5 ;  /* 0x0000000500057245 */ /* 0x000fe20000201000 */
[----:B------:R-:W-:Y:S01]  /*b2e0*/  BSSY.RECONVERGENT B2, `(.L_x_3234) ;  /* 0x0000052000027945 */ /* 0x000fe20003800200 */
[----:B------:R-:W-:Y:S01]  /*b2f0*/  PRMT R4, R21, 0x7632, R4 ;  /* 0x0000763215047816 */ /* 0x000fe20000000004 */
[----:B------:R-:W-:Y:S02]  /*b300*/  IMAD.MOV.U32 R73, RZ, RZ, 0x2 ;  /* 0x00000002ff497424 */ /* 0x000fe400078e00ff */
[----:B------:R-:W-:Y:S02]  /*b310*/  FFMA.FTZ R5, R5, R80, 1.1641532182693481445e-10 ;  /* 0x2f00000005057423 */ /* 0x000fe40000010050 */
[----:B------:R-:W-:-:S03]  /*b320*/  IMAD.U32 R4, R4, 0x10000, RZ ;  /* 0x0001000004047824 */ /* 0x000fc600078e00ff */
[----:B------:R-:W-:Y:S01]  /*b330*/  FSETP.GTU.FTZ.AND P3, PT, R5, R90, PT ;  /* 0x0000005a0500720b */ /* 0x000fe20003f7c000 */
[----:B------:R-:W-:-:S03]  /*b340*/  FMUL.FTZ R4, R4, R89 ;  /* 0x0000005904047220 */ /* 0x000fc60000410000 */
[----:B------:R-:W-:Y:S02]  /*b350*/  SEL R6, RZ, 0x1, P3 ;  /* 0x00000001ff067807 */ /* 0x000fe40001800000 */
[----:B------:R-:W-:Y:S02]  /*b360*/  FSEL R72, R4, RZ, !P3 ;  /* 0x000000ff04487208 */ /* 0x000fe40005800000 */
[----:B------:R-:W-:Y:S02]  /*b370*/  @P2 PRMT R4, R17, 0x7632, R4 ;  /* 0x0000763211042816 */ /* 0x000fe40000000004 */
[----:B------:R-:W-:Y:S01]  /*b380*/  ISETP.NE.AND P3, PT, R13, 0x1, PT ;  /* 0x000000010d00780c */ /* 0x000fe20003f65270 */
[----:B------:R-:W-:Y:S01]  /*b390*/  FADD.FTZ R3, R3, R72 ;  /* 0x0000004803037221 */ /* 0x000fe20000010000 */
[----:B------:R-:W-:-:S05]  /*b3a0*/  @P2 SHF.L.U32 R4, R4, 0x10, RZ ;  /* 0x0000001004042819 */ /* 0x000fca00000006ff */
        /* <DEDUP_REMOVED lines=13> */
.L_x_3236:
        /* <DEDUP_REMOVED lines=13> */
.L_x_3238:
[----:B------:R-:W-:Y:S05]  /*b550*/  BSYNC.RECONVERGENT B3 ;  /* 0x0000000000037941 */ /* 0x000fea0003800200 */
.L_x_3237:
        /* <DEDUP_REMOVED lines=42> */
.L_x_3235:
[----:B------:R-:W-:Y:S05]  /*b800*/  BSYNC.RECONVERGENT B2 ;  /* 0x0000000000027941 */ /* 0x000fea0003800200 */
.L_x_3234:
[----:B------:R-:W-:Y:S01]  /*b810*/  I2FP.F32.U32 R3, R3 ;  /* 0x0000000300037245 */ /* 0x000fe20000201000 */
[----:B------:R-:W-:Y:S01]  /*b820*/  BSSY.RECONVERGENT B2, `(.L_x_3239) ;  /* 0x000004d000027945 */ /* 0x000fe20003800200 */
[C---:B------:R-:W-:Y:S01]  /*b830*/  SHF.L.U32 R4, R58.reuse, 0x10, RZ ;  /* 0x000000103a047819 */ /* 0x040fe200000006ff */
[----:B------:R-:W-:Y:S02]  /*b840*/  IMAD.MOV.U32 R76, RZ, RZ, 0x2 ;  /* 0x00000002ff4c7424 */ /* 0x000fe400078e00ff */
[----:B------:R-:W-:Y:S01]  /*b850*/  FFMA.FTZ R5, R3, R80, 1.1641532182693481445e-10 ;  /* 0x2f00000003057423 */ /* 0x000fe20000010050 */
[----:B------:R-:W-:Y:S01]  /*b860*/  PRMT R3, R58, 0x7632, R3 ;  /* 0x000076323a037816 */ /* 0x000fe20000000003 */
[----:B------:R-:W-:Y:S01]  /*b870*/  FMUL.FTZ R4, R4, R89 ;  /* 0x0000005904047220 */ /* 0x000fe20000410000 */
[----:B------:R-:W-:Y:S02]  /*b880*/  IMAD.MOV.U32 R13, RZ, RZ, R12 ;  /* 0x000000ffff0d7224 */ /* 0x000fe400078e000c */
        /* <DEDUP_REMOVED lines=14> */
.L_x_3241:
        /* <DEDUP_REMOVED lines=13> */
.L_x_3243:
[----:B------:R-:W-:Y:S05]  /*ba40*/  BSYNC.RECONVERGENT B3 ;  /* 0x0000000000037941 */ /* 0x000fea0003800200 */
.L_x_3242:
        /* <DEDUP_REMOVED lines=42> */
.L_x_3240:
[----:B------:R-:W-:Y:S05]  /*bcf0*/  BSYNC.RECONVERGENT B2 ;  /* 0x0000000000027941 */ /* 0x000fea0003800200 */
.L_x_3239:
        /* <DEDUP_REMOVED lines=25> */
.L_x_3246:
        /* <DEDUP_REMOVED lines=13> */
.L_x_3248:
[----:B------:R-:W-:Y:S05]  /*bf60*/  BSYNC.RECONVERGENT B3 ;  /* 0x0000000000037941 */ /* 0x000fea0003800200 */
.L_x_3247:
        /* <DEDUP_REMOVED lines=42> */
.L_x_3245:
[----:B------:R-:W-:Y:S05]  /*c210*/  BSYNC.RECONVERGENT B2 ;  /* 0x0000000000027941 */ /* 0x000fea0003800200 */
.L_x_3244:
[----:B------:R-:W-:Y:S01]  /*c220*/  I2FP.F32.U32 R13, R4 ;  /* 0x00000004000d7245 */ /* 0x000fe20000201000 */
[----:B------:R-:W-:Y:S01]  /*c230*/  BSSY.RECONVERGENT B2, `(.L_x_3249) ;  /* 0x000004b000027945 */ /* 0x000fe20003800200 */
[----:B------:R-:W-:Y:S01]  /*c240*/  ISETP.NE.AND P4, PT, R77, 0x1, PT ;  /* 0x000000014d00780c */ /* 0x000fe20003f85270 */
[----:B------:R-:W-:Y:S01]  /*c250*/  IMAD.MOV.U32 R4, RZ, RZ, R12 ;  /* 0x000000ffff047224 */ /* 0x000fe200078e000c */
[----:B------:R-:W-:Y:S01]  /*c260*/  SHF.L.U32 R76, R3, 0x10, RZ ;  /* 0x00000010034c7819 */ /* 0x000fe200000006ff */
[----:B------:R-:W-:Y:S01]  /*c270*/  FFMA.FTZ R3, R13, R80, 1.1641532182693481445e-10 ;  /* 0x2f0000000d037423 */ /* 0x000fe20000010050 */
[----:B------:R-:W-:-:S03]  /*c280*/  IMAD.MOV.U32 R13, RZ, RZ, 0x2 ;  /* 0x00000002ff0d7424 */ /* 0x000fc600078e00ff */
        /* <DEDUP_REMOVED lines=13> */
.L_x_3251:
        /* <DEDUP_REMOVED lines=13> */
.L_x_3253:
[----:B------:R-:W-:Y:S05]  /*c430*/  BSYNC.RECONVERGENT B3 ;  /* 0x0000000000037941 */ /* 0x000fea0003800200 */
.L_x_3252:
        /* <DEDUP_REMOVED lines=42> */
.L_x_3250:
[----:B------:R-:W-:Y:S05]  /*c6e0*/  BSYNC.RECONVERGENT B2 ;  /* 0x0000000000027941 */ /* 0x000fea0003800200 */
.L_x_3249:
[----:B------:R-:W-:Y:S01]  /*c6f0*/  I2FP.F32.U32 R77, R4 ;  /* 0x00000004004d7245 */ /* 0x000fe20000201000 */
[----:B------:R-:W-:Y:S01]  /*c700*/  BSSY.RECONVERGENT B2, `(.L_x_3254) ;  /* 0x0000052000027945 */ /* 0x000fe20003800200 */
[----:B------:R-:W-:Y:S02]  /*c710*/  PRMT R4, R22, 0x7632, R4 ;  /* 0x0000763216047816 */ /* 0x000fe40000000004 */
[----:B------:R-:W-:Y:S01]  /*c720*/  @P2 PRMT R76, R18, 0x7632, R76 ;  /* 0x00007632124c2816 */ /* 0x000fe2000000004c */
[----:B------:R-:W-:Y:S02]  /*c730*/  FFMA.FTZ R77, R77, R80, 1.1641532182693481445e-10 ;  /* 0x2f0000004d4d7423 */ /* 0x000fe40000010050 */
[----:B------:R-:W-:Y:S01]  /*c740*/  IMAD.U32 R4, R4, 0x10000, RZ ;  /* 0x0001000004047824 */ /* 0x000fe200078e00ff */
[----:B------:R-:W-:Y:S02]  /*c750*/  @P2 SHF.L.U32 R76, R76, 0x10, RZ ;  /* 0x000000104c4c2819 */ /* 0x000fe400000006ff */
        /* <DEDUP_REMOVED lines=20> */
.L_x_3256:
        /* <DEDUP_REMOVED lines=13> */
.L_x_3258:
[----:B------:R-:W-:Y:S05]  /*c970*/  BSYNC.RECONVERGENT B3 ;  /* 0x0000000000037941 */ /* 0x000fea0003800200 */
.L_x_3257:
        /* <DEDUP_REMOVED lines=42> */
.L_x_3255:
[----:B------:R-:W-:Y:S05]  /*cc20*/  BSYNC.RECONVERGENT B2 ;  /* 0x0000000000027941 */ /* 0x000fea0003800200 */
.L_x_3254:
        /* <DEDUP_REMOVED lines=21> */
.L_x_3261:
        /* <DEDUP_REMOVED lines=13> */
.L_x_3263:
[----:B------:R-:W-:Y:S05]  /*ce50*/  BSYNC.RECONVERGENT B3 ;  /* 0x0000000000037941 */ /* 0x000fea0003800200 */
.L_x_3262:
        /* <DEDUP_REMOVED lines=42> */
.L_x_3260:
[----:B------:R-:W-:Y:S05]  /*d100*/  BSYNC.RECONVERGENT B2 ;  /* 0x0000000000027941 */ /* 0x000fea0003800200 */
.L_x_3259:
[----:B------:R-:W-:Y:S01]  /*d110*/  I2FP.F32.U32 R59, R59 ;  /* 0x0000003b003b7245 */ /* 0x000fe20000201000 */
[----:B------:R-:W-:Y:S01]  /*d120*/  IMAD.U32 R92, R23, 0x10000, RZ ;  /* 0x00010000175c7824 */ /* 0x000fe200078e00ff */
        /* <DEDUP_REMOVED lines=24> */
.L_x_3266:
        /* <DEDUP_REMOVED lines=13> */
.L_x_3268:
[----:B------:R-:W-:Y:S05]  /*d380*/  BSYNC.RECONVERGENT B3 ;  /* 0x0000000000037941 */ /* 0x000fea0003800200 */
.L_x_3267:
        /* <DEDUP_REMOVED lines=42> */
.L_x_3265:
[----:B------:R-:W-:Y:S05]  /*d630*/  BSYNC.RECONVERGENT B2 ;  /* 0x0000000000027941 */ /* 0x000fea0003800200 */
.L_x_3264:
[----:B------:R-:W-:Y:S01]  /*d640*/  I2FP.F32.U32 R13, R92 ;  /* 0x0000005c000d7245 */ /* 0x000fe20000201000 */
[----:B------:R-:W-:Y:S01]  /*d650*/  BSSY.RECONVERGENT B2, `(.L_x_3269) ;  /* 0x000004d000027945 */ /* 0x000fe20003800200 */
[----:B------:R-:W-:Y:S02]  /*d660*/  ISETP.NE.AND P6, PT, R94, 0x1, PT ;  /* 0x000000015e00780c */ /* 0x000fe40003fc5270 */
[----:B------:R-:W-:Y:S01]  /*d670*/  SHF.L.U32 R92, R93, 0x10, RZ ;  /* 0x000000105d5c7819 */ /* 0x000fe200000006ff */
[----:B------:R-:W-:Y:S01]  /*d680*/  FFMA.FTZ R13, R13, R80, 1.1641532182693481445e-10 ;  /* 0x2f0000000d0d7423 */ /* 0x000fe20000010050 */
[----:B------:R-:W-:-:S03]  /*d690*/  IMAD.MOV.U32 R93, RZ, RZ, R12 ;  /* 0x000000ffff5d7224 */ /* 0x000fc600078e000c */
        /* <DEDUP_REMOVED lines=14> */
.L_x_3271:
        /* <DEDUP_REMOVED lines=15> */
.L_x_3273:
[----:B------:R-:W-:Y:S05]  /*d870*/  BSYNC.RECONVERGENT B3 ;  /* 0x0000000000037941 */ /* 0x000fea0003800200 */
.L_x_3272:
        /* <DEDUP_REMOVED lines=42> */
.L_x_3270:
[----:B------:R-:W-:Y:S05]  /*db20*/  BSYNC.RECONVERGENT B2 ;  /* 0x0000000000027941 */ /* 0x000fea0003800200 */
.L_x_3269:
        /* <DEDUP_REMOVED lines=21> */
.L_x_3193:
        /* <DEDUP_REMOVED lines=16> */
.L_x_3277:
        /* <DEDUP_REMOVED lines=13> */
.L_x_3279:
[----:B------:R-:W-:Y:S05]  /*de50*/  BSYNC.RECONVERGENT B3 ;  /* 0x0000000000037941 */ /* 0x000fea0003800200 */
.L_x_3278:
        /* <DEDUP_REMOVED lines=41> */
.L_x_3276:
[----:B------:R-:W-:Y:S05]  /*e0f0*/  BSYNC.RECONVERGENT B2 ;  /* 0x0000000000027941 */ /* 0x000fea0003800200 */
.L_x_3275:
[----:B------:R-:W0:Y:S01]  /*e100*/  LDC R80, c[0x0][0x408] ;  /* 0x00010200ff507b82 */ /* 0x000e220000000800 */
[----:B------:R-:W-:Y:S01]  /*e110*/  I2FP.F32.U32 R13, R0 ;  /* 0x00000000000d7245 */ /* 0x000fe20000201000 */
[----:B------:R-:W-:Y:S02]  /*e120*/  HFMA2 R92, -RZ, RZ, 0.1171875, 0 ;  /* 0x2f800000ff5c7431 */ /* 0x000fe400000001ff */
[----:B-----5:R-:W-:Y:S01]  /*e130*/  IMAD.U32 R67, R56, 0x10000, RZ ;  /* 0x0001000038437824 */ /* 0x020fe200078e00ff */
[----:B------:R-:W-:Y:S01]  /*e140*/  ISETP.NE.AND P4, PT, R66, 0x1, PT ;  /* 0x000000014200780c */ /* 0x000fe20003f85270 */
[----:B------:R-:W-:Y:S01]  /*e150*/  BSSY.RECONVERGENT B2, `(.L_x_3280) ;  /* 0x000004f000027945 */ /* 0x000fe20003800200 */
[----:B------:R-:W-:Y:S02]  /*e160*/  HFMA2 R73, -RZ, RZ, 0, 1.1920928955078125e-07 ;  /* 0x00000002ff497431 */ /* 0x000fe400000001ff */
[----:B------:R-:W-:Y:S01]  /*e170*/  FFMA.FTZ R0, R13, R92, 1.1641532182693481445e-10 ;  /* 0x2f0000000d007423 */ /* 0x000fe2000001005c */
[----:B------:R-:W1:Y:S01]  /*e180*/  LDC R81, c[0x0][0x404] ;  /* 0x00010100ff517b82 */ /* 0x000e620000000800 */
[----:B------:R-:W-:Y:S01]  /*e190*/  @P2 IMAD.U32 R13, R16, 0x10000, RZ ;  /* 0x00010000100d2824 */ /* 0x000fe200078e00ff */
[----:B------:R-:W-:Y:S01]  /*e1a0*/  PRMT R56, R56, 0x7632, R56 ;  /* 0x0000763238387816 */ /* 0x000fe20000000038 */
        /* <DEDUP_REMOVED lines=17> */
.L_x_3282:
        /* <DEDUP_REMOVED lines=13> */
.L_x_3284:
[----:B------:R-:W-:Y:S05]  /*e390*/  BSYNC.RECONVERGENT B3 ;  /* 0x0000000000037941 */ /* 0x000fea0003800200 */
.L_x_3283:
        /* <DEDUP_REMOVED lines=42> */
.L_x_3281:
[----:B------:R-:W-:Y:S05]  /*e640*/  BSYNC.RECONVERGENT B2 ;  /* 0x0000000000027941 */ /* 0x000fea0003800200 */
.L_x_3280:
        /* <DEDUP_REMOVED lines=25> */
.L_x_3287:
        /* <DEDUP_REMOVED lines=13> */
.L_x_3289:
[----:B------:R-:W-:Y:S05]  /*e8b0*/  BSYNC.RECONVERGENT B3 ;  /* 0x0000000000037941 */ /* 0x000fea0003800200 */
.L_x_3288:
        /* <DEDUP_REMOVED lines=42> */
.L_x_3286:
[----:B------:R-:W-:Y:S05]  /*eb60*/  BSYNC.RECONVERGENT B2 ;  /* 0x0000000000027941 */ /* 0x000fea0003800200 */
.L_x_3285:
        /* <DEDUP_REMOVED lines=25> */
.L_x_3292:
        /* <DEDUP_REMOVED lines=13> */
.L_x_3294:
[----:B------:R-:W-:Y:S05]  /*edd0*/  BSYNC.RECONVERGENT B3 ;  /* 0x0000000000037941 */ /* 0x000fea0003800200 */
.L_x_3293:
        /* <DEDUP_REMOVED lines=42> */
.L_x_3291:
[----:B------:R-:W-:Y:S05]  /*f080*/  BSYNC.RECONVERGENT B2 ;  /* 0x0000000000027941 */ /* 0x000fea0003800200 */
.L_x_3290:
[----:B------:R-:W-:Y:S01]  /*f090*/  I2FP.F32.U32 R13, R13 ;  /* 0x0000000d000d7245 */ /* 0x000fe20000201000 */
[----:B------:R-:W-:Y:S01]  /*f0a0*/  IMAD.U32 R57, R57, 0x10000, RZ ;  /* 0x0001000039397824 */ /* 0x000fe200078e00ff */
[----:B------:R-:W-:Y:S01]  /*f0b0*/  BSSY.RECONVERGENT B2, `(.L_x_3295) ;  /* 0x000004f000027945 */ /* 0x000fe20003800200 */
[----:B------:R-:W-:Y:S02]  /*f0c0*/  MOV R76, 0x2 ;  /* 0x00000002004c7802 */ /* 0x000fe40000000f00 */
[----:B------:R-:W-:Y:S01]  /*f0d0*/  FFMA.FTZ R72, R13, R92, 1.1641532182693481445e-10 ;  /* 0x2f0000000d487423 */ /* 0x000fe2000001005c */
[----:B------:R-:W-:Y:S01]  /*f0e0*/  FMUL.FTZ R57, R57, R80 ;  /* 0x0000005039397220 */ /* 0x000fe20000410000 */
[----:B------:R-:W-:-:S03]  /*f0f0*/  @P2 PRMT R13, R17, 0x7632, R13 ;  /* 0x00007632110d2816 */ /* 0x000fc6000000000d */
[----:B------:R-:W-:Y:S02]  /*f100*/  FSETP.GTU.FTZ.AND P3, PT, R72, R81, PT ;  /* 0x000000514800720b */ /* 0x000fe40003f7c000 */
[----:B------:R-:W-:Y:S02]  /*f110*/  @P2 IMAD.U32 R13, R13, 0x10000, RZ ;  /* 0x000100000d0d2824 */ /* 0x000fe400078e00ff */
        /* <DEDUP_REMOVED lines=16> */
.L_x_3297:
        /* <DEDUP_REMOVED lines=13> */
.L_x_3299:
[----:B------:R-:W-:Y:S05]  /*f2f0*/  BSYNC.RECONVERGENT B3 ;  /* 0x0000000000037941 */ /* 0x000fea0003800200 */
.L_x_3298:
        /* <DEDUP_REMOVED lines=42> */
.L_x_3296:
[----:B------:R-:W-:Y:S05]  /*f5a0*/  BSYNC.RECONVERGENT B2 ;  /* 0x0000000000027941 */ /* 0x000fea0003800200 */
.L_x_3295:
[----:B------:R-:W-:Y:S01]  /*f5b0*/  I2FP.F32.U32 R13, R13 ;  /* 0x0000000d000d7245 */ /* 0x000fe20000201000 */
[----:B------:R-:W-:Y:S01]  /*f5c0*/  IMAD.U32 R73, R58, 0x10000, RZ ;  /* 0x000100003a497824 */ /* 0x000fe200078e00ff */
[----:B------:R-:W-:Y:S01]  /*f5d0*/  BSSY.RECONVERGENT B2, `(.L_x_3300) ;  /* 0x0000050000027945 */ /* 0x000fe20003800200 */
[----:B------:R-:W-:Y:S02]  /*f5e0*/  @P2 IMAD.U32 R94, R18, 0x10000, RZ ;  /* 0x00010000125e2824 */ /* 0x000fe400078e00ff */
[----:B------:R-:W-:Y:S02]  /*f5f0*/  HFMA2 R77, -RZ, RZ, 0, 1.1920928955078125e-07 ;  /* 0x00000002ff4d7431 */ /* 0x000fe400000001ff */
[----:B------:R-:W-:Y:S01]  /*f600*/  FFMA.FTZ R88, R13, R92, 1.1641532182693481445e-10 ;  /* 0x2f0000000d587423 */ /* 0x000fe2000001005c */
[----:B------:R-:W-:Y:S01]  /*f610*/  FMUL.FTZ R73, R73, R80 ;  /* 0x0000005049497220 */ /* 0x000fe20000410000 */
[----:B------:R-:W-:Y:S01]  /*f620*/  PRMT R13, R58, 0x7632, R13 ;  /* 0x000076323a0d7816 */ /* 0x000fe2000000000d */
[----:B------:R-:W-:-:S02]  /*f630*/  IMAD.MOV.U32 R91, RZ, RZ, R12 ;  /* 0x000000ffff5b7224 */ /* 0x000fc400078e000c */
        /* <DEDUP_REMOVED lines=16> */
.L_x_3302:
        /* <DEDUP_REMOVED lines=13> */
.L_x_3304:
[----:B------:R-:W-:Y:S05]  /*f810*/  BSYNC.RECONVERGENT B3 ;  /* 0x0000000000037941 */ /* 0x000fea0003800200 */
.L_x_3303:
        /* <DEDUP_REMOVED lines=41> */
[----:B------:R-:W-:Y:S01]  /*fab0*/  IMAD.MOV.U32 R77, RZ, RZ, RZ ;  /* 0x000000ffff4d7224 */ /* 0x000fe200078e00ff */
[----:B------:R-:W-:-:S07]  /*fac0*/  MOV R90, R76 ;  /* 0x0000004c005a7202 */ /* 0x000fce0000000f00 */
.L_x_3301:
[----:B------:R-:W-:Y:S05]  /*fad0*/  BSYNC.RECONVERGENT B2 ;  /* 0x0000000000027941 */ /* 0x000fea0003800200 */
.L_x_3300:
        /* <DEDUP_REMOVED lines=24> */
.L_x_3307:
        /* <DEDUP_REMOVED lines=13> */
.L_x_3309:
[----:B------:R-:W-:Y:S05]  /*fd30*/  BSYNC.RECONVERGENT B3 ;  /* 0x0000000000037941 */ /* 0x000fea0003800200 */
.L_x_3308:
        /* <DEDUP_REMOVED lines=42> */
.L_x_3306:
[----:B------:R-:W-:Y:S05]  /*ffe0*/  BSYNC.RECONVERGENT B2 ;  /* 0x0000000000027941 */ /* 0x000fea0003800200 */
.L_x_3305:
        /* <DEDUP_REMOVED lines=24> */
.L_x_3312:
        /* <DEDUP_REMOVED lines=13> */
.L_x_3314:
[----:B------:R-:W-:Y:S05]  /*10240*/  BSYNC.RECONVERGENT B3 ;  /* 0x0000000000037941 */ /* 0x000fea0003800200 */
.L_x_3313:
        /* <DEDUP_REMOVED lines=42> */
.L_x_3311:
[----:B------:R-:W-:Y:S05]  /*104f0*/  BSYNC.RECONVERGENT B2 ;  /* 0x0000000000027941 */ /* 0x000fea0003800200 */
.L_x_3310:
        /* <DEDUP_REMOVED lines=9> */
[----:B------:R-:W-:Y:S01]  /*10590*/  IMAD.MOV.U32 R81, RZ, RZ, R90 ;  /* 0x000000ffff517224 */ /* 0x000fe200078e005a */
[----:B------:R-:W-:-:S02]  /*105a0*/  @P2 SHF.L.U32 R93, R93, 0x10, RZ ;  /* 0x000000105d5d2819 */ /* 0x000fc400000006ff */
[----:B------:R-:W-:Y:S02]  /*105b0*/  FSEL R80, R80, RZ, !P5 ;  /* 0x000000ff50507208 */ /* 0x000fe40006800000 */
[----:B------:R-:W-:-:S03]  /*105c0*/  PLOP3.LUT P5, PT, P5, PT, PT, 0x8, 0x80 ;  /* 0x000000000080781c */ /* 0x000fc60002fae170 */
[----:B------:R-:W-:-:S05]  /*105d0*/  @P2 FADD.FTZ R80, R93, R80 ;  /* 0x000000505d502221 */ /* 0x000fca0000010000 */
[----:B------:R-:W-:-:S04]  /*105e0*/  F2FP.BF16.F32.PACK_AB R90, RZ, R80 ;  /* 0x00000050ff5a723e */ /* 0x000fc800000010ff */
[----:B------:R-:W-:-:S07]  /*105f0*/  PRMT R59, R59, 0x5410, R90 ;  /* 0x000054103b3b7816 */ /* 0x000fce000000005a */
.L_x_3274:
[----:B------:R-:W-:Y:S02]  /*10600*/  ISETP.NE.AND P2, PT, R83, RZ, PT ;  /* 0x000000ff5300720c */ /* 0x000fe40003f45270 */
[----:B------:R-:W-:Y:S02]  /*10610*/  ISETP.NE.AND P6, PT, R88, RZ, PT ;  /* 0x000000ff5800720c */ /* 0x000fe40003fc5270 */
[----:B------:R-:W-:Y:S02]  /*10620*/  SEL R83, RZ, 0x1000000, !P5 ;  /* 0x01000000ff537807 */ /* 0x000fe40006800000 */
[----:B------:R-:W-:Y:S02]  /*10630*/  ISETP.NE.AND P5, PT, R84, RZ, PT ;  /* 0x000000ff5400720c */ /* 0x000fe40003fa5270 */
[----:B------:R-:W-:Y:S01]  /*10640*/  SEL R88, RZ, 0x10000, !P4 ;  /* 0x00010000ff587807 */ /* 0x000fe20006000000 */
[----:B------:R-:W0:Y:S01]  /*10650*/  LDC.64 R84, c[0x0][0x3a8] ;  /* 0x0000ea00ff547b82 */ /* 0x000e220000000a00 */
[----:B------:R-:W-:-:S02]  /*10660*/  SEL R90, RZ, 0x100, !P3 ;  /* 0x00000100ff5a7807 */ /* 0x000fc40005800000 */
[----:B------:R-:W-:Y:S02]  /*10670*/  ISETP.NE.AND P4, PT, R86, RZ, PT ;  /* 0x000000ff5600720c */ /* 0x000fe40003f85270 */
[----:B------:R-:W-:Y:S02]  /*10680*/  ISETP.NE.AND P3, PT, R87, RZ, PT ;  /* 0x000000ff5700720c */ /* 0x000fe40003f65270 */
[----:B------:R-:W-:Y:S01]  /*10690*/  LOP3.LUT R90, R90, R83, R88, 0xfe, !PT ;  /* 0x000000535a5a7212 */ /* 0x000fe200078efe58 */
[----:B------:R-:W1:Y:S01]  /*106a0*/  LDC.64 R86, c[0x0][0x3b0] ;  /* 0x0000ec00ff567b82 */ /* 0x000e620000000a00 */
[----:B------:R-:W-:Y:S02]  /*106b0*/  SEL R89, RZ, 0x1000000, !P3 ;  /* 0x01000000ff597807 */ /* 0x000fe40005800000 */
[----:B------:R-:W-:Y:S02]  /*106c0*/  SEL R88, RZ, 0x10000, !P4 ;  /* 0x00010000ff587807 */ /* 0x000fe40006000000 */
[----:B------:R-:W-:-:S04]  /*106d0*/  SEL R83, RZ, 0x100, !P5 ;  /* 0x00000100ff537807 */ /* 0x000fc80006800000 */
[----:B------:R-:W-:Y:S02]  /*106e0*/  LOP3.LUT R83, R83, R89, R88, 0xfe, !PT ;  /* 0x0000005953537212 */ /* 0x000fe400078efe58 */
[----:B------:R-:W-:Y:S02]  /*106f0*/  SEL R89, RZ, 0x1, !P6 ;  /* 0x00000001ff597807 */ /* 0x000fe40007000000 */
[----:B------:R-:W-:Y:S02]  /*10700*/  SEL R88, RZ, 0x1, !P2 ;  /* 0x00000001ff587807 */ /* 0x000fe40005000000 */
[----:B------:R-:W-:Y:S01]  /*10710*/  LOP3.LUT R89, R90, R89, RZ, 0xfc, !PT ;  /* 0x000000595a597212 */ /* 0x000fe200078efcff */
[----:B0-----:R-:W-:Y:S01]  /*10720*/  IMAD.WIDE.U32 R84, R82, 0x10, R84 ;  /* 0x0000001052547825 */ /* 0x001fe200078e0054 */
[----:B------:R-:W-:-:S04]  /*10730*/  LOP3.LUT R88, R83, R88, RZ, 0xfc, !PT ;  /* 0x0000005853587212 */ /* 0x000fc800078efcff */
        /* <DEDUP_REMOVED lines=24> */
.L_x_3192:
[----:B------:R-:W-:Y:S05]  /*108c0*/  BSYNC.RECONVERGENT B1 ;  /* 0x0000000000017941 */ /* 0x000fea0003800200 */
.L_x_3191:
        /* <DEDUP_REMOVED lines=76> */
.L_x_3332:
        /* <DEDUP_REMOVED lines=18> */
[----:B------:R-:W0:Y:S01]  /*10eb0*/  LDC.64 R82, c[0x0][0x428] ;  /* 0x00010a00ff527b82 */ /* 0x000e220000000a00 */
[--C-:B------:R-:W-:Y:S01]  /*10ec0*/  FADD.FTZ R87, R71, -R85.reuse ;  /* 0x8000005547577221 */ /* 0x100fe20000010000 */
[C---:B------:R-:W-:Y:S01]  /*10ed0*/  FMUL.FTZ R57, R84.reuse, R57 ;  /* 0x0000003954397220 */ /* 0x040fe20000410000 */
[----:B------:R-:W-:Y:S01]  /*10ee0*/  FMUL.FTZ R58, R84, R59 ;  /* 0x0000003b543a7220 */ /* 0x000fe20000410000 */
[--C-:B------:R-:W-:Y:S01]  /*10ef0*/  FADD.FTZ R59, R68, -R85.reuse ;  /* 0x80000055443b7221 */ /* 0x100fe20000010000 */
[----:B------:R-:W-:Y:S01]  /*10f00*/  FADD.FTZ R89, R75, -R85 ;  /* 0x800000554b597221 */ /* 0x000fe20000010000 */
[----:B-----5:R-:W-:Y:S01]  /*10f10*/  FFMA.FTZ R56, R57, R52, R44 ;  /* 0x0000003439387223 */ /* 0x020fe2000001002c */
[----:B------:R-:W-:Y:S01]  /*10f20*/  FFMA.FTZ R57, R58, R53, R45 ;  /* 0x000000353a397223 */ /* 0x000fe2000001002d */
[C---:B------:R-:W-:Y:S01]  /*10f30*/  FMUL.FTZ R58, R84.reuse, R87 ;  /* 0x00000057543a7220 */ /* 0x040fe20000410000 */
[--C-:B------:R-:W-:Y:S01]  /*10f40*/  FADD.FTZ R91, R79, -R85.reuse ;  /* 0x800000554f5b7221 */ /* 0x100fe20000010000 */
[C---:B------:R-:W-:Y:S01]  /*10f50*/  FMUL.FTZ R59, R84.reuse, R59 ;  /* 0x0000003b543b7220 */ /* 0x040fe20000410000 */
[----:B------:R-:W-:Y:S01]  /*10f60*/  FMUL.FTZ R89, R84, R89 ;  /* 0x0000005954597220 */ /* 0x000fe20000410000 */
[----:B------:R-:W-:Y:S01]  /*10f70*/  F2FP.BF16.F32.PACK_AB R56, R57, R56 ;  /* 0x000000383938723e */ /* 0x000fe200000010ff */
[----:B------:R-:W-:Y:S01]  /*10f80*/  FADD.FTZ R57, R70, -R85 ;  /* 0x8000005546397221 */ /* 0x000fe20000010000 */
[----:B------:R-:W-:Y:S01]  /*10f90*/  FMUL.FTZ R88, R84, R91 ;  /* 0x0000005b54587220 */ /* 0x000fe20000410000 */
[----:B------:R-:W-:-:S02]  /*10fa0*/  FFMA.FTZ R58, R58, R55, R47 ;  /* 0x000000373a3a7223 */ /* 0x000fc4000001002f */
[----:B------:R-:W-:Y:S01]  /*10fb0*/  FMUL.FTZ R87, R84, R57 ;  /* 0x0000003954577220 */ /* 0x000fe20000410000 */
[----:B------:R-:W-:Y:S01]  /*10fc0*/  FADD.FTZ R57, R74, -R85 ;  /* 0x800000554a397221 */ /* 0x000fe20000010000 */
[----:B------:R-:W-:Y:S02]  /*10fd0*/  FFMA.FTZ R88, R88, R51, R43 ;  /* 0x0000003358587223 */ /* 0x000fe4000001002b */
[----:B------:R-:W-:Y:S01]  /*10fe0*/  FFMA.FTZ R87, R87, R48, R40 ;  /* 0x0000003057577223 */ /* 0x000fe20000010028 */
[----:B------:R-:W-:Y:S01]  /*10ff0*/  FMUL.FTZ R86, R84, R57 ;  /* 0x0000003954567220 */ /* 0x000fe20000410000 */
[----:B------:R-:W-:Y:S01]  /*11000*/  FFMA.FTZ R57, R59, R54, R46 ;  /* 0x000000363b397223 */ /* 0x000fe2000001002e */
[----:B------:R-:W-:Y:S01]  /*11010*/  FFMA.FTZ R59, R89, R50, R42 ;  /* 0x00000032593b7223 */ /* 0x000fe2000001002a */
[----:B0-----:R-:W-:-:S04]  /*11020*/  IMAD.WIDE.U32 R82, R78, 0x10, R82 ;  /* 0x000000104e527825 */ /* 0x001fc800078e0052 */
[----:B------:R-:W-:Y:S01]  /*11030*/  FFMA.FTZ R86, R86, R49, R41 ;  /* 0x0000003156567223 */ /* 0x000fe20000010029 */
[----:B------:R-:W-:Y:S02]  /*11040*/  IADD3 R78, PT, PT, R78, 0x20, RZ ;  /* 0x000000204e4e7810 */ /* 0x000fe40007ffe0ff */
[----:B------:R-:W-:Y:S02]  /*11050*/  F2FP.BF16.F32.PACK_AB R57, R58, R57 ;  /* 0x000000393a39723e */ /* 0x000fe400000010ff */
[----:B------:R-:W-:Y:S02]  /*11060*/  F2FP.BF16.F32.PACK_AB R58, R86, R87 ;  /* 0x00000057563a723e */ /* 0x000fe400000010ff */
[----:B------:R-:W-:-:S05]  /*11070*/  F2FP.BF16.F32.PACK_AB R59, R88, R59 ;  /* 0x0000003b583b723e */ /* 0x000fca00000010ff */
[----:B------:R1:W-:Y:S02]  /*11080*/  STG.E.128 desc[UR8][R82.64], R56 ;  /* 0x0000003852007986 */ /* 0x0003e4000c101d08 */
.L_x_3317:
[----:B------:R-:W-:Y:S05]  /*11090*/  BSYNC.RECONVERGENT B1 ;  /* 0x0000000000017941 */ /* 0x000fea0003800200 */
.L_x_3316:
[----:B------:R-:W-:Y:S04]  /*110a0*/  BSSY.RECONVERGENT B1, `(.L_x_3318) ;  /* 0x0000021000017945 */ /* 0x000fe80003800200 */
[----:B------:R-:W-:Y:S05]  /*110b0*/  @!P0 BRA `(.L_x_3319) ;  /* 0x00000000007c8947 */ /* 0x000fea0003800000 */
[----:B01----:R-:W0:Y:S01]  /*110c0*/  LDC.64 R82, c[0x0][0x428] ;  /* 0x00010a00ff527b82 */ /* 0x003e220000000a00 */
[--C-:B------:R-:W-:Y:S01]  /*110d0*/  FADD.FTZ R57, R0, -R85.reuse ;  /* 0x8000005500397221 */ /* 0x100fe20000010000 */
        /* <DEDUP_REMOVED lines=17> */
[C---:B------:R-:W-:Y:S01]  /*111f0*/  FMUL.FTZ R87, R84.reuse, R87 ;  /* 0x0000005754577220 */ /* 0x040fe20000410000 */
[----:B------:R-:W-:Y:S01]  /*11200*/  FMUL.FTZ R84, R84, R59 ;  /* 0x0000003b54547220 */ /* 0x000fe20000410000 */
[----:B------:R-:W-:-:S02]  /*11210*/  F2FP.BF16.F32.PACK_AB R59, R86, R95 ;  /* 0x0000005f563b723e */ /* 0x000fc400000010ff */
[----:B------:R-:W-:Y:S01]  /*11220*/  F2FP.BF16.F32.PACK_AB R58, R85, R58 ;  /* 0x0000003a553a723e */ /* 0x000fe200000010ff */
[----:B------:R-:W-:Y:S01]  /*11230*/  FFMA.FTZ R86, R84, R39, R31 ;  /* 0x0000002754567223 */ /* 0x000fe2000001001f */
[----:B------:R-:W-:Y:S01]  /*11240*/  FFMA.FTZ R87, R87, R38, R30 ;  /* 0x0000002657577223 */ /* 0x000fe2000001001e */
[----:B------:R-:W-:Y:S01]  /*11250*/  FFMA.FTZ R84, R57, R36, R28 ;  /* 0x0000002439547223 */ /* 0x000fe2000001001c */
[----:B------:R-:W-:Y:S01]  /*11260*/  FFMA.FTZ R85, R56, R37, R29 ;  /* 0x0000002538557223 */ /* 0x000fe2000001001d */
[----:B0-----:R-:W-:Y:S02]  /*11270*/  IMAD.WIDE.U32 R82, R78, 0x10, R82 ;  /* 0x000000104e527825 */ /* 0x001fe400078e0052 */
[----:B------:R-:W-:Y:S02]  /*11280*/  F2FP.BF16.F32.PACK_AB R57, R86, R87 ;  /* 0x000000575639723e */ /* 0x000fe400000010ff */
[----:B------:R-:W-:-:S05]  /*11290*/  F2FP.BF16.F32.PACK_AB R56, R85, R84 ;  /* 0x000000545538723e */ /* 0x000fca00000010ff */
[----:B------:R2:W-:Y:S02]  /*112a0*/  STG.E.128 desc[UR8][R82.64], R56 ;  /* 0x0000003852007986 */ /* 0x0005e4000c101d08 */
.L_x_3319:
[----:B------:R-:W-:Y:S05]  /*112b0*/  BSYNC.RECONVERGENT B1 ;  /* 0x0000000000017941 */ /* 0x000fea0003800200 */
.L_x_3318:
[----:B012---:R-:W0:Y:S02]  /*112c0*/  LDC.64 R56, c[0x0][0x380] ;  /* 0x0000e000ff387b82 */ /* 0x007e240000000a00 */
[----:B0-----:R-:W-:-:S05]  /*112d0*/  IMAD R62, R56, 0x4, R62 ;  /* 0x00000004383e7824 */ /* 0x001fca00078e023e */
[----:B------:R-:W-:-:S13]  /*112e0*/  ISETP.GE.AND P0, PT, R62, R57, PT ;  /* 0x000000393e00720c */ /* 0x000fda0003f06270 */
[----:B------:R-:W-:Y:S05]  /*112f0*/  @!P0 BRA `(.L_x_3320) ;  /* 0xfffffef400f48947 */ /* 0x000fea000383ffff */
[----:B------:R-:W-:Y:S05]  /*11300*/  BSYNC B0 ;  /* 0x0000000000007941 */ /* 0x000fea0003800000 */
.L_x_3065:
[----:B------:R-:W-:Y:S05]  /*11310*/  EXIT ;  /* 0x000000000000794d */ /* 0x000fea0003800000 */
.L_x_3315:
[----:B------:R-:W-:Y:S01]  /*11320*/  HFMA2 R88, -RZ, RZ, 0, 5.9604644775390625e-08 ;  /* 0x00000001ff587431 */ /* 0x000fe200000001ff */
[----:B------:R-:W-:Y:S01]  /*11330*/  BSSY B1, `(.L_x_3321) ;  /* 0x0000007000017945 */ /* 0x000fe20003800000 */
[----:B------:R-:W-:Y:S02]  /*11340*/  IMAD.MOV.U32 R89, RZ, RZ, R59 ;  /* 0x000000ffff597224 */ /* 0x000fe400078e003b */
[----:B------:R-:W-:Y:S02]  /*11350*/  IMAD.MOV.U32 R91, RZ, RZ, 0x1f ;  /* 0x0000001fff5b7424 */ /* 0x000fe400078e00ff */
[----:B------:R-:W-:-:S07]  /*11360*/  IMAD.MOV.U32 R86, RZ, RZ, -0x1 ;  /* 0xffffffffff567424 */ /* 0x000fce00078e00ff */
[----:B-----5:R-:W-:Y:S05]  /*11370*/  WARPSYNC.COLLECTIVE R86, `(.L_x_3322) ;  /* 0x0000000056087348 */ /* 0x020fea0003c00000 */
[----:B------:R0:W1:Y:S02]  /*11380*/  SHFL.BFLY P4, R87, R89, R88, R91 ;  /* 0x0c00005859577389 */ /* 0x000064000008005b */
[----:B01---5:R-:W-:Y:S05]  /*11390*/  ENDCOLLECTIVE ;  /* 0x000000000000791b */ /* 0x023fea0003800000 */
.L_x_3322:
[----:B------:R-:W-:Y:S05]  /*113a0*/  BSYNC B1 ;  /* 0x0000000000017941 */ /* 0x000fea0003800000 */
.L_x_3321:
        /* <DEDUP_REMOVED lines=9> */
.L_x_3323:
[----:B------:R-:W-:Y:S02]  /*11440*/  IMAD.MOV.U32 R88, RZ, RZ, 0x4 ;  /* 0x00000004ff587424 */ /* 0x000fe400078e00ff */
[----:B------:R-:W-:-:S04]  /*11450*/  IMAD.MOV.U32 R57, RZ, RZ, R87 ;  /* 0x000000ffff397224 */ /* 0x000fc800078e0057 */
[----:B------:R-:W-:-:S05]  /*11460*/  FADD.FTZ R82, R58, R57 ;  /* 0x000000393a527221 */ /* 0x000fca0000010000 */
[----:B------:R-:W-:-:S07]  /*11470*/  MOV R89, R82 ;  /* 0x0000005200597202 */ /* 0x000fce0000000f00 */
[----:B------:R-:W-:Y:S05]  /*11480*/  WARPSYNC.COLLECTIVE R86, `(.L_x_3324) ;  /* 0x0000000056087348 */ /* 0x000fea0003c00000 */
[----:B------:R0:W1:Y:S02]  /*11490*/  SHFL.BFLY P4, R87, R89, R88, R91 ;  /* 0x0c00005859577389 */ /* 0x000064000008005b */
[----:B01----:R-:W-:Y:S05]  /*114a0*/  ENDCOLLECTIVE ;  /* 0x000000000000791b */ /* 0x003fea0003800000 */
.L_x_3324:
[----:B------:R-:W-:Y:S02]  /*114b0*/  IMAD.MOV.U32 R88, RZ, RZ, 0x8 ;  /* 0x00000008ff587424 */ /* 0x000fe400078e00ff */
[----:B------:R-:W-:-:S04]  /*114c0*/  IMAD.MOV.U32 R57, RZ, RZ, R87 ;  /* 0x000000ffff397224 */ /* 0x000fc800078e0057 */
[----:B------:R-:W-:-:S05]  /*114d0*/  FADD.FTZ R84, R82, R57 ;  /* 0x0000003952547221 */ /* 0x000fca0000010000 */
[----:B------:R-:W-:-:S07]  /*114e0*/  MOV R89, R84 ;  /* 0x0000005400597202 */ /* 0x000fce0000000f00 */
[----:B------:R-:W-:Y:S05]  /*114f0*/  WARPSYNC.COLLECTIVE R86, `(.L_x_3325) ;  /* 0x0000000056087348 */ /* 0x000fea0003c00000 */
[----:B------:R0:W1:Y:S02]  /*11500*/  SHFL.BFLY P4, R87, R89, R88, R91 ;  /* 0x0c00005859577389 */ /* 0x000064000008005b */
[----:B01----:R-:W-:Y:S05]  /*11510*/  ENDCOLLECTIVE ;  /* 0x000000000000791b */ /* 0x003fea0003800000 */
.L_x_3325:
        /* <DEDUP_REMOVED lines=8> */
.L_x_3326:
        /* <DEDUP_REMOVED lines=41> */
.L_x_3327:
[----:B------:R-:W-:Y:S02]  /*11830*/  IMAD.MOV.U32 R88, RZ, RZ, 0x2 ;  /* 0x00000002ff587424 */ /* 0x000fe400078e00ff */
[----:B------:R-:W-:-:S04]  /*11840*/  IMAD.MOV.U32 R59, RZ, RZ, R87 ;  /* 0x000000ffff3b7224 */ /* 0x000fc800078e0057 */
[----:B------:R-:W-:-:S05]  /*11850*/  FADD.FTZ R59, R56, R59 ;  /* 0x0000003b383b7221 */ /* 0x000fca0000010000 */
[----:B------:R-:W-:-:S07]  /*11860*/  MOV R89, R59 ;  /* 0x0000003b00597202 */ /* 0x000fce0000000f00 */
[----:B------:R-:W-:Y:S05]  /*11870*/  WARPSYNC.COLLECTIVE R86, `(.L_x_3328) ;  /* 0x0000000056087348 */ /* 0x000fea0003c00000 */
[----:B------:R0:W1:Y:S02]  /*11880*/  SHFL.BFLY P4, R87, R89, R88, R91 ;  /* 0x0c00005859577389 */ /* 0x000064000008005b */
[----:B01----:R-:W-:Y:S05]  /*11890*/  ENDCOLLECTIVE ;  /* 0x000000000000791b */ /* 0x003fea0003800000 */
.L_x_3328:
[----:B------:R-:W-:Y:S02]  /*118a0*/  IMAD.MOV.U32 R88, RZ, RZ, 0x4 ;  /* 0x00000004ff587424 */ /* 0x000fe400078e00ff */
[----:B------:R-:W-:-:S04]  /*118b0*/  IMAD.MOV.U32 R58, RZ, RZ, R87 ;  /* 0x000000ffff3a7224 */ /* 0x000fc800078e0057 */
[----:B------:R-:W-:-:S05]  /*118c0*/  FADD.FTZ R58, R59, R58 ;  /* 0x0000003a3b3a7221 */ /* 0x000fca0000010000 */
[----:B------:R-:W-:-:S07]  /*118d0*/  MOV R89, R58 ;  /* 0x0000003a00597202 */ /* 0x000fce0000000f00 */
[----:B------:R-:W-:Y:S05]  /*118e0*/  WARPSYNC.COLLECTIVE R86, `(.L_x_3329) ;  /* 0x0000000056087348 */ /* 0x000fea0003c00000 */
[----:B------:R0:W1:Y:S02]  /*118f0*/  SHFL.BFLY P4, R87, R89, R88, R91 ;  /* 0x0c00005859577389 */ /* 0x000064000008005b */
[----:B01----:R-:W-:Y:S05]  /*11900*/  ENDCOLLECTIVE ;  /* 0x000000000000791b */ /* 0x003fea0003800000 */
.L_x_3329:
[----:B------:R-:W-:Y:S02]  /*11910*/  IMAD.MOV.U32 R88, RZ, RZ, 0x8 ;  /* 0x00000008ff587424 */ /* 0x000fe400078e00ff */
[----:B------:R-:W-:-:S04]  /*11920*/  IMAD.MOV.U32 R85, RZ, RZ, R87 ;  /* 0x000000ffff557224 */ /* 0x000fc800078e0057 */
[----:B------:R-:W-:-:S05]  /*11930*/  FADD.FTZ R85, R58, R85 ;  /* 0x000000553a557221 */ /* 0x000fca0000010000 */
[----:B------:R-:W-:-:S07]  /*11940*/  MOV R89, R85 ;  /* 0x0000005500597202 */ /* 0x000fce0000000f00 */
[----:B------:R-:W-:Y:S05]  /*11950*/  WARPSYNC.COLLECTIVE R86, `(.L_x_3330) ;  /* 0x0000000056087348 */ /* 0x000fea0003c00000 */
[----:B------:R0:W1:Y:S02]  /*11960*/  SHFL.BFLY P4, R87, R89, R88, R91 ;  /* 0x0c00005859577389 */ /* 0x000064000008005b */
[----:B01----:R-:W-:Y:S05]  /*11970*/  ENDCOLLECTIVE ;  /* 0x000000000000791b */ /* 0x003fea0003800000 */
.L_x_3330:
[----:B------:R-:W-:Y:S02]  /*11980*/  IMAD.MOV.U32 R88, RZ, RZ, 0x10 ;  /* 0x00000010ff587424 */ /* 0x000fe400078e00ff */
[----:B------:R-:W-:-:S04]  /*11990*/  IMAD.MOV.U32 R82, RZ, RZ, R87 ;  /* 0x000000ffff527224 */ /* 0x000fc800078e0057 */
[----:B------:R-:W-:-:S05]  /*119a0*/  FADD.FTZ R82, R85, R82 ;  /* 0x0000005255527221 */ /* 0x000fca0000010000 */
[----:B------:R-:W-:-:S07]  /*119b0*/  MOV R89, R82 ;  /* 0x0000005200597202 */ /* 0x000fce0000000f00 */
[----:B------:R-:W-:Y:S05]  /*119c0*/  WARPSYNC.COLLECTIVE R86, `(.L_x_3331) ;  /* 0x0000000056087348 */ /* 0x000fea0003c00000 */
[----:B------:R0:W1:Y:S02]  /*119d0*/  SHFL.BFLY P4, R87, R89, R88, R91 ;  /* 0x0c00005859577389 */ /* 0x000064000008005b */
[----:B01----:R-:W-:Y:S05]  /*119e0*/  ENDCOLLECTIVE ;  /* 0x000000000000791b */ /* 0x003fea0003800000 */
.L_x_3331:
[----:B------:R-:W-:Y:S05]  /*119f0*/  BRA `(.L_x_3332) ;  /* 0xfffffff000e47947 */ /* 0x000fea000383ffff */
.L_x_3333:
        /* <DEDUP_REMOVED lines=16> */
.L_x_12119:


//--------------------- .text._ZN10layer_norm31ln_parallel_residual_fwd_kernelINS_13Kernel_traitsIf13__nv_bfloat16S2_S2_fjLj512ELj1ELj4ELj1ELj16ENS_18Kernel_traits_baseILj512EfS2_S2_S2_fjLj128EEEEELb1ELb1ELb1EEEvNS_9FwdParamsE --------------------------
	.section	.text._ZN10layer_norm31ln_parallel_residual_fwd_kernelINS_13Kernel_traitsIf13__nv_bfloat16S2_S2_fjLj512ELj1ELj4ELj1ELj16ENS_18Kernel_traits_baseILj512EfS2_S2_S2_fjLj128EEEEELb1ELb1ELb1EEEvNS_9FwdParamsE,"ax",@progbits
	.align	128
        .global         _ZN10layer_norm31ln_parallel_residual_fwd_kernelINS_13Kernel_traitsIf13__nv_bfloat16S2_S2_fjLj512ELj1ELj4ELj1ELj16ENS_18Kernel_traits_baseILj512EfS2_S2_S2_fjLj128EEEEELb1ELb1ELb1EEEvNS_9FwdParamsE
        .type           _ZN10layer_norm31ln_parallel_residual_fwd_kernelINS_13Kernel_traitsIf13__nv_bfloat16S2_S2_fjLj512ELj1ELj4ELj1ELj16ENS_18Kernel_traits_baseILj512EfS2_S2_S2_fjLj128EEEEELb1ELb1ELb1EEEvNS_9FwdParamsE,@function
        .size           _ZN10layer_norm31ln_parallel_residual_fwd_kernelINS_13Kernel_traitsIf13__nv_bfloat16S2_S2_fjLj512ELj1ELj4ELj1ELj16ENS_18Kernel_traits_baseILj512EfS2_S2_S2_fjLj128EEEEELb1ELb1ELb1EEEvNS_9FwdParamsE,(.L_x_12120 - _ZN10layer_norm31ln_parallel_residual_fwd_kernelINS_13Kernel_traitsIf13__nv_bfloat16S2_S2_fjLj512ELj1ELj4ELj1ELj16ENS_18Kernel_traits_baseILj512EfS2_S2_S2_fjLj128EEEEELb1ELb1ELb1EEEvNS_9FwdParamsE)
        .other          _ZN10layer_norm31ln_parallel_residual_fwd_kernelINS_13Kernel_traitsIf13__nv_bfloat16S2_S2_fjLj512ELj1ELj4ELj1ELj16ENS_18Kernel_traits_baseILj512EfS2_S2_S2_fjLj128EEEEELb1ELb1ELb1EEEvNS_9FwdParamsE,@"STO_CUDA_ENTRY STV_DEFAULT"
_ZN10layer_norm31ln_parallel_residual_fwd_kernelINS_13Kernel_traitsIf13__nv_bfloat16S2_S2_fjLj512ELj1ELj4ELj1ELj16ENS_18Kernel_traits_baseILj512EfS2_S2_S2_fjLj128EEEEELb1ELb1ELb1EEEvNS_9FwdParamsE:
.text._ZN10layer_norm31ln_parallel_residual_fwd_kernelINS_13Kernel_traitsIf13__nv_bfloat16S2_S2_fjLj512ELj1ELj4ELj1ELj16ENS_18Kernel_traits_baseILj512EfS2_S2_S2_fjLj128EEEEELb1ELb1ELb1EEEvNS_9FwdParamsE:
        /* <DEDUP_REMOVED lines=19> */
[----:B------:R-:W0:Y:S01]  /*0130*/  @P1 LDC.64 R40, c[0x0][0x438] ;  /* 0x00010e00ff281b82 */ /* 0x000e220000000a00 */
[----:B------:R-:W-:-:S05]  /*0140*/  IMAD.WIDE.U32 R6, R0, 0x20, R6 ;  /* 0x0000002000067825 */ /* 0x000fca00078e0006 */
        /* <DEDUP_REMOVED lines=9> */
[----:B------:R-:W0:Y:S01]  /*01e0*/  S2UR UR5, SR_CTAID.X ;  /* 0x00000000000579c3 */ /* 0x000e220000002500 */
[----:B------:R-:W-:-:S07]  /*01f0*/  SHF.R.U32.HI R0, RZ, 0x5, R42 ;  /* 0x00000005ff007819 */ /* 0x000fce000001162a */
[----:B------:R-:W2:Y:S01]  /*0200*/  LDC R43, c[0x0][0x360] ;  /* 0x0000d800ff2b7b82 */ /* 0x000ea20000000800 */
[----:B0-----:R-:W-:-:S06]  /*0210*/  USHF.L.U32 UR4, UR5, 0x2, URZ ;  /* 0x0000000205047899 */ /* 0x001fcc00080006ff */
[----:B------:R-:W-:-:S04]  /*0220*/  LOP3.LUT R0, R0, UR4, RZ, 0xfc, !PT ;  /* 0x0000000400007c12 */ /* 0x000fc8000f8efcff */
[----:B------:R-:W-:Y:S02]  /*0230*/  ISETP.GE.AND P2, PT, R0, UR10, PT ;  /* 0x0000000a00007c0c */ /* 0x000fe4000bf46270 */
[----:B---3--:R-:W-:Y:S02]  /*0240*/  @P0 R2UR UR6, R2 ;  /* 0x00000000020602ca */ /* 0x008fe400000e0000 */
[----:B------:R-:W-:Y:S02]  /*0250*/  @P0 R2UR UR7, R3 ;  /* 0x00000000030702ca */ /* 0x000fe400000e0000 */
[----:B----4-:R-:W-:Y:S01]  /*0260*/  @P0 IADD3 R58, P3, PT, R4, R45, RZ ;  /* 0x0000002d043a0210 */ /* 0x010fe20007f7e0ff */
[----:B--2---:R-:W-:-:S04]  /*0270*/  IMAD R4, R43, UR5, R42 ;  /* 0x000000052b047c24 */ /* 0x004fc8000f8e022a */
[----:B------:R-:W-:Y:S02]  /*0280*/  @P0 IMAD.X R59, RZ, RZ, R5, P3 ;  /* 0x000000ffff3b0224 */ /* 0x000fe400018e0605 */
[----:B-1----:R-:W-:Y:S06]  /*0290*/  @P2 EXIT ;  /* 0x000000000000294d */ /* 0x002fec0003800000 */
[----:B------:R-:W-:Y:S01]  /*02a0*/  MOV R2, R4 ;  /* 0x0000000400027202 */ /* 0x000fe20000000f00 */
[----:B------:R-:W-:Y:S01]  /*02b0*/  UIADD3 UR12, UPT, UPT, UR6, -0x61c88647, URZ ;  /* 0x9e3779b9060c7890 */ /* 0x000fe2000fffe0ff */
[--C-:B------:R-:W-:Y:S01]  /*02c0*/  SHF.R.U64 R3, R58, 0x2, R59.reuse ;  /* 0x000000023a037819 */ /* 0x100fe2000000123b */
[----:B------:R-:W-:Y:S01]  /*02d0*/  UIADD3 UR13, UPT, UPT, UR7, -0x4498517b, URZ ;  /* 0xbb67ae85070d7890 */ /* 0x000fe2000fffe0ff */
[----:B------:R-:W-:Y:S01]  /*02e0*/  SHF.R.U32.HI R4, RZ, 0x2, R59 ;  /* 0x00000002ff047819 */ /* 0x000fe2000001163b */
[----:B------:R-:W-:Y:S01]  /*02f0*/  IMAD.HI.U32 R5, R2, -0x326172a9, RZ ;  /* 0xcd9e8d5702057827 */ /* 0x000fe200078e00ff */
[----:B------:R-:W-:Y:S01]  /*0300*/  UIADD3 UR14, UPT, UPT, UR6, 0x3c6ef372, URZ ;  /* 0x3c6ef372060e7890 */ /* 0x000fe2000fffe0ff */
[----:B-----5:R-:W-:Y:S01]  /*0310*/  @P1 MOV R81, R8 ;  /* 0x0000000800511202 */ /* 0x020fe20000000f00 */
[----:B------:R-:W-:Y:S01]  /*0320*/  UIADD3 UR15, UPT, UPT, UR7, 0x76cf5d0a, URZ ;  /* 0x76cf5d0a070f7890 */ /* 0x000fe2000fffe0ff */
[C---:B------:R-:W-:Y:S01]  /*0330*/  IMAD.HI.U32 R6, R3.reuse, -0x2daee0ad, RZ ;  /* 0xd2511f5303067827 */ /* 0x040fe200078e00ff */
[----:B------:R-:W-:Y:S01]  /*0340*/  LOP3.LUT R5, R4, UR6, R5, 0x96, !PT ;  /* 0x0000000604057c12 */ /* 0x000fe2000f8e9605 */
[----:B------:R-:W-:Y:S01]  /*0350*/  UIADD3 UR16, UPT, UPT, UR6, -0x255992d5, URZ ;  /* 0xdaa66d2b06107890 */ /* 0x000fe2000fffe0ff */
[----:B------:R-:W-:Y:S01]  /*0360*/  BSSY B0, `(.L_x_3334) ;  /* 0x00010d9000007945 */ /* 0x000fe20003800000 */
[----:B------:R-:W-:Y:S01]  /*0370*/  IMAD R42, R3, -0x2daee0ad, RZ ;  /* 0xd2511f53032a7824 */ /* 0x000fe200078e02ff */
[----:B------:R-:W-:Y:S01]  /*0380*/  LOP3.LUT R6, R6, UR7, RZ, 0x3c, !PT ;  /* 0x0000000706067c12 */ /* 0x000fe2000f8e3cff */
[C---:B------:R-:W-:Y:S01]  /*0390*/  IMAD.HI.U32 R41, R5.reuse, -0x2daee0ad, RZ ;  /* 0xd2511f5305297827 */ /* 0x040fe200078e00ff */
[----:B------:R-:W-:Y:S01]  /*03a0*/  UIADD3 UR17, UPT, UPT, UR7, 0x32370b8f, URZ ;  /* 0x32370b8f07117890 */ /* 0x000fe2000fffe0ff */
[----:B------:R-:W-:Y:S01]  /*03b0*/  @P1 MOV R87, R18 ;  /* 0x0000001200571202 */ /* 0x000fe20000000f00 */
[----:B------:R-:W-:Y:S01]  /*03c0*/  UIADD3 UR18, UPT, UPT, UR6, 0x78dde6e4, URZ ;  /* 0x78dde6e406127890 */ /* 0x000fe2000fffe0ff */
[----:B------:R-:W-:Y:S01]  /*03d0*/  IMAD R40, R2, -0x326172a9, RZ ;  /* 0xcd9e8d5702287824 */ /* 0x000fe200078e02ff */
[----:B------:R-:W-:Y:S01]  /*03e0*/  LOP3.LUT R41, R42, UR13, R41, 0x96, !PT ;  /* 0x0000000d2a297c12 */ /* 0x000fe2000f8e9629 */
[C---:B------:R-:W-:Y:S01]  /*03f0*/  IMAD.HI.U32 R7, R6.reuse, -0x326172a9, RZ ;  /* 0xcd9e8d5706077827 */ /* 0x040fe200078e00ff */
[----:B------:R-:W-:Y:S01]  /*0400*/  UIADD3 UR19, UPT, UPT, UR7, -0x126145ec, URZ ;  /* 0xed9eba1407137890 */ /* 0x000fe2000fffe0ff */
[----:B------:R-:W-:Y:S01]  /*0410*/  @!P1 CS2R R38, SRZ ;  /* 0x0000000000269805 */ /* 0x000fe2000001ff00 */
[----:B------:R-:W-:Y:S01]  /*0420*/  UIADD3 UR20, UPT, UPT, UR6, 0x1715609d, URZ ;  /* 0x1715609d06147890 */ /* 0x000fe2000fffe0ff */
[----:B------:R-:W-:Y:S01]  /*0430*/  IMAD R43, R6, -0x326172a9, RZ ;  /* 0xcd9e8d57062b7824 */ /* 0x000fe200078e02ff */
[----:B------:R-:W-:Y:S01]  /*0440*/  LOP3.LUT R7, R40, UR12, R7, 0x96, !PT ;  /* 0x0000000c28077c12 */ /* 0x000fe2000f8e9607 */
[----:B------:R-:W-:Y:S01]  /*0450*/  IMAD R40, R5, -0x2daee0ad, RZ ;  /* 0xd2511f5305287824 */ /* 0x000fe200078e02ff */
[----:B------:R-:W-:Y:S01]  /*0460*/  UIADD3 UR21, UPT, UPT, UR7, -0x56f99767, URZ ;  /* 0xa906689907157890 */ /* 0x000fe2000fffe0ff */
[----:B------:R-:W-:Y:S01]  /*0470*/  IMAD.HI.U32 R6, R41, -0x326172a9, RZ ;  /* 0xcd9e8d5729067827 */ /* 0x000fe200078e00ff */
[----:B------:R-:W-:Y:S01]  /*0480*/  UIADD3 UR22, UPT, UPT, UR6, -0x4ab325aa, URZ ;  /* 0xb54cda5606167890 */ /* 0x000fe2000fffe0ff */
[----:B------:R-:W-:Y:S01]  /*0490*/  @!P1 CS2R R36, SRZ ;  /* 0x0000000000249805 */ /* 0x000fe2000001ff00 */
[----:B------:R-:W-:Y:S01]  /*04a0*/  UIADD3 UR23, UPT, UPT, UR7, 0x646e171e, URZ ;  /* 0x646e171e07177890 */ /* 0x000fe2000fffe0ff */
[----:B------:R-:W-:Y:S01]  /*04b0*/  IMAD.HI.U32 R5, R7, -0x2daee0ad, RZ ;  /* 0xd2511f5307057827 */ /* 0x000fe200078e00ff */
[----:B------:R-:W-:Y:S01]  /*04c0*/  LOP3.LUT R6, R43, UR14, R6, 0x96, !PT ;  /* 0x0000000e2b067c12 */ /* 0x000fe2000f8e9606 */
[----:B------:R-:W0:Y:S01]  /*04d0*/  LDCU.64 UR4, c[0x0][0x398] ;  /* 0x00007300ff0477ac */ /* 0x000e220008000a00 */
[----:B------:R-:W-:Y:S01]  /*04e0*/  @!P1 CS2R R34, SRZ ;  /* 0x0000000000229805 */ /* 0x000fe2000001ff00 */
[----:B------:R-:W-:Y:S01]  /*04f0*/  IMAD R42, R7, -0x2daee0ad, RZ ;  /* 0xd2511f53072a7824 */ /* 0x000fe200078e02ff */
[----:B------:R-:W-:Y:S01]  /*0500*/  LOP3.LUT R5, R40, UR15, R5, 0x96, !PT ;  /* 0x0000000f28057c12 */ /* 0x000fe2000f8e9605 */
[----:B------:R-:W-:Y:S01]  /*0510*/  IMAD R40, R41, -0x326172a9, RZ ;  /* 0xcd9e8d5729287824 */ /* 0x000fe200078e02ff */
[----:B------:R-:W-:Y:S01]  /*0520*/  UIADD3 UR24, UPT, UPT, UR6, 0x5384540f, URZ ;  /* 0x5384540f06187890 */ /* 0x000fe2000fffe0ff */
[----:B------:R-:W-:Y:S01]  /*0530*/  IMAD.HI.U32 R41, R6, -0x2daee0ad, RZ ;  /* 0xd2511f5306297827 */ /* 0x000fe200078e00ff */
[----:B------:R-:W-:Y:S01]  /*0540*/  UIADD3 UR25, UPT, UPT, UR7, 0x1fd5c5a3, URZ ;  /* 0x1fd5c5a307197890 */ /* 0x000fe2000fffe0ff */
[----:B------:R-:W-:Y:S01]  /*0550*/  @!P1 CS2R R32, SRZ ;  /* 0x0000000000209805 */ /* 0x000fe2000001ff00 */
[----:B------:R-:W-:Y:S01]  /*0560*/  UIADD3 UR26, UPT, UPT, UR6, -0xe443238, URZ ;  /* 0xf1bbcdc8061a7890 */ /* 0x000fe2000fffe0ff */
[C---:B------:R-:W-:Y:S01]  /*0570*/  IMAD.HI.U32 R7, R5.reuse, -0x326172a9, RZ ;  /* 0xcd9e8d5705077827 */ /* 0x040fe200078e00ff */
[----:B------:R-:W-:Y:S01]  /*0580*/  LOP3.LUT R41, R42, UR17, R41, 0x96, !PT ;  /* 0x000000112a297c12 */ /* 0x000fe2000f8e9629 */
[----:B------:R-:W-:Y:S01]  /*0590*/  UIADD3 UR27, UPT, UPT, UR7, -0x24c28bd8, URZ ;  /* 0xdb3d7428071b7890 */ /* 0x000fe2000fffe0ff */
[----:B------:R-:W-:Y:S01]  /*05a0*/  @!P1 CS2R R30, SRZ ;  /* 0x00000000001e9805 */ /* 0x000fe2000001ff00 */
[--C-:B------:R-:W-:Y:S01]  /*05b0*/  @P1 IMAD.MOV.U32 R93, RZ, RZ, R20.reuse ;  /* 0x000000ffff5d1224 */ /* 0x100fe200078e0014 */
[----:B------:R-:W-:Y:S01]  /*05c0*/  LOP3.LUT R7, R40, UR16, R7, 0x96, !PT ;  /* 0x0000001028077c12 */ /* 0x000fe2000f8e9607 */
[----:B------:R-:W-:Y:S01]  /*05d0*/  @P1 IMAD.MOV.U32 R92, RZ, RZ, R21 ;  /* 0x000000ffff5c1224 */ /* 0x000fe200078e0015 */
[----:B------:R-:W-:Y:S01]  /*05e0*/  @!P1 MOV R92, R21 ;  /* 0x00000015005c9202 */ /* 0x000fe20000000f00 */
[----:B------:R-:W-:Y:S01]  /*05f0*/  @!P1 IMAD.MOV.U32 R93, RZ, RZ, R20 ;  /* 0x000000ffff5d9224 */ /* 0x000fe200078e0014 */
[----:B0-----:R-:W-:Y:S01]  /*0600*/  UISETP.NE.U32.AND UP0, UPT, UR4, URZ, UPT ;  /* 0x000000ff0400728c */ /* 0x001fe2000bf05070 */
[----:B------:R-:W-:Y:S01]  /*0610*/  IMAD R20, R5, -0x326172a9, RZ ;  /* 0xcd9e8d5705147824 */ /* 0x000fe200078e02ff */
[----:B------:R-:W-:Y:S01]  /*0620*/  UIADD3 UR28, UPT, UPT, UR6, -0x700cb87f, URZ ;  /* 0x8ff34781061c7890 */ /* 0x000fe2000fffe0ff */
[----:B------:R-:W-:Y:S01]  /*0630*/  IMAD R21, R6, -0x2daee0ad, RZ ;  /* 0xd2511f5306157824 */ /* 0x000fe200078e02ff */
[----:B------:R-:W-:Y:S01]  /*0640*/  UISETP.NE.AND.EX UP0, UPT, UR5, URZ, UPT, UP0 ;  /* 0x000000ff0500728c */ /* 0x000fe2000bf05300 */
[----:B------:R-:W-:Y:S01]  /*0650*/  IMAD.HI.U32 R5, R41, -0x326172a9, RZ ;  /* 0xcd9e8d5729057827 */ /* 0x000fe200078e00ff */
[----:B------:R-:W-:Y:S01]  /*0660*/  UIADD3 UR29, UPT, UPT, UR7, -0x695add53, URZ ;  /* 0x96a522ad071d7890 */ /* 0x000fe2000fffe0ff */
[----:B------:R-:W-:-:S02]  /*0670*/  @!P1 CS2R R28, SRZ ;  /* 0x00000000001c9805 */ /* 0x000fc4000001ff00 */
[----:B------:R-:W-:Y:S01]  /*0680*/  @!P1 CS2R R26, SRZ ;  /* 0x00000000001a9805 */ /* 0x000fe2000001ff00 */
[----:B------:R-:W-:Y:S01]  /*0690*/  IMAD.HI.U32 R6, R7, -0x2daee0ad, RZ ;  /* 0xd2511f5307067827 */ /* 0x000fe200078e00ff */
[----:B------:R-:W-:Y:S02]  /*06a0*/  LOP3.LUT R5, R20, UR18, R5, 0x96, !PT ;  /* 0x0000001214057c12 */ /* 0x000fe4000f8e9605 */
[----:B------:R-:W-:Y:S02]  /*06b0*/  @!P1 CS2R R24, SRZ ;  /* 0x0000000000189805 */ /* 0x000fe4000001ff00 */
[----:B------:R-:W-:Y:S01]  /*06c0*/  PLOP3.LUT P0, PT, PT, PT, UP0, 0x80, 0x8 ;  /* 0x000000000008781c */ /* 0x000fe20003f0f008 */
[----:B------:R-:W-:Y:S01]  /*06d0*/  @P1 IMAD.MOV.U32 R89, RZ, RZ, R16 ;  /* 0x000000ffff591224 */ /* 0x000fe200078e0010 */
[----:B------:R-:W-:Y:S01]  /*06e0*/  LOP3.LUT R6, R21, UR19, R6, 0x96, !PT ;  /* 0x0000001315067c12 */ /* 0x000fe2000f8e9606 */
[----:B------:R-:W-:Y:S01]  /*06f0*/  @!P1 IMAD.MOV.U32 R89, RZ, RZ, R16 ;  /* 0x000000ffff599224 */ /* 0x000fe200078e0010 */
[----:B------:R-:W-:Y:S01]  /*0700*/  LOP3.LUT R58, R58, 0x3, RZ, 0xc0, !PT ;  /* 0x000000033a3a7812 */ /* 0x000fe200078ec0ff */
[----:B------:R-:W-:Y:S01]  /*0710*/  IMAD R21, R7, -0x2daee0ad, RZ ;  /* 0xd2511f5307157824 */ /* 0x000fe200078e02ff */
[----:B------:R-:W0:Y:S01]  /*0720*/  LDCU UR31, c[0x0][0x404] ;  /* 0x00008080ff1f77ac */ /* 0x000e220008000800 */
[----:B------:R-:W-:-:S02]  /*0730*/  IMAD R16, R41, -0x326172a9, RZ ;  /* 0xcd9e8d5729107824 */ /* 0x000fc400078e02ff */
[----:B------:R-:W-:Y:S01]  /*0740*/  IMAD.HI.U32 R7, R6, -0x326172a9, RZ ;  /* 0xcd9e8d5706077827 */ /* 0x000fe200078e00ff */
[----:B------:R-:W1:Y:S03]  /*0750*/  LDCU UR32, c[0x0][0x408] ;  /* 0x00008100ff2077ac */ /* 0x000e660008000800 */
[----:B------:R-:W-:Y:S01]  /*0760*/  IMAD.HI.U32 R20, R5, -0x2daee0ad, RZ ;  /* 0xd2511f5305147827 */ /* 0x000fe200078e00ff */
[----:B------:R-:W-:Y:S01]  /*0770*/  LOP3.LUT R7, R16, UR20, R7, 0x96, !PT ;  /* 0x0000001410077c12 */ /* 0x000fe2000f8e9607 */
[----:B------:R-:W2:Y:S02]  /*0780*/  LDCU UR4, c[0x0][0x388] ;  /* 0x00007100ff0477ac */ /* 0x000ea40008000800 */
[--C-:B------:R-:W-:Y:S01]  /*0790*/  @P1 IMAD.MOV.U32 R88, RZ, RZ, R17.reuse ;  /* 0x000000ffff581224 */ /* 0x100fe200078e0011 */
[----:B------:R-:W-:Y:S01]  /*07a0*/  LOP3.LUT R20, R21, UR21, R20, 0x96, !PT ;  /* 0x0000001515147c12 */ /* 0x000fe2000f8e9614 */
[----:B------:R-:W-:Y:S01]  /*07b0*/  @!P1 IMAD.MOV.U32 R88, RZ, RZ, R17 ;  /* 0x000000ffff589224 */ /* 0x000fe200078e0011 */
[----:B------:R-:W3:Y:S01]  /*07c0*/  LDCU.U8 UR30, c[0x0][0x410] ;  /* 0x00008200ff1e77ac */ /* 0x000ee20008000000 */
[----:B------:R-:W-:-:S02]  /*07d0*/  IMAD R17, R5, -0x2daee0ad, RZ ;  /* 0xd2511f5305117824 */ /* 0x000fc400078e02ff */
[----:B------:R-:W-:Y:S01]  /*07e0*/  IMAD R6, R6, -0x326172a9, RZ ;  /* 0xcd9e8d5706067824 */ /* 0x000fe200078e02ff */
[----:B------:R-:W4:Y:S01]  /*07f0*/  LDCU UR5, c[0x0][0x448] ;  /* 0x00008900ff0577ac */ /* 0x000f220008000800 */
[----:B------:R-:W-:Y:S01]  /*0800*/  IMAD.HI.U32 R5, R20, -0x326172a9, RZ ;  /* 0xcd9e8d5714057827 */ /* 0x000fe200078e00ff */
[----:B------:R-:W0:Y:S03]  /*0810*/  LDCU.64 UR10, c[0x0][0x3a0] ;  /* 0x00007400ff0a77ac */ /* 0x000e260008000a00 */
[----:B------:R-:W-:Y:S01]  /*0820*/  IMAD.HI.U32 R16, R7, -0x2daee0ad, RZ ;  /* 0xd2511f5307107827 */ /* 0x000fe200078e00ff */
[----:B------:R-:W-:-:S03]  /*0830*/  LOP3.LUT R5, R6, UR22, R5, 0x96, !PT ;  /* 0x0000001606057c12 */ /* 0x000fc6000f8e9605 */
[----:B------:R-:W-:Y:S01]  /*0840*/  @P1 IMAD.MOV.U32 R85, RZ, RZ, R12 ;  /* 0x000000ffff551224 */ /* 0x000fe200078e000c */
[----:B------:R-:W-:Y:S01]  /*0850*/  LOP3.LUT R16, R17, UR23, R16, 0x96, !PT ;  /* 0x0000001711107c12 */ /* 0x000fe2000f8e9610 */
[--C-:B------:R-:W-:Y:S01]  /*0860*/  @P1 IMAD.MOV.U32 R84, RZ, RZ, R13.reuse ;  /* 0x000000ffff541224 */ /* 0x100fe200078e000d */
[----:B------:R-:W-:Y:S01]  /*0870*/  @!P1 MOV R85, R12 ;  /* 0x0000000c00559202 */ /* 0x000fe20000000f00 */
[----:B------:R-:W-:Y:S02]  /*0880*/  @!P1 IMAD.MOV.U32 R84, RZ, RZ, R13 ;  /* 0x000000ffff549224 */ /* 0x000fe400078e000d */
[----:B------:R-:W-:Y:S02]  /*0890*/  IMAD R12, R7, -0x2daee0ad, RZ ;  /* 0xd2511f53070c7824 */ /* 0x000fe400078e02ff */
[----:B------:R-:W-:Y:S02]  /*08a0*/  IMAD R13, R20, -0x326172a9, RZ ;  /* 0xcd9e8d57140d7824 */ /* 0x000fe400078e02ff */
[----:B------:R-:W-:-:S04]  /*08b0*/  IMAD.HI.U32 R6, R16, -0x326172a9, RZ ;  /* 0xcd9e8d5710067827 */ /* 0x000fc800078e00ff */
[----:B------:R-:W-:Y:S01]  /*08c0*/  IMAD.HI.U32 R7, R5, -0x2daee0ad, RZ ;  /* 0xd2511f5305077827 */ /* 0x000fe200078e00ff */
[----:B------:R-:W-:-:S03]  /*08d0*/  LOP3.LUT R6, R13, UR24, R6, 0x96, !PT ;  /* 0x000000180d067c12 */ /* 0x000fc6000f8e9606 */
[----:B------:R-:W-:Y:S01]  /*08e0*/  @!P1 IMAD.MOV.U32 R81, RZ, RZ, R8 ;  /* 0x000000ffff519224 */ /* 0x000fe200078e0008 */
[----:B------:R-:W-:Y:S01]  /*08f0*/  LOP3.LUT R7, R12, UR25, R7, 0x96, !PT ;  /* 0x000000190c077c12 */ /* 0x000fe2000f8e9607 */
[----:B------:R-:W-:Y:S02]  /*0900*/  IMAD R12, R5, -0x2daee0ad, RZ ;  /* 0xd2511f53050c7824 */ /* 0x000fe400078e02ff */
        /* <DEDUP_REMOVED lines=10> */
[----:B------:R-:W-:Y:S01]  /*09b0*/  @P1 IMAD.MOV.U32 R82, RZ, RZ, R15 ;  /* 0x000000ffff521224 */ /* 0x000fe200078e000f */
[----:B------:R-:W-:Y:S01]  /*09c0*/  LOP3.LUT R56, R7, UR28, R56, 0x96, !PT ;  /* 0x0000001c07387c12 */ /* 0x000fe2000f8e9638 */
[----:B------:R-:W-:Y:S01]  /*09d0*/  @P1 IMAD.MOV.U32 R91, RZ, RZ, R22 ;  /* 0x000000ffff5b1224 */ /* 0x000fe200078e0016 */
[----:B------:R-:W-:Y:S01]  /*09e0*/  @!P1 MOV R91, R22 ;  /* 0x00000016005b9202 */ /* 0x000fe20000000f00 */
[----:B------:R-:W-:Y:S02]  /*09f0*/  @P1 IMAD.MOV.U32 R90, RZ, RZ, R23 ;  /* 0x000000ffff5a1224 */ /* 0x000fe400078e0017 */
[----:B------:R-:W-:Y:S01]  /*0a00*/  @P1 IMAD.MOV.U32 R86, RZ, RZ, R19 ;  /* 0x000000ffff561224 */ /* 0x000fe200078e0013 */
[----:B------:R-:W-:Y:S01]  /*0a10*/  @!P1 MOV R86, R19 ;  /* 0x0000001300569202 */ /* 0x000fe20000000f00 */
[----:B------:R-:W-:Y:S02]  /*0a20*/  @P1 IMAD.MOV.U32 R83, RZ, RZ, R14 ;  /* 0x000000ffff531224 */ /* 0x000fe400078e000e */
[----:B------:R-:W-:-:S02]  /*0a30*/  @!P1 IMAD.MOV.U32 R82, RZ, RZ, R15 ;  /* 0x000000ffff529224 */ /* 0x000fc400078e000f */
[----:B------:R-:W-:Y:S01]  /*0a40*/  @P1 IMAD.MOV.U32 R80, RZ, RZ, R9 ;  /* 0x000000ffff501224 */ /* 0x000fe200078e0009 */
[----:B------:R-:W-:Y:S01]  /*0a50*/  @!P1 MOV R80, R9 ;  /* 0x0000000900509202 */ /* 0x000fe20000000f00 */
[----:B------:R-:W-:Y:S02]  /*0a60*/  @P1 IMAD.MOV.U32 R79, RZ, RZ, R10 ;  /* 0x000000ffff4f1224 */ /* 0x000fe400078e000a */
[----:B------:R-:W-:Y:S01]  /*0a70*/  @P1 IMAD.MOV.U32 R78, RZ, RZ, R11 ;  /* 0x000000ffff4e1224 */ /* 0x000fe200078e000b */
[----:B------:R-:W-:Y:S01]  /*0a80*/  @!P1 MOV R78, R11 ;  /* 0x0000000b004e9202 */ /* 0x000fe20000000f00 */
[----:B------:R-:W-:Y:S02]  /*0a90*/  @!P1 IMAD.MOV.U32 R90, RZ, RZ, R23 ;  /* 0x000000ffff5a9224 */ /* 0x000fe400078e0017 */
[----:B------:R-:W-:Y:S02]  /*0aa0*/  @!P1 IMAD.MOV.U32 R87, RZ, RZ, R18 ;  /* 0x000000ffff579224 */ /* 0x000fe400078e0012 */
[----:B------:R-:W-:-:S02]  /*0ab0*/  @!P1 IMAD.MOV.U32 R83, RZ, RZ, R14 ;  /* 0x000000ffff539224 */ /* 0x000fc400078e000e */
[----:B------:R-:W-:Y:S02]  /*0ac0*/  @!P1 IMAD.MOV.U32 R79, RZ, RZ, R10 ;  /* 0x000000ffff4f9224 */ /* 0x000fe400078e000a */
[----:B------:R-:W-:Y:S02]  /*0ad0*/  IMAD.MOV.U32 R5, RZ, RZ, RZ ;  /* 0x000000ffff057224 */ /* 0x000fe400078e00ff */
[----:B------:R-:W-:Y:S02]  /*0ae0*/  IMAD R15, R8, -0x2daee0ad, RZ ;  /* 0xd2511f53080f7824 */ /* 0x000fe400078e02ff */
[----:B01234-:R-:W-:-:S07]  /*0af0*/  IMAD R60, R12, -0x326172a9, RZ ;  /* 0xcd9e8d570c3c7824 */ /* 0x01ffce00078e02ff */
.L_x_3582:
[----:B------:R-:W-:Y:S01]  /*0b00*/  ISETP.NE.U32.AND P1, PT, RZ, UR10, PT ;  /* 0x0000000aff007c0c */ /* 0x000fe2000bf25070 */
[----:B0-----:R-:W0:Y:S01]  /*0b10*/  S2R R40, SR_TID.X ;  /* 0x0000000000287919 */ /* 0x001e220000002100 */
[----:B------:R-:W1:Y:S01]  /*0b20*/  LDC.64 R64, c[0x0][0x390] ;  /* 0x0000e400ff407b82 */ /* 0x000e620000000a00 */
[----:B------:R-:W-:Y:S01]  /*0b30*/  IMAD R6, R0, UR4, RZ ;  /* 0x0000000400067c24 */ /* 0x000fe2000f8e02ff */
[----:B------:R-:W-:-:S04]  /*0b40*/  ISETP.NE.AND.EX P1, PT, RZ, UR11, PT, P1 ;  /* 0x0000000bff007c0c */ /* 0x000fc8000bf25310 */
[----:B------:R-:W-:Y:S02]  /*0b50*/  SHF.R.S32.HI R7, RZ, 0x1f, R6 ;  /* 0x0000001fff077819 */ /* 0x000fe40000011406 */
[----:B------:R-:W2:Y:S02]  /*0b60*/  @P0 LDC.64 R8, c[0x0][0x398] ;  /* 0x0000e600ff080b82 */ /* 0x000ea40000000a00 */
[----:B------:R-:W-:-:S06]  /*0b70*/  LEA.HI R6, R7, R6, RZ, 0x3 ;  /* 0x0000000607067211 */ /* 0x000fcc00078f18ff */
[----:B------:R-:W3:Y:S08]  /*0b80*/  @P1 LDC.64 R12, c[0x0][0x3a0] ;  /* 0x0000e800ff0c1b82 */ /* 0x000ef00000000a00 */
[----:B------:R-:W4:Y:S01]  /*0b90*/  LDC.64 R54, c[0x0][0x398] ;  /* 0x0000e600ff367b82 */ /* 0x000f220000000a00 */
[----:B0-----:R-:W-:-:S04]  /*0ba0*/  LOP3.LUT R40, R40, 0x1f, RZ, 0xc0, !PT ;  /* 0x0000001f28287812 */ /* 0x001fc800078ec0ff */
[----:B------:R-:W-:-:S05]  /*0bb0*/  LEA.HI.SX32 R6, R6, R40, 0x1d ;  /* 0x0000002806067211 */ /* 0x000fca00078feaff */
[----:B---3--:R-:W-:-:S04]  /*0bc0*/  @P1 IMAD.WIDE.U32 R12, R6, 0x10, R12 ;  /* 0x00000010060c1825 */ /* 0x008fc800078e000c */
[C---:B-1----:R-:W-:Y:S01]  /*0bd0*/  IMAD.WIDE.U32 R40, R6.reuse, 0x10, R64 ;  /* 0x0000001006287825 */ /* 0x042fe200078e0040 */
[----:B------:R-:W3:Y:S03]  /*0be0*/  @P1 LDG.E.128 R20, desc[UR8][R12.64] ;  /* 0x000000080c141981 */ /* 0x000ee6000c1e1d00 */
[----:B--2---:R-:W-:Y:S02]  /*0bf0*/  @P0 IMAD.WIDE.U32 R8, R6, 0x10, R8 ;  /* 0x0000001006080825 */ /* 0x004fe400078e0008 */
[----:B------:R-:W5:Y:S04]  /*0c00*/  LDG.E.128 R40, desc[UR8][R40.64] ;  /* 0x0000000828287981 */ /* 0x000f68000c1e1d00 */
[----:B------:R0:W5:Y:S01]  /*0c10*/  @P0 LDG.E.128 R16, desc[UR8][R8.64] ;  /* 0x0000000808100981 */ /* 0x000162000c1e1d00 */
        /* <DEDUP_REMOVED lines=23> */
.L_x_3338:
        /* <DEDUP_REMOVED lines=13> */
.L_x_3340:
[----:B------:R-:W-:Y:S05]  /*0e60*/  BSYNC.RECONVERGENT B2 ;  /* 0x0000000000027941 */ /* 0x000fea0003800200 */
.L_x_3339:
        /* <DEDUP_REMOVED lines=41> */
.L_x_3337:
[----:B------:R-:W-:Y:S05]  /*1100*/  BSYNC.RECONVERGENT B1 ;  /* 0x0000000000017941 */ /* 0x000fea0003800200 */
.L_x_3336:
[----:B------:R-:W-:Y:S01]  /*1110*/  I2FP.F32.U32 R44, R7 ;  /* 0x00000007002c7245 */ /* 0x000fe20000201000 */
[----:B-----5:R-:W-:Y:S01]  /*1120*/  IMAD.U32 R50, R40, 0x10000, RZ ;  /* 0x0001000028327824 */ /* 0x020fe200078e00ff */
[----:B------:R-:W-:Y:S01]  /*1130*/  ISETP.NE.AND P2, PT, R13, 0x1, PT ;  /* 0x000000010d00780c */ /* 0x000fe20003f45270 */
[----:B------:R-:W-:Y:S01]  /*1140*/  IMAD.U32 R45, RZ, RZ, UR32 ;  /* 0x00000020ff2d7e24 */ /* 0x000fe2000f8e00ff */
[----:B------:R-:W-:Y:S01]  /*1150*/  BSSY.RECONVERGENT B1, `(.L_x_3341) ;  /* 0x000004f000017945 */ /* 0x000fe20003800200 */
[----:B------:R-:W-:Y:S01]  /*1160*/  FFMA.FTZ R7, R44, R77, 1.1641532182693481445e-10 ;  /* 0x2f0000002c077423 */ /* 0x000fe2000001004d */
[----:B------:R-:W-:Y:S02]  /*1170*/  IMAD.U32 R46, RZ, RZ, UR31 ;  /* 0x0000001fff2e7e24 */ /* 0x000fe4000f8e00ff */
[----:B------:R-:W-:Y:S01]  /*1180*/  FMUL.FTZ R50, R50, R45 ;  /* 0x0000002d32327220 */ /* 0x000fe20000410000 */
[----:B------:R-:W-:Y:S01]  /*1190*/  @P1 SHF.L.U32 R44, R20, 0x10, RZ ;  /* 0x00000010142c1819 */ /* 0x000fe200000006ff */
[----:B------:R-:W-:Y:S01]  /*11a0*/  IMAD.MOV.U32 R47, RZ, RZ, 0x2 ;  /* 0x00000002ff2f7424 */ /* 0x000fe200078e00ff */
[----:B------:R-:W-:Y:S01]  /*11b0*/  PRMT R40, R40, 0x7632, R40 ;  /* 0x0000763228287816 */ /* 0x000fe20000000028 */
[----:B------:R-:W-:Y:S01]  /*11c0*/  IMAD.MOV.U32 R9, RZ, RZ, R60 ;  /* 0x000000ffff097224 */ /* 0x000fe200078e003c */
        /* <DEDUP_REMOVED lines=15> */
.L_x_3343:
        /* <DEDUP_REMOVED lines=13> */
.L_x_3345:
[----:B------:R-:W-:Y:S05]  /*1390*/  BSYNC.RECONVERGENT B2 ;  /* 0x0000000000027941 */ /* 0x000fea0003800200 */
.L_x_3344:
        /* <DEDUP_REMOVED lines=42> */
.L_x_3342:
[----:B------:R-:W-:Y:S05]  /*1640*/  BSYNC.RECONVERGENT B1 ;  /* 0x0000000000017941 */ /* 0x000fea0003800200 */
.L_x_3341:
        /* <DEDUP_REMOVED lines=24> */
.L_x_3348:
        /* <DEDUP_REMOVED lines=13> */
.L_x_3350:
[----:B------:R-:W-:Y:S05]  /*18a0*/  BSYNC.RECONVERGENT B2 ;  /* 0x0000000000027941 */ /* 0x000fea0003800200 */
.L_x_3349:
        /* <DEDUP_REMOVED lines=42> */
.L_x_3347:
[----:B------:R-:W-:Y:S05]  /*1b50*/  BSYNC.RECONVERGENT B1 ;  /* 0x0000000000017941 */ /* 0x000fea0003800200 */
.L_x_3346:
        /* <DEDUP_REMOVED lines=8> */
[----:B------:R-:W-:Y:S02]  /*1be0*/  IMAD.MOV.U32 R47, RZ, RZ, 0x2 ;  /* 0x00000002ff2f7424 */ /* 0x000fe400078e00ff */
        /* <DEDUP_REMOVED lines=16> */
.L_x_3353:
        /* <DEDUP_REMOVED lines=13> */
.L_x_3355:
[----:B------:R-:W-:Y:S05]  /*1dc0*/  BSYNC.RECONVERGENT B2 ;  /* 0x0000000000027941 */ /* 0x000fea0003800200 */
.L_x_3354:
        /* <DEDUP_REMOVED lines=42> */
.L_x_3352:
[----:B------:R-:W-:Y:S05]  /*2070*/  BSYNC.RECONVERGENT B1 ;  /* 0x0000000000017941 */ /* 0x000fea0003800200 */
.L_x_3351:
        /* <DEDUP_REMOVED lines=23> */
.L_x_3358:
        /* <DEDUP_REMOVED lines=13> */
.L_x_3360:
[----:B------:R-:W-:Y:S05]  /*22c0*/  BSYNC.RECONVERGENT B2 ;  /* 0x0000000000027941 */ /* 0x000fea0003800200 */
.L_x_3359:
        /* <DEDUP_REMOVED lines=42> */
.L_x_3357:
[----:B------:R-:W-:Y:S05]  /*2570*/  BSYNC.RECONVERGENT B1 ;  /* 0x0000000000017941 */ /* 0x000fea0003800200 */
.L_x_3356:
[----:B------:R-:W-:Y:S01]  /*2580*/  I2FP.F32.U32 R44, R13 ;  /* 0x0000000d002c7245 */ /* 0x000fe20000201000 */
[C---:B------:R-:W-:Y:S01]  /*2590*/  IMAD.U32 R58, R42.reuse, 0x10000, RZ ;  /* 0x000100002a3a7824 */ /* 0x040fe200078e00ff */
[----:B------:R-:W-:Y:S01]  /*25a0*/  ISETP.NE.AND P0, PT, R59, 0x1, PT ;  /* 0x000000013b00780c */ /* 0x000fe20003f05270 */
[----:B------:R-:W-:Y:S01]  /*25b0*/  BSSY.RECONVERGENT B1, `(.L_x_3361) ;  /* 0x000004d000017945 */ /* 0x000fe20003800200 */
[----:B------:R-:W-:Y:S01]  /*25c0*/  PRMT R42, R42, 0x7632, R42 ;  /* 0x000076322a2a7816 */ /* 0x000fe2000000002a */
[----:B------:R-:W-:Y:S01]  /*25d0*/  FFMA.FTZ R13, R44, R77, 1.1641532182693481445e-10 ;  /* 0x2f0000002c0d7423 */ /* 0x000fe2000001004d */
[----:B------:R-:W-:Y:S01]  /*25e0*/  FMUL.FTZ R58, R58, R45 ;  /* 0x0000002d3a3a7220 */ /* 0x000fe20000410000 */
[----:B------:R-:W-:-:S03]  /*25f0*/  @P1 SHF.L.U32 R44, R22, 0x10, RZ ;  /* 0x00000010162c1819 */ /* 0x000fc600000006ff */
[----:B------:R-:W-:-:S04]  /*2600*/  FSETP.GTU.FTZ.AND P3, PT, R13, R46, PT ;  /* 0x0000002e0d00720b */ /* 0x000fc80003f7c000 */
        /* <DEDUP_REMOVED lines=15> */
.L_x_3363:
        /* <DEDUP_REMOVED lines=13> */
.L_x_3365:
[----:B------:R-:W-:Y:S05]  /*27d0*/  BSYNC.RECONVERGENT B2 ;  /* 0x0000000000027941 */ /* 0x000fea0003800200 */
.L_x_3364:
        /* <DEDUP_REMOVED lines=42> */
.L_x_3362:
[----:B------:R-:W-:Y:S05]  /*2a80*/  BSYNC.RECONVERGENT B1 ;  /* 0x0000000000017941 */ /* 0x000fea0003800200 */
.L_x_3361:
        /* <DEDUP_REMOVED lines=23> */
.L_x_3368:
        /* <DEDUP_REMOVED lines=13> */
.L_x_3370:
[----:B------:R-:W-:Y:S05]  /*2cd0*/  BSYNC.RECONVERGENT B2 ;  /* 0x0000000000027941 */ /* 0x000fea0003800200 */
.L_x_3369:
        /* <DEDUP_REMOVED lines=42> */
.L_x_3367:
[----:B------:R-:W-:Y:S05]  /*2f80*/  BSYNC.RECONVERGENT B1 ;  /* 0x0000000000017941 */ /* 0x000fea0003800200 */
.L_x_3366:
[----:B------:R-:W-:Y:S01]  /*2f90*/  I2FP.F32.U32 R44, R44 ;  /* 0x0000002c002c7245 */ /* 0x000fe20000201000 */
[----:B------:R-:W-:Y:S01]  /*2fa0*/  @P1 IMAD.U32 R59, R23, 0x10000, RZ ;  /* 0x00010000173b1824 */ /* 0x000fe200078e00ff */
[----:B------:R-:W-:Y:S01]  /*2fb0*/  SHF.L.U32 R58, R43, 0x10, RZ ;  /* 0x000000102b3a7819 */ /* 0x000fe200000006ff */
[----:B------:R-:W-:Y:S01]  /*2fc0*/  BSSY.RECONVERGENT B1, `(.L_x_3371) ;  /* 0x000004d000017945 */ /* 0x000fe20003800200 */
[----:B------:R-:W-:Y:S01]  /*2fd0*/  ISETP.NE.AND P5, PT, R61, 0x1, PT ;  /* 0x000000013d00780c */ /* 0x000fe20003fa5270 */
[----:B------:R-:W-:Y:S02]  /*2fe0*/  FFMA.FTZ R47, R44, R77, 1.1641532182693481445e-10 ;  /* 0x2f0000002c2f7423 */ /* 0x000fe4000001004d */
[----:B------:R-:W-:-:S03]  /*2ff0*/  FMUL.FTZ R58, R58, R45 ;  /* 0x0000002d3a3a7220 */ /* 0x000fc60000410000 */
[----:B------:R-:W-:Y:S02]  /*3000*/  FSETP.GTU.FTZ.AND P4, PT, R47, R46, PT ;  /* 0x0000002e2f00720b */ /* 0x000fe40003f9c000 */
[----:B------:R-:W-:Y:S02]  /*3010*/  PRMT R47, R43, 0x7632, R47 ;  /* 0x000076322b2f7816 */ /* 0x000fe4000000002f */
[----:B------:R-:W-:Y:S01]  /*3020*/  FSEL R44, R58, RZ, !P4 ;  /* 0x000000ff3a2c7208 */ /* 0x000fe20006000000 */
[----:B------:R-:W-:Y:S01]  /*3030*/  IMAD.MOV.U32 R58, RZ, RZ, 0x2 ;  /* 0x00000002ff3a7424 */ /* 0x000fe200078e00ff */
        /* <DEDUP_REMOVED lines=13> */
.L_x_3373:
        /* <DEDUP_REMOVED lines=13> */
.L_x_3375:
[----:B------:R-:W-:Y:S05]  /*31e0*/  BSYNC.RECONVERGENT B2 ;  /* 0x0000000000027941 */ /* 0x000fea0003800200 */
.L_x_3374:
        /* <DEDUP_REMOVED lines=42> */
.L_x_3372:
[----:B------:R-:W-:Y:S05]  /*3490*/  BSYNC.RECONVERGENT B1 ;  /* 0x0000000000017941 */ /* 0x000fea0003800200 */
.L_x_3371:
[----:B------:R-:W-:Y:S02]  /*34a0*/  I2FP.F32.U32 R62, R59 ;  /* 0x0000003b003e7245 */ /* 0x000fe40000201000 */
[----:B------:R-:W-:Y:S02]  /*34b0*/  SHF.L.U32 R66, R47, 0x10, RZ ;  /* 0x000000102f427819 */ /* 0x000fe400000006ff */
[----:B------:R-:W-:Y:S01]  /*34c0*/  @P1 PRMT R59, R23, 0x7632, R59 ;  /* 0x00007632173b1816 */ /* 0x000fe2000000003b */
[----:B------:R-:W-:Y:S01]  /*34d0*/  FFMA.FTZ R47, R62, R77, 1.1641532182693481445e-10 ;  /* 0x2f0000003e2f7423 */ /* 0x000fe2000001004d */
[----:B------:R-:W-:Y:S01]  /*34e0*/  PRMT R42, R53, 0x5410, R42 ;  /* 0x00005410352a7816 */ /* 0x000fe2000000002a */
[----:B------:R-:W-:Y:S01]  /*34f0*/  FMUL.FTZ R66, R66, R45 ;  /* 0x0000002d42427220 */ /* 0x000fe20000410000 */
[----:B------:R-:W-:Y:S01]  /*3500*/  PRMT R41, R52, 0x5410, R41 ;  /* 0x0000541034297816 */ /* 0x000fe20000000029 */
[----:B------:R-:W-:Y:S01]  /*3510*/  @P1 IMAD.U32 R62, R59, 0x10000, RZ ;  /* 0x000100003b3e1824 */ /* 0x000fe200078e00ff */
        /* <DEDUP_REMOVED lines=8> */
.L_x_3335:
        /* <DEDUP_REMOVED lines=16> */
.L_x_3379:
        /* <DEDUP_REMOVED lines=13> */
.L_x_3381:
[----:B------:R-:W-:Y:S05]  /*3770*/  BSYNC.RECONVERGENT B2 ;  /* 0x0000000000027941 */ /* 0x000fea0003800200 */
.L_x_3380:
        /* <DEDUP_REMOVED lines=41> */
.L_x_3378:
[----:B------:R-:W-:Y:S05]  /*3a10*/  BSYNC.RECONVERGENT B1 ;  /* 0x0000000000017941 */ /* 0x000fea0003800200 */
.L_x_3377:
[----:B------:R-:W-:Y:S01]  /*3a20*/  I2FP.F32.U32 R10, R7 ;  /* 0x00000007000a7245 */ /* 0x000fe20000201000 */
[----:B------:R-:W-:Y:S01]  /*3a30*/  IMAD.U32 R46, RZ, RZ, UR31 ;  /* 0x0000001fff2e7e24 */ /* 0x000fe2000f8e00ff */
[----:B------:R-:W-:Y:S01]  /*3a40*/  ISETP.NE.AND P2, PT, R13, 0x1, PT ;  /* 0x000000010d00780c */ /* 0x000fe20003f45270 */
[----:B------:R-:W-:Y:S01]  /*3a50*/  IMAD.U32 R45, RZ, RZ, UR32 ;  /* 0x00000020ff2d7e24 */ /* 0x000fe2000f8e00ff */
[----:B------:R-:W-:Y:S01]  /*3a60*/  BSSY.RECONVERGENT B1, `(.L_x_3382) ;  /* 0x000004c000017945 */ /* 0x000fe20003800200 */
[----:B------:R-:W-:Y:S01]  /*3a70*/  FFMA.FTZ R7, R10, R77, 1.1641532182693481445e-10 ;  /* 0x2f0000000a077423 */ /* 0x000fe2000001004d */
[C---:B-----5:R-:W-:Y:S01]  /*3a80*/  SHF.L.U32 R10, R40.reuse, 0x10, RZ ;  /* 0x00000010280a7819 */ /* 0x060fe200000006ff */
[----:B------:R-:W-:Y:S01]  /*3a90*/  IMAD.MOV.U32 R15, RZ, RZ, 0x2 ;  /* 0x00000002ff0f7424 */ /* 0x000fe200078e00ff */
[----:B------:R-:W-:Y:S02]  /*3aa0*/  PRMT R9, R40, 0x7632, R9 ;  /* 0x0000763228097816 */ /* 0x000fe40000000009 */
[----:B------:R-:W-:Y:S01]  /*3ab0*/  FSETP.GTU.FTZ.AND P0, PT, R7, R46, PT ;  /* 0x0000002e0700720b */ /* 0x000fe20003f1c000 */
[----:B------:R-:W-:Y:S01]  /*3ac0*/  FMUL.FTZ R7, R10, R45 ;  /* 0x0000002d0a077220 */ /* 0x000fe20000410000 */
[----:B------:R-:W-:-:S02]  /*3ad0*/  MOV R11, R60 ;  /* 0x0000003c000b7202 */ /* 0x000fc40000000f00 */
        /* <DEDUP_REMOVED lines=12> */
.L_x_3384:
        /* <DEDUP_REMOVED lines=13> */
.L_x_3386:
[----:B------:R-:W-:Y:S05]  /*3c70*/  BSYNC.RECONVERGENT B2 ;  /* 0x0000000000027941 */ /* 0x000fea0003800200 */
.L_x_3385:
        /* <DEDUP_REMOVED lines=42> */
.L_x_3383:
[----:B------:R-:W-:Y:S05]  /*3f20*/  BSYNC.RECONVERGENT B1 ;  /* 0x0000000000017941 */ /* 0x000fea0003800200 */
.L_x_3382:
[----:B------:R-:W-:Y:S01]  /*3f30*/  I2FP.F32.U32 R10, R11 ;  /* 0x0000000b000a7245 */ /* 0x000fe20000201000 */
[----:B------:R-:W-:Y:S01]  /*3f40*/  BSSY.RECONVERGENT B1, `(.L_x_3387) ;  /* 0x0000050000017945 */ /* 0x000fe20003800200 */
[----:B------:R-:W-:Y:S01]  /*3f50*/  SHF.L.U32 R40, R16, 0x10, RZ ;  /* 0x0000001010287819 */ /* 0x000fe200000006ff */
[----:B------:R-:W-:Y:S01]  /*3f60*/  HFMA2 R13, -RZ, RZ, 0, 1.1920928955078125e-07 ;  /* 0x00000002ff0d7431 */ /* 0x000fe200000001ff */
[----:B------:R-:W-:Y:S01]  /*3f70*/  ISETP.NE.AND P2, PT, R15, 0x1, PT ;  /* 0x000000010f00780c */ /* 0x000fe20003f45270 */
[----:B------:R-:W-:Y:S02]  /*3f80*/  FFMA.FTZ R11, R10, R77, 1.1641532182693481445e-10 ;  /* 0x2f0000000a0b7423 */ /* 0x000fe4000001004d */
[----:B------:R-:W-:-:S03]  /*3f90*/  FMUL.FTZ R40, R40, R45 ;  /* 0x0000002d28287220 */ /* 0x000fc60000410000 */
        /* <DEDUP_REMOVED lines=18> */
.L_x_3389:
        /* <DEDUP_REMOVED lines=13> */
.L_x_3391:
[----:B------:R-:W-:Y:S05]  /*4190*/  BSYNC.RECONVERGENT B2 ;  /* 0x0000000000027941 */ /* 0x000fea0003800200 */
.L_x_3390:
        /* <DEDUP_REMOVED lines=42> */
.L_x_3388:
[----:B------:R-:W-:Y:S05]  /*4440*/  BSYNC.RECONVERGENT B1 ;  /* 0x0000000000017941 */ /* 0x000fea0003800200 */
.L_x_3387:
[----:B------:R-:W-:Y:S01]  /*4450*/  I2FP.F32.U32 R10, R11 ;  /* 0x0000000b000a7245 */ /* 0x000fe20000201000 */
[----:B------:R-:W-:Y:S01]  /*4460*/  BSSY.RECONVERGENT B1, `(.L_x_3392) ;  /* 0x000004c000017945 */ /* 0x000fe20003800200 */
[----:B------:R-:W-:Y:S01]  /*4470*/  ISETP.NE.AND P2, PT, R13, 0x1, PT ;  /* 0x000000010d00780c */ /* 0x000fe20003f45270 */
[----:B------:R-:W-:Y:S02]  /*4480*/  IMAD.MOV.U32 R47, RZ, RZ, 0x2 ;  /* 0x00000002ff2f7424 */ /* 0x000fe400078e00ff */
        /* <DEDUP_REMOVED lines=17> */
.L_x_3394:
        /* <DEDUP_REMOVED lines=13> */
.L_x_3396:
[----:B------:R-:W-:Y:S05]  /*4670*/  BSYNC.RECONVERGENT B2 ;  /* 0x0000000000027941 */ /* 0x000fea0003800200 */
.L_x_3395:
        /* <DEDUP_REMOVED lines=42> */
.L_x_3393:
[----:B------:R-:W-:Y:S05]  /*4920*/  BSYNC.RECONVERGENT B1 ;  /* 0x0000000000017941 */ /* 0x000fea0003800200 */
.L_x_3392:
        /* <DEDUP_REMOVED lines=26> */
.L_x_3399:
        /* <DEDUP_REMOVED lines=13> */
.L_x_3401:
[----:B------:R-:W-:Y:S05]  /*4ba0*/  BSYNC.RECONVERGENT B2 ;  /* 0x0000000000027941 */ /* 0x000fea0003800200 */
.L_x_3400:
        /* <DEDUP_REMOVED lines=42> */
.L_x_3398:
[----:B------:R-:W-:Y:S05]  /*4e50*/  BSYNC.RECONVERGENT B1 ;  /* 0x0000000000017941 */ /* 0x000fea0003800200 */
.L_x_3397:
[----:B------:R-:W-:Y:S01]  /*4e60*/  I2FP.F32.U32 R10, R9 ;  /* 0x00000009000a7245 */ /* 0x000fe20000201000 */
[----:B------:R-:W-:Y:S01]  /*4e70*/  BSSY.RECONVERGENT B1, `(.L_x_3402) ;  /* 0x000004d000017945 */ /* 0x000fe20003800200 */
[----:B------:R-:W-:Y:S01]  /*4e80*/  ISETP.NE.AND P2, PT, R13, 0x1, PT ;  /* 0x000000010d00780c */ /* 0x000fe20003f45270 */
[----:B------:R-:W-:Y:S01]  /*4e90*/  IMAD.MOV.U32 R47, RZ, RZ, 0x2 ;  /* 0x00000002ff2f7424 */ /* 0x000fe200078e00ff */
[----:B------:R-:W-:Y:S01]  /*4ea0*/  MOV R11, R60 ;  /* 0x0000003c000b7202 */ /* 0x000fe20000000f00 */
[----:B------:R-:W-:Y:S01]  /*4eb0*/  FFMA.FTZ R9, R10, R77, 1.1641532182693481445e-10 ;  /* 0x2f0000000a097423 */ /* 0x000fe2000001004d */
[----:B------:R-:W-:-:S04]  /*4ec0*/  IMAD.U32 R10, R41, 0x10000, RZ ;  /* 0x00010000290a7824 */ /* 0x000fc800078e00ff */
        /* <DEDUP_REMOVED lines=15> */
.L_x_3404:
        /* <DEDUP_REMOVED lines=13> */
.L_x_3406:
[----:B------:R-:W-:Y:S05]  /*5090*/  BSYNC.RECONVERGENT B2 ;  /* 0x0000000000027941 */ /* 0x000fea0003800200 */
.L_x_3405:
        /* <DEDUP_REMOVED lines=42> */
.L_x_3403:
[----:B------:R-:W-:Y:S05]  /*5340*/  BSYNC.RECONVERGENT B1 ;  /* 0x0000000000017941 */ /* 0x000fea0003800200 */
.L_x_3402:
        /* <DEDUP_REMOVED lines=25> */
.L_x_3409:
        /* <DEDUP_REMOVED lines=13> */
.L_x_3411:
[----:B------:R-:W-:Y:S05]  /*55b0*/  BSYNC.RECONVERGENT B2 ;  /* 0x0000000000027941 */ /* 0x000fea0003800200 */
.L_x_3410:
        /* <DEDUP_REMOVED lines=42> */
.L_x_3408:
[----:B------:R-:W-:Y:S05]  /*5860*/  BSYNC.RECONVERGENT B1 ;  /* 0x0000000000017941 */ /* 0x000fea0003800200 */
.L_x_3407:
        /* <DEDUP_REMOVED lines=20> */
.L_x_3414:
        /* <DEDUP_REMOVED lines=13> */
.L_x_3416:
[----:B------:R-:W-:Y:S05]  /*5a80*/  BSYNC.RECONVERGENT B2 ;  /* 0x0000000000027941 */ /* 0x000fea0003800200 */
.L_x_3415:
        /* <DEDUP_REMOVED lines=42> */
.L_x_3413:
[----:B------:R-:W-:Y:S05]  /*5d30*/  BSYNC.RECONVERGENT B1 ;  /* 0x0000000000017941 */ /* 0x000fea0003800200 */
.L_x_3412:
        /* <DEDUP_REMOVED lines=26> */
.L_x_3419:
        /* <DEDUP_REMOVED lines=13> */
.L_x_3421:
[----:B------:R-:W-:Y:S05]  /*5fb0*/  BSYNC.RECONVERGENT B2 ;  /* 0x0000000000027941 */ /* 0x000fea0003800200 */
.L_x_3420:
        /* <DEDUP_REMOVED lines=42> */
.L_x_3418:
[----:B------:R-:W-:Y:S05]  /*6260*/  BSYNC.RECONVERGENT B1 ;  /* 0x0000000000017941 */ /* 0x000fea0003800200 */
.L_x_3417:
        /* <DEDUP_REMOVED lines=21> */
.L_x_3424:
        /* <DEDUP_REMOVED lines=13> */
.L_x_3426:
[----:B------:R-:W-:Y:S05]  /*6490*/  BSYNC.RECONVERGENT B2 ;  /* 0x0000000000027941 */ /* 0x000fea0003800200 */
.L_x_3425:
        /* <DEDUP_REMOVED lines=42> */
.L_x_3423:
[----:B------:R-:W-:Y:S05]  /*6740*/  BSYNC.RECONVERGENT B1 ;  /* 0x0000000000017941 */ /* 0x000fea0003800200 */
.L_x_3422:
        /* <DEDUP_REMOVED lines=25> */
.L_x_3429:
        /* <DEDUP_REMOVED lines=13> */
.L_x_3431:
[----:B------:R-:W-:Y:S05]  /*69b0*/  BSYNC.RECONVERGENT B2 ;  /* 0x0000000000027941 */ /* 0x000fea0003800200 */
.L_x_3430:
        /* <DEDUP_REMOVED lines=42> */
.L_x_3428:
[----:B------:R-:W-:Y:S05]  /*6c60*/  BSYNC.RECONVERGENT B1 ;  /* 0x0000000000017941 */ /* 0x000fea0003800200 */
.L_x_3427:
        /* <DEDUP_REMOVED lines=20> */
.L_x_3434:
        /* <DEDUP_REMOVED lines=13> */
.L_x_3436:
[----:B------:R-:W-:Y:S05]  /*6e80*/  BSYNC.RECONVERGENT B2 ;  /* 0x0000000000027941 */ /* 0x000fea0003800200 */
.L_x_3435:
        /* <DEDUP_REMOVED lines=42> */
.L_x_3433:
[----:B------:R-:W-:Y:S05]  /*7130*/  BSYNC.RECONVERGENT B1 ;  /* 0x0000000000017941 */ /* 0x000fea0003800200 */
.L_x_3432:
[----:B------:R-:W-:Y:S01]  /*7140*/  I2FP.F32.U32 R44, R11 ;  /* 0x0000000b002c7245 */ /* 0x000fe20000201000 */
[----:B------:R-:W-:Y:S01]  /*7150*/  @P1 IMAD.U32 R53, R14, 0x10000, RZ ;  /* 0x000100000e351824 */ /* 0x000fe200078e00ff */
[----:B------:R-:W-:Y:S01]  /*7160*/  PRMT R11, R18, 0x7632, R11 ;  /* 0x00007632120b7816 */ /* 0x000fe2000000000b */
[----:B------:R-:W-:Y:S03]  /*7170*/  BSSY.RECONVERGENT B1, `(.L_x_3437) ;  /* 0x000004f000017945 */ /* 0x000fe60003800200 */
[----:B------:R-:W-:Y:S01]  /*7180*/  SHF.L.U32 R58, R11, 0x10, RZ ;  /* 0x000000100b3a7819 */ /* 0x000fe200000006ff */
[----:B------:R-:W-:-:S04]  /*7190*/  FFMA.FTZ R11, R44, R77, 1.1641532182693481445e-10 ;  /* 0x2f0000002c0b7423 */ /* 0x000fc8000001004d */
[----:B------:R-:W-:Y:S01]  /*71a0*/  FMUL.FTZ R58, R58, R45 ;  /* 0x0000002d3a3a7220 */ /* 0x000fe20000410000 */
[----:B------:R-:W-:-:S04]  /*71b0*/  FSETP.GTU.FTZ.AND P4, PT, R11, R46, PT ;  /* 0x0000002e0b00720b */ /* 0x000fc80003f9c000 */
[----:B------:R-:W-:Y:S01]  /*71c0*/  FSEL R11, R58, RZ, !P4 ;  /* 0x000000ff3a0b7208 */ /* 0x000fe20006000000 */
[----:B------:R-:W-:Y:S01]  /*71d0*/  HFMA2 R58, -RZ, RZ, 0, 1.1920928955078125e-07 ;  /* 0x00000002ff3a7431 */ /* 0x000fe200000001ff */
        /* <DEDUP_REMOVED lines=16> */
.L_x_3439:
        /* <DEDUP_REMOVED lines=13> */
.L_x_3441:
[----:B------:R-:W-:Y:S05]  /*73b0*/  BSYNC.RECONVERGENT B2 ;  /* 0x0000000000027941 */ /* 0x000fea0003800200 */
.L_x_3440:
        /* <DEDUP_REMOVED lines=42> */
.L_x_3438:
[----:B------:R-:W-:Y:S05]  /*7660*/  BSYNC.RECONVERGENT B1 ;  /* 0x0000000000017941 */ /* 0x000fea0003800200 */
.L_x_3437:
        /* <DEDUP_REMOVED lines=21> */
.L_x_3444:
        /* <DEDUP_REMOVED lines=13> */
.L_x_3446:
[----:B------:R-:W-:Y:S05]  /*7890*/  BSYNC.RECONVERGENT B2 ;  /* 0x0000000000027941 */ /* 0x000fea0003800200 */
.L_x_3445:
        /* <DEDUP_REMOVED lines=42> */
.L_x_3443:
[----:B------:R-:W-:Y:S05]  /*7b40*/  BSYNC.RECONVERGENT B1 ;  /* 0x0000000000017941 */ /* 0x000fea0003800200 */
.L_x_3442:
        /* <DEDUP_REMOVED lines=26> */
.L_x_3449:
        /* <DEDUP_REMOVED lines=13> */
.L_x_3451:
[----:B------:R-:W-:Y:S05]  /*7dc0*/  BSYNC.RECONVERGENT B2 ;  /* 0x0000000000027941 */ /* 0x000fea0003800200 */
.L_x_3450:
        /* <DEDUP_REMOVED lines=42> */
.L_x_3448:
[----:B------:R-:W-:Y:S05]  /*8070*/  BSYNC.RECONVERGENT B1 ;  /* 0x0000000000017941 */ /* 0x000fea0003800200 */
.L_x_3447:
        /* <DEDUP_REMOVED lines=20> */
.L_x_3454:
        /* <DEDUP_REMOVED lines=15> */
.L_x_3456:
[----:B------:R-:W-:Y:S05]  /*82b0*/  BSYNC.RECONVERGENT B2 ;  /* 0x0000000000027941 */ /* 0x000fea0003800200 */
.L_x_3455:
        /* <DEDUP_REMOVED lines=42> */
.L_x_3453:
[----:B------:R-:W-:Y:S05]  /*8560*/  BSYNC.RECONVERGENT B1 ;  /* 0x0000000000017941 */ /* 0x000fea0003800200 */
.L_x_3452:
[----:B------:R-:W-:Y:S02]  /*8570*/  I2FP.F32.U32 R62, R47 ;  /* 0x0000002f003e7245 */ /* 0x000fe40000201000 */
[----:B------:R-:W-:Y:S02]  /*8580*/  PRMT R47, R19, 0x7632, R47 ;  /* 0x00007632132f7816 */ /* 0x000fe4000000002f */
[----:B------:R-:W-:Y:S02]  /*8590*/  PRMT R42, R42, 0x5410, R53 ;  /* 0x000054102a2a7816 */ /* 0x000fe40000000035 */
[----:B------:R-:W-:Y:S01]  /*85a0*/  SHF.L.U32 R66, R47, 0x10, RZ ;  /* 0x000000102f427819 */ /* 0x000fe200000006ff */
[----:B------:R-:W-:Y:S01]  /*85b0*/  FFMA.FTZ R47, R62, R77, 1.1641532182693481445e-10 ;  /* 0x2f0000003e2f7423 */ /* 0x000fe2000001004d */
[----:B------:R-:W-:Y:S02]  /*85c0*/  PRMT R41, R41, 0x5410, R52 ;  /* 0x0000541029297816 */ /* 0x000fe40000000034 */
[----:B------:R-:W-:Y:S01]  /*85d0*/  PRMT R40, R40, 0x5410, R50 ;  /* 0x0000541028287816 */ /* 0x000fe20000000032 */
[----:B------:R-:W-:Y:S01]  /*85e0*/  FMUL.FTZ R66, R66, R45 ;  /* 0x0000002d42427220 */ /* 0x000fe20000410000 */
[----:B------:R-:W-:-:S02]  /*85f0*/  FSETP.GTU.FTZ.AND P6, PT, R47, R46, PT ;  /* 0x0000002e2f00720b */ /* 0x000fc40003fdc000 */
[----:B------:R-:W-:Y:S02]  /*8600*/  @P1 PRMT R47, R23, 0x7632, R47 ;  /* 0x00007632172f1816 */ /* 0x000fe4000000002f */
[----:B------:R-:W-:Y:S02]  /*8610*/  FSEL R66, R66, RZ, !P6 ;  /* 0x000000ff42427208 */ /* 0x000fe40007000000 */
[----:B------:R-:W-:Y:S01]  /*8620*/  SEL R59, RZ, 0x1, P6 ;  /* 0x00000001ff3b7807 */ /* 0x000fe20003000000 */
[----:B------:R-:W-:Y:S02]  /*8630*/  @P1 IMAD.U32 R62, R47, 0x10000, RZ ;  /* 0x000100002f3e1824 */ /* 0x000fe400078e00ff */
[----:B------:R-:W-:-:S04]  /*8640*/  FADD.FTZ R11, R11, R66 ;  /* 0x000000420b0b7221 */ /* 0x000fc80000010000 */
[----:B------:R-:W-:Y:S01]  /*8650*/  @P1 FADD.FTZ R47, R11, R62 ;  /* 0x0000003e0b2f1221 */ /* 0x000fe20000010000 */
[--C-:B------:R-:W-:Y:S01]  /*8660*/  @!P1 IMAD.MOV.U32 R47, RZ, RZ, R11.reuse ;  /* 0x000000ffff2f9224 */ /* 0x100fe200078e000b */
[----:B------:R-:W-:-:S04]  /*8670*/  PRMT R11, R59, 0x7610, R11 ;  /* 0x000076103b0b7816 */ /* 0x000fc8000000000b */
[----:B------:R-:W-:-:S04]  /*8680*/  F2FP.BF16.F32.PACK_AB R59, RZ, R47 ;  /* 0x0000002fff3b723e */ /* 0x000fc800000010ff */
[----:B------:R-:W-:-:S07]  /*8690*/  PRMT R43, R43, 0x5410, R59 ;  /* 0x000054102b2b7816 */ /* 0x000fce000000003b */
.L_x_3376:
[----:B------:R-:W-:Y:S01]  /*86a0*/  SEL R52, RZ, 0x10000, !P4 ;  /* 0x00010000ff347807 */ /* 0x000fe20006000000 */
[----:B------:R-:W0:Y:S01]  /*86b0*/  LDC.64 R70, c[0x0][0x3b0] ;  /* 0x0000ec00ff467b82 */ /* 0x000e220000000a00 */
[----:B------:R-:W-:Y:S02]  /*86c0*/  ISETP.NE.AND P4, PT, R51, RZ, PT ;  /* 0x000000ff3300720c */ /* 0x000fe40003f85270 */
[----:B------:R-:W-:Y:S02]  /*86d0*/  ISETP.NE.AND P6, PT, R49, RZ, PT ;  /* 0x000000ff3100720c */ /* 0x000fe40003fc5270 */
[----:B------:R-:W-:Y:S02]  /*86e0*/  SEL R49, RZ, 0x1000000, !P5 ;  /* 0x01000000ff317807 */ /* 0x000fe40006800000 */
[----:B------:R-:W-:Y:S01]  /*86f0*/  SEL R62, RZ, 0x100, !P0 ;  /* 0x00000100ff3e7807 */ /* 0x000fe20004000000 */
[----:B------:R-:W1:Y:S01]  /*8700*/  LDC.64 R50, c[0x0][0x3a8] ;  /* 0x0000ea00ff327b82 */ /* 0x000e620000000a00 */
[----:B------:R-:W-:-:S02]  /*8710*/  ISETP.NE.AND P5, PT, R15, RZ, PT ;  /* 0x000000ff0f00720c */ /* 0x000fc40003fa5270 */
[----:B------:R-:W-:Y:S02]  /*8720*/  ISETP.NE.U32.AND P0, PT, R54, RZ, PT ;  /* 0x000000ff3600720c */ /* 0x000fe40003f05070 */
[----:B------:R-:W-:Y:S02]  /*8730*/  SEL R53, RZ, 0x1000000, !P2 ;  /* 0x01000000ff357807 */ /* 0x000fe40005000000 */
[----:B------:R-:W-:Y:S02]  /*8740*/  ISETP.NE.AND.EX P0, PT, R55, RZ, PT, P0 ;  /* 0x000000ff3700720c */ /* 0x000fe40003f05300 */
[----:B------:R-:W-:Y:S02]  /*8750*/  SEL R54, RZ, 0x10000, !P4 ;  /* 0x00010000ff367807 */ /* 0x000fe40006000000 */
[----:B------:R-:W-:Y:S02]  /*8760*/  SEL R15, RZ, 0x100, !P5 ;  /* 0x00000100ff0f7807 */ /* 0x000fe40006800000 */
[----:B------:R-:W-:-:S02]  /*8770*/  LOP3.LUT R62, R62, R49, R52, 0xfe, !PT ;  /* 0x000000313e3e7212 */ /* 0x000fc400078efe34 */
[----:B------:R-:W-:Y:S02]  /*8780*/  LOP3.LUT R15, R15, R53, R54, 0xfe, !PT ;  /* 0x000000350f0f7212 */ /* 0x000fe400078efe36 */
[----:B------:R-:W-:Y:S02]  /*8790*/  SEL R49, RZ, 0x1, !P3 ;  /* 0x00000001ff317807 */ /* 0x000fe40005800000 */
[----:B------:R-:W-:Y:S01]  /*87a0*/  SEL R52, RZ, 0x1, !P6 ;  /* 0x00000001ff347807 */ /* 0x000fe20007000000 */
[----:B-1----:R-:W-:-:S05]  /*87b0*/  IMAD.WIDE.U32 R50, R6, 0x10, R50 ;  /* 0x0000001006327825 */ /* 0x002fca00078e0032 */
[----:B------:R1:W-:Y:S02]  /*87c0*/  STG.E.128 desc[UR8][R50.64], R40 ;  /* 0x0000002832007986 */ /* 0x0003e4000c101d08 */
[----:B-1----:R-:W-:Y:S01]  /*87d0*/  LOP3.LUT R43, R62, R49, RZ, 0xfc, !PT ;  /* 0x000000313e2b7212 */ /* 0x002fe200078efcff */
[----:B0-----:R-:W-:Y:S01]  /*87e0*/  IMAD.WIDE.U32 R50, R6, 0x8, R70 ;  /* 0x0000000806327825 */ /* 0x001fe200078e0046 */
        /* <DEDUP_REMOVED lines=24> */
.L_x_3457:
        /* <DEDUP_REMOVED lines=25> */
.L_x_3461:
        /* <DEDUP_REMOVED lines=13> */
.L_x_3463:
[----:B------:R-:W-:Y:S05]  /*8bd0*/  BSYNC.RECONVERGENT B2 ;  /* 0x0000000000027941 */ /* 0x000fea0003800200 */
.L_x_3462:
        /* <DEDUP_REMOVED lines=42> */
.L_x_3460:
[----:B------:R-:W-:Y:S05]  /*8e80*/  BSYNC.RECONVERGENT B1 ;  /* 0x0000000000017941 */ /* 0x000fea0003800200 */
.L_x_3459:
[----:B------:R-:W-:Y:S01]  /*8e90*/  I2FP.F32.U32 R10, R10 ;  /* 0x0000000a000a7245 */ /* 0x000fe20000201000 */
[----:B------:R-:W-:Y:S01]  /*8ea0*/  BSSY.RECONVERGENT B1, `(.L_x_3464) ;  /* 0x000004d000017945 */ /* 0x000fe20003800200 */
[----:B------:R-:W-:Y:S01]  /*8eb0*/  ISETP.NE.AND P3, PT, R50, 0x1, PT ;  /* 0x000000013200780c */ /* 0x000fe20003f65270 */
[----:B------:R-:W-:Y:S02]  /*8ec0*/  IMAD.MOV.U32 R52, RZ, RZ, 0x2 ;  /* 0x00000002ff347424 */ /* 0x000fe400078e00ff */
[----:B------:R-:W-:Y:S01]  /*8ed0*/  FFMA.FTZ R11, R10, R77, 1.1641532182693481445e-10 ;  /* 0x2f0000000a0b7423 */ /* 0x000fe2000001004d */
[C---:B-----5:R-:W-:Y:S02]  /*8ee0*/  SHF.L.U32 R10, R40.reuse, 0x10, RZ ;  /* 0x00000010280a7819 */ /* 0x060fe400000006ff */
[----:B------:R-:W-:Y:S02]  /*8ef0*/  PRMT R40, R40, 0x7632, R40 ;  /* 0x0000763228287816 */ /* 0x000fe40000000028 */
        /* <DEDUP_REMOVED lines=15> */
.L_x_3466:
        /* <DEDUP_REMOVED lines=13> */
.L_x_3468:
[----:B------:R-:W-:Y:S05]  /*90c0*/  BSYNC.RECONVERGENT B2 ;  /* 0x0000000000027941 */ /* 0x000fea0003800200 */
.L_x_3467:
        /* <DEDUP_REMOVED lines=42> */
.L_x_3465:
[----:B------:R-:W-:Y:S05]  /*9370*/  BSYNC.RECONVERGENT B1 ;  /* 0x0000000000017941 */ /* 0x000fea0003800200 */
.L_x_3464:
        /* <DEDUP_REMOVED lines=8> */
[----:B------:R-:W-:Y:S01]  /*9400*/  FSEL R11, R50, RZ, !P2 ;  /* 0x000000ff320b7208 */ /* 0x000fe20005000000 */
[----:B------:R-:W-:Y:S01]  /*9410*/  IMAD.MOV.U32 R50, RZ, RZ, 0x2 ;  /* 0x00000002ff327424 */ /* 0x000fe200078e00ff */
[----:B------:R-:W-:-:S03]  /*9420*/  SEL R76, RZ, 0x1, P2 ;  /* 0x00000001ff4c7807 */ /* 0x000fc60001000000 */
[----:B------:R-:W-:Y:S01]  /*9430*/  FADD.FTZ R10, R10, R11 ;  /* 0x0000000b0a0a7221 */ /* 0x000fe20000010000 */
[----:B------:R-:W-:-:S03]  /*9440*/  MOV R11, R60 ;  /* 0x0000003c000b7202 */ /* 0x000fc60000000f00 */
        /* <DEDUP_REMOVED lines=12> */
.L_x_3471:
        /* <DEDUP_REMOVED lines=13> */
.L_x_3473:
[----:B------:R-:W-:Y:S05]  /*95e0*/  BSYNC.RECONVERGENT B2 ;  /* 0x0000000000027941 */ /* 0x000fea0003800200 */
.L_x_3472:
        /* <DEDUP_REMOVED lines=42> */
.L_x_3470:
[----:B------:R-:W-:Y:S05]  /*9890*/  BSYNC.RECONVERGENT B1 ;  /* 0x0000000000017941 */ /* 0x000fea0003800200 */
.L_x_3469:
        /* <DEDUP_REMOVED lines=21> */
.L_x_3476:
        /* <DEDUP_REMOVED lines=13> */
.L_x_3478:
[----:B------:R-:W-:Y:S05]  /*9ac0*/  BSYNC.RECONVERGENT B2 ;  /* 0x0000000000027941 */ /* 0x000fea0003800200 */
.L_x_3477:
        /* <DEDUP_REMOVED lines=42> */
.L_x_3475:
[----:B------:R-:W-:Y:S05]  /*9d70*/  BSYNC.RECONVERGENT B1 ;  /* 0x0000000000017941 */ /* 0x000fea0003800200 */
.L_x_3474:
[----:B------:R-:W-:Y:S01]  /*9d80*/  I2FP.F32.U32 R40, R11 ;  /* 0x0000000b00287245 */ /* 0x000fe20000201000 */
[----:B------:R-:W-:Y:S01]  /*9d90*/  BSSY.RECONVERGENT B1, `(.L_x_3479) ;  /* 0x0000052000017945 */ /* 0x000fe20003800200 */
[----:B------:R-:W-:Y:S02]  /*9da0*/  PRMT R11, R16, 0x7632, R11 ;  /* 0x00007632100b7816 */ /* 0x000fe4000000000b */
[----:B------:R-:W-:-:S03]  /*9db0*/  ISETP.NE.AND P3, PT, R52, 0x1, PT ;  /* 0x000000013400780c */ /* 0x000fc60003f65270 */
[----:B------:R-:W-:Y:S02]  /*9dc0*/  IMAD.U32 R50, R11, 0x10000, RZ ;  /* 0x000100000b327824 */ /* 0x000fe400078e00ff */
[----:B------:R-:W-:Y:S01]  /*9dd0*/  FFMA.FTZ R11, R40, R77, 1.1641532182693481445e-10 ;  /* 0x2f000000280b7423 */ /* 0x000fe2000001004d */
[----:B------:R-:W-:Y:S02]  /*9de0*/  IMAD.MOV.U32 R40, RZ, RZ, 0x2 ;  /* 0x00000002ff287424 */ /* 0x000fe400078e00ff */
[----:B------:R-:W-:Y:S02]  /*9df0*/  FMUL.FTZ R50, R50, R45 ;  /* 0x0000002d32327220 */ /* 0x000fe40000410000 */
[----:B------:R-:W-:Y:S02]  /*9e00*/  FSETP.GTU.FTZ.AND P2, PT, R11, R46, PT ;  /* 0x0000002e0b00720b */ /* 0x000fe40003f5c000 */
[----:B------:R-:W-:Y:S02]  /*9e10*/  @P1 PRMT R11, R20, 0x7632, R11 ;  /* 0x00007632140b1816 */ /* 0x000fe4000000000b */
[----:B------:R-:W-:-:S02]  /*9e20*/  FSEL R51, R50, RZ, !P2 ;  /* 0x000000ff32337208 */ /* 0x000fc40005000000 */
[----:B------:R-:W-:Y:S02]  /*9e30*/  @P1 SHF.L.U32 R11, R11, 0x10, RZ ;  /* 0x000000100b0b1819 */ /* 0x000fe400000006ff */
[----:B------:R-:W-:Y:S01]  /*9e40*/  SEL R75, RZ, 0x1, P2 ;  /* 0x00000001ff4b7807 */ /* 0x000fe20001000000 */
        /* <DEDUP_REMOVED lines=14> */
.L_x_3481:
        /* <DEDUP_REMOVED lines=13> */
.L_x_3483:
[----:B------:R-:W-:Y:S05]  /*a000*/  BSYNC.RECONVERGENT B2 ;  /* 0x0000000000027941 */ /* 0x000fea0003800200 */
.L_x_3482:
        /* <DEDUP_REMOVED lines=42> */
.L_x_3480:
[----:B------:R-:W-:Y:S05]  /*a2b0*/  BSYNC.RECONVERGENT B1 ;  /* 0x0000000000017941 */ /* 0x000fea0003800200 */
.L_x_3479:
[----:B------:R-:W-:Y:S01]  /*a2c0*/  I2FP.F32.U32 R10, R11 ;  /* 0x0000000b000a7245 */ /* 0x000fe20000201000 */
[----:B------:R-:W-:Y:S01]  /*a2d0*/  BSSY.RECONVERGENT B1, `(.L_x_3484) ;  /* 0x000004d000017945 */ /* 0x000fe20003800200 */
[----:B------:R-:W-:Y:S01]  /*a2e0*/  ISETP.NE.AND P3, PT, R40, 0x1, PT ;  /* 0x000000012800780c */ /* 0x000fe20003f65270 */
[----:B------:R-:W-:Y:S02]  /*a2f0*/  IMAD.MOV.U32 R53, RZ, RZ, 0x2 ;  /* 0x00000002ff357424 */ /* 0x000fe400078e00ff */
[----:B------:R-:W-:Y:S01]  /*a300*/  FFMA.FTZ R11, R10, R77, 1.1641532182693481445e-10 ;  /* 0x2f0000000a0b7423 */ /* 0x000fe2000001004d */
[----:B------:R-:W-:-:S04]  /*a310*/  SHF.L.U32 R10, R41, 0x10, RZ ;  /* 0x00000010290a7819 */ /* 0x000fc800000006ff */
[----:B------:R-:W-:Y:S01]  /*a320*/  FSETP.GTU.FTZ.AND P2, PT, R11, R46, PT ;  /* 0x0000002e0b00720b */ /* 0x000fe20003f5c000 */
[----:B------:R-:W-:Y:S01]  /*a330*/  FMUL.FTZ R11, R10, R45 ;  /* 0x0000002d0a0b7220 */ /* 0x000fe20000410000 */
        /* <DEDUP_REMOVED lines=14> */
.L_x_3486:
        /* <DEDUP_REMOVED lines=13> */
.L_x_3488:
[----:B------:R-:W-:Y:S05]  /*a4f0*/  BSYNC.RECONVERGENT B2 ;  /* 0x0000000000027941 */ /* 0x000fea0003800200 */
.L_x_3487:
        /* <DEDUP_REMOVED lines=42> */
.L_x_3485:
[----:B------:R-:W-:Y:S05]  /*a7a0*/  BSYNC.RECONVERGENT B1 ;  /* 0x0000000000017941 */ /* 0x000fea0003800200 */
.L_x_3484:
        /* <DEDUP_REMOVED lines=9> */
[----:B------:R-:W-:Y:S02]  /*a840*/  FSEL R40, R40, RZ, !P2 ;  /* 0x000000ff28287208 */ /* 0x000fe40005000000 */
[----:B------:R-:W-:-:S03]  /*a850*/  SEL R74, RZ, 0x1, P2 ;  /* 0x00000001ff4a7807 */ /* 0x000fc60001000000 */
[----:B------:R-:W-:-:S04]  /*a860*/  FADD.FTZ R11, R11, R40 ;  /* 0x000000280b0b7221 */ /* 0x000fc80000010000 */
[--C-:B------:R-:W-:Y:S01]  /*a870*/  @P1 FADD.FTZ R50, R50, R11.reuse ;  /* 0x0000000b32321221 */ /* 0x100fe20000010000 */
        /* <DEDUP_REMOVED lines=12> */
.L_x_3491:
        /* <DEDUP_REMOVED lines=13> */
.L_x_3493:
[----:B------:R-:W-:Y:S05]  /*aa10*/  BSYNC.RECONVERGENT B2 ;  /* 0x0000000000027941 */ /* 0x000fea0003800200 */
.L_x_3492:
        /* <DEDUP_REMOVED lines=42> */
.L_x_3490:
[----:B------:R-:W-:Y:S05]  /*acc0*/  BSYNC.RECONVERGENT B1 ;  /* 0x0000000000017941 */ /* 0x000fea0003800200 */
.L_x_3489:
        /* <DEDUP_REMOVED lines=21> */
.L_x_3496:
        /* <DEDUP_REMOVED lines=13> */
.L_x_3498:
[----:B------:R-:W-:Y:S05]  /*aef0*/  BSYNC.RECONVERGENT B2 ;  /* 0x0000000000027941 */ /* 0x000fea0003800200 */
.L_x_3497:
        /* <DEDUP_REMOVED lines=42> */
.L_x_3495:
[----:B------:R-:W-:Y:S05]  /*b1a0*/  BSYNC.RECONVERGENT B1 ;  /* 0x0000000000017941 */ /* 0x000fea0003800200 */
.L_x_3494:
[----:B------:R-:W-:Y:S01]  /*b1b0*/  I2FP.F32.U32 R40, R11 ;  /* 0x0000000b00287245 */ /* 0x000fe20000201000 */
[----:B------:R-:W-:Y:S01]  /*b1c0*/  BSSY.RECONVERGENT B1, `(.L_x_3499) ;  /* 0x0000052000017945 */ /* 0x000fe20003800200 */
[----:B------:R-:W-:Y:S01]  /*b1d0*/  PRMT R11, R17, 0x7632, R11 ;  /* 0x00007632110b7816 */ /* 0x000fe2000000000b */
[----:B------:R-:W-:-:S04]  /*b1e0*/  IMAD.MOV.U32 R54, RZ, RZ, 0x2 ;  /* 0x00000002ff367424 */ /* 0x000fc800078e00ff */
[----:B------:R-:W-:Y:S02]  /*b1f0*/  IMAD.U32 R52, R11, 0x10000, RZ ;  /* 0x000100000b347824 */ /* 0x000fe400078e00ff */
[----:B------:R-:W-:Y:S02]  /*b200*/  FFMA.FTZ R11, R40, R77, 1.1641532182693481445e-10 ;  /* 0x2f000000280b7423 */ /* 0x000fe4000001004d */
[----:B------:R-:W-:-:S03]  /*b210*/  FMUL.FTZ R52, R52, R45 ;  /* 0x0000002d34347220 */ /* 0x000fc60000410000 */
[----:B------:R-:W-:Y:S02]  /*b220*/  FSETP.GTU.FTZ.AND P2, PT, R11, R46, PT ;  /* 0x0000002e0b00720b */ /* 0x000fe40003f5c000 */
[----:B------:R-:W-:Y:S02]  /*b230*/  @P1 PRMT R11, R21, 0x7632, R11 ;  /* 0x00007632150b1816 */ /* 0x000fe4000000000b */
[----:B------:R-:W-:Y:S02]  /*b240*/  FSEL R55, R52, RZ, !P2 ;  /* 0x000000ff34377208 */ /* 0x000fe40005000000 */
[----:B------:R-:W-:Y:S02]  /*b250*/  SEL R73, RZ, 0x1, P2 ;  /* 0x00000001ff497807 */ /* 0x000fe40001000000 */
        /* <DEDUP_REMOVED lines=16> */
.L_x_3501:
        /* <DEDUP_REMOVED lines=13> */
.L_x_3503:
[----:B------:R-:W-:Y:S05]  /*b430*/  BSYNC.RECONVERGENT B2 ;  /* 0x0000000000027941 */ /* 0x000fea0003800200 */
.L_x_3502:
        /* <DEDUP_REMOVED lines=42> */
.L_x_3500:
[----:B------:R-:W-:Y:S05]  /*b6e0*/  BSYNC.RECONVERGENT B1 ;  /* 0x0000000000017941 */ /* 0x000fea0003800200 */
.L_x_3499:
        /* <DEDUP_REMOVED lines=21> */
.L_x_3506:
        /* <DEDUP_REMOVED lines=13> */
.L_x_3508:
[----:B------:R-:W-:Y:S05]  /*b910*/  BSYNC.RECONVERGENT B2 ;  /* 0x0000000000027941 */ /* 0x000fea0003800200 */
.L_x_3507:
        /* <DEDUP_REMOVED lines=42> */
.L_x_3505:
[----:B------:R-:W-:Y:S05]  /*bbc0*/  BSYNC.RECONVERGENT B1 ;  /* 0x0000000000017941 */ /* 0x000fea0003800200 */
.L_x_3504:
[----:B------:R-:W-:Y:S01]  /*bbd0*/  I2FP.F32.U32 R42, R42 ;  /* 0x0000002a002a7245 */ /* 0x000fe20000201000 */
[----:B------:R-:W-:Y:S01]  /*bbe0*/  IMAD.U32 R54, R18, 0x10000, RZ ;  /* 0x0001000012367824 */ /* 0x000fe200078e00ff */
[----:B------:R-:W-:Y:S03]  /*bbf0*/  BSSY.RECONVERGENT B1, `(.L_x_3509) ;  /* 0x000004f000017945 */ /* 0x000fe60003800200 */
[----:B------:R-:W-:Y:S01]  /*bc00*/  FFMA.FTZ R53, R42, R77, 1.1641532182693481445e-10 ;  /* 0x2f0000002a357423 */ /* 0x000fe2000001004d */
[----:B------:R-:W-:-:S04]  /*bc10*/  FMUL.FTZ R54, R54, R45 ;  /* 0x0000002d36367220 */ /* 0x000fc80000410000 */
[----:B------:R-:W-:-:S04]  /*bc20*/  FSETP.GTU.FTZ.AND P3, PT, R53, R46, PT ;  /* 0x0000002e3500720b */ /* 0x000fc80003f7c000 */
[----:B------:R-:W-:Y:S01]  /*bc30*/  FSEL R53, R54, RZ, !P3 ;  /* 0x000000ff36357208 */ /* 0x000fe20005800000 */
[----:B------:R-:W-:Y:S01]  /*bc40*/  IMAD.MOV.U32 R54, RZ, RZ, 0x2 ;  /* 0x00000002ff367424 */ /* 0x000fe200078e00ff */
[----:B------:R-:W-:Y:S02]  /*bc50*/  SEL R68, RZ, 0x1, P3 ;  /* 0x00000001ff447807 */ /* 0x000fe40001800000 */
[----:B------:R-:W-:Y:S01]  /*bc60*/  ISETP.NE.AND P3, PT, R55, 0x1, PT ;  /* 0x000000013700780c */ /* 0x000fe20003f65270 */
[----:B------:R-:W-:Y:S01]  /*bc70*/  FADD.FTZ R40, R40, R53 ;  /* 0x0000003528287221 */ /* 0x000fe20000010000 */
[----:B------:R-:W-:-:S05]  /*bc80*/  @P1 SHF.L.U32 R53, R22, 0x10, RZ ;  /* 0x0000001016351819 */ /* 0x000fca00000006ff */
        /* <DEDUP_REMOVED lines=13> */
.L_x_3511:
        /* <DEDUP_REMOVED lines=13> */
.L_x_3513:
[----:B------:R-:W-:Y:S05]  /*be30*/  BSYNC.RECONVERGENT B2 ;  /* 0x0000000000027941 */ /* 0x000fea0003800200 */
.L_x_3512:
        /* <DEDUP_REMOVED lines=42> */
.L_x_3510:
[----:B------:R-:W-:Y:S05]  /*c0e0*/  BSYNC.RECONVERGENT B1 ;  /* 0x0000000000017941 */ /* 0x000fea0003800200 */
.L_x_3509:
        /* <DEDUP_REMOVED lines=20> */
.L_x_3516:
        /* <DEDUP_REMOVED lines=13> */
.L_x_3518:
[----:B------:R-:W-:Y:S05]  /*c300*/  BSYNC.RECONVERGENT B2 ;  /* 0x0000000000027941 */ /* 0x000fea0003800200 */
.L_x_3517:
        /* <DEDUP_REMOVED lines=42> */
.L_x_3515:
[----:B------:R-:W-:Y:S05]  /*c5b0*/  BSYNC.RECONVERGENT B1 ;  /* 0x0000000000017941 */ /* 0x000fea0003800200 */
.L_x_3514:
[----:B------:R-:W-:Y:S01]  /*c5c0*/  I2FP.F32.U32 R40, R40 ;  /* 0x0000002800287245 */ /* 0x000fe20000201000 */
[----:B------:R-:W-:Y:S01]  /*c5d0*/  BSSY.RECONVERGENT B1, `(.L_x_3519) ;  /* 0x0000052000017945 */ /* 0x000fe20003800200 */
[----:B------:R-:W-:-:S03]  /*c5e0*/  PRMT R54, R18, 0x7632, R54 ;  /* 0x0000763212367816 */ /* 0x000fc60000000036 */
[----:B------:R-:W-:Y:S01]  /*c5f0*/  FFMA.FTZ R59, R40, R77, 1.1641532182693481445e-10 ;  /* 0x2f000000283b7423 */ /* 0x000fe2000001004d */
[----:B------:R-:W-:Y:S01]  /*c600*/  @P1 PRMT R40, R22, 0x7632, R40 ;  /* 0x0000763216281816 */ /* 0x000fe20000000028 */
[----:B------:R-:W-:-:S03]  /*c610*/  IMAD.U32 R54, R54, 0x10000, RZ ;  /* 0x0001000036367824 */ /* 0x000fc600078e00ff */
[----:B------:R-:W-:Y:S01]  /*c620*/  FSETP.GTU.FTZ.AND P4, PT, R59, R46, PT ;  /* 0x0000002e3b00720b */ /* 0x000fe20003f9c000 */
[----:B------:R-:W-:-:S03]  /*c630*/  FMUL.FTZ R54, R54, R45 ;  /* 0x0000002d36367220 */ /* 0x000fc60000410000 */
[----:B------:R-:W-:Y:S02]  /*c640*/  SEL R67, RZ, 0x1, P4 ;  /* 0x00000001ff437807 */ /* 0x000fe40002000000 */
[----:B------:R-:W-:Y:S02]  /*c650*/  FSEL R59, R54, RZ, !P4 ;  /* 0x000000ff363b7208 */ /* 0x000fe40006000000 */
[----:B------:R-:W-:-:S03]  /*c660*/  ISETP.NE.AND P4, PT, R55, 0x1, PT ;  /* 0x000000013700780c */ /* 0x000fc60003f85270 */
[----:B------:R-:W-:Y:S01]  /*c670*/  FADD.FTZ R10, R10, R59 ;  /* 0x0000003b0a0a7221 */ /* 0x000fe20000010000 */
[----:B------:R-:W-:-:S05]  /*c680*/  @P1 SHF.L.U32 R59, R40, 0x10, RZ ;  /* 0x00000010283b1819 */ /* 0x000fca00000006ff */
[----:B------:R-:W-:Y:S01]  /*c690*/  @P1 FADD.FTZ R54, R10, R59 ;  /* 0x0000003b0a361221 */ /* 0x000fe20000010000 */
        /* <DEDUP_REMOVED lines=13> */
.L_x_3521:
        /* <DEDUP_REMOVED lines=13> */
.L_x_3523:
[----:B------:R-:W-:Y:S05]  /*c840*/  BSYNC.RECONVERGENT B2 ;  /* 0x0000000000027941 */ /* 0x000fea0003800200 */
.L_x_3522:
        /* <DEDUP_REMOVED lines=42> */
.L_x_3520:
[----:B------:R-:W-:Y:S05]  /*caf0*/  BSYNC.RECONVERGENT B1 ;  /* 0x0000000000017941 */ /* 0x000fea0003800200 */
.L_x_3519:
        /* <DEDUP_REMOVED lines=21> */
.L_x_3526:
        /* <DEDUP_REMOVED lines=13> */
.L_x_3528:
[----:B------:R-:W-:Y:S05]  /*cd20*/  BSYNC.RECONVERGENT B2 ;  /* 0x0000000000027941 */ /* 0x000fea0003800200 */
.L_x_3527:
        /* <DEDUP_REMOVED lines=42> */
.L_x_3525:
[----:B------:R-:W-:Y:S05]  /*cfd0*/  BSYNC.RECONVERGENT B1 ;  /* 0x0000000000017941 */ /* 0x000fea0003800200 */
.L_x_3524:
[----:B------:R-:W-:Y:S01]  /*cfe0*/  I2FP.F32.U32 R62, R55 ;  /* 0x00000037003e7245 */ /* 0x000fe20000201000 */
[----:B------:R-:W-:Y:S01]  /*cff0*/  IMAD.U32 R59, R19, 0x10000, RZ ;  /* 0x00010000133b7824 */ /* 0x000fe200078e00ff */
[----:B------:R-:W-:Y:S03]  /*d000*/  BSSY.RECONVERGENT B1, `(.L_x_3529) ;  /* 0x0000051000017945 */ /* 0x000fe60003800200 */
[----:B------:R-:W-:Y:S01]  /*d010*/  FFMA.FTZ R55, R62, R77, 1.1641532182693481445e-10 ;  /* 0x2f0000003e377423 */ /* 0x000fe2000001004d */
[----:B------:R-:W-:-:S04]  /*d020*/  FMUL.FTZ R59, R59, R45 ;  /* 0x0000002d3b3b7220 */ /* 0x000fc80000410000 */
[----:B------:R-:W-:Y:S02]  /*d030*/  FSETP.GTU.FTZ.AND P5, PT, R55, R46, PT ;  /* 0x0000002e3700720b */ /* 0x000fe40003fbc000 */
[----:B------:R-:W-:Y:S02]  /*d040*/  @P1 SHF.L.U32 R55, R23, 0x10, RZ ;  /* 0x0000001017371819 */ /* 0x000fe400000006ff */
[----:B------:R-:W-:Y:S02]  /*d050*/  FSEL R59, R59, RZ, !P5 ;  /* 0x000000ff3b3b7208 */ /* 0x000fe40006800000 */
[----:B------:R-:W-:Y:S02]  /*d060*/  SEL R61, RZ, 0x1, P5 ;  /* 0x00000001ff3d7807 */ /* 0x000fe40002800000 */
[----:B------:R-:W-:Y:S01]  /*d070*/  ISETP.NE.AND P5, PT, R58, 0x1, PT ;  /* 0x000000013a00780c */ /* 0x000fe20003fa5270 */
[----:B------:R-:W-:Y:S01]  /*d080*/  FADD.FTZ R10, R10, R59 ;  /* 0x0000003b0a0a7221 */ /* 0x000fe20000010000 */
[----:B------:R-:W-:-:S03]  /*d090*/  IMAD.MOV.U32 R59, RZ, RZ, 0x2 ;  /* 0x00000002ff3b7424 */ /* 0x000fc600078e00ff */
[--C-:B------:R-:W-:Y:S01]  /*d0a0*/  @P1 FADD.FTZ R55, R55, R10.reuse ;  /* 0x0000000a37371221 */ /* 0x100fe20000010000 */
[--C-:B------:R-:W-:Y:S01]  /*d0b0*/  @!P1 IMAD.MOV.U32 R55, RZ, RZ, R10.reuse ;  /* 0x000000ffff379224 */ /* 0x100fe200078e000a */
[----:B------:R-:W-:Y:S02]  /*d0c0*/  PRMT R10, R61, 0x7610, R10 ;  /* 0x000076103d0a7816 */ /* 0x000fe4000000000a */
[----:B------:R-:W-:Y:S02]  /*d0d0*/  MOV R61, R60 ;  /* 0x0000003c003d7202 */ /* 0x000fe40000000f00 */
        /* <DEDUP_REMOVED lines=10> */
.L_x_3531:
        /* <DEDUP_REMOVED lines=13> */
.L_x_3533:
[----:B------:R-:W-:Y:S05]  /*d250*/  BSYNC.RECONVERGENT B2 ;  /* 0x0000000000027941 */ /* 0x000fea0003800200 */
.L_x_3532:
        /* <DEDUP_REMOVED lines=43> */
.L_x_3530:
[----:B------:R-:W-:Y:S05]  /*d510*/  BSYNC.RECONVERGENT B1 ;  /* 0x0000000000017941 */ /* 0x000fea0003800200 */
.L_x_3529:
[----:B------:R-:W-:Y:S01]  /*d520*/  I2FP.F32.U32 R58, R61 ;  /* 0x0000003d003a7245 */ /* 0x000fe20000201000 */
[----:B------:R-:W-:Y:S01]  /*d530*/  IMAD.U32 R43, R43, 0x10000, RZ ;  /* 0x000100002b2b7824 */ /* 0x000fe200078e00ff */
        /* <DEDUP_REMOVED lines=18> */
.L_x_3536:
        /* <DEDUP_REMOVED lines=15> */
.L_x_3538:
[----:B------:R-:W-:Y:S05]  /*d750*/  BSYNC.RECONVERGENT B2 ;  /* 0x0000000000027941 */ /* 0x000fea0003800200 */
.L_x_3537:
        /* <DEDUP_REMOVED lines=40> */
[----:B------:R-:W-:Y:S02]  /*d9e0*/  IMAD.MOV.U32 R60, RZ, RZ, R58 ;  /* 0x000000ffff3c7224 */ /* 0x000fe400078e003a */
[----:B------:R-:W-:Y:S01]  /*d9f0*/  HFMA2 R58, -RZ, RZ, 0, 0 ;  /* 0x00000000ff3a7431 */ /* 0x000fe200000001ff */
[----:B------:R-:W-:-:S07]  /*da00*/  LOP3.LUT R56, R56, UR28, R59, 0x96, !PT ;  /* 0x0000001c38387c12 */ /* 0x000fce000f8e963b */
.L_x_3535:
[----:B------:R-:W-:Y:S05]  /*da10*/  BSYNC.RECONVERGENT B1 ;  /* 0x0000000000017941 */ /* 0x000fea0003800200 */
.L_x_3534:
        /* <DEDUP_REMOVED lines=9> */
[----:B------:R-:W-:-:S04]  /*dab0*/  @P1 PRMT R45, R23, 0x7632, R45 ;  /* 0x00007632172d1816 */ /* 0x000fc8000000002d */
[----:B------:R-:W-:-:S05]  /*dac0*/  FSEL R46, R59, RZ, !P6 ;  /* 0x000000ff3b2e7208 */ /* 0x000fca0007000000 */
[----:B------:R-:W-:Y:S01]  /*dad0*/  FADD.FTZ R43, R43, R46 ;  /* 0x0000002e2b2b7221 */ /* 0x000fe20000010000 */
[----:B------:R-:W-:-:S04]  /*dae0*/  @P1 IMAD.U32 R46, R45, 0x10000, RZ ;  /* 0x000100002d2e1824 */ /* 0x000fc800078e00ff */
[----:B------:R-:W-:Y:S01]  /*daf0*/  @P1 FADD.FTZ R45, R43, R46 ;  /* 0x0000002e2b2d1221 */ /* 0x000fe20000010000 */
[----:B------:R-:W-:Y:S02]  /*db00*/  @!P1 MOV R45, R43 ;  /* 0x0000002b002d9202 */ /* 0x000fe40000000f00 */
[----:B------:R-:W-:Y:S02]  /*db10*/  SEL R46, RZ, 0x1, P6 ;  /* 0x00000001ff2e7807 */ /* 0x000fe40003000000 */
[----:B------:R-:W-:Y:S02]  /*db20*/  F2FP.BF16.F32.PACK_AB R43, RZ, R45 ;  /* 0x0000002dff2b723e */ /* 0x000fe400000010ff */
[----:B------:R-:W-:Y:S02]  /*db30*/  PRMT R11, R46, 0x7610, R11 ;  /* 0x000076102e0b7816 */ /* 0x000fe4000000000b */
[----:B------:R-:W-:Y:S01]  /*db40*/  PRMT R43, R62, 0x5410, R43 ;  /* 0x000054103e2b7816 */ /* 0x000fe2000000002b */
[----:B------:R-:W-:Y:S06]  /*db50*/  BRA `(.L_x_3539) ;  /* 0x0000002800547947 */ /* 0x000fec0003800000 */
.L_x_3458:
[----:B------:R-:W-:Y:S01]  /*db60*/  ISETP.NE.AND P2, PT, R58, 0x1, PT ;  /* 0x000000013a00780c */ /* 0x000fe20003f45270 */
[----:B------:R-:W-:Y:S01]  /*db70*/  BSSY.RECONVERGENT B1, `(.L_x_3540) ;  /* 0x0000047000017945 */ /* 0x000fe20003800200 */
[----:B------:R-:W-:Y:S01]  /*db80*/  IMAD.MOV.U32 R53, RZ, RZ, 0x2 ;  /* 0x00000002ff357424 */ /* 0x000fe200078e00ff */
[----:B------:R-:W-:Y:S01]  /*db90*/  MOV R15, R48 ;  /* 0x00000030000f7202 */ /* 0x000fe20000000f00 */
[----:B0-----:R-:W-:-:S09]  /*dba0*/  IMAD.MOV.U32 R50, RZ, RZ, R60 ;  /* 0x000000ffff327224 */ /* 0x001fd200078e003c */
        /* <DEDUP_REMOVED lines=11> */
.L_x_3542:
        /* <DEDUP_REMOVED lines=13> */
.L_x_3544:
[----:B------:R-:W-:Y:S05]  /*dd30*/  BSYNC.RECONVERGENT B2 ;  /* 0x0000000000027941 */ /* 0x000fea0003800200 */
.L_x_3543:
        /* <DEDUP_REMOVED lines=42> */
.L_x_3541:
[----:B------:R-:W-:Y:S05]  /*dfe0*/  BSYNC.RECONVERGENT B1 ;  /* 0x0000000000017941 */ /* 0x000fea0003800200 */
.L_x_3540:
[----:B------:R-:W-:Y:S01]  /*dff0*/  I2FP.F32.U32 R48, R50 ;  /* 0x0000003200307245 */ /* 0x000fe20000201000 */
[C---:B-----5:R-:W-:Y:S01]  /*e000*/  IMAD.U32 R50, R40.reuse, 0x10000, RZ ;  /* 0x0001000028327824 */ /* 0x060fe200078e00ff */
        /* <DEDUP_REMOVED lines=23> */
.L_x_3547:
        /* <DEDUP_REMOVED lines=13> */
.L_x_3549:
[----:B------:R-:W-:Y:S05]  /*e250*/  BSYNC.RECONVERGENT B2 ;  /* 0x0000000000027941 */ /* 0x000fea0003800200 */
.L_x_3548:
        /* <DEDUP_REMOVED lines=42> */
.L_x_3546:
[----:B------:R-:W-:Y:S05]  /*e500*/  BSYNC.RECONVERGENT B1 ;  /* 0x0000000000017941 */ /* 0x000fea0003800200 */
.L_x_3545:
        /* <DEDUP_REMOVED lines=25> */
.L_x_3552:
        /* <DEDUP_REMOVED lines=13> */
.L_x_3554:
[----:B------:R-:W-:Y:S05]  /*e770*/  BSYNC.RECONVERGENT B2 ;  /* 0x0000000000027941 */ /* 0x000fea0003800200 */
.L_x_3553:
        /* <DEDUP_REMOVED lines=42> */
.L_x_3551:
[----:B------:R-:W-:Y:S05]  /*ea20*/  BSYNC.RECONVERGENT B1 ;  /* 0x0000000000017941 */ /* 0x000fea0003800200 */
.L_x_3550:
[----:B------:R-:W-:Y:S01]  /*ea30*/  I2FP.F32.U32 R40, R40 ;  /* 0x0000002800287245 */ /* 0x000fe20000201000 */
[----:B------:R-:W-:Y:S01]  /*ea40*/  BSSY.RECONVERGENT B1, `(.L_x_3555) ;  /* 0x0000050000017945 */ /* 0x000fe20003800200 */
[----:B------:R-:W-:Y:S02]  /*ea50*/  ISETP.NE.AND P3, PT, R55, 0x1, PT ;  /* 0x000000013700780c */ /* 0x000fe40003f65270 */
[C---:B------:R-:W-:Y:S01]  /*ea60*/  PRMT R54, R41.reuse, 0x7632, R54 ;  /* 0x0000763229367816 */ /* 0x040fe20000000036 */
[----:B------:R-:W-:Y:S01]  /*ea70*/  FFMA.FTZ R53, R40, R77, 1.1641532182693481445e-10 ;  /* 0x2f00000028357423 */ /* 0x000fe2000001004d */
[----:B------:R-:W-:Y:S02]  /*ea80*/  IMAD.U32 R40, R41, 0x10000, RZ ;  /* 0x0001000029287824 */ /* 0x000fe400078e00ff */
[----:B------:R-:W-:Y:S02]  /*ea90*/  IMAD.MOV.U32 R41, RZ, RZ, R60 ;  /* 0x000000ffff297224 */ /* 0x000fe400078e003c */
[----:B------:R-:W-:Y:S01]  /*eaa0*/  FMUL.FTZ R40, R40, R45 ;  /* 0x0000002d28287220 */ /* 0x000fe20000410000 */
[----:B------:R-:W-:-:S02]  /*eab0*/  FSETP.GTU.FTZ.AND P2, PT, R53, R46, PT ;  /* 0x0000002e3500720b */ /* 0x000fc40003f5c000 */
[----:B------:R-:W-:Y:S02]  /*eac0*/  @P1 SHF.L.U32 R53, R21, 0x10, RZ ;  /* 0x0000001015351819 */ /* 0x000fe400000006ff */
        /* <DEDUP_REMOVED lines=15> */
.L_x_3557:
        /* <DEDUP_REMOVED lines=13> */
.L_x_3559:
[----:B------:R-:W-:Y:S05]  /*ec90*/  BSYNC.RECONVERGENT B2 ;  /* 0x0000000000027941 */ /* 0x000fea0003800200 */
.L_x_3558:
        /* <DEDUP_REMOVED lines=42> */
.L_x_3556:
[----:B------:R-:W-:Y:S05]  /*ef40*/  BSYNC.RECONVERGENT B1 ;  /* 0x0000000000017941 */ /* 0x000fea0003800200 */
.L_x_3555:
[----:B------:R-:W-:Y:S01]  /*ef50*/  I2FP.F32.U32 R40, R41 ;  /* 0x0000002900287245 */ /* 0x000fe20000201000 */
[----:B------:R-:W-:Y:S01]  /*ef60*/  IMAD.U32 R54, R54, 0x10000, RZ ;  /* 0x0001000036367824 */ /* 0x000fe200078e00ff */
[----:B------:R-:W-:Y:S01]  /*ef70*/  ISETP.NE.AND P2, PT, R53, 0x1, PT ;  /* 0x000000013500780c */ /* 0x000fe20003f45270 */
[----:B------:R-:W-:Y:S02]  /*ef80*/  BSSY.RECONVERGENT B1, `(.L_x_3560) ;  /* 0x000004e000017945 */ /* 0x000fe40003800200 */
[----:B------:R-:W-:Y:S01]  /*ef90*/  FFMA.FTZ R41, R40, R77, 1.1641532182693481445e-10 ;  /* 0x2f00000028297423 */ /* 0x000fe2000001004d */
[----:B------:R-:W-:Y:S01]  /*efa0*/  FMUL.FTZ R54, R54, R45 ;  /* 0x0000002d36367220 */ /* 0x000fe20000410000 */
[----:B------:R-:W-:-:S03]  /*efb0*/  @P1 PRMT R40, R21, 0x7632, R40 ;  /* 0x0000763215281816 */ /* 0x000fc60000000028 */
[----:B------:R-:W-:Y:S02]  /*efc0*/  FSETP.GTU.FTZ.AND P3, PT, R41, R46, PT ;  /* 0x0000002e2900720b */ /* 0x000fe40003f7c000 */
[----:B------:R-:W-:Y:S01]  /*efd0*/  @P1 SHF.L.U32 R41, R40, 0x10, RZ ;  /* 0x0000001028291819 */ /* 0x000fe200000006ff */
[----:B------:R-:W-:Y:S01]  /*efe0*/  IMAD.MOV.U32 R40, RZ, RZ, R60 ;  /* 0x000000ffff287224 */ /* 0x000fe200078e003c */
        /* <DEDUP_REMOVED lines=15> */
.L_x_3562:
        /* <DEDUP_REMOVED lines=13> */
.L_x_3564:
[----:B------:R-:W-:Y:S05]  /*f1b0*/  BSYNC.RECONVERGENT B2 ;  /* 0x0000000000027941 */ /* 0x000fea0003800200 */
.L_x_3563:
        /* <DEDUP_REMOVED lines=42> */
.L_x_3561:
[----:B------:R-:W-:Y:S05]  /*f460*/  BSYNC.RECONVERGENT B1 ;  /* 0x0000000000017941 */ /* 0x000fea0003800200 */
.L_x_3560:
[----:B------:R-:W-:Y:S01]  /*f470*/  I2FP.F32.U32 R40, R40 ;  /* 0x0000002800287245 */ /* 0x000fe20000201000 */
[----:B------:R-:W-:Y:S01]  /*f480*/  BSSY.RECONVERGENT B1, `(.L_x_3565) ;  /* 0x0000050000017945 */ /* 0x000fe20003800200 */
[----:B------:R-:W-:Y:S01]  /*f490*/  ISETP.NE.AND P3, PT, R54, 0x1, PT ;  /* 0x000000013600780c */ /* 0x000fe20003f65270 */
[----:B------:R-:W-:Y:S02]  /*f4a0*/  IMAD.MOV.U32 R58, RZ, RZ, 0x2 ;  /* 0x00000002ff3a7424 */ /* 0x000fe400078e00ff */
[----:B------:R-:W-:Y:S01]  /*f4b0*/  FFMA.FTZ R53, R40, R77, 1.1641532182693481445e-10 ;  /* 0x2f00000028357423 */ /* 0x000fe2000001004d */
[----:B------:R-:W-:Y:S02]  /*f4c0*/  IMAD.U32 R40, R42, 0x10000, RZ ;  /* 0x000100002a287824 */ /* 0x000fe400078e00ff */
[----:B------:R-:W-:Y:S02]  /*f4d0*/  IMAD.MOV.U32 R55, RZ, RZ, R60 ;  /* 0x000000ffff377224 */ /* 0x000fe400078e003c */
[----:B------:R-:W-:Y:S01]  /*f4e0*/  FMUL.FTZ R40, R40, R45 ;  /* 0x0000002d28287220 */ /* 0x000fe20000410000 */
[----:B------:R-:W-:-:S04]  /*f4f0*/  FSETP.GTU.FTZ.AND P2, PT, R53, R46, PT ;  /* 0x0000002e3500720b */ /* 0x000fc80003f5c000 */
        /* <DEDUP_REMOVED lines=15> */
.L_x_3567:
        /* <DEDUP_REMOVED lines=13> */
.L_x_3569:
[----:B------:R-:W-:Y:S05]  /*f6c0*/  BSYNC.RECONVERGENT B2 ;  /* 0x0000000000027941 */ /* 0x000fea0003800200 */
.L_x_3568:
        /* <DEDUP_REMOVED lines=41> */
[----:B------:R-:W-:Y:S02]  /*f960*/  IMAD.MOV.U32 R15, RZ, RZ, R54 ;  /* 0x000000ffff0f7224 */ /* 0x000fe400078e0036 */
[----:B------:R-:W-:-:S07]  /*f970*/  IMAD.MOV.U32 R58, RZ, RZ, RZ ;  /* 0x000000ffff3a7224 */ /* 0x000fce00078e00ff */
.L_x_3566:
[----:B------:R-:W-:Y:S05]  /*f980*/  BSYNC.RECONVERGENT B1 ;  /* 0x0000000000017941 */ /* 0x000fea0003800200 */
.L_x_3565:
[----:B------:R-:W-:Y:S01]  /*f990*/  I2FP.F32.U32 R54, R55 ;  /* 0x0000003700367245 */ /* 0x000fe20000201000 */
[----:B------:R-:W-:Y:S01]  /*f9a0*/  BSSY.RECONVERGENT B1, `(.L_x_3570) ;  /* 0x000004f000017945 */ /* 0x000fe20003800200 */
[----:B------:R-:W-:Y:S02]  /*f9b0*/  SHF.L.U32 R40, R40, 0x10, RZ ;  /* 0x0000001028287819 */ /* 0x000fe400000006ff */
        /* <DEDUP_REMOVED lines=21> */
.L_x_3572:
        /* <DEDUP_REMOVED lines=13> */
.L_x_3574:
[----:B------:R-:W-:Y:S05]  /*fbe0*/  BSYNC.RECONVERGENT B2 ;  /* 0x0000000000027941 */ /* 0x000fea0003800200 */
.L_x_3573:
        /* <DEDUP_REMOVED lines=40> */
[----:B------:R-:W-:Y:S01]  /*fe70*/  IMAD.MOV.U32 R59, RZ, RZ, RZ ;  /* 0x000000ffff3b7224 */ /* 0x000fe200078e00ff */
[----:B------:R-:W-:-:S07]  /*fe80*/  LOP3.LUT R56, R56, UR28, R61, 0x96, !PT ;  /* 0x0000001c38387c12 */ /* 0x000fce000f8e963d */
.L_x_3571:
[----:B------:R-:W-:Y:S05]  /*fe90*/  BSYNC.RECONVERGENT B1 ;  /* 0x0000000000017941 */ /* 0x000fea0003800200 */
.L_x_3570:
[----:B------:R-:W-:Y:S01]  /*fea0*/  I2FP.F32.U32 R55, R55 ;  /* 0x0000003700377245 */ /* 0x000fe20000201000 */
[----:B------:R-:W-:Y:S01]  /*feb0*/  BSSY.RECONVERGENT B1, `(.L_x_3575) ;  /* 0x0000050000017945 */ /* 0x000fe20003800200 */
[----:B------:R-:W-:Y:S02]  /*fec0*/  ISETP.NE.AND P5, PT, R59, 0x1, PT ;  /* 0x000000013b00780c */ /* 0x000fe40003fa5270 */
[----:B------:R-:W-:Y:S01]  /*fed0*/  PRMT R63, R43, 0x7632, R63 ;  /* 0x000076322b3f7816 */ /* 0x000fe2000000003f */
[----:B------:R-:W-:Y:S01]  /*fee0*/  FFMA.FTZ R58, R55, R77, 1.1641532182693481445e-10 ;  /* 0x2f000000373a7423 */ /* 0x000fe2000001004d */
[----:B------:R-:W-:Y:S02]  /*fef0*/  SHF.L.U32 R55, R43, 0x10, RZ ;  /* 0x000000102b377819 */ /* 0x000fe400000006ff */
[----:B------:R-:W-:Y:S02]  /*ff00*/  MOV R61, R60 ;  /* 0x0000003c003d7202 */ /* 0x000fe40000000f00 */
[----:B------:R-:W-:Y:S01]  /*ff10*/  FSETP.GTU.FTZ.AND P4, PT, R58, R46, PT ;  /* 0x0000002e3a00720b */ /* 0x000fe20003f9c000 */
[----:B------:R-:W-:Y:S01]  /*ff20*/  FMUL.FTZ R55, R55, R45 ;  /* 0x0000002d37377220 */ /* 0x000fe20000410000 */
[----:B------:R-:W-:-:S04]  /*ff30*/  @P1 IMAD.U32 R58, R23, 0x10000, RZ ;  /* 0x00010000173a1824 */ /* 0x000fc800078e00ff */
        /* <DEDUP_REMOVED lines=14> */
.L_x_3577:
        /* <DEDUP_REMOVED lines=13> */
.L_x_3579:
[----:B------:R-:W-:Y:S05]  /*100f0*/  BSYNC.RECONVERGENT B2 ;  /* 0x0000000000027941 */ /* 0x000fea0003800200 */
.L_x_3578:
        /* <DEDUP_REMOVED lines=43> */
.L_x_3576:
[----:B------:R-:W-:Y:S05]  /*103b0*/  BSYNC.RECONVERGENT B1 ;  /* 0x0000000000017941 */ /* 0x000fea0003800200 */
.L_x_3575:
        /* <DEDUP_REMOVED lines=15> */
.L_x_3539:
[----:B------:R-:W0:Y:S01]  /*104b0*/  LDC.64 R62, c[0x0][0x3a8] ;  /* 0x0000ea00ff3e7b82 */ /* 0x000e220000000a00 */
[----:B------:R-:W-:Y:S01]  /*104c0*/  FADD.FTZ R61, RZ, R7 ;  /* 0x00000007ff3d7221 */ /* 0x000fe20000010000 */
[----:B------:R-:W-:Y:S01]  /*104d0*/  SEL R46, RZ, 0x1000000, !P5 ;  /* 0x01000000ff2e7807 */ /* 0x000fe20006800000 */
[----:B------:R-:W1:Y:S01]  /*104e0*/  S2R R65, SR_TID.X ;  /* 0x0000000000417919 */ /* 0x000e620000002100 */
[----:B------:R-:W-:Y:S01]  /*104f0*/  ISETP.NE.AND P6, PT, R71, RZ, PT ;  /* 0x000000ff4700720c */ /* 0x000fe20003fc5270 */
[----:B------:R-:W-:Y:S01]  /*10500*/  FADD.FTZ R64, R61, R8 ;  /* 0x000000083d407221 */ /* 0x000fe20000010000 */
[----:B------:R-:W-:Y:S02]  /*10510*/  ISETP.NE.AND P5, PT, R70, RZ, PT ;  /* 0x000000ff4600720c */ /* 0x000fe40003fa5270 */
[----:B------:R-:W2:Y:S01]  /*10520*/  LDC.64 R70, c[0x0][0x3b0] ;  /* 0x0000ec00ff467b82 */ /* 0x000ea20000000a00 */
[----:B------:R-:W-:Y:S01]  /*10530*/  FADD.FTZ R61, R64, R9 ;  /* 0x00000009403d7221 */ /* 0x000fe20000010000 */
[----:B------:R-:W-:-:S02]  /*10540*/  SEL R59, RZ, 0x10000, !P4 ;  /* 0x00010000ff3b7807 */ /* 0x000fc40006000000 */
[----:B------:R-:W-:Y:S01]  /*10550*/  SEL R66, RZ, 0x100, !P3 ;  /* 0x00000100ff427807 */ /* 0x000fe20005800000 */
[----:B------:R-:W-:Y:S01]  /*10560*/  FADD.FTZ R64, R61, R12 ;  /* 0x0000000c3d407221 */ /* 0x000fe20000010000 */
[----:B------:R-:W-:Y:S02]  /*10570*/  ISETP.NE.AND P4, PT, R69, RZ, PT ;  /* 0x000000ff4500720c */ /* 0x000fe40003f85270 */
[----:B------:R-:W-:Y:S01]  /*10580*/  LOP3.LUT R66, R66, R46, R59, 0xfe, !PT ;  /* 0x0000002e42427212 */ /* 0x000fe200078efe3b */
[----:B------:R-:W-:Y:S01]  /*10590*/  FADD.FTZ R61, R64, R13 ;  /* 0x0000000d403d7221 */ /* 0x000fe20000010000 */
[----:B------:R-:W-:Y:S02]  /*105a0*/  SEL R46, RZ, 0x1000000, !P4 ;  /* 0x01000000ff2e7807 */ /* 0x000fe40006000000 */
[----:B------:R-:W-:Y:S01]  /*105b0*/  ISETP.NE.AND P1, PT, R72, RZ, PT ;  /* 0x000000ff4800720c */ /* 0x000fe20003f25270 */
[----:B------:R-:W-:Y:S01]  /*105c0*/  FADD.FTZ R61, R61, R14 ;  /* 0x0000000e3d3d7221 */ /* 0x000fe20000010000 */
[----:B0-----:R-:W-:-:S04]  /*105d0*/  IMAD.WIDE.U32 R62, R49, 0x10, R62 ;  /* 0x00000010313e7825 */ /* 0x001fc800078e003e */
[----:B------:R-:W-:Y:S01]  /*105e0*/  FADD.FTZ R64, R61, R44 ;  /* 0x0000002c3d407221 */ /* 0x000fe20000010000 */
[----:B------:R-:W-:Y:S01]  /*105f0*/  SEL R61, RZ, 0x1, !P1 ;  /* 0x00000001ff3d7807 */ /* 0x000fe20004800000 */
[----:B------:R0:W-:Y:S01]  /*10600*/  STG.E.128 desc[UR8][R62.64], R40 ;  /* 0x000000283e007986 */ /* 0x0001e2000c101d08 */
[----:B-1----:R-:W-:-:S04]  /*10610*/  LOP3.LUT R65, R65, 0x1f, RZ, 0xc0, !PT ;  /* 0x0000001f41417812 */ /* 0x002fc800078ec0ff */
[----:B------:R-:W-:Y:S01]  /*10620*/  ISETP.NE.AND P1, PT, R65, RZ, PT ;  /* 0x000000ff4100720c */ /* 0x000fe20003f25270 */
[----:B0-----:R-:W-:Y:S01]  /*10630*/  FADD.FTZ R41, R64, R47 ;  /* 0x0000002f40297221 */ /* 0x001fe20000010000 */
[----:B------:R-:W-:Y:S02]  /*10640*/  SEL R43, RZ, 0x10000, !P5 ;  /* 0x00010000ff2b7807 */ /* 0x000fe40006800000 */
[----:B------:R-:W-:Y:S01]  /*10650*/  SEL R42, RZ, 0x100, !P6 ;  /* 0x00000100ff2a7807 */ /* 0x000fe20007000000 */
[----:B------:R-:W-:Y:S01]  /*10660*/  FADD.FTZ R40, R41, R48 ;  /* 0x0000003029287221 */ /* 0x000fe20000010000 */
[----:B------:R-:W-:Y:S02]  /*10670*/  SEL R41, RZ, 0x1, !P2 ;  /* 0x00000001ff297807 */ /* 0x000fe40005000000 */
[----:B------:R-:W-:Y:S01]  /*10680*/  LOP3.LUT R42, R42, R46, R43, 0xfe, !PT ;  /* 0x0000002e2a2a7212 */ /* 0x000fe200078efe2b */
[----:B------:R-:W-:Y:S01]  /*10690*/  FADD.FTZ R43, R40, R51 ;  /* 0x00000033282b7221 */ /* 0x000fe20000010000 */
[----:B------:R-:W-:-:S02]  /*106a0*/  LOP3.LUT R41, R66, R41, RZ, 0xfc, !PT ;  /* 0x0000002942297212 */ /* 0x000fc400078efcff */
[----:B------:R-:W-:Y:S01]  /*106b0*/  LOP3.LUT R40, R42, R61, RZ, 0xfc, !PT ;  /* 0x0000003d2a287212 */ /* 0x000fe200078efcff */
[----:B------:R-:W-:Y:S01]  /*106c0*/  FADD.FTZ R59, R43, R50 ;  /* 0x000000322b3b7221 */ /* 0x000fe20000010000 */
[----:B--2---:R-:W-:-:S04]  /*106d0*/  IMAD.WIDE.U32 R42, R49, 0x8, R70 ;  /* 0x00000008312a7825 */ /* 0x004fc800078e0046 */
        /* <DEDUP_REMOVED lines=26> */
.L_x_3580:
        /* <DEDUP_REMOVED lines=56> */
.L_x_3594:
        /* <DEDUP_REMOVED lines=33> */
[C---:B------:R-:W-:Y:S01]  /*10e10*/  FMUL.FTZ R63, R61.reuse, R63 ;  /* 0x0000003f3d3f7220 */ /* 0x040fe20000410000 */
[C---:B------:R-:W-:Y:S01]  /*10e20*/  FMUL.FTZ R12, R61.reuse, R12 ;  /* 0x0000000c3d0c7220 */ /* 0x040fe20000410000 */
[----:B------:R-:W-:Y:S01]  /*10e30*/  F2FP.BF16.F32.PACK_AB R43, R48, R47 ;  /* 0x0000002f302b723e */ /* 0x000fe200000010ff */
[C---:B------:R-:W-:Y:S01]  /*10e40*/  FMUL.FTZ R47, R61.reuse, R50 ;  /* 0x000000323d2f7220 */ /* 0x040fe20000410000 */
[----:B------:R-:W0:Y:S01]  /*10e50*/  @!P1 LDC.64 R48, c[0x0][0x3c0] ;  /* 0x0000f000ff309b82 */ /* 0x000e220000000a00 */
[----:B------:R-:W-:Y:S01]  /*10e60*/  FMUL.FTZ R45, R61, R13 ;  /* 0x0000000d3d2d7220 */ /* 0x000fe20000410000 */
[----:B------:R-:W-:Y:S01]  /*10e70*/  FFMA.FTZ R40, R41, R93, R36 ;  /* 0x0000005d29287223 */ /* 0x000fe20000010024 */
[----:B------:R-:W-:Y:S01]  /*10e80*/  FFMA.FTZ R13, R46, R92, R37 ;  /* 0x0000005c2e0d7223 */ /* 0x000fe20000010025 */
[----:B------:R-:W-:Y:S01]  /*10e90*/  FFMA.FTZ R41, R63, R91, R38 ;  /* 0x0000005b3f297223 */ /* 0x000fe20000010026 */
[----:B------:R-:W-:Y:S01]  /*10ea0*/  FFMA.FTZ R12, R12, R90, R39 ;  /* 0x0000005a0c0c7223 */ /* 0x000fe20000010027 */
[----:B------:R-:W-:Y:S01]  /*10eb0*/  FMUL.FTZ R64, R61, R64 ;  /* 0x000000403d407220 */ /* 0x000fe20000410000 */
[----:B------:R-:W-:Y:S01]  /*10ec0*/  FFMA.FTZ R42, R45, R89, R32 ;  /* 0x000000592d2a7223 */ /* 0x000fe20000010020 */
[----:B------:R-:W1:Y:S01]  /*10ed0*/  @!P1 LDC.64 R50, c[0x0][0x3c8] ;  /* 0x0000f200ff329b82 */ /* 0x000e620000000a00 */
[----:B------:R-:W-:Y:S01]  /*10ee0*/  F2FP.BF16.F32.PACK_AB R40, R13, R40 ;  /* 0x000000280d28723e */ /* 0x000fe200000010ff */
[----:B------:R-:W-:Y:S01]  /*10ef0*/  FFMA.FTZ R45, R64, R88, R33 ;  /* 0x00000058402d7223 */ /* 0x000fe20000010021 */
[----:B------:R-:W-:Y:S01]  /*10f00*/  F2FP.BF16.F32.PACK_AB R41, R12, R41 ;  /* 0x000000290c29723e */ /* 0x000fe200000010ff */
[C---:B------:R-:W-:Y:S01]  /*10f10*/  FMUL.FTZ R55, R61.reuse, R53 ;  /* 0x000000353d377220 */ /* 0x040fe20000410000 */
[C---:B------:R-:W-:Y:S01]  /*10f20*/  FMUL.FTZ R53, R61.reuse, R62 ;  /* 0x0000003e3d357220 */ /* 0x040fe20000410000 */
[----:B------:R-:W-:Y:S01]  /*10f30*/  FMUL.FTZ R66, R61, R66 ;  /* 0x000000423d427220 */ /* 0x000fe20000410000 */
[----:B------:R-:W-:Y:S01]  /*10f40*/  F2FP.BF16.F32.PACK_AB R42, R45, R42 ;  /* 0x0000002a2d2a723e */ /* 0x000fe200000010ff */
[----:B------:R-:W2:Y:S01]  /*10f50*/  LDC.64 R12, c[0x0][0x380] ;  /* 0x0000e000ff0c7b82 */ /* 0x000ea20000000a00 */
        /* <DEDUP_REMOVED lines=12> */
[----:B0-----:R-:W-:Y:S01]  /*11020*/  @!P1 IMAD.WIDE R48, R0, 0x4, R48 ;  /* 0x0000000400309825 */ /* 0x001fe200078e0230 */
[----:B------:R-:W-:-:S02]  /*11030*/  F2FP.BF16.F32.PACK_AB R47, R66, R47 ;  /* 0x0000002f422f723e */ /* 0x000fc400000010ff */
[----:B------:R-:W-:Y:S01]  /*11040*/  F2FP.BF16.F32.PACK_AB R46, R55, R46 ;  /* 0x0000002e372e723e */ /* 0x000fe200000010ff */
[----:B-1----:R-:W-:Y:S01]  /*11050*/  @!P1 IMAD.WIDE R50, R0, 0x4, R50 ;  /* 0x0000000400329825 */ /* 0x002fe200078e0232 */
[----:B------:R-:W-:Y:S01]  /*11060*/  F2FP.BF16.F32.PACK_AB R45, R52, R45 ;  /* 0x0000002d342d723e */ /* 0x000fe200000010ff */
[----:B------:R0:W-:Y:S01]  /*11070*/  @!P1 STG.E desc[UR8][R48.64], R59 ;  /* 0x0000003b30009986 */ /* 0x0001e2000c101908 */
[----:B------:R-:W-:-:S03]  /*11080*/  F2FP.BF16.F32.PACK_AB R44, R53, R44 ;  /* 0x0000002c352c723e */ /* 0x000fc600000010ff */
[----:B------:R0:W-:Y:S01]  /*11090*/  @!P1 STG.E desc[UR8][R50.64], R61 ;  /* 0x0000003d32009986 */ /* 0x0001e2000c101908 */
[----:B--2---:R-:W-:-:S03]  /*110a0*/  IMAD R0, R12, 0x4, R0 ;  /* 0x000000040c007824 */ /* 0x004fc600078e0200 */
[----:B------:R0:W-:Y:S02]  /*110b0*/  STG.E.128 desc[UR8][R6.64], R40 ;  /* 0x0000002806007986 */ /* 0x0001e4000c101d08 */
[----:B------:R-:W-:Y:S02]  /*110c0*/  ISETP.GE.AND P1, PT, R0, R13, PT ;  /* 0x0000000d0000720c */ /* 0x000fe40003f26270 */
[----:B------:R0:W-:Y:S11]  /*110d0*/  STG.E.128 desc[UR8][R8.64], R44 ;  /* 0x0000002c08007986 */ /* 0x0001f6000c101d08 */
[----:B------:R-:W-:Y:S05]  /*110e0*/  @!P1 BRA `(.L_x_3582) ;  /* 0xfffffef800849947 */ /* 0x000fea000383ffff */
[----:B------:R-:W-:Y:S05]  /*110f0*/  BSYNC B0 ;  /* 0x0000000000007941 */ /* 0x000fea0003800000 */
.L_x_3334:
[----:B------:R-:W-:Y:S05]  /*11100*/  EXIT ;  /* 0x000000000000794d */ /* 0x000fea0003800000 */
.L_x_3581:
[----:B------:R-:W-:Y:S01]  /*11110*/  HFMA2 R66, -RZ, RZ, 0, 5.9604644775390625e-08 ;  /* 0x00000001ff427431 */ /* 0x000fe200000001ff */
[----:B------:R-:W-:Y:S01]  /*11120*/  BSSY B1, `(.L_x_3583) ;  /* 0x0000007000017945 */ /* 0x000fe20003800000 */
[----:B------:R-:W-:Y:S02]  /*11130*/  IMAD.MOV.U32 R65, RZ, RZ, R46 ;  /* 0x000000ffff417224 */ /* 0x000fe400078e002e */
[----:B------:R-:W-:Y:S02]  /*11140*/  IMAD.MOV.U32 R69, RZ, RZ, 0x1f ;  /* 0x0000001fff457424 */ /* 0x000fe400078e00ff */
[----:B------:R-:W-:-:S07]  /*11150*/  IMAD.MOV.U32 R64, RZ, RZ, -0x1 ;  /* 0xffffffffff407424 */ /* 0x000fce00078e00ff */
[----:B01----:R-:W-:Y:S05]  /*11160*/  WARPSYNC.COLLECTIVE R64, `(.L_x_3584) ;  /* 0x0000000040087348 */ /* 0x003fea0003c00000 */
[----:B-1----:R1:W2:Y:S02]  /*11170*/  SHFL.BFLY P2, R63, R65, R66, R69 ;  /* 0x0c000042413f7389 */ /* 0x0022a40000040045 */
[----:B012---:R-:W-:Y:S05]  /*11180*/  ENDCOLLECTIVE ;  /* 0x000000000000791b */ /* 0x007fea0003800000 */
.L_x_3584:
[----:B------:R-:W-:Y:S05]  /*11190*/  BSYNC B1 ;  /* 0x0000000000017941 */ /* 0x000fea0003800000 */
.L_x_3583:
        /* <DEDUP_REMOVED lines=9> */
.L_x_3585:
        /* <DEDUP_REMOVED lines=8> */
.L_x_3586:
[----:B------:R-:W-:Y:S02]  /*112b0*/  IMAD.MOV.U32 R66, RZ, RZ, 0x8 ;  /* 0x00000008ff427424 */ /* 0x000fe400078e00ff */
[----:B------:R-:W-:-:S04]  /*112c0*/  IMAD.MOV.U32 R40, RZ, RZ, R63 ;  /* 0x000000ffff287224 */ /* 0x000fc800078e003f */
[----:B------:R-:W-:-:S05]  /*112d0*/  FADD.FTZ R61, R43, R40 ;  /* 0x000000282b3d7221 */ /* 0x000fca0000010000 */
[----:B------:R-:W-:-:S07]  /*112e0*/  MOV R65, R61 ;  /* 0x0000003d00417202 */ /* 0x000fce0000000f00 */
[----:B------:R-:W-:Y:S05]  /*112f0*/  WARPSYNC.COLLECTIVE R64, `(.L_x_3587) ;  /* 0x0000000040087348 */ /* 0x000fea0003c00000 */
[----:B------:R0:W1:Y:S02]  /*11300*/  SHFL.BFLY P2, R63, R65, R66, R69 ;  /* 0x0c000042413f7389 */ /* 0x0000640000040045 */
[----:B01----:R-:W-:Y:S05]  /*11310*/  ENDCOLLECTIVE ;  /* 0x000000000000791b */ /* 0x003fea0003800000 */
.L_x_3587:
[----:B------:R-:W-:Y:S02]  /*11320*/  IMAD.MOV.U32 R66, RZ, RZ, 0x10 ;  /* 0x00000010ff427424 */ /* 0x000fe400078e00ff */
[----:B------:R-:W-:-:S04]  /*11330*/  IMAD.MOV.U32 R40, RZ, RZ, R63 ;  /* 0x000000ffff287224 */ /* 0x000fc800078e003f */
[----:B------:R-:W-:-:S05]  /*11340*/  FADD.FTZ R62, R61, R40 ;  /* 0x000000283d3e7221 */ /* 0x000fca0000010000 */
[----:B------:R-:W-:-:S07]  /*11350*/  MOV R65, R62 ;  /* 0x0000003e00417202 */ /* 0x000fce0000000f00 */
[----:B------:R-:W-:Y:S05]  /*11360*/  WARPSYNC.COLLECTIVE R64, `(.L_x_3588) ;  /* 0x0000000040087348 */ /* 0x000fea0003c00000 */
[----:B------:R0:W1:Y:S02]  /*11370*/  SHFL.BFLY P2, R63, R65, R66, R69 ;  /* 0x0c000042413f7389 */ /* 0x0000640000040045 */
[----:B01----:R-:W-:Y:S05]  /*11380*/  ENDCOLLECTIVE ;  /* 0x000000000000791b */ /* 0x003fea0003800000 */
.L_x_3588:
        /* <DEDUP_REMOVED lines=40> */
.L_x_3589:
[----:B------:R-:W-:Y:S02]  /*11610*/  IMAD.MOV.U32 R66, RZ, RZ, 0x2 ;  /* 0x00000002ff427424 */ /* 0x000fe400078e00ff */
[----:B------:R-:W-:-:S04]  /*11620*/  IMAD.MOV.U32 R43, RZ, RZ, R63 ;  /* 0x000000ffff2b7224 */ /* 0x000fc800078e003f */
[----:B------:R-:W-:-:S05]  /*11630*/  FADD.FTZ R43, R40, R43 ;  /* 0x0000002b282b7221 */ /* 0x000fca0000010000 */
[----:B------:R-:W-:-:S07]  /*11640*/  MOV R65, R43 ;  /* 0x0000002b00417202 */ /* 0x000fce0000000f00 */
[----:B------:R-:W-:Y:S05]  /*11650*/  WARPSYNC.COLLECTIVE R64, `(.L_x_3590) ;  /* 0x0000000040087348 */ /* 0x000fea0003c00000 */
[----:B------:R0:W1:Y:S02]  /*11660*/  SHFL.BFLY P2, R63, R65, R66, R69 ;  /* 0x0c000042413f7389 */ /* 0x0000640000040045 */
[----:B01----:R-:W-:Y:S05]  /*11670*/  ENDCOLLECTIVE ;  /* 0x000000000000791b */ /* 0x003fea0003800000 */
.L_x_3590:
[----:B------:R-:W-:Y:S02]  /*11680*/  IMAD.MOV.U32 R66, RZ, RZ, 0x4 ;  /* 0x00000004ff427424 */ /* 0x000fe400078e00ff */
[----:B------:R-:W-:-:S04]  /*11690*/  IMAD.MOV.U32 R42, RZ, RZ, R63 ;  /* 0x000000ffff2a7224 */ /* 0x000fc800078e003f */
[----:B------:R-:W-:-:S05]  /*116a0*/  FADD.FTZ R42, R43, R42 ;  /* 0x0000002a2b2a7221 */ /* 0x000fca0000010000 */
[----:B------:R-:W-:-:S07]  /*116b0*/  MOV R65, R42 ;  /* 0x0000002a00417202 */ /* 0x000fce0000000f00 */
[----:B------:R-:W-:Y:S05]  /*116c0*/  WARPSYNC.COLLECTIVE R64, `(.L_x_3591) ;  /* 0x0000000040087348 */ /* 0x000fea0003c00000 */
[----:B------:R0:W1:Y:S02]  /*116d0*/  SHFL.BFLY P2, R63, R65, R66, R69 ;  /* 0x0c000042413f7389 */ /* 0x0000640000040045 */
[----:B01----:R-:W-:Y:S05]  /*116e0*/  ENDCOLLECTIVE ;  /* 0x000000000000791b */ /* 0x003fea0003800000 */
.L_x_3591:
[----:B------:R-:W-:Y:S02]  /*116f0*/  IMAD.MOV.U32 R66, RZ, RZ, 0x8 ;  /* 0x00000008ff427424 */ /* 0x000fe400078e00ff */
[----:B------:R-:W-:-:S04]  /*11700*/  IMAD.MOV.U32 R61, RZ, RZ, R63 ;  /* 0x000000ffff3d7224 */ /* 0x000fc800078e003f */
[----:B------:R-:W-:-:S05]  /*11710*/  FADD.FTZ R61, R42, R61 ;  /* 0x0000003d2a3d7221 */ /* 0x000fca0000010000 */
[----:B------:R-:W-:-:S07]  /*11720*/  MOV R65, R61 ;  /* 0x0000003d00417202 */ /* 0x000fce0000000f00 */
[----:B------:R-:W-:Y:S05]  /*11730*/  WARPSYNC.COLLECTIVE R64, `(.L_x_3592) ;  /* 0x0000000040087348 */ /* 0x000fea0003c00000 */
[----:B------:R0:W1:Y:S02]  /*11740*/  SHFL.BFLY P2, R63, R65, R66, R69 ;  /* 0x0c000042413f7389 */ /* 0x0000640000040045 */
[----:B01----:R-:W-:Y:S05]  /*11750*/  ENDCOLLECTIVE ;  /* 0x000000000000791b */ /* 0x003fea0003800000 */
.L_x_3592:
[----:B------:R-:W-:Y:S02]  /*11760*/  IMAD.MOV.U32 R66, RZ, RZ, 0x10 ;  /* 0x00000010ff427424 */ /* 0x000fe400078e00ff */
[----:B------:R-:W-:-:S04]  /*11770*/  IMAD.MOV.U32 R46, RZ, RZ, R63 ;  /* 0x000000ffff2e7224 */ /* 0x000fc800078e003f */
[----:B------:R-:W-:-:S05]  /*11780*/  FADD.FTZ R46, R61, R46 ;  /* 0x0000002e3d2e7221 */ /* 0x000fca0000010000 */
[----:B------:R-:W-:-:S07]  /*11790*/  MOV R65, R46 ;  /* 0x0000002e00417202 */ /* 0x000fce0000000f00 */
[----:B------:R-:W-:Y:S05]  /*117a0*/  WARPSYNC.COLLECTIVE R64, `(.L_x_3593) ;  /* 0x0000000040087348 */ /* 0x000fea0003c00000 */
[----:B------:R0:W1:Y:S02]  /*117b0*/  SHFL.BFLY P2, R63, R65, R66, R69 ;  /* 0x0c000042413f7389 */ /* 0x0000640000040045 */
[----:B01----:R-:W-:Y:S05]  /*117c0*/  ENDCOLLECTIVE ;  /* 0x000000000000791b */ /* 0x003fea0003800000 */
.L_x_3593:
[----:B------:R-:W-:Y:S05]  /*117d0*/  BRA `(.L_x_3594) ;  /* 0xfffffff400087947 */ /* 0x000fea000383ffff */
.L_x_3595:
        /* <DEDUP_REMOVED lines=10> */
.L_x_12120:


//--------------------- .text._ZN10layer_norm31ln_parallel_residual_fwd_kernelINS_13Kernel_traitsI13__nv_bfloat16S2_fS2_fjLj512ELj1ELj4ELj1ELj16ENS_18Kernel_traits_baseILj512ES2_S2_fS2_fjLj128EEEEELb0ELb0ELb0EEEvNS_9FwdParamsE --------------------------
	.section	.text._ZN10layer_norm31ln_parallel_residual_fwd_kernelINS_13Kernel_traitsI13__nv_bfloat16S2_fS2_fjLj512ELj1ELj4ELj1ELj16ENS_18Kernel_traits_baseILj512ES2_S2_fS2_fjLj128EEEEELb0ELb0ELb0EEEvNS_9FwdParamsE,"ax",@progbits
	.align	128
        .global         _ZN10layer_norm31ln_parallel_residual_fwd_kernelINS_13Kernel_traitsI13__nv_bfloat16S2_fS2_fjLj512ELj1ELj4ELj1ELj16ENS_18Kernel_traits_baseILj512ES2_S2_fS2_fjLj128EEEEELb0ELb0ELb0EEEvNS_9FwdParamsE
        .type           _ZN10layer_norm31ln_parallel_residual_fwd_kernelINS_13Kernel_traitsI13__nv_bfloat16S2_fS2_fjLj512ELj1ELj4ELj1ELj16ENS_18Kernel_traits_baseILj512ES2_S2_fS2_fjLj128EEEEELb0ELb0ELb0EEEvNS_9FwdParamsE,@function
        .size           _ZN10layer_norm31ln_parallel_residual_fwd_kernelINS_13Kernel_traitsI13__nv_bfloat16S2_fS2_fjLj512ELj1ELj4ELj1ELj16ENS_18Kernel_traits_baseILj512ES2_S2_fS2_fjLj128EEEEELb0ELb0ELb0EEEvNS_9FwdParamsE,(.L_x_12121 - _ZN10layer_norm31ln_parallel_residual_fwd_kernelINS_13Kernel_traitsI13__nv_bfloat16S2_fS2_fjLj512ELj1ELj4ELj1ELj16ENS_18Kernel_traits_baseILj512ES2_S2_fS2_fjLj128EEEEELb0ELb0ELb0EEEvNS_9FwdParamsE)
        .other          _ZN10layer_norm31ln_parallel_residual_fwd_kernelINS_13Kernel_traitsI13__nv_bfloat16S2_fS2_fjLj512ELj1ELj4ELj1ELj16ENS_18Kernel_traits_baseILj512ES2_S2_fS2_fjLj128EEEEELb0ELb0ELb0EEEvNS_9FwdParamsE,@"STO_CUDA_ENTRY STV_DEFAULT"
_ZN10layer_norm31ln_parallel_residual_fwd_kernelINS_13Kernel_traitsI13__nv_bfloat16S2_fS2_fjLj512ELj1ELj4ELj1ELj16ENS_18Kernel_traits_baseILj512ES2_S2_fS2_fjLj128EEEEELb0ELb0ELb0EEEvNS_9FwdParamsE:
.text._ZN10layer_norm31ln_parallel_residual_fwd_kernelINS_13Kernel_traitsI13__nv_bfloat16S2_fS2_fjLj512ELj1ELj4ELj1ELj16ENS_18Kernel_traits_baseILj512ES2_S2_fS2_fjLj128EEEEELb0ELb0ELb0EEEvNS_9FwdParamsE:
[----:B------:R-:W-:Y:S01]  /*0000*/  LDC R1, c[0x0][0x37c] ;  /* 0x0000df00ff017b82 */ /* 0x000fe20000000800 */
[----:B------:R-:W0:Y:S07]  /*0010*/  S2R R2, SR_TID.X ;  /* 0x0000000000027919 */ /* 0x000e2e0000002100 */
[----:B------:R-:W1:Y:S01]  /*0020*/  LDC R3, c[0x0][0x388] ;  /* 0x0000e200ff037b82 */ /* 0x000e620000000800 */
[----:B------:R-:W2:Y:S01]  /*0030*/  LDCU.64 UR8, c[0x0][0x438] ;  /* 0x00008700ff0877ac */ /* 0x000ea20008000a00 */
[----:B------:R-:W-:Y:S01]  /*0040*/  BSSY.RECONVERGENT B0, `(.L_x_3596) ;  /* 0x0000090000007945 */ /* 0x000fe20003800200 */
[----:B------:R-:W3:Y:S05]  /*0050*/  LDCU.64 UR6, c[0x0][0x358] ;  /* 0x00006b00ff0677ac */ /* 0x000eea0008000a00 */
[----:B------:R-:W4:Y:S01]  /*0060*/  S2UR UR4, SR_CTAID.X ;  /* 0x00000000000479c3 */ /* 0x000f220000002500 */
        /* <DEDUP_REMOVED lines=9> */
[----:B------:R-:W-:Y:S01]  /*0100*/  LOP3.LUT R3, R3, UR4, RZ, 0xfc, !PT ;  /* 0x0000000403037c12 */ /* 0x000fe2000f8efcff */
[----:B---3--:R-:W-:Y:S06]  /*0110*/  BRA.U UP0, `(.L_x_3597) ;  /* 0x0000000500087547 */ /* 0x008fec000b800000 */
        /* <DEDUP_REMOVED lines=35> */
.L_x_3598:
        /* <DEDUP_REMOVED lines=31> */
.L_x_3597:
        /* <DEDUP_REMOVED lines=22> */
.L_x_3602:
[----:B------:R-:W-:Y:S05]  /*06a0*/  BSYNC.RECONVERGENT B1 ;  /* 0x0000000000017941 */ /* 0x000fea0003800200 */
.L_x_3601:
        /* <DEDUP_REMOVED lines=14> */
.L_x_3600:
        /* <DEDUP_REMOVED lines=27> */
.L_x_3599:
[----:B------:R-:W-:Y:S05]  /*0940*/  BSYNC.RECONVERGENT B0 ;  /* 0x0000000000007941 */ /* 0x000fea0003800200 */
.L_x_3596:
[----:B------:R-:W1:Y:S02]  /*0950*/  LDCU UR4, c[0x0][0x384] ;  /* 0x00007080ff0477ac */ /* 0x000e640008000800 */
[----:B-1----:R-:W-:-:S13]  /*0960*/  ISETP.GE.AND P1, PT, R3, UR4, PT ;  /* 0x0000000403007c0c */ /* 0x002fda000bf26270 */
[----:B------:R-:W-:Y:S05]  /*0970*/  @P1 EXIT ;  /* 0x000000000000194d */ /* 0x000fea0003800000 */
[----:B------:R-:W1:Y:S01]  /*0980*/  LDCU.U8 UR4, c[0x0][0x410] ;  /* 0x00008200ff0477ac */ /* 0x000e620008000000 */
[----:B0---45:R-:W-:Y:S02]  /*0990*/  PRMT R4, R47, 0x7632, R4 ;  /* 0x000076322f047816 */ /* 0x031fe40000000004 */
[----:B------:R-:W-:Y:S01]  /*09a0*/  PRMT R5, R39, 0x7632, R5 ;  /* 0x0000763227057816 */ /* 0x000fe20000000005 */
[----:B------:R-:W0:Y:S01]  /*09b0*/  LDCU UR12, c[0x0][0x388] ;  /* 0x00007100ff0c77ac */ /* 0x000e220008000800 */
[----:B------:R-:W-:Y:S02]  /*09c0*/  PRMT R6, R43, 0x7632, R6 ;  /* 0x000076322b067816 */ /* 0x000fe40000000006 */
[----:B------:R-:W-:Y:S01]  /*09d0*/  PRMT R7, R35, 0x7632, R7 ;  /* 0x0000763223077816 */ /* 0x000fe20000000007 */
[----:B------:R-:W2:Y:S01]  /*09e0*/  LDCU UR5, c[0x0][0x448] ;  /* 0x00008900ff0577ac */ /* 0x000ea20008000800 */
[----:B------:R-:W-:Y:S02]  /*09f0*/  PRMT R8, R46, 0x7632, R8 ;  /* 0x000076322e087816 */ /* 0x000fe40000000008 */
        /* <DEDUP_REMOVED lines=23> */
[----:B-1----:R-:W-:Y:S02]  /*0b70*/  ISETP.NE.AND P2, PT, RZ, UR4, PT ;  /* 0x00000004ff007c0c */ /* 0x002fe4000bf45270 */
[----:B------:R-:W-:Y:S02]  /*0b80*/  PRMT R102, R25, 0x7632, R102 ;  /* 0x0000763219667816 */ /* 0x000fe40000000066 */
[----:B------:R-:W-:Y:S02]  /*0b90*/  PRMT R103, R17, 0x7632, R103 ;  /* 0x0000763211677816 */ /* 0x000fe40000000067 */
[----:B------:R-:W-:Y:S02]  /*0ba0*/  PRMT R104, R28, 0x7632, R104 ;  /* 0x000076321c687816 */ /* 0x000fe40000000068 */
[----:B------:R-:W-:-:S02]  /*0bb0*/  PRMT R105, R20, 0x7632, R105 ;  /* 0x0000763214697816 */ /* 0x000fc40000000069 */
[----:B------:R-:W-:Y:S02]  /*0bc0*/  PRMT R106, R24, 0x7632, R106 ;  /* 0x00007632186a7816 */ /* 0x000fe4000000006a */
[----:B0-234-:R-:W-:-:S07]  /*0bd0*/  PRMT R107, R16, 0x7632, R107 ;  /* 0x00007632106b7816 */ /* 0x01dfce000000006b */
.L_x_3620:
        /* <DEDUP_REMOVED lines=19> */
[----:B------:R0:W5:Y:S04]  /*0d10*/  @P1 LDG.E.128 R52, desc[UR6][R60.64] ;  /* 0x000000063c341981 */ /* 0x000168000c1e1d00 */
[----:B------:R0:W5:Y:S01]  /*0d20*/  @P1 LDG.E.128 R56, desc[UR6][R60.64+0x10] ;  /* 0x000010063c381981 */ /* 0x000162000c1e1d00 */
[----:B------:R-:W-:-:S04]  /*0d30*/  UISETP.NE.U32.AND UP0, UPT, UR8, URZ, UPT ;  /* 0x000000ff0800728c */ /* 0x000fc8000bf05070 */
[----:B------:R-:W-:-:S09]  /*0d40*/  UISETP.NE.AND.EX UP0, UPT, UR9, URZ, UPT, UP0 ;  /* 0x000000ff0900728c */ /* 0x000fd2000bf05300 */
[----:B0-----:R-:W-:Y:S05]  /*0d50*/  BRA.U UP0, `(.L_x_3605) ;  /* 0x0000000100947547 */ /* 0x001fea000b800000 */
[----:B------:R-:W-:-:S04]  /*0d60*/  UISETP.NE.U32.AND UP0, UPT, UR10, URZ, UPT ;  /* 0x000000ff0a00728c */ /* 0x000fc8000bf05070 */
[----:B------:R-:W-:-:S09]  /*0d70*/  UISETP.NE.AND.EX UP0, UPT, UR11, URZ, UPT, UP0 ;  /* 0x000000ff0b00728c */ /* 0x000fd2000bf05300 */
[----:B------:R-:W-:Y:S05]  /*0d80*/  BRA.U UP0, `(.L_x_3606) ;  /* 0x0000000100347547 */ /* 0x000fea000b800000 */
[----:B-----5:R-:W-:Y:S02]  /*0d90*/  PRMT R76, R66, 0x7632, R76 ;  /* 0x00007632424c7816 */ /* 0x020fe4000000004c */
[C---:B------:R-:W-:Y:S02]  /*0da0*/  PRMT R61, R64.reuse, 0x7632, R61 ;  /* 0x00007632403d7816 */ /* 0x040fe4000000003d */
        /* <DEDUP_REMOVED lines=8> */
[----:B------:R-:W-:Y:S02]  /*0e30*/  SHF.L.U32 R63, R63, 0x10, RZ ;  /* 0x000000103f3f7819 */ /* 0x000fe400000006ff */
[----:B------:R-:W-:Y:S01]  /*0e40*/  SHF.L.U32 R67, R77, 0x10, RZ ;  /* 0x000000104d437819 */ /* 0x000fe200000006ff */
[----:B------:R-:W-:Y:S06]  /*0e50*/  BRA `(.L_x_3607) ;  /* 0x0000000400847947 */ /* 0x000fec0003800000 */
.L_x_3606:
[----:B-----5:R-:W-:Y:S01]  /*0e60*/  PRMT R60, R64, 0x7632, R60 ;  /* 0x00007632403c7816 */ /* 0x020fe2000000003c */
[----:B------:R-:W-:Y:S01]  /*0e70*/  IMAD.U32 R77, R66, 0x10000, RZ ;  /* 0x00010000424d7824 */ /* 0x000fe200078e00ff */
[----:B------:R-:W-:Y:S02]  /*0e80*/  SHF.L.U32 R61, R64, 0x10, RZ ;  /* 0x00000010403d7819 */ /* 0x000fe400000006ff */
[----:B------:R-:W-:Y:S02]  /*0e90*/  PRMT R62, R65, 0x7632, R62 ;  /* 0x00007632413e7816 */ /* 0x000fe4000000003e */
[----:B------:R-:W-:Y:S02]  /*0ea0*/  PRMT R63, R66, 0x7632, R63 ;  /* 0x00007632423f7816 */ /* 0x000fe4000000003f */
[----:B------:R-:W-:Y:S02]  /*0eb0*/  PRMT R64, R67, 0x7632, R64 ;  /* 0x0000763243407816 */ /* 0x000fe40000000040 */
        /* <DEDUP_REMOVED lines=12> */
[----:B------:R-:W-:Y:S01]  /*0f80*/  FADD.FTZ R65, R57, R80 ;  /* 0x0000005039417221 */ /* 0x000fe20000010000 */
[----:B------:R-:W-:Y:S01]  /*0f90*/  FADD.FTZ R67, R59, R82 ;  /* 0x000000523b437221 */ /* 0x000fe20000010000 */
[----:B------:R-:W-:Y:S06]  /*0fa0*/  BRA `(.L_x_3607) ;  /* 0x0000000400307947 */ /* 0x000fec0003800000 */
.L_x_3605:
        /* <DEDUP_REMOVED lines=8> */
[----:B------:R-:W-:Y:S02]  /*1030*/  SHF.L.U32 R65, R65, 0x10, RZ ;  /* 0x0000001041417819 */ /* 0x000fe400000006ff */
        /* <DEDUP_REMOVED lines=10> */
[----:B------:R-:W-:Y:S01]  /*10e0*/  PRMT R63, R49, 0x7632, R63 ;  /* 0x00007632313f7816 */ /* 0x000fe2000000003f */
[----:B------:R-:W-:Y:S01]  /*10f0*/  IMAD.U32 R81, R81, 0x10000, RZ ;  /* 0x0001000051517824 */ /* 0x000fe200078e00ff */
[----:B------:R-:W-:-:S02]  /*1100*/  PRMT R65, R50, 0x7632, R65 ;  /* 0x0000763232417816 */ /* 0x000fc40000000041 */
[C---:B------:R-:W-:Y:S02]  /*1110*/  PRMT R66, R51.reuse, 0x7632, R66 ;  /* 0x0000763233427816 */ /* 0x040fe40000000042 */
        /* <DEDUP_REMOVED lines=12> */
[----:B------:R-:W-:Y:S06]  /*11e0*/  BRA `(.L_x_3607) ;  /* 0x0000000000a07947 */ /* 0x000fec0003800000 */
.L_x_3608:
[C---:B-----5:R-:W-:Y:S01]  /*11f0*/  PRMT R76, R64.reuse, 0x7632, R76 ;  /* 0x00007632404c7816 */ /* 0x060fe2000000004c */
[----:B------:R-:W-:Y:S01]  /*1200*/  IMAD.U32 R83, R67, 0x10000, RZ ;  /* 0x0001000043537824 */ /* 0x000fe200078e00ff */
[----:B------:R-:W-:Y:S02]  /*1210*/  SHF.L.U32 R64, R64, 0x10, RZ ;  /* 0x0000001040407819 */ /* 0x000fe400000006ff */
[----:B------:R-:W-:Y:S02]  /*1220*/  SHF.L.U32 R60, R65, 0x10, RZ ;  /* 0x00000010413c7819 */ /* 0x000fe400000006ff */
[----:B------:R-:W-:Y:S02]  /*1230*/  SHF.L.U32 R61, R48, 0x10, RZ ;  /* 0x00000010303d7819 */ /* 0x000fe400000006ff */
[----:B------:R-:W-:Y:S02]  /*1240*/  SHF.L.U32 R63, R49, 0x10, RZ ;  /* 0x00000010313f7819 */ /* 0x000fe400000006ff */
        /* <DEDUP_REMOVED lines=10> */
[----:B------:R-:W-:-:S02]  /*12f0*/  PRMT R62, R50, 0x7632, R62 ;  /* 0x00007632323e7816 */ /* 0x000fc4000000003e */
[C---:B------:R-:W-:Y:S02]  /*1300*/  PRMT R63, R51.reuse, 0x7632, R63 ;  /* 0x00007632333f7816 */ /* 0x040fe4000000003f */
        /* <DEDUP_REMOVED lines=19> */
[----:B------:R-:W-:Y:S01]  /*1440*/  FADD.FTZ R63, R55, R78 ;  /* 0x0000004e373f7221 */ /* 0x000fe20000010000 */
[----:B------:R-:W-:Y:S01]  /*1450*/  FADD.FTZ R65, R57, R80 ;  /* 0x0000005039417221 */ /* 0x000fe20000010000 */
[----:B------:R-:W-:-:S07]  /*1460*/  FADD.FTZ R67, R59, R82 ;  /* 0x000000523b437221 */ /* 0x000fce0000010000 */
.L_x_3607:
[----:B------:R-:W0:Y:S01]  /*1470*/  LDC.64 R76, c[0x0][0x3a8] ;  /* 0x0000ea00ff4c7b82 */ /* 0x000e220000000a00 */
[C---:B------:R-:W-:Y:S01]  /*1480*/  IADD3 R79, PT, PT, R109.reuse, 0x20, RZ ;  /* 0x000000206d4f7810 */ /* 0x040fe20007ffe0ff */
[----:B0-----:R-:W-:-:S05]  /*1490*/  IMAD.WIDE.U32 R76, R109, 0x20, R76 ;  /* 0x000000206d4c7825 */ /* 0x001fca00078e004c */
[----:B------:R0:W-:Y:S04]  /*14a0*/  STG.E.128 desc[UR6][R76.64], R60 ;  /* 0x0000003c4c007986 */ /* 0x0001e8000c101d06 */
[----:B------:R0:W-:Y:S02]  /*14b0*/  STG.E.128 desc[UR6][R76.64+0x10], R64 ;  /* 0x000010404c007986 */ /* 0x0001e4000c101d06 */
.L_x_3604:
[----:B------:R-:W-:Y:S05]  /*14c0*/  BSYNC.RECONVERGENT B0 ;  /* 0x0000000000007941 */ /* 0x000fea0003800200 */
.L_x_3603:
[----:B------:R-:W-:Y:S01]  /*14d0*/  ISETP.GE.U32.AND P3, PT, R0, 0x40, PT ;  /* 0x000000400000780c */ /* 0x000fe20003f66070 */
[----:B------:R-:W-:-:S12]  /*14e0*/  BSSY.RECONVERGENT B0, `(.L_x_3609) ;  /* 0x0000082000007945 */ /* 0x000fd80003800200 */
[----:B------:R-:W-:Y:S05]  /*14f0*/  @!P3 BRA `(.L_x_3610) ;  /* 0x000000080000b947 */ /* 0x000fea0003800000 */
[----:B------:R-:W-:Y:S01]  /*1500*/  ISETP.NE.U32.AND P0, PT, RZ, UR8, PT ;  /* 0x00000008ff007c0c */ /* 0x000fe2000bf05070 */
[----:B------:R-:W1:Y:S01]  /*1510*/  LDC.64 R72, c[0x0][0x390] ;  /* 0x0000e400ff487b82 */ /* 0x000e620000000a00 */
[----:B------:R-:W-:Y:S02]  /*1520*/  ISETP.NE.U32.AND P1, PT, RZ, UR10, PT ;  /* 0x0000000aff007c0c */ /* 0x000fe4000bf25070 */
[----:B------:R-:W-:Y:S02]  /*1530*/  ISETP.NE.AND.EX P0, PT, RZ, UR9, PT, P0 ;  /* 0x00000009ff007c0c */ /* 0x000fe4000bf05300 */
[----:B------:R-:W-:-:S11]  /*1540*/  ISETP.NE.AND.EX P1, PT, RZ, UR11, PT, P1 ;  /* 0x0000000bff007c0c */ /* 0x000fd6000bf25310 */
[----:B------:R-:W2:Y:S08]  /*1550*/  @P0 LDC.64 R70, c[0x0][0x398] ;  /* 0x0000e600ff460b82 */ /* 0x000eb00000000a00 */
[----:B------:R-:W3:Y:S01]  /*1560*/  @P1 LDC.64 R68, c[0x0][0x3a0] ;  /* 0x0000e800ff441b82 */ /* 0x000ee20000000a00 */
[----:B-1----:R-:W-:-:S06]  /*1570*/  IMAD.WIDE.U32 R72, R79, 0x10, R72 ;  /* 0x000000104f487825 */ /* 0x002fcc00078e0048 */
[----:B------:R-:W5:Y:S01]  /*1580*/  LDG.E.128 R72, desc[UR6][R72.64] ;  /* 0x0000000648487981 */ /* 0x000f62000c1e1d00 */
[----:B--2---:R-:W-:-:S05]  /*1590*/  @P0 IMAD.WIDE.U32 R70, R79, 0x10, R70 ;  /* 0x000000104f460825 */ /* 0x004fca00078e0046 */
[----:B------:R1:W5:Y:S01]  /*15a0*/  @P0 LDG.E.128 R48, desc[UR6][R70.64] ;  /* 0x0000000646300981 */ /* 0x000362000c1e1d00 */
[----:B---3--:R-:W-:-:S05]  /*15b0*/  @P1 IMAD.WIDE.U32 R68, R79, 0x20, R68 ;  /* 0x000000204f441825 */ /* 0x008fca00078e0044 */
[----:B------:R1:W5:Y:S04]  /*15c0*/  @P1 LDG.E.128 R52, desc[UR6][R68.64] ;  /* 0x0000000644341981 */ /* 0x000368000c1e1d00 */
[----:B------:R1:W5:Y:S01]  /*15d0*/  @P1 LDG.E.128 R56, desc[UR6][R68.64+0x10] ;  /* 0x0000100644381981 */ /* 0x000362000c1e1d00 */
[----:B------:R-:W-:Y:S05]  /*15e0*/  @!P0 BRA `(.L_x_3611) ;  /* 0x00000004002c8947 */ /* 0x000fea0003800000 */
[----:B------:R-:W-:Y:S05]  /*15f0*/  @!P1 BRA `(.L_x_3612) ;  /* 0x0000000000a49947 */ /* 0x000fea0003800000 */
[----:B0----5:R-:W-:Y:S01]  /*1600*/  PRMT R76, R74, 0x7632, R76 ;  /* 0x000076324a4c7816 */ /* 0x021fe2000000004c */
[----:B------:R-:W-:Y:S01]  /*1610*/  IMAD.U32 R77, R50, 0x10000, RZ ;  /* 0x00010000324d7824 */ /* 0x000fe200078e00ff */
[----:B-1----:R-:W-:Y:S02]  /*1620*/  PRMT R68, R72, 0x7632, R68 ;  /* 0x0000763248447816 */ /* 0x002fe40000000044 */
[----:B------:R-:W-:Y:S02]  /*1630*/  SHF.L.U32 R74, R74, 0x10, RZ ;  /* 0x000000104a4a7819 */ /* 0x000fe400000006ff */
[----:B------:R-:W-:Y:S02]  /*1640*/  SHF.L.U32 R72, R72, 0x10, RZ ;  /* 0x0000001048487819 */ /* 0x000fe400000006ff */
[----:B------:R-:W-:Y:S01]  /*1650*/  SHF.L.U32 R71, R48, 0x10, RZ ;  /* 0x0000001030477819 */ /* 0x000fe200000006ff */
[----:B------:R-:W-:Y:S01]  /*1660*/  FADD.FTZ R77, R77, R74 ;  /* 0x0000004a4d4d7221 */ /* 0x000fe20000010000 */
[C---:B------:R-:W-:Y:S01]  /*1670*/  PRMT R70, R73.reuse, 0x7632, R70 ;  /* 0x0000763249467816 */ /* 0x040fe20000000046 */
[----:B------:R-:W-:Y:S01]  /*1680*/  IMAD.U32 R73, R73, 0x10000, RZ ;  /* 0x0001000049497824 */ /* 0x000fe200078e00ff */
[----:B------:R-:W-:Y:S01]  /*1690*/  SHF.L.U32 R82, R49, 0x10, RZ ;  /* 0x0000001031527819 */ /* 0x000fe200000006ff */
[----:B------:R-:W-:Y:S01]  /*16a0*/  FADD.FTZ R71, R71, R72 ;  /* 0x0000004847477221 */ /* 0x000fe20000010000 */
[----:B------:R-:W-:-:S02]  /*16b0*/  PRMT R74, R50, 0x7632, R74 ;  /* 0x00007632324a7816 */ /* 0x000fc4000000004a */
[----:B------:R-:W-:Y:S01]  /*16c0*/  PRMT R72, R49, 0x7632, R72 ;  /* 0x0000763231487816 */ /* 0x000fe20000000048 */
[----:B------:R-:W-:Y:S01]  /*16d0*/  FADD.FTZ R73, R82, R73 ;  /* 0x0000004952497221 */ /* 0x000fe20000010000 */
[----:B------:R-:W-:Y:S01]  /*16e0*/  PRMT R78, R75, 0x7632, R78 ;  /* 0x000076324b4e7816 */ /* 0x000fe2000000004e */
[----:B------:R-:W-:Y:S01]  /*16f0*/  IMAD.U32 R81, R74, 0x10000, RZ ;  /* 0x000100004a517824 */ /* 0x000fe200078e00ff */
[----:B------:R-:W-:Y:S02]  /*1700*/  PRMT R69, R48, 0x7632, R69 ;  /* 0x0000763230457816 */ /* 0x000fe40000000045 */
[----:B------:R-:W-:Y:S02]  /*1710*/  PRMT R82, R51, 0x7632, R82 ;  /* 0x0000763233527816 */ /* 0x000fe40000000052 */
[----:B------:R-:W-:Y:S01]  /*1720*/  SHF.L.U32 R80, R75, 0x10, RZ ;  /* 0x000000104b507819 */ /* 0x000fe200000006ff */
[----:B------:R-:W-:Y:S01]  /*1730*/  IMAD.U32 R69, R69, 0x10000, RZ ;  /* 0x0001000045457824 */ /* 0x000fe200078e00ff */
        /* <DEDUP_REMOVED lines=20> */
[----:B------:R-:W-:Y:S06]  /*1880*/  BRA `(.L_x_3613) ;  /* 0x00000004000c7947 */ /* 0x000fec0003800000 */
.L_x_3612:
[C---:B0----5:R-:W-:Y:S01]  /*1890*/  PRMT R76, R72.reuse, 0x7632, R76 ;  /* 0x00007632484c7816 */ /* 0x061fe2000000004c */
[C---:B-1----:R-:W-:Y:S01]  /*18a0*/  IMAD.U32 R70, R73.reuse, 0x10000, RZ ;  /* 0x0001000049467824 */ /* 0x042fe200078e00ff */
[----:B------:R-:W-:Y:S02]  /*18b0*/  SHF.L.U32 R68, R72, 0x10, RZ ;  /* 0x0000001048447819 */ /* 0x000fe400000006ff */
        /* <DEDUP_REMOVED lines=12> */
[----:B------:R-:W-:Y:S01]  /*1980*/  PRMT R73, R50, 0x7632, R73 ;  /* 0x0000763232497816 */ /* 0x000fe20000000049 */
[----:B------:R-:W-:Y:S01]  /*1990*/  IMAD.U32 R69, R69, 0x10000, RZ ;  /* 0x0001000045457824 */ /* 0x000fe200078e00ff */
[----:B------:R-:W-:Y:S02]  /*19a0*/  PRMT R74, R51, 0x7632, R74 ;  /* 0x00007632334a7816 */ /* 0x000fe4000000004a */
[----:B------:R-:W-:Y:S01]  /*19b0*/  SHF.L.U32 R82, R75, 0x10, RZ ;  /* 0x000000104b527819 */ /* 0x000fe200000006ff */
[----:B------:R-:W-:Y:S01]  /*19c0*/  IMAD.U32 R73, R73, 0x10000, RZ ;  /* 0x0001000049497824 */ /* 0x000fe200078e00ff */
[----:B------:R-:W-:Y:S02]  /*19d0*/  SHF.L.U32 R83, R51, 0x10, RZ ;  /* 0x0000001033537819 */ /* 0x000fe400000006ff */
        /* <DEDUP_REMOVED lines=9> */
[----:B------:R-:W-:-:S03]  /*1a70*/  FADD.FTZ R73, R80, R73 ;  /* 0x0000004950497221 */ /* 0x000fc60000010000 */
[----:B------:R-:W-:Y:S01]  /*1a80*/  FADD.FTZ R75, R96, R75 ;  /* 0x0000004b604b7221 */ /* 0x000fe20000010000 */
[----:B------:R-:W-:Y:S06]  /*1a90*/  BRA `(.L_x_3613) ;  /* 0x0000000000887947 */ /* 0x000fec0003800000 */
.L_x_3611:
[----:B------:R-:W-:Y:S05]  /*1aa0*/  @!P1 BRA `(.L_x_3614) ;  /* 0x0000000000549947 */ /* 0x000fea0003800000 */
[C---:B-1---5:R-:W-:Y:S02]  /*1ab0*/  PRMT R68, R72.reuse, 0x7632, R68 ;  /* 0x0000763248447816 */ /* 0x062fe40000000044 */
[----:B------:R-:W-:Y:S02]  /*1ac0*/  SHF.L.U32 R69, R72, 0x10, RZ ;  /* 0x0000001048457819 */ /* 0x000fe400000006ff */
[C---:B------:R-:W-:Y:S01]  /*1ad0*/  PRMT R70, R73.reuse, 0x7632, R70 ;  /* 0x0000763249467816 */ /* 0x040fe20000000046 */
[----:B------:R-:W-:Y:S01]  /*1ae0*/  IMAD.U32 R73, R73, 0x10000, RZ ;  /* 0x0001000049497824 */ /* 0x000fe200078e00ff */
[----:B------:R-:W-:Y:S02]  /*1af0*/  PRMT R71, R74, 0x7632, R71 ;  /* 0x000076324a477816 */ /* 0x000fe40000000047 */
[C---:B------:R-:W-:Y:S01]  /*1b00*/  PRMT R72, R75.reuse, 0x7632, R72 ;  /* 0x000076324b487816 */ /* 0x040fe20000000048 */
[----:B------:R-:W-:Y:S01]  /*1b10*/  IMAD.U32 R78, R70, 0x10000, RZ ;  /* 0x00010000464e7824 */ /* 0x000fe200078e00ff */
[----:B------:R-:W-:Y:S01]  /*1b20*/  SHF.L.U32 R75, R75, 0x10, RZ ;  /* 0x000000104b4b7819 */ /* 0x000fe200000006ff */
[----:B------:R-:W-:Y:S01]  /*1b30*/  FADD.FTZ R70, R54, R73 ;  /* 0x0000004936467221 */ /* 0x000fe20000010000 */
[----:B0-----:R-:W-:-:S02]  /*1b40*/  SHF.L.U32 R77, R74, 0x10, RZ ;  /* 0x000000104a4d7819 */ /* 0x001fc400000006ff */
        /* <DEDUP_REMOVED lines=10> */
[----:B------:R-:W-:Y:S06]  /*1bf0*/  BRA `(.L_x_3613) ;  /* 0x0000000000307947 */ /* 0x000fec0003800000 */
.L_x_3614:
[C---:B-1---5:R-:W-:Y:S01]  /*1c00*/  PRMT R71, R73.reuse, 0x7632, R71 ;  /* 0x0000763249477816 */ /* 0x062fe20000000047 */
[----:B------:R-:W-:Y:S01]  /*1c10*/  IMAD.U32 R70, R73, 0x10000, RZ ;  /* 0x0001000049467824 */ /* 0x000fe200078e00ff */
[----:B------:R-:W-:Y:S02]  /*1c20*/  PRMT R69, R72, 0x7632, R69 ;  /* 0x0000763248457816 */ /* 0x000fe40000000045 */
[----:B0-----:R-:W-:Y:S01]  /*1c30*/  PRMT R76, R74, 0x7632, R76 ;  /* 0x000076324a4c7816 */ /* 0x001fe2000000004c */
        /* <DEDUP_REMOVED lines=8> */
.L_x_3613:
[----:B------:R-:W0:Y:S02]  /*1cc0*/  LDC.64 R76, c[0x0][0x3a8] ;  /* 0x0000ea00ff4c7b82 */ /* 0x000e240000000a00 */
[----:B0-----:R-:W-:-:S05]  /*1cd0*/  IMAD.WIDE.U32 R76, R79, 0x20, R76 ;  /* 0x000000204f4c7825 */ /* 0x001fca00078e004c */
[----:B------:R1:W-:Y:S04]  /*1ce0*/  STG.E.128 desc[UR6][R76.64], R68 ;  /* 0x000000444c007986 */ /* 0x0003e8000c101d06 */
[----:B------:R1:W-:Y:S02]  /*1cf0*/  STG.E.128 desc[UR6][R76.64+0x10], R72 ;  /* 0x000010484c007986 */ /* 0x0003e4000c101d06 */
.L_x_3610:
[----:B------:R-:W-:Y:S05]  /*1d00*/  BSYNC.RECONVERGENT B0 ;  /* 0x0000000000007941 */ /* 0x000fea0003800200 */
.L_x_3609:
        /* <DEDUP_REMOVED lines=76> */
.L_x_3632:
        /* <DEDUP_REMOVED lines=19> */
[C---:B------:R-:W-:Y:S01]  /*2300*/  FMUL.FTZ R110, R111.reuse, R76 ;  /* 0x0000004c6f6e7220 */ /* 0x040fe20000410000 */
        /* <DEDUP_REMOVED lines=11> */
[C---:B------:R-:W-:Y:S01]  /*23c0*/  FFMA.FTZ R115, R76.reuse, R115, R77 ;  /* 0x000000734c737223 */ /* 0x040fe2000001004d */
[----:B------:R-:W-:Y:S01]  /*23d0*/  SHF.L.U32 R79, R91, 0x10, RZ ;  /* 0x000000105b4f7819 */ /* 0x000fe200000006ff */
[----:B------:R-:W-:Y:S01]  /*23e0*/  FFMA.FTZ R113, R76, R113, R78 ;  /* 0x000000714c717223 */ /* 0x000fe2000001004e */
[----:B------:R-:W-:Y:S01]  /*23f0*/  SHF.L.U32 R99, R89, 0x10, RZ ;  /* 0x0000001059637819 */ /* 0x000fe200000006ff */
[--C-:B------:R-:W-:Y:S01]  /*2400*/  FADD.FTZ R76, R62, -R108.reuse ;  /* 0x8000006c3e4c7221 */ /* 0x100fe20000010000 */
[----:B0-----:R-:W-:Y:S01]  /*2410*/  SHF.L.U32 R82, R88, 0x10, RZ ;  /* 0x0000001058527819 */ /* 0x001fe200000006ff */
[----:B------:R-:W-:Y:S01]  /*2420*/  FFMA.FTZ R110, R110, R81, R83 ;  /* 0x000000516e6e7223 */ /* 0x000fe20000010053 */
[C---:B------:R-:W-:Y:S01]  /*2430*/  FFMA.FTZ R79, R80.reuse, R79, R97 ;  /* 0x0000004f504f7223 */ /* 0x040fe20000010061 */
[----:B------:R-:W-:Y:S01]  /*2440*/  SHF.L.U32 R77, R17, 0x10, RZ ;  /* 0x00000010114d7819 */ /* 0x000fe200000006ff */
[----:B------:R-:W-:Y:S01]  /*2450*/  FADD.FTZ R78, R65, -R108 ;  /* 0x8000006c414e7221 */ /* 0x000fe20000010000 */
[----:B------:R-:W-:Y:S01]  /*2460*/  FFMA.FTZ R83, R80, R99, R82 ;  /* 0x0000006350537223 */ /* 0x000fe20000010052 */
[----:B------:R-:W-:Y:S01]  /*2470*/  SHF.L.U32 R81, R25, 0x10, RZ ;  /* 0x0000001019517819 */ /* 0x000fe200000006ff */
[----:B------:R-:W-:Y:S01]  /*2480*/  FMUL.FTZ R80, R111, R76 ;  /* 0x0000004c6f507220 */ /* 0x000fe20000410000 */
[----:B------:R-:W-:Y:S01]  /*2490*/  SHF.L.U32 R97, R21, 0x10, RZ ;  /* 0x0000001015617819 */ /* 0x000fe200000006ff */
[----:B------:R-:W-:Y:S01]  /*24a0*/  FMUL.FTZ R82, R111, R78 ;  /* 0x0000004e6f527220 */ /* 0x000fe20000410000 */
[----:B------:R-:W-:Y:S01]  /*24b0*/  SHF.L.U32 R96, R29, 0x10, RZ ;  /* 0x000000101d607819 */ /* 0x000fe200000006ff */
[----:B------:R-:W-:Y:S01]  /*24c0*/  FFMA.FTZ R76, R80, R77, R81 ;  /* 0x0000004d504c7223 */ /* 0x000fe20000010051 */
[----:B------:R-:W-:Y:S01]  /*24d0*/  SHF.L.U32 R99, R95, 0x10, RZ ;  /* 0x000000105f637819 */ /* 0x000fe200000006ff */
[----:B------:R-:W-:Y:S01]  /*24e0*/  IMAD.U32 R98, R92, 0x10000, RZ ;  /* 0x000100005c627824 */ /* 0x000fe200078e00ff */
[----:B------:R-:W-:Y:S01]  /*24f0*/  SHF.L.U32 R117, R94, 0x10, RZ ;  /* 0x000000105e757819 */ /* 0x000fe200000006ff */
[----:B------:R-:W-:Y:S01]  /*2500*/  FFMA.FTZ R80, R80, R97, R96 ;  /* 0x0000006150507223 */ /* 0x000fe20000010060 */
        /* <DEDUP_REMOVED lines=16> */
[----:B------:R-:W-:Y:S02]  /*2610*/  IMAD.U32 R99, R24, 0x10000, RZ ;  /* 0x0001000018637824 */ /* 0x000fe400078e00ff */
[----:B------:R-:W-:Y:S01]  /*2620*/  FADD.FTZ R118, R61, -R108 ;  /* 0x8000006c3d767221 */ /* 0x000fe20000010000 */
[----:B------:R-:W-:Y:S01]  /*2630*/  SHF.L.U32 R119, R106, 0x10, RZ ;  /* 0x000000106a777819 */ /* 0x000fe200000006ff */
[C---:B------:R-:W-:Y:S01]  /*2640*/  FFMA.FTZ R112, R96.reuse, R117, R112 ;  /* 0x0000007560707223 */ /* 0x040fe20000010070 */
[----:B------:R-:W-:Y:S01]  /*2650*/  FFMA.FTZ R114, R96, R97, R99 ;  /* 0x0000006160727223 */ /* 0x000fe20000010063 */
[----:B------:R-:W-:Y:S01]  /*2660*/  SHF.L.U32 R117, R107, 0x10, RZ ;  /* 0x000000106b757819 */ /* 0x000fe200000006ff */
[----:B------:R-:W0:Y:S01]  /*2670*/  LDC.64 R96, c[0x0][0x428] ;  /* 0x00010a00ff607b82 */ /* 0x000e220000000a00 */
[----:B------:R-:W-:Y:S01]  /*2680*/  FMUL.FTZ R118, R111, R118 ;  /* 0x000000766f767220 */ /* 0x000fe20000410000 */
        /* <DEDUP_REMOVED lines=18> */
.L_x_3617:
[----:B------:R-:W-:Y:S05]  /*27b0*/  BSYNC.RECONVERGENT B0 ;  /* 0x0000000000007941 */ /* 0x000fea0003800200 */
.L_x_3616:
[----:B------:R-:W-:Y:S04]  /*27c0*/  BSSY.RECONVERGENT B0, `(.L_x_3618) ;  /* 0x0000050000007945 */ /* 0x000fe80003800200 */
[----:B------:R-:W-:Y:S05]  /*27d0*/  @!P3 BRA `(.L_x_3619) ;  /* 0x000000040038b947 */ /* 0x000fea0003800000 */
[--C-:B-12---:R-:W-:Y:S01]  /*27e0*/  FADD.FTZ R76, R68, -R108.reuse ;  /* 0x8000006c444c7221 */ /* 0x106fe20000010000 */
[----:B------:R-:W-:Y:S01]  /*27f0*/  SHF.L.U32 R78, R32, 0x10, RZ ;  /* 0x00000010204e7819 */ /* 0x000fe200000006ff */
[----:B------:R-:W-:Y:S01]  /*2800*/  FADD.FTZ R98, R70, -R108 ;  /* 0x8000006c46627221 */ /* 0x000fe20000010000 */
[----:B------:R-:W-:Y:S01]  /*2810*/  SHF.L.U32 R80, R40, 0x10, RZ ;  /* 0x0000001028507819 */ /* 0x000fe200000006ff */
[----:B------:R-:W-:Y:S01]  /*2820*/  FMUL.FTZ R113, R111, R76 ;  /* 0x0000004c6f717220 */ /* 0x000fe20000410000 */
[----:B------:R-:W-:Y:S01]  /*2830*/  SHF.L.U32 R79, R87, 0x10, RZ ;  /* 0x00000010574f7819 */ /* 0x000fe200000006ff */
[----:B0-----:R-:W-:Y:S01]  /*2840*/  IMAD.U32 R82, R36, 0x10000, RZ ;  /* 0x0001000024527824 */ /* 0x001fe200078e00ff */
[----:B------:R-:W-:Y:S01]  /*2850*/  SHF.L.U32 R77, R86, 0x10, RZ ;  /* 0x00000010564d7819 */ /* 0x000fe200000006ff */
[----:B------:R-:W-:Y:S01]  /*2860*/  FFMA.FTZ R76, R113, R78, R80 ;  /* 0x0000004e714c7223 */ /* 0x000fe20000010050 */
[----:B------:R-:W-:Y:S01]  /*2870*/  FADD.FTZ R78, R69, -R108 ;  /* 0x8000006c454e7221 */ /* 0x000fe20000010000 */
[----:B------:R-:W-:Y:S01]  /*2880*/  SHF.L.U32 R81, R85, 0x10, RZ ;  /* 0x0000001055517819 */ /* 0x000fe200000006ff */
[----:B------:R-:W-:Y:S01]  /*2890*/  IMAD.U32 R80, R84, 0x10000, RZ ;  /* 0x0001000054507824 */ /* 0x000fe200078e00ff */
[----:B------:R-:W-:Y:S01]  /*28a0*/  SHF.L.U32 R96, R44, 0x10, RZ ;  /* 0x000000102c607819 */ /* 0x000fe200000006ff */
[----:B------:R-:W-:Y:S01]  /*28b0*/  FMUL.FTZ R78, R111, R78 ;  /* 0x0000004e6f4e7220 */ /* 0x000fe20000410000 */
[----:B------:R-:W-:Y:S01]  /*28c0*/  SHF.L.U32 R83, R33, 0x10, RZ ;  /* 0x0000001021537819 */ /* 0x000fe200000006ff */
[----:B------:R-:W-:Y:S01]  /*28d0*/  FMUL.FTZ R98, R111, R98 ;  /* 0x000000626f627220 */ /* 0x000fe20000410000 */
[----:B------:R-:W-:Y:S01]  /*28e0*/  SHF.L.U32 R97, R41, 0x10, RZ ;  /* 0x0000001029617819 */ /* 0x000fe200000006ff */
[C---:B------:R-:W-:Y:S01]  /*28f0*/  FFMA.FTZ R79, R78.reuse, R79, R77 ;  /* 0x0000004f4e4f7223 */ /* 0x040fe2000001004d */
[----:B------:R-:W-:Y:S01]  /*2900*/  FFMA.FTZ R80, R78, R81, R80 ;  /* 0x000000514e507223 */ /* 0x000fe20000010050 */
[----:B------:R-:W-:Y:S01]  /*2910*/  SHF.L.U32 R99, R37, 0x10, RZ ;  /* 0x0000001025637819 */ /* 0x000fe200000006ff */
        /* <DEDUP_REMOVED lines=38> */
[----:B------:R-:W0:Y:S01]  /*2b80*/  LDC.64 R96, c[0x0][0x430] ;  /* 0x00010c00ff607b82 */ /* 0x000e220000000a00 */
[----:B------:R-:W-:Y:S01]  /*2b90*/  FMUL.FTZ R111, R111, R108 ;  /* 0x0000006c6f6f7220 */ /* 0x000fe20000410000 */
[----:B------:R-:W-:Y:S02]  /*2ba0*/  SHF.L.U32 R108, R7, 0x10, RZ ;  /* 0x00000010076c7819 */ /* 0x000fe400000006ff */
[----:B------:R-:W-:Y:S02]  /*2bb0*/  SHF.L.U32 R118, R5, 0x10, RZ ;  /* 0x0000001005767819 */ /* 0x000fe400000006ff */
[----:B------:R-:W-:Y:S01]  /*2bc0*/  SHF.L.U32 R119, R4, 0x10, RZ ;  /* 0x0000001004777819 */ /* 0x000fe200000006ff */
[----:B------:R-:W-:Y:S01]  /*2bd0*/  FFMA.FTZ R108, R111, R108, R116 ;  /* 0x0000006c6f6c7223 */ /* 0x000fe20000010074 */
[----:B------:R-:W1:Y:S01]  /*2be0*/  LDC.64 R98, c[0x0][0x428] ;  /* 0x00010a00ff627b82 */ /* 0x000e620000000a00 */
[----:B------:R-:W-:-:S02]  /*2bf0*/  F2FP.BF16.F32.PACK_AB R76, R79, R76 ;  /* 0x0000004c4f4c723e */ /* 0x000fc400000010ff */
[----:B------:R-:W-:Y:S01]  /*2c00*/  FFMA.FTZ R119, R111, R118, R119 ;  /* 0x000000766f777223 */ /* 0x000fe20000010077 */
[----:B------:R-:W-:Y:S02]  /*2c10*/  F2FP.BF16.F32.PACK_AB R78, R117, R78 ;  /* 0x0000004e754e723e */ /* 0x000fe400000010ff */
[----:B------:R-:W-:Y:S02]  /*2c20*/  F2FP.BF16.F32.PACK_AB R77, R112, R77 ;  /* 0x0000004d704d723e */ /* 0x000fe400000010ff */
[----:B------:R-:W-:Y:S02]  /*2c30*/  F2FP.BF16.F32.PACK_AB R79, R108, R83 ;  /* 0x000000536c4f723e */ /* 0x000fe400000010ff */
[----:B------:R-:W-:Y:S02]  /*2c40*/  F2FP.BF16.F32.PACK_AB R83, R119, R114 ;  /* 0x000000727753723e */ /* 0x000fe400000010ff */
[----:B------:R-:W-:Y:S02]  /*2c50*/  F2FP.BF16.F32.PACK_AB R82, R82, R115 ;  /* 0x000000735252723e */ /* 0x000fe400000010ff */
[----:B------:R-:W-:Y:S01]  /*2c60*/  F2FP.BF16.F32.PACK_AB R81, R81, R110 ;  /* 0x0000006e5151723e */ /* 0x000fe200000010ff */
[----:B0-----:R-:W-:Y:S01]  /*2c70*/  IMAD.WIDE.U32 R96, R109, 0x10, R96 ;  /* 0x000000106d607825 */ /* 0x001fe200078e0060 */
[----:B------:R-:W-:-:S03]  /*2c80*/  F2FP.BF16.F32.PACK_AB R80, R80, R113 ;  /* 0x000000715050723e */ /* 0x000fc600000010ff */
[----:B-1----:R-:W-:-:S05]  /*2c90*/  IMAD.WIDE.U32 R98, R109, 0x10, R98 ;  /* 0x000000106d627825 */ /* 0x002fca00078e0062 */
[----:B------:R3:W-:Y:S04]  /*2ca0*/  STG.E.128 desc[UR6][R98.64], R76 ;  /* 0x0000004c62007986 */ /* 0x0007e8000c101d06 */
[----:B------:R3:W-:Y:S02]  /*2cb0*/  STG.E.128 desc[UR6][R96.64], R80 ;  /* 0x0000005060007986 */ /* 0x0007e4000c101d06 */
.L_x_3619:
[----:B------:R-:W-:Y:S05]  /*2cc0*/  BSYNC.RECONVERGENT B0 ;  /* 0x0000000000007941 */ /* 0x000fea0003800200 */
.L_x_3618:
[----:B-123--:R-:W1:Y:S02]  /*2cd0*/  LDC.64 R76, c[0x0][0x380] ;  /* 0x0000e000ff4c7b82 */ /* 0x00ee640000000a00 */
[----:B-1----:R-:W-:-:S05]  /*2ce0*/  IMAD R3, R76, 0x4, R3 ;  /* 0x000000044c037824 */ /* 0x002fca00078e0203 */
[----:B------:R-:W-:-:S13]  /*2cf0*/  ISETP.GE.AND P1, PT, R3, R77, PT ;  /* 0x0000004d0300720c */ /* 0x000fda0003f26270 */
[----:B------:R-:W-:Y:S05]  /*2d00*/  @!P1 BRA `(.L_x_3620) ;  /* 0xffffffdc00b49947 */ /* 0x000fea000383ffff */
[----:B------:R-:W-:Y:S05]  /*2d10*/  EXIT ;  /* 0x000000000000794d */ /* 0x000fea0003800000 */
.L_x_3615:
        /* <DEDUP_REMOVED lines=8> */
.L_x_3622:
[----:B------:R-:W-:Y:S05]  /*2da0*/  BSYNC B0 ;  /* 0x0000000000007941 */ /* 0x000fea0003800000 */
.L_x_3621:
[----:B------:R-:W-:Y:S02]  /*2db0*/  IMAD.MOV.U32 R76, RZ, RZ, R97 ;  /* 0x000000ffff4c7224 */ /* 0x000fe400078e0061 */
[----:B------:R-:W-:Y:S01]  /*2dc0*/  HFMA2 R98, -RZ, RZ, 0, 1.1920928955078125e-07 ;  /* 0x00000002ff627431 */ /* 0x000fe200000001ff */
[----:B------:R-:W-:Y:S01]  /*2dd0*/  MOV R111, 0x1f ;  /* 0x0000001f006f7802 */ /* 0x000fe20000000f00 */
[----:B------:R-:W0:Y:S01]  /*2de0*/  LDC R80, c[0x0][0x400] ;  /* 0x00010000ff507b82 */ /* 0x000e220000000800 */
[----:B------:R-:W-:Y:S01]  /*2df0*/  FADD.FTZ R78, R77, R76 ;  /* 0x0000004c4d4e7221 */ /* 0x000fe20000010000 */
[----:B------:R-:W-:-:S04]  /*2e00*/  MOV R96, 0xffffffff ;  /* 0xffffffff00607802 */ /* 0x000fc80000000f00 */
[----:B------:R-:W-:-:S07]  /*2e10*/  MOV R99, R78 ;  /* 0x0000004e00637202 */ /* 0x000fce0000000f00 */
[----:B0-----:R-:W-:Y:S05]  /*2e20*/  WARPSYNC.COLLECTIVE R96, `(.L_x_3623) ;  /* 0x0000000060087348 */ /* 0x001fea0003c00000 */
[----:B------:R1:W2:Y:S02]  /*2e30*/  SHFL.BFLY P5, R97, R99, R98, R111 ;  /* 0x0c00006263617389 */ /* 0x0002a400000a006f */
[----:B012---:R-:W-:Y:S05]  /*2e40*/  ENDCOLLECTIVE ;  /* 0x000000000000791b */ /* 0x007fea0003800000 */
.L_x_3623:
[----:B------:R-:W-:Y:S02]  /*2e50*/  HFMA2 R98, -RZ, RZ, 0, 2.384185791015625e-07 ;  /* 0x00000004ff627431 */ /* 0x000fe400000001ff */
[----:B------:R-:W-:-:S04]  /*2e60*/  IMAD.MOV.U32 R79, RZ, RZ, R97 ;  /* 0x000000ffff4f7224 */ /* 0x000fc800078e0061 */
[----:B------:R-:W-:-:S05]  /*2e70*/  FADD.FTZ R79, R78, R79 ;  /* 0x0000004f4e4f7221 */ /* 0x000fca0000010000 */
[----:B------:R-:W-:-:S07]  /*2e80*/  MOV R99, R79 ;  /* 0x0000004f00637202 */ /* 0x000fce0000000f00 */
[----:B------:R-:W-:Y:S05]  /*2e90*/  WARPSYNC.COLLECTIVE R96, `(.L_x_3624) ;  /* 0x0000000060087348 */ /* 0x000fea0003c00000 */
[----:B------:R0:W1:Y:S02]  /*2ea0*/  SHFL.BFLY P5, R97, R99, R98, R111 ;  /* 0x0c00006263617389 */ /* 0x00006400000a006f */
[----:B01----:R-:W-:Y:S05]  /*2eb0*/  ENDCOLLECTIVE ;  /* 0x000000000000791b */ /* 0x003fea0003800000 */
.L_x_3624:
[----:B------:R-:W-:Y:S01]  /*2ec0*/  IMAD.MOV.U32 R98, RZ, RZ, 0x8 ;  /* 0x00000008ff627424 */ /* 0x000fe200078e00ff */
[----:B------:R-:W-:-:S05]  /*2ed0*/  MOV R76, R97 ;  /* 0x00000061004c7202 */ /* 0x000fca0000000f00 */
[----:B------:R-:W-:-:S05]  /*2ee0*/  FADD.FTZ R82, R79, R76 ;  /* 0x0000004c4f527221 */ /* 0x000fca0000010000 */
[----:B------:R-:W-:-:S07]  /*2ef0*/  MOV R99, R82 ;  /* 0x0000005200637202 */ /* 0x000fce0000000f00 */
[----:B------:R-:W-:Y:S05]  /*2f00*/  WARPSYNC.COLLECTIVE R96, `(.L_x_3625) ;  /* 0x0000000060087348 */ /* 0x000fea0003c00000 */
[----:B------:R0:W1:Y:S02]  /*2f10*/  SHFL.BFLY P5, R97, R99, R98, R111 ;  /* 0x0c00006263617389 */ /* 0x00006400000a006f */
[----:B01----:R-:W-:Y:S05]  /*2f20*/  ENDCOLLECTIVE ;  /* 0x000000000000791b */ /* 0x003fea0003800000 */
.L_x_3625:
[----:B------:R-:W-:Y:S01]  /*2f30*/  HFMA2 R98, -RZ, RZ, 0, 9.5367431640625e-07 ;  /* 0x00000010ff627431 */ /* 0x000fe200000001ff */
[----:B------:R-:W-:-:S05]  /*2f40*/  MOV R81, R97 ;  /* 0x0000006100517202 */ /* 0x000fca0000000f00 */
[----:B------:R-:W-:-:S05]  /*2f50*/  FADD.FTZ R83, R82, R81 ;  /* 0x0000005152537221 */ /* 0x000fca0000010000 */
[----:B------:R-:W-:-:S07]  /*2f60*/  MOV R99, R83 ;  /* 0x0000005300637202 */ /* 0x000fce0000000f00 */
[----:B------:R-:W-:Y:S05]  /*2f70*/  WARPSYNC.COLLECTIVE R96, `(.L_x_3626) ;  /* 0x0000000060087348 */ /* 0x000fea0003c00000 */
[----:B------:R0:W1:Y:S02]  /*2f80*/  SHFL.BFLY P5, R97, R99, R98, R111 ;  /* 0x0c00006263617389 */ /* 0x00006400000a006f */
[----:B01----:R-:W-:Y:S05]  /*2f90*/  ENDCOLLECTIVE ;  /* 0x000000000000791b */ /* 0x003fea0003800000 */
.L_x_3626:
        /* <DEDUP_REMOVED lines=41> */
.L_x_3627:
[----:B------:R-:W-:Y:S01]  /*3230*/  HFMA2 R98, -RZ, RZ, 0, 1.1920928955078125e-07 ;  /* 0x00000002ff627431 */ /* 0x000fe200000001ff */
[----:B------:R-:W-:-:S05]  /*3240*/  MOV R77, R97 ;  /* 0x00000061004d7202 */ /* 0x000fca0000000f00 */
[----:B------:R-:W-:-:S05]  /*3250*/  FADD.FTZ R77, R76, R77 ;  /* 0x0000004d4c4d7221 */ /* 0x000fca0000010000 */
[----:B------:R-:W-:-:S07]  /*3260*/  MOV R99, R77 ;  /* 0x0000004d00637202 */ /* 0x000fce0000000f00 */
[----:B------:R-:W-:Y:S05]  /*3270*/  WARPSYNC.COLLECTIVE R96, `(.L_x_3628) ;  /* 0x0000000060087348 */ /* 0x000fea0003c00000 */
[----:B------:R0:W1:Y:S02]  /*3280*/  SHFL.BFLY P5, R97, R99, R98, R111 ;  /* 0x0c00006263617389 */ /* 0x00006400000a006f */
[----:B01----:R-:W-:Y:S05]  /*3290*/  ENDCOLLECTIVE ;  /* 0x000000000000791b */ /* 0x003fea0003800000 */
.L_x_3628:
[----:B------:R-:W-:Y:S02]  /*32a0*/  HFMA2 R98, -RZ, RZ, 0, 2.384185791015625e-07 ;  /* 0x00000004ff627431 */ /* 0x000fe400000001ff */
[----:B------:R-:W-:-:S04]  /*32b0*/  IMAD.MOV.U32 R78, RZ, RZ, R97 ;  /* 0x000000ffff4e7224 */ /* 0x000fc800078e0061 */
[----:B------:R-:W-:-:S05]  /*32c0*/  FADD.FTZ R78, R77, R78 ;  /* 0x0000004e4d4e7221 */ /* 0x000fca0000010000 */
[----:B------:R-:W-:-:S07]  /*32d0*/  MOV R99, R78 ;  /* 0x0000004e00637202 */ /* 0x000fce0000000f00 */
[----:B------:R-:W-:Y:S05]  /*32e0*/  WARPSYNC.COLLECTIVE R96, `(.L_x_3629) ;  /* 0x0000000060087348 */ /* 0x000fea0003c00000 */
[----:B------:R0:W1:Y:S02]  /*32f0*/  SHFL.BFLY P5, R97, R99, R98, R111 ;  /* 0x0c00006263617389 */ /* 0x00006400000a006f */
[----:B01----:R-:W-:Y:S05]  /*3300*/  ENDCOLLECTIVE ;  /* 0x000000000000791b */ /* 0x003fea0003800000 */
.L_x_3629:
[----:B------:R-:W-:Y:S01]  /*3310*/  IMAD.MOV.U32 R98, RZ, RZ, 0x8 ;  /* 0x00000008ff627424 */ /* 0x000fe200078e00ff */
[----:B------:R-:W-:-:S05]  /*3320*/  MOV R79, R97 ;  /* 0x00000061004f7202 */ /* 0x000fca0000000f00 */
[----:B------:R-:W-:-:S05]  /*3330*/  FADD.FTZ R79, R78, R79 ;  /* 0x0000004f4e4f7221 */ /* 0x000fca0000010000 */
[----:B------:R-:W-:-:S07]  /*3340*/  MOV R99, R79 ;  /* 0x0000004f00637202 */ /* 0x000fce0000000f00 */
[----:B------:R-:W-:Y:S05]  /*3350*/  WARPSYNC.COLLECTIVE R96, `(.L_x_3630) ;  /* 0x0000000060087348 */ /* 0x000fea0003c00000 */
[----:B------:R0:W1:Y:S02]  /*3360*/  SHFL.BFLY P5, R97, R99, R98, R111 ;  /* 0x0c00006263617389 */ /* 0x00006400000a006f */
[----:B01----:R-:W-:Y:S05]  /*3370*/  ENDCOLLECTIVE ;  /* 0x000000000000791b */ /* 0x003fea0003800000 */
.L_x_3630:
[----:B------:R-:W-:Y:S01]  /*3380*/  HFMA2 R98, -RZ, RZ, 0, 9.5367431640625e-07 ;  /* 0x00000010ff627431 */ /* 0x000fe200000001ff */
[----:B------:R-:W-:-:S05]  /*3390*/  MOV R82, R97 ;  /* 0x0000006100527202 */ /* 0x000fca0000000f00 */
[----:B------:R-:W-:-:S05]  /*33a0*/  FADD.FTZ R82, R79, R82 ;  /* 0x000000524f527221 */ /* 0x000fca0000010000 */
[----:B------:R-:W-:-:S07]  /*33b0*/  MOV R99, R82 ;  /* 0x0000005200637202 */ /* 0x000fce0000000f00 */
[----:B------:R-:W-:Y:S05]  /*33c0*/  WARPSYNC.COLLECTIVE R96, `(.L_x_3631) ;  /* 0x0000000060087348 */ /* 0x000fea0003c00000 */
[----:B------:R0:W1:Y:S02]  /*33d0*/  SHFL.BFLY P5, R97, R99, R98, R111 ;  /* 0x0c00006263617389 */ /* 0x00006400000a006f */
[----:B01----:R-:W-:Y:S05]  /*33e0*/  ENDCOLLECTIVE ;  /* 0x000000000000791b */ /* 0x003fea0003800000 */
.L_x_3631:
[----:B------:R-:W-:Y:S01]  /*33f0*/  MOV R83, R97 ;  /* 0x0000006100537202 */ /* 0x000fe20000000f00 */
[----:B------:R-:W-:Y:S06]  /*3400*/  BRA `(.L_x_3632) ;  /* 0xffffffec00707947 */ /* 0x000fec000383ffff */
.L_x_3633:
        /* <DEDUP_REMOVED lines=15> */
.L_x_12121:


//--------------------- .text._ZN10layer_norm31ln_parallel_residual_fwd_kernelINS_13Kernel_traitsI13__nv_bfloat16S2_fS2_fjLj512ELj1ELj4ELj1ELj16ENS_18Kernel_traits_baseILj512ES2_S2_fS2_fjLj128EEEEELb0ELb0ELb1EEEvNS_9FwdParamsE --------------------------
	.section	.text._ZN10layer_norm31ln_parallel_residual_fwd_kernelINS_13Kernel_traitsI13__nv_bfloat16S2_fS2_fjLj512ELj1ELj4ELj1ELj16ENS_18Kernel_traits_baseILj512ES2_S2_fS2_fjLj128EEEEELb0ELb0ELb1EEEvNS_9FwdParamsE,"ax",@progbits
	.align	128
        .global         _ZN10layer_norm31ln_parallel_residual_fwd_kernelINS_13Kernel_traitsI13__nv_bfloat16S2_fS2_fjLj512ELj1ELj4ELj1ELj16ENS_18Kernel_traits_baseILj512ES2_S2_fS2_fjLj128EEEEELb0ELb0ELb1EEEvNS_9FwdParamsE
        .type           _ZN10layer_norm31ln_parallel_residual_fwd_kernelINS_13Kernel_traitsI13__nv_bfloat16S2_fS2_fjLj512ELj1ELj4ELj1ELj16ENS_18Kernel_traits_baseILj512ES2_S2_fS2_fjLj128EEEEELb0ELb0ELb1EEEvNS_9FwdParamsE,@function
        .size           _ZN10layer_norm31ln_parallel_residual_fwd_kernelINS_13Kernel_traitsI13__nv_bfloat16S2_fS2_fjLj512ELj1ELj4ELj1ELj16ENS_18Kernel_traits_baseILj512ES2_S2_fS2_fjLj128EEEEELb0ELb0ELb1EEEvNS_9FwdParamsE,(.L_x_12122 - _ZN10layer_norm31ln_parallel_residual_fwd_kernelINS_13Kernel_traitsI13__nv_bfloat16S2_fS2_fjLj512ELj1ELj4ELj1ELj16ENS_18Kernel_traits_baseILj512ES2_S2_fS2_fjLj128EEEEELb0ELb0ELb1EEEvNS_9FwdParamsE)
        .other          _ZN10layer_norm31ln_parallel_residual_fwd_kernelINS_13Kernel_traitsI13__nv_bfloat16S2_fS2_fjLj512ELj1ELj4ELj1ELj16ENS_18Kernel_traits_baseILj512ES2_S2_fS2_fjLj128EEEEELb0ELb0ELb1EEEvNS_9FwdParamsE,@"STO_CUDA_ENTRY STV_DEFAULT"
_ZN10layer_norm31ln_parallel_residual_fwd_kernelINS_13Kernel_traitsI13__nv_bfloat16S2_fS2_fjLj512ELj1ELj4ELj1ELj16ENS_18Kernel_traits_baseILj512ES2_S2_fS2_fjLj128EEEEELb0ELb0ELb1EEEvNS_9FwdParamsE:
.text._ZN10layer_norm31ln_parallel_residual_fwd_kernelINS_13Kernel_traitsI13__nv_bfloat16S2_fS2_fjLj512ELj1ELj4ELj1ELj16ENS_18Kernel_traits_baseILj512ES2_S2_fS2_fjLj128EEEEELb0ELb0ELb1EEEvNS_9FwdParamsE:
[----:B------:R-:W-:Y:S01]  /*0000*/  LDC R1, c[0x0][0x37c] ;  /* 0x0000df00ff017b82 */ /* 0x000fe20000000800 */
[----:B------:R-:W0:Y:S01]  /*0010*/  S2R R0, SR_TID.X ;  /* 0x0000000000007919 */ /* 0x000e220000002100 */
[----:B------:R-:W1:Y:S06]  /*0020*/  LDCU.64 UR8, c[0x0][0x438] ;  /* 0x00008700ff0877ac */ /* 0x000e6c0008000a00 */
[----:B------:R-:W2:Y:S01]  /*0030*/  S2UR UR4, SR_CTAID.X ;  /* 0x00000000000479c3 */ /* 0x000ea20000002500 */
[----:B------:R-:W3:Y:S01]  /*0040*/  LDCU.64 UR6, c[0x0][0x358] ;  /* 0x00006b00ff0677ac */ /* 0x000ee20008000a00 */
[----:B-1----:R-:W-:-:S04]  /*0050*/  UISETP.NE.U32.AND UP0, UPT, UR8, URZ, UPT ;  /* 0x000000ff0800728c */ /* 0x002fc8000bf05070 */
[----:B------:R-:W-:Y:S02]  /*0060*/  UISETP.NE.AND.EX UP0, UPT, UR9, URZ, UPT, UP0 ;  /* 0x000000ff0900728c */ /* 0x000fe4000bf05300 */
[----:B--2---:R-:W-:Y:S01]  /*0070*/  USHF.L.U32 UR4, UR4, 0x2, URZ ;  /* 0x0000000204047899 */ /* 0x004fe200080006ff */
[----:B0-----:R-:W-:Y:S02]  /*0080*/  SHF.R.U32.HI R100, RZ, 0x5, R0 ;  /* 0x00000005ff647819 */ /* 0x001fe40000011600 */
[----:B------:R-:W-:-:S03]  /*0090*/  LOP3.LUT R0, R0, 0x1f, RZ, 0xc0, !PT ;  /* 0x0000001f00007812 */ /* 0x000fc600078ec0ff */
[----:B------:R-:W-:Y:S01]  /*00a0*/  LOP3.LUT R100, R100, UR4, RZ, 0xfc, !PT ;  /* 0x0000000464647c12 */ /* 0x000fe2000f8efcff */
[----:B---3--:R-:W-:Y:S06]  /*00b0*/  BRA.U UP0, `(.L_x_3634) ;  /* 0x0000000100a07547 */ /* 0x008fec000b800000 */
        /* <DEDUP_REMOVED lines=11> */
[----:B------:R-:W-:Y:S01]  /*0170*/  @!P0 CS2R R12, SRZ ;  /* 0x00000000000c8805 */ /* 0x000fe2000001ff00 */
[----:B------:R-:W2:Y:S01]  /*0180*/  LDG.E.128 R16, desc[UR6][R2.64] ;  /* 0x0000000602107981 */ /* 0x000ea2000c1e1d00 */
[----:B------:R-:W-:Y:S02]  /*0190*/  @!P0 CS2R R10, SRZ ;  /* 0x00000000000a8805 */ /* 0x000fe4000001ff00 */
[----:B------:R-:W-:Y:S01]  /*01a0*/  @!P0 CS2R R8, SRZ ;  /* 0x0000000000088805 */ /* 0x000fe2000001ff00 */
[----:B------:R0:W5:Y:S01]  /*01b0*/  LDG.E.128 R24, desc[UR6][R2.64+0x200] ;  /* 0x0002000602187981 */ /* 0x000162000c1e1d00 */
[----:B-1----:R-:W-:-:S05]  /*01c0*/  @P0 IMAD.WIDE.U32 R6, R0, 0x10, R6 ;  /* 0x0000001000060825 */ /* 0x002fca00078e0006 */
[----:B------:R0:W5:Y:S04]  /*01d0*/  @P0 LDG.E.128 R12, desc[UR6][R6.64] ;  /* 0x00000006060c0981 */ /* 0x000168000c1e1d00 */
[----:B------:R0:W5:Y:S01]  /*01e0*/  @P0 LDG.E.128 R8, desc[UR6][R6.64+0x200] ;  /* 0x0002000606080981 */ /* 0x000162000c1e1d00 */
[----:B------:R-:W-:Y:S02]  /*01f0*/  HFMA2 R60, -RZ, RZ, 0, 0 ;  /* 0x00000000ff3c7431 */ /* 0x000fe400000001ff */
[----:B------:R-:W-:Y:S01]  /*0200*/  IMAD.MOV.U32 R54, RZ, RZ, RZ ;  /* 0x000000ffff367224 */ /* 0x000fe200078e00ff */
[----:B------:R-:W-:Y:S02]  /*0210*/  MOV R56, RZ ;  /* 0x000000ff00387202 */ /* 0x000fe40000000f00 */
[----:B---3--:R-:W-:-:S02]  /*0220*/  @!P0 MOV R52, R22 ;  /* 0x0000001600348202 */ /* 0x008fc40000000f00 */
[----:B------:R-:W-:Y:S01]  /*0230*/  @P0 MOV R52, R22 ;  /* 0x0000001600340202 */ /* 0x000fe20000000f00 */
[----:B------:R-:W-:Y:S01]  /*0240*/  HFMA2 R22, -RZ, RZ, 0, 0 ;  /* 0x00000000ff167431 */ /* 0x000fe200000001ff */
[----:B------:R-:W-:Y:S01]  /*0250*/  @!P0 MOV R58, R20 ;  /* 0x00000014003a8202 */ /* 0x000fe20000000f00 */
[----:B------:R-:W-:Y:S01]  /*0260*/  @P0 IMAD.MOV.U32 R58, RZ, RZ, R20 ;  /* 0x000000ffff3a0224 */ /* 0x000fe200078e0014 */
[----:B------:R-:W-:Y:S02]  /*0270*/  @!P0 MOV R57, R21 ;  /* 0x0000001500398202 */ /* 0x000fe40000000f00 */
[----:B--2---:R-:W-:Y:S01]  /*0280*/  @!P0 MOV R55, R18 ;  /* 0x0000001200378202 */ /* 0x004fe20000000f00 */
[--C-:B------:R-:W-:Y:S01]  /*0290*/  @!P0 IMAD.MOV.U32 R53, RZ, RZ, R19.reuse ;  /* 0x000000ffff358224 */ /* 0x100fe200078e0013 */
[----:B------:R-:W-:Y:S01]  /*02a0*/  @!P0 MOV R61, R16 ;  /* 0x00000010003d8202 */ /* 0x000fe20000000f00 */
[----:B------:R-:W-:Y:S01]  /*02b0*/  @P0 IMAD.MOV.U32 R53, RZ, RZ, R19 ;  /* 0x000000ffff350224 */ /* 0x000fe200078e0013 */
[----:B------:R-:W-:-:S02]  /*02c0*/  @!P0 MOV R59, R17 ;  /* 0x00000011003b8202 */ /* 0x000fc40000000f00 */
[----:B------:R-:W-:Y:S02]  /*02d0*/  @P0 MOV R55, R18 ;  /* 0x0000001200370202 */ /* 0x000fe40000000f00 */
[----:B------:R-:W-:Y:S02]  /*02e0*/  CS2R R18, SRZ ;  /* 0x0000000000127805 */ /* 0x000fe4000001ff00 */
[----:B------:R-:W-:Y:S02]  /*02f0*/  @P0 MOV R57, R21 ;  /* 0x0000001500390202 */ /* 0x000fe40000000f00 */
[----:B------:R-:W-:Y:S02]  /*0300*/  CS2R R20, SRZ ;  /* 0x0000000000147805 */ /* 0x000fe4000001ff00 */
[----:B------:R-:W-:Y:S02]  /*0310*/  @P0 MOV R61, R16 ;  /* 0x00000010003d0202 */ /* 0x000fe40000000f00 */
[----:B------:R-:W-:Y:S01]  /*0320*/  @P0 MOV R59, R17 ;  /* 0x00000011003b0202 */ /* 0x000fe20000000f00 */
[----:B0-----:R-:W-:Y:S06]  /*0330*/  BRA `(.L_x_3635) ;  /* 0x00000004000c7947 */ /* 0x001fec0003800000 */
.L_x_3634:
        /* <DEDUP_REMOVED lines=19> */
[----:B----4-:R-:W-:Y:S01]  /*0470*/  @P0 MOV R60, R28 ;  /* 0x0000001c003c0202 */ /* 0x010fe20000000f00 */
[--C-:B------:R-:W-:Y:S01]  /*0480*/  @P0 IMAD.MOV.U32 R56, RZ, RZ, R29.reuse ;  /* 0x000000ffff380224 */ /* 0x100fe200078e001d */
[----:B------:R-:W-:Y:S01]  /*0490*/  @P0 MOV R54, R30 ;  /* 0x0000001e00360202 */ /* 0x000fe20000000f00 */
[----:B------:R-:W-:Y:S01]  /*04a0*/  @!P0 IMAD.MOV.U32 R56, RZ, RZ, R29 ;  /* 0x000000ffff388224 */ /* 0x000fe200078e001d */
[----:B-1----:R-:W-:Y:S01]  /*04b0*/  @P0 MOV R22, R31 ;  /* 0x0000001f00160202 */ /* 0x002fe20000000f00 */
[----:B--2---:R-:W-:Y:S01]  /*04c0*/  @P0 IMAD.MOV.U32 R20, RZ, RZ, R17 ;  /* 0x000000ffff140224 */ /* 0x004fe200078e0011 */
[----:B------:R-:W-:-:S02]  /*04d0*/  @!P0 MOV R60, R28 ;  /* 0x0000001c003c8202 */ /* 0x000fc40000000f00 */
[----:B------:R-:W-:Y:S01]  /*04e0*/  @!P0 MOV R54, R30 ;  /* 0x0000001e00368202 */ /* 0x000fe20000000f00 */
[--C-:B------:R-:W-:Y:S01]  /*04f0*/  @P0 IMAD.MOV.U32 R59, RZ, RZ, R33.reuse ;  /* 0x000000ffff3b0224 */ /* 0x100fe200078e0021 */
[----:B------:R-:W-:Y:S01]  /*0500*/  @!P0 MOV R22, R31 ;  /* 0x0000001f00168202 */ /* 0x000fe20000000f00 */
[----:B------:R-:W-:Y:S01]  /*0510*/  @!P0 IMAD.MOV.U32 R59, RZ, RZ, R33 ;  /* 0x000000ffff3b8224 */ /* 0x000fe200078e0021 */
[----:B------:R-:W-:Y:S01]  /*0520*/  @P0 MOV R61, R32 ;  /* 0x00000020003d0202 */ /* 0x000fe20000000f00 */
[--C-:B---3--:R-:W-:Y:S01]  /*0530*/  @P0 IMAD.MOV.U32 R25, RZ, RZ, R41.reuse ;  /* 0x000000ffff190224 */ /* 0x108fe200078e0029 */
[----:B------:R-:W-:Y:S01]  /*0540*/  @P0 MOV R55, R34 ;  /* 0x0000002200370202 */ /* 0x000fe20000000f00 */
[----:B------:R-:W-:Y:S01]  /*0550*/  @!P0 IMAD.MOV.U32 R25, RZ, RZ, R41 ;  /* 0x000000ffff198224 */ /* 0x000fe200078e0029 */
[----:B------:R-:W-:Y:S01]  /*0560*/  @P0 MOV R53, R35 ;  /* 0x0000002300350202 */ /* 0x000fe20000000f00 */
[--C-:B------:R-:W-:Y:S01]  /*0570*/  @P0 IMAD.MOV.U32 R57, RZ, RZ, R37.reuse ;  /* 0x000000ffff390224 */ /* 0x100fe200078e0025 */
[----:B------:R-:W-:Y:S01]  /*0580*/  @P0 MOV R58, R36 ;  /* 0x00000024003a0202 */ /* 0x000fe20000000f00 */
[----:B------:R-:W-:Y:S01]  /*0590*/  @!P0 IMAD.MOV.U32 R57, RZ, RZ, R37 ;  /* 0x000000ffff398224 */ /* 0x000fe200078e0025 */
[----:B------:R-:W-:Y:S01]  /*05a0*/  @P0 MOV R52, R38 ;  /* 0x0000002600340202 */ /* 0x000fe20000000f00 */
[--C-:B------:R-:W-:Y:S01]  /*05b0*/  @P0 IMAD.MOV.U32 R29, RZ, RZ, R5.reuse ;  /* 0x000000ffff1d0224 */ /* 0x100fe200078e0005 */
[----:B------:R-:W-:Y:S01]  /*05c0*/  @P0 MOV R23, R39 ;  /* 0x0000002700170202 */ /* 0x000fe20000000f00 */
[----:B------:R-:W-:Y:S01]  /*05d0*/  @!P0 IMAD.MOV.U32 R29, RZ, RZ, R5 ;  /* 0x000000ffff1d8224 */ /* 0x000fe200078e0005 */
[----:B------:R-:W-:-:S02]  /*05e0*/  @P0 MOV R24, R40 ;  /* 0x0000002800180202 */ /* 0x000fc40000000f00 */
[----:B------:R-:W-:Y:S02]  /*05f0*/  @P0 MOV R26, R42 ;  /* 0x0000002a001a0202 */ /* 0x000fe40000000f00 */
[----:B------:R-:W-:Y:S02]  /*0600*/  @P0 MOV R27, R43 ;  /* 0x0000002b001b0202 */ /* 0x000fe40000000f00 */
[----:B------:R-:W-:Y:S02]  /*0610*/  @P0 MOV R21, R16 ;  /* 0x0000001000150202 */ /* 0x000fe40000000f00 */
[----:B------:R-:W-:Y:S02]  /*0620*/  @P0 MOV R28, R4 ;  /* 0x00000004001c0202 */ /* 0x000fe40000000f00 */
[----:B------:R-:W-:Y:S02]  /*0630*/  @P0 MOV R30, R6 ;  /* 0x00000006001e0202 */ /* 0x000fe40000000f00 */
[----:B------:R-:W-:-:S02]  /*0640*/  @!P0 CS2R R14, SRZ ;  /* 0x00000000000e8805 */ /* 0x000fc4000001ff00 */
[----:B------:R-:W-:Y:S02]  /*0650*/  @P0 MOV R31, R7 ;  /* 0x00000007001f0202 */ /* 0x000fe40000000f00 */
[----:B------:R-:W-:Y:S02]  /*0660*/  @!P0 CS2R R12, SRZ ;  /* 0x00000000000c8805 */ /* 0x000fe4000001ff00 */
[----:B------:R-:W-:Y:S02]  /*0670*/  @!P0 MOV R61, R32 ;  /* 0x00000020003d8202 */ /* 0x000fe40000000f00 */
[----:B------:R-:W-:Y:S02]  /*0680*/  @!P0 CS2R R10, SRZ ;  /* 0x00000000000a8805 */ /* 0x000fe4000001ff00 */
[----:B------:R-:W-:Y:S02]  /*0690*/  @!P0 MOV R55, R34 ;  /* 0x0000002200378202 */ /* 0x000fe40000000f00 */
[----:B------:R-:W-:-:S02]  /*06a0*/  @!P0 CS2R R8, SRZ ;  /* 0x0000000000088805 */ /* 0x000fc4000001ff00 */
        /* <DEDUP_REMOVED lines=12> */
.L_x_3635:
[----:B------:R-:W0:Y:S02]  /*0770*/  LDCU UR4, c[0x0][0x384] ;  /* 0x00007080ff0477ac */ /* 0x000e240008000800 */
[----:B0-----:R-:W-:-:S13]  /*0780*/  ISETP.GE.AND P0, PT, R100, UR4, PT ;  /* 0x0000000464007c0c */ /* 0x001fda000bf06270 */
[----:B------:R-:W-:Y:S05]  /*0790*/  @P0 EXIT ;  /* 0x000000000000094d */ /* 0x000fea0003800000 */
[----:B------:R-:W0:Y:S01]  /*07a0*/  LDCU.64 UR8, c[0x0][0x398] ;  /* 0x00007300ff0877ac */ /* 0x000e220008000a00 */
[----:B-----5:R-:W-:Y:S01]  /*07b0*/  PRMT R63, R31, 0x7632, R63 ;  /* 0x000076321f3f7816 */ /* 0x020fe2000000003f */
[----:B------:R-:W-:Y:S01]  /*07c0*/  IMAD.U32 R3, R10, 0x10000, RZ ;  /* 0x000100000a037824 */ /* 0x000fe200078e00ff */
[----:B------:R-:W-:Y:S01]  /*07d0*/  PRMT R67, R30, 0x7632, R67 ;  /* 0x000076321e437816 */ /* 0x000fe20000000043 */
[----:B------:R-:W1:Y:S01]  /*07e0*/  LDCU.U8 UR4, c[0x0][0x410] ;  /* 0x00008200ff0477ac */ /* 0x000e620008000000 */
        /* <DEDUP_REMOVED lines=24> */
[----:B------:R-:W-:-:S02]  /*0970*/  PRMT R92, R13, 0x7632, R92 ;  /* 0x000076320d5c7816 */ /* 0x000fc4000000005c */
[----:B------:R-:W-:Y:S01]  /*0980*/  PRMT R96, R12, 0x7632, R96 ;  /* 0x000076320c607816 */ /* 0x000fe20000000060 */
[----:B------:R-:W3:Y:S01]  /*0990*/  LDCU UR10, c[0x0][0x448] ;  /* 0x00008900ff0a77ac */ /* 0x000ee20008000800 */
[----:B------:R-:W-:Y:S02]  /*09a0*/  PRMT R64, R19, 0x7632, R64 ;  /* 0x0000763213407816 */ /* 0x000fe40000000040 */
[----:B------:R-:W-:Y:S01]  /*09b0*/  PRMT R65, R27, 0x7632, R65 ;  /* 0x000076321b417816 */ /* 0x000fe20000000041 */
[----:B------:R-:W4:Y:S01]  /*09c0*/  LDCU.64 UR12, c[0x0][0x398] ;  /* 0x00007300ff0c77ac */ /* 0x000f220008000a00 */
[----:B------:R-:W-:Y:S02]  /*09d0*/  PRMT R68, R18, 0x7632, R68 ;  /* 0x0000763212447816 */ /* 0x000fe40000000044 */
[----:B------:R-:W-:Y:S02]  /*09e0*/  PRMT R69, R26, 0x7632, R69 ;  /* 0x000076321a457816 */ /* 0x000fe40000000045 */
[----:B------:R-:W-:-:S02]  /*09f0*/  PRMT R72, R20, 0x7632, R72 ;  /* 0x0000763214487816 */ /* 0x000fc40000000048 */
[----:B------:R-:W-:Y:S02]  /*0a00*/  PRMT R73, R25, 0x7632, R73 ;  /* 0x0000763219497816 */ /* 0x000fe40000000049 */
[----:B------:R-:W-:Y:S02]  /*0a10*/  PRMT R82, R21, 0x7632, R82 ;  /* 0x0000763215527816 */ /* 0x000fe40000000052 */
[----:B------:R-:W-:Y:S02]  /*0a20*/  PRMT R83, R24, 0x7632, R83 ;  /* 0x0000763218537816 */ /* 0x000fe40000000053 */
[C---:B------:R-:W-:Y:S01]  /*0a30*/  PRMT R86, R22.reuse, 0x7632, R86 ;  /* 0x0000763216567816 */ /* 0x040fe20000000056 */
[----:B------:R-:W-:Y:S01]  /*0a40*/  IMAD.U32 R22, R22, 0x10000, RZ ;  /* 0x0001000016167824 */ /* 0x000fe200078e00ff */
[----:B------:R-:W-:Y:S02]  /*0a50*/  PRMT R87, R53, 0x7632, R87 ;  /* 0x0000763235577816 */ /* 0x000fe40000000057 */
[----:B------:R-:W-:-:S02]  /*0a60*/  PRMT R90, R54, 0x7632, R90 ;  /* 0x00007632365a7816 */ /* 0x000fc4000000005a */
[C---:B------:R-:W-:Y:S01]  /*0a70*/  PRMT R91, R55.reuse, 0x7632, R91 ;  /* 0x00007632375b7816 */ /* 0x040fe2000000005b */
[----:B------:R-:W-:Y:S01]  /*0a80*/  IMAD.U32 R55, R55, 0x10000, RZ ;  /* 0x0001000037377824 */ /* 0x000fe200078e00ff */
[----:B------:R-:W-:Y:S02]  /*0a90*/  PRMT R94, R56, 0x7632, R94 ;  /* 0x00007632385e7816 */ /* 0x000fe4000000005e */
[----:B------:R-:W-:Y:S02]  /*0aa0*/  PRMT R95, R59, 0x7632, R95 ;  /* 0x000076323b5f7816 */ /* 0x000fe4000000005f */
[----:B------:R-:W-:Y:S02]  /*0ab0*/  PRMT R98, R60, 0x7632, R98 ;  /* 0x000076323c627816 */ /* 0x000fe40000000062 */
[----:B------:R-:W-:Y:S02]  /*0ac0*/  PRMT R99, R61, 0x7632, R99 ;  /* 0x000076323d637816 */ /* 0x000fe40000000063 */
[----:B------:R-:W-:-:S02]  /*0ad0*/  SHF.L.U32 R4, R9, 0x10, RZ ;  /* 0x0000001009047819 */ /* 0x000fc400000006ff */
[----:B------:R-:W-:Y:S02]  /*0ae0*/  SHF.L.U32 R5, R8, 0x10, RZ ;  /* 0x0000001008057819 */ /* 0x000fe400000006ff */
[----:B0-----:R-:W-:Y:S02]  /*0af0*/  ISETP.NE.U32.AND P0, PT, RZ, UR8, PT ;  /* 0x00000008ff007c0c */ /* 0x001fe4000bf05070 */
[----:B------:R-:W-:Y:S02]  /*0b00*/  SHF.L.U32 R16, R20, 0x10, RZ ;  /* 0x0000001014107819 */ /* 0x000fe400000006ff */
[----:B------:R-:W-:Y:S02]  /*0b10*/  SHF.L.U32 R2, R11, 0x10, RZ ;  /* 0x000000100b027819 */ /* 0x000fe400000006ff */
[----:B------:R-:W-:Y:S01]  /*0b20*/  SHF.L.U32 R6, R15, 0x10, RZ ;  /* 0x000000100f067819 */ /* 0x000fe200000006ff */
[----:B------:R-:W-:Y:S01]  /*0b30*/  IMAD.U32 R15, R26, 0x10000, RZ ;  /* 0x000100001a0f7824 */ /* 0x000fe200078e00ff */
[----:B------:R-:W-:-:S02]  /*0b40*/  SHF.L.U32 R8, R13, 0x10, RZ ;  /* 0x000000100d087819 */ /* 0x000fc400000006ff */
[----:B------:R-:W-:Y:S02]  /*0b50*/  SHF.L.U32 R9, R12, 0x10, RZ ;  /* 0x000000100c097819 */ /* 0x000fe400000006ff */
        /* <DEDUP_REMOVED lines=18> */
[----:B-1----:R-:W-:Y:S02]  /*0c80*/  ISETP.NE.AND P2, PT, RZ, UR4, PT ;  /* 0x00000004ff007c0c */ /* 0x002fe4000bf45270 */
        /* <DEDUP_REMOVED lines=24> */
[----:B------:R-:W-:Y:S01]  /*0e10*/  ISETP.NE.AND.EX P0, PT, RZ, UR9, PT, P0 ;  /* 0x00000009ff007c0c */ /* 0x000fe2000bf05300 */
[----:B--234-:R-:W0:-:S12]  /*0e20*/  LDCU.64 UR8, c[0x0][0x3a0] ;  /* 0x00007400ff0877ac */ /* 0x01ce180008000a00 */
.L_x_3645:
[----:B0-----:R-:W-:Y:S01]  /*0e30*/  ISETP.NE.U32.AND P1, PT, RZ, UR8, PT ;  /* 0x00000008ff007c0c */ /* 0x001fe2000bf25070 */
[----:B--2---:R-:W0:Y:S01]  /*0e40*/  @P0 LDC.64 R26, c[0x0][0x398] ;  /* 0x0000e600ff1a0b82 */ /* 0x004e220000000a00 */
[----:B------:R-:W-:Y:S02]  /*0e50*/  IMAD R28, R100, UR5, RZ ;  /* 0x00000005641c7c24 */ /* 0x000fe4000f8e02ff */
[----:B------:R-:W-:-:S03]  /*0e60*/  ISETP.NE.AND.EX P1, PT, RZ, UR9, PT, P1 ;  /* 0x00000009ff007c0c */ /* 0x000fc6000bf25310 */
[----:B------:R-:W-:Y:S02]  /*0e70*/  SHF.R.S32.HI R29, RZ, 0x1f, R28 ;  /* 0x0000001fff1d7819 */ /* 0x000fe4000001141c */
[----:B------:R-:W1:Y:S02]  /*0e80*/  LDC.64 R48, c[0x0][0x390] ;  /* 0x0000e400ff307b82 */ /* 0x000e640000000a00 */
[----:B------:R-:W-:-:S04]  /*0e90*/  LEA.HI R29, R29, R28, RZ, 0x3 ;  /* 0x0000001c1d1d7211 */ /* 0x000fc800078f18ff */
[----:B------:R-:W-:Y:S02]  /*0ea0*/  LEA.HI.SX32 R103, R29, R0, 0x1d ;  /* 0x000000001d677211 */ /* 0x000fe400078feaff */
[----:B------:R-:W2:Y:S03]  /*0eb0*/  @P1 LDC.64 R24, c[0x0][0x3a0] ;  /* 0x0000e800ff181b82 */ /* 0x000ea60000000a00 */
[----:B0-----:R-:W-:-:S05]  /*0ec0*/  @P0 IMAD.WIDE.U32 R28, R103, 0x10, R26 ;  /* 0x00000010671c0825 */ /* 0x001fca00078e001a */
[----:B------:R-:W3:Y:S01]  /*0ed0*/  @P0 LDG.E.128 R44, desc[UR6][R28.64] ;  /* 0x000000061c2c0981 */ /* 0x000ee2000c1e1d00 */
[----:B--2---:R-:W-:-:S04]  /*0ee0*/  @P1 IMAD.WIDE.U32 R30, R103, 0x20, R24 ;  /* 0x00000020671e1825 */ /* 0x004fc800078e0018 */
[----:B-1----:R-:W-:Y:S01]  /*0ef0*/  IMAD.WIDE.U32 R24, R103, 0x10, R48 ;  /* 0x0000001067187825 */ /* 0x002fe200078e0030 */
[----:B------:R0:W5:Y:S04]  /*0f00*/  @P1 LDG.E.128 R40, desc[UR6][R30.64] ;  /* 0x000000061e281981 */ /* 0x000168000c1e1d00 */
[----:B------:R0:W5:Y:S04]  /*0f10*/  @P1 LDG.E.128 R36, desc[UR6][R30.64+0x10] ;  /* 0x000010061e241981 */ /* 0x000168000c1e1d00 */
[----:B------:R-:W5:Y:S01]  /*0f20*/  LDG.E.128 R24, desc[UR6][R24.64] ;  /* 0x0000000618187981 */ /* 0x000f62000c1e1d00 */
        /* <DEDUP_REMOVED lines=23> */
.L_x_3637:
[----:B-----5:R-:W-:Y:S02]  /*10a0*/  PRMT R28, R24, 0x7632, R28 ;  /* 0x00007632181c7816 */ /* 0x020fe4000000001c */
[C---:B------:R-:W-:Y:S01]  /*10b0*/  PRMT R30, R25.reuse, 0x7632, R30 ;  /* 0x00007632191e7816 */ /* 0x040fe2000000001e */
[----:B------:R-:W-:Y:S01]  /*10c0*/  IMAD.U32 R25, R25, 0x10000, RZ ;  /* 0x0001000019197824 */ /* 0x000fe200078e00ff */
[----:B------:R-:W-:Y:S02]  /*10d0*/  PRMT R31, R26, 0x7632, R31 ;  /* 0x000076321a1f7816 */ /* 0x000fe4000000001f */
[C---:B------:R-:W-:Y:S01]  /*10e0*/  PRMT R32, R27.reuse, 0x7632, R32 ;  /* 0x000076321b207816 */ /* 0x040fe20000000020 */
[----:B------:R-:W-:Y:S01]  /*10f0*/  FADD.FTZ R34, R42, R25 ;  /* 0x000000192a227221 */ /* 0x000fe20000010000 */
        /* <DEDUP_REMOVED lines=15> */
.L_x_3636:
[----:B------:R-:W-:-:S04]  /*11f0*/  UISETP.NE.U32.AND UP0, UPT, UR8, URZ, UPT ;  /* 0x000000ff0800728c */ /* 0x000fc8000bf05070 */
[----:B------:R-:W-:-:S09]  /*1200*/  UISETP.NE.AND.EX UP0, UPT, UR9, URZ, UPT, UP0 ;  /* 0x000000ff0900728c */ /* 0x000fd2000bf05300 */
[----:B------:R-:W-:Y:S05]  /*1210*/  BRA.U UP0, `(.L_x_3639) ;  /* 0x0000000100747547 */ /* 0x000fea000b800000 */
[----:B-----5:R-:W-:Y:S01]  /*1220*/  SHF.L.U32 R31, R24, 0x10, RZ ;  /* 0x00000010181f7819 */ /* 0x020fe200000006ff */
[----:B------:R-:W-:Y:S01]  /*1230*/  IMAD.U32 R28, R46, 0x10000, RZ ;  /* 0x000100002e1c7824 */ /* 0x000fe200078e00ff */
[----:B------:R-:W-:Y:S02]  /*1240*/  SHF.L.U32 R32, R44, 0x10, RZ ;  /* 0x000000102c207819 */ /* 0x000fe400000006ff */
[----:B------:R-:W-:Y:S01]  /*1250*/  PRMT R51, R24, 0x7632, R51 ;  /* 0x0000763218337816 */ /* 0x000fe20000000033 */
[----:B------:R-:W-:Y:S01]  /*1260*/  IMAD.U32 R24, R35, 0x10000, RZ ;  /* 0x0001000023187824 */ /* 0x000fe200078e00ff */
[----:B------:R-:W-:Y:S01]  /*1270*/  PRMT R74, R25, 0x7632, R74 ;  /* 0x00007632194a7816 */ /* 0x000fe2000000004a */
[----:B------:R-:W-:Y:S01]  /*1280*/  FADD.FTZ R32, R31, R32 ;  /* 0x000000201f207221 */ /* 0x000fe20000010000 */
        /* <DEDUP_REMOVED lines=18> */
[----:B------:R-:W-:Y:S02]  /*13b0*/  FADD.FTZ R30, R27, R30 ;  /* 0x0000001e1b1e7221 */ /* 0x000fe40000010000 */
[----:B------:R-:W-:Y:S02]  /*13c0*/  FADD.FTZ R29, R75, R24 ;  /* 0x000000184b1d7221 */ /* 0x000fe40000010000 */
[----:B------:R-:W-:Y:S01]  /*13d0*/  FADD.FTZ R31, R76, R31 ;  /* 0x0000001f4c1f7221 */ /* 0x000fe20000010000 */
[----:B------:R-:W-:Y:S06]  /*13e0*/  BRA `(.L_x_3638) ;  /* 0x0000000000907947 */ /* 0x000fec0003800000 */
.L_x_3639:
[----:B-----5:R-:W-:Y:S01]  /*13f0*/  PRMT R28, R24, 0x7632, R28 ;  /* 0x00007632181c7816 */ /* 0x020fe2000000001c */
[C---:B------:R-:W-:Y:S01]  /*1400*/  IMAD.U32 R31, R25.reuse, 0x10000, RZ ;  /* 0x00010000191f7824 */ /* 0x040fe200078e00ff */
        /* <DEDUP_REMOVED lines=34> */
.L_x_3638:
[----:B------:R-:W0:Y:S01]  /*1630*/  LDC.64 R74, c[0x0][0x3a8] ;  /* 0x0000ea00ff4a7b82 */ /* 0x000e220000000a00 */
[----:B------:R-:W-:-:S05]  /*1640*/  IADD3 R79, PT, PT, R103, 0x20, RZ ;  /* 0x00000020674f7810 */ /* 0x000fca0007ffe0ff */
[----:B------:R-:W-:Y:S02]  /*1650*/  IMAD.WIDE.U32 R48, R79, 0x10, R48 ;  /* 0x000000104f307825 */ /* 0x000fe400078e0030 */
[----:B------:R-:W1:Y:S08]  /*1660*/  @P0 LDC.64 R26, c[0x0][0x398] ;  /* 0x0000e600ff1a0b82 */ /* 0x000e700000000a00 */
[----:B------:R-:W2:Y:S01]  /*1670*/  @P1 LDC.64 R24, c[0x0][0x3a0] ;  /* 0x0000e800ff181b82 */ /* 0x000ea20000000a00 */
[----:B0-----:R-:W-:-:S05]  /*1680*/  IMAD.WIDE.U32 R76, R103, 0x20, R74 ;  /* 0x00000020674c7825 */ /* 0x001fca00078e004a */
[----:B------:R0:W-:Y:S01]  /*1690*/  STG.E.128 desc[UR6][R76.64], R32 ;  /* 0x000000204c007986 */ /* 0x0001e2000c101d06 */
[----:B-1----:R-:W-:-:S03]  /*16a0*/  @P0 IMAD.WIDE.U32 R26, R79, 0x10, R26 ;  /* 0x000000104f1a0825 */ /* 0x002fc600078e001a */
[----:B------:R0:W-:Y:S04]  /*16b0*/  STG.E.128 desc[UR6][R76.64+0x10], R28 ;  /* 0x0000101c4c007986 */ /* 0x0001e8000c101d06 */
[----:B------:R0:W5:Y:S01]  /*16c0*/  @P0 LDG.E.128 R44, desc[UR6][R26.64] ;  /* 0x000000061a2c0981 */ /* 0x000162000c1e1d00 */
[----:B--2---:R-:W-:-:S03]  /*16d0*/  @P1 IMAD.WIDE.U32 R24, R79, 0x20, R24 ;  /* 0x000000204f181825 */ /* 0x004fc600078e0018 */
[----:B------:R-:W5:Y:S04]  /*16e0*/  LDG.E.128 R48, desc[UR6][R48.64] ;  /* 0x0000000630307981 */ /* 0x000f68000c1e1d00 */
[----:B------:R0:W5:Y:S04]  /*16f0*/  @P1 LDG.E.128 R40, desc[UR6][R24.64] ;  /* 0x0000000618281981 */ /* 0x000168000c1e1d00 */
[----:B------:R0:W5:Y:S01]  /*1700*/  @P1 LDG.E.128 R36, desc[UR6][R24.64+0x10] ;  /* 0x0000100618241981 */ /* 0x000162000c1e1d00 */
[----:B------:R-:W-:Y:S05]  /*1710*/  @!P0 BRA `(.L_x_3640) ;  /* 0x00000004002c8947 */ /* 0x000fea0003800000 */
[----:B------:R-:W-:Y:S05]  /*1720*/  @!P1 BRA `(.L_x_3641) ;  /* 0x0000000000a49947 */ /* 0x000fea0003800000 */
[C---:B0----5:R-:W-:Y:S01]  /*1730*/  PRMT R76, R50.reuse, 0x7632, R76 ;  /* 0x00007632324c7816 */ /* 0x061fe2000000004c */
[----:B------:R-:W-:Y:S01]  /*1740*/  IMAD.U32 R104, R45, 0x10000, RZ ;  /* 0x000100002d687824 */ /* 0x000fe200078e00ff */
[C---:B------:R-:W-:Y:S02]  /*1750*/  PRMT R26, R49.reuse, 0x7632, R26 ;  /* 0x00007632311a7816 */ /* 0x040fe4000000001a */
[----:B------:R-:W-:Y:S02]  /*1760*/  SHF.L.U32 R50, R50, 0x10, RZ ;  /* 0x0000001032327819 */ /* 0x000fe400000006ff */
[----:B------:R-:W-:Y:S02]  /*1770*/  SHF.L.U32 R77, R46, 0x10, RZ ;  /* 0x000000102e4d7819 */ /* 0x000fe400000006ff */
[C---:B------:R-:W-:Y:S01]  /*1780*/  PRMT R24, R48.reuse, 0x7632, R24 ;  /* 0x0000763230187816 */ /* 0x040fe20000000018 */
[----:B------:R-:W-:Y:S01]  /*1790*/  IMAD.U32 R48, R48, 0x10000, RZ ;  /* 0x0001000030307824 */ /* 0x000fe200078e00ff */
[----:B------:R-:W-:Y:S01]  /*17a0*/  SHF.L.U32 R49, R49, 0x10, RZ ;  /* 0x0000001031317819 */ /* 0x000fe200000006ff */
[--C-:B------:R-:W-:Y:S01]  /*17b0*/  FADD.FTZ R77, R77, R50.reuse ;  /* 0x000000324d4d7221 */ /* 0x100fe20000010000 */
[----:B------:R-:W-:Y:S01]  /*17c0*/  SHF.L.U32 R27, R44, 0x10, RZ ;  /* 0x000000102c1b7819 */ /* 0x000fe200000006ff */
[----:B------:R-:W-:Y:S01]  /*17d0*/  IMAD.U32 R24, R24, 0x10000, RZ ;  /* 0x0001000018187824 */ /* 0x000fe200078e00ff */
[----:B------:R-:W-:Y:S01]  /*17e0*/  PRMT R50, R46, 0x7632, R50 ;  /* 0x000076322e327816 */ /* 0x000fe20000000032 */
[----:B------:R-:W-:Y:S01]  /*17f0*/  FADD.FTZ R49, R104, R49 ;  /* 0x0000003168317221 */ /* 0x000fe20000010000 */
[----:B------:R-:W-:Y:S01]  /*1800*/  PRMT R78, R51, 0x7632, R78 ;  /* 0x00007632334e7816 */ /* 0x000fe2000000004e */
[----:B------:R-:W-:Y:S01]  /*1810*/  FADD.FTZ R27, R27, R48 ;  /* 0x000000301b1b7221 */ /* 0x000fe20000010000 */
[----:B------:R-:W-:-:S02]  /*1820*/  PRMT R25, R44, 0x7632, R25 ;  /* 0x000076322c197816 */ /* 0x000fc40000000019 */
[----:B------:R-:W-:Y:S02]  /*1830*/  PRMT R48, R45, 0x7632, R48 ;  /* 0x000076322d307816 */ /* 0x000fe40000000030 */
[----:B------:R-:W-:Y:S02]  /*1840*/  PRMT R104, R47, 0x7632, R104 ;  /* 0x000076322f687816 */ /* 0x000fe40000000068 */
[----:B------:R-:W-:Y:S02]  /*1850*/  SHF.L.U32 R102, R51, 0x10, RZ ;  /* 0x0000001033667819 */ /* 0x000fe400000006ff */
[----:B------:R-:W-:Y:S02]  /*1860*/  SHF.L.U32 R105, R47, 0x10, RZ ;  /* 0x000000102f697819 */ /* 0x000fe400000006ff */
[----:B------:R-:W-:Y:S02]  /*1870*/  SHF.L.U32 R101, R50, 0x10, RZ ;  /* 0x0000001032657819 */ /* 0x000fe400000006ff */
[----:B------:R-:W-:Y:S01]  /*1880*/  SHF.L.U32 R25, R25, 0x10, RZ ;  /* 0x0000001019197819 */ /* 0x000fe200000006ff */
        /* <DEDUP_REMOVED lines=19> */
.L_x_3641:
[C---:B0----5:R-:W-:Y:S01]  /*19c0*/  PRMT R76, R48.reuse, 0x7632, R76 ;  /* 0x00007632304c7816 */ /* 0x061fe2000000004c */
[----:B------:R-:W-:Y:S01]  /*19d0*/  IMAD.U32 R24, R48, 0x10000, RZ ;  /* 0x0001000030187824 */ /* 0x000fe200078e00ff */
[----:B------:R-:W-:Y:S01]  /*19e0*/  PRMT R77, R49, 0x7632, R77 ;  /* 0x00007632314d7816 */ /* 0x000fe2000000004d */
[----:B------:R-:W-:Y:S01]  /*19f0*/  IMAD.U32 R27, R45, 0x10000, RZ ;  /* 0x000100002d1b7824 */ /* 0x000fe200078e00ff */
[----:B------:R-:W-:Y:S01]  /*1a00*/  SHF.L.U32 R26, R49, 0x10, RZ ;  /* 0x00000010311a7819 */ /* 0x000fe200000006ff */
[----:B------:R-:W-:Y:S01]  /*1a10*/  IMAD.U32 R76, R76, 0x10000, RZ ;  /* 0x000100004c4c7824 */ /* 0x000fe200078e00ff */
        /* <DEDUP_REMOVED lines=11> */
[----:B------:R-:W-:Y:S02]  /*1ad0*/  PRMT R49, R46, 0x7632, R49 ;  /* 0x000076322e317816 */ /* 0x000fe40000000031 */
[----:B------:R-:W-:-:S02]  /*1ae0*/  PRMT R50, R47, 0x7632, R50 ;  /* 0x000076322f327816 */ /* 0x000fc40000000032 */
[----:B------:R-:W-:Y:S02]  /*1af0*/  SHF.L.U32 R105, R51, 0x10, RZ ;  /* 0x0000001033697819 */ /* 0x000fe400000006ff */
[----:B------:R-:W-:Y:S02]  /*1b00*/  SHF.L.U32 R106, R47, 0x10, RZ ;  /* 0x000000102f6a7819 */ /* 0x000fe400000006ff */
[----:B------:R-:W-:Y:S02]  /*1b10*/  SHF.L.U32 R25, R25, 0x10, RZ ;  /* 0x0000001019197819 */ /* 0x000fe400000006ff */
        /* <DEDUP_REMOVED lines=8> */
[----:B------:R-:W-:-:S03]  /*1ba0*/  FADD.FTZ R49, R102, R49 ;  /* 0x0000003166317221 */ /* 0x000fc60000010000 */
[----:B------:R-:W-:Y:S01]  /*1bb0*/  FADD.FTZ R51, R104, R51 ;  /* 0x0000003368337221 */ /* 0x000fe20000010000 */
[----:B------:R-:W-:Y:S06]  /*1bc0*/  BRA `(.L_x_3642) ;  /* 0x0000000000887947 */ /* 0x000fec0003800000 */
.L_x_3640:
[----:B------:R-:W-:Y:S05]  /*1bd0*/  @!P1 BRA `(.L_x_3643) ;  /* 0x0000000000549947 */ /* 0x000fea0003800000 */
[C---:B0----5:R-:W-:Y:S01]  /*1be0*/  PRMT R24, R48.reuse, 0x7632, R24 ;  /* 0x0000763230187816 */ /* 0x061fe20000000018 */
[----:B------:R-:W-:Y:S01]  /*1bf0*/  IMAD.U32 R25, R48, 0x10000, RZ ;  /* 0x0001000030197824 */ /* 0x000fe200078e00ff */
[----:B------:R-:W-:Y:S02]  /*1c00*/  PRMT R26, R49, 0x7632, R26 ;  /* 0x00007632311a7816 */ /* 0x000fe4000000001a */
        /* <DEDUP_REMOVED lines=15> */
[----:B------:R-:W-:Y:S02]  /*1d00*/  FADD.FTZ R49, R37, R102 ;  /* 0x0000006625317221 */ /* 0x000fe40000010000 */
[----:B------:R-:W-:Y:S01]  /*1d10*/  FADD.FTZ R51, R39, R104 ;  /* 0x0000006827337221 */ /* 0x000fe20000010000 */
[----:B------:R-:W-:Y:S06]  /*1d20*/  BRA `(.L_x_3642) ;  /* 0x0000000000307947 */ /* 0x000fec0003800000 */
.L_x_3643:
[C---:B0----5:R-:W-:Y:S01]  /*1d30*/  PRMT R25, R48.reuse, 0x7632, R25 ;  /* 0x0000763230197816 */ /* 0x061fe20000000019 */
        /* <DEDUP_REMOVED lines=11> */
.L_x_3642:
[----:B------:R-:W-:Y:S01]  /*1df0*/  FADD.FTZ R76, RZ, R32 ;  /* 0x00000020ff4c7221 */ /* 0x000fe20000010000 */
[----:B------:R-:W-:Y:S01]  /*1e00*/  IMAD.WIDE.U32 R74, R79, 0x20, R74 ;  /* 0x000000204f4a7825 */ /* 0x000fe200078e004a */
[----:B------:R-:W-:Y:S01]  /*1e10*/  UMOV UR4, 0xffffffff ;  /* 0xffffffff00047882 */ /* 0x000fe20000000000 */
[----:B------:R-:W-:Y:S02]  /*1e20*/  ISETP.NE.AND P1, PT, R0, RZ, PT ;  /* 0x000000ff0000720c */ /* 0x000fe40003f25270 */
[----:B------:R-:W-:Y:S01]  /*1e30*/  FADD.FTZ R77, R76, R33 ;  /* 0x000000214c4d7221 */ /* 0x000fe20000010000 */
[----:B------:R0:W-:Y:S03]  /*1e40*/  STG.E.128 desc[UR6][R74.64], R24 ;  /* 0x000000184a007986 */ /* 0x0001e6000c101d06 */
[----:B------:R-:W-:Y:S01]  /*1e50*/  FADD.FTZ R76, R77, R34 ;  /* 0x000000224d4c7221 */ /* 0x000fe20000010000 */
[----:B------:R0:W-:Y:S03]  /*1e60*/  STG.E.128 desc[UR6][R74.64+0x10], R48 ;  /* 0x000010304a007986 */ /* 0x0001e6000c101d06 */
[----:B------:R-:W-:-:S04]  /*1e70*/  FADD.FTZ R77, R76, R35 ;  /* 0x000000234c4d7221 */ /* 0x000fc80000010000 */
        /* <DEDUP_REMOVED lines=66> */
.L_x_3657:
[C---:B------:R-:W-:Y:S01]  /*22a0*/  FMUL.FTZ R74, R107.reuse, R107 ;  /* 0x0000006b6b4a7220 */ /* 0x040fe20000410000 */
[----:B01----:R-:W-:Y:S01]  /*22b0*/  FADD.FTZ R78, R78, R105 ;  /* 0x000000694e4e7221 */ /* 0x003fe20000010000 */
[----:B------:R-:W0:Y:S01]  /*22c0*/  @!P1 LDC.64 R76, c[0x0][0x3c0] ;  /* 0x0000f000ff4c9b82 */ /* 0x000e220000000a00 */
[----:B------:R-:W-:Y:S02]  /*22d0*/  FSEL R112, R107, RZ, !P2 ;  /* 0x000000ff6b707208 */ /* 0x000fe40005000000 */
[----:B------:R-:W-:Y:S01]  /*22e0*/  FSEL R101, R74, RZ, P2 ;  /* 0x000000ff4a657208 */ /* 0x000fe20001000000 */
[----:B------:R-:W-:Y:S02]  /*22f0*/  FFMA.FTZ R78, R78, R75, UR10 ;  /* 0x0000000a4e4e7e23 */ /* 0x000fe4000801004b */
        /* <DEDUP_REMOVED lines=34> */
[----:B------:R-:W-:Y:S01]  /*2520*/  F2FP.BF16.F32.PACK_AB R24, R25, R24 ;  /* 0x000000181918723e */ /* 0x000fe200000010ff */
[----:B-1----:R-:W-:Y:S01]  /*2530*/  IMAD.WIDE.U32 R104, R103, 0x10, R74 ;  /* 0x0000001067687825 */ /* 0x002fe200078e004a */
[----:B------:R-:W-:-:S03]  /*2540*/  F2FP.BF16.F32.PACK_AB R25, R49, R26 ;  /* 0x0000001a3119723e */ /* 0x000fc600000010ff */
[C---:B------:R-:W-:Y:S01]  /*2550*/  FMUL.FTZ R49, R101.reuse, R30 ;  /* 0x0000001e65317220 */ /* 0x040fe20000410000 */
[----:B------:R-:W-:Y:S01]  /*2560*/  F2FP.BF16.F32.PACK_AB R26, R114, R51 ;  /* 0x00000033721a723e */ /* 0x000fe200000010ff */
[----:B------:R-:W-:Y:S01]  /*2570*/  FMUL.FTZ R51, R101, R106 ;  /* 0x0000006a65337220 */ /* 0x000fe20000410000 */
[----:B---3--:R-:W-:-:S04]  /*2580*/  IMAD.WIDE.U32 R102, R103, 0x10, R28 ;  /* 0x0000001067667825 */ /* 0x008fc800078e001c */
[----:B------:R-:W-:Y:S01]  /*2590*/  FFMA.FTZ R30, R120, R52, R7 ;  /* 0x00000034781e7223 */ /* 0x000fe20000010007 */
[----:B------:R-:W-:Y:S01]  /*25a0*/  FFMA.FTZ R109, R109, R89, R88 ;  /* 0x000000596d6d7223 */ /* 0x000fe20000010058 */
[----:B------:R-:W-:Y:S01]  /*25b0*/  FFMA.FTZ R116, R51, R85, R84 ;  /* 0x0000005533747223 */ /* 0x000fe20000010054 */
[----:B0-----:R-:W-:-:S04]  /*25c0*/  IMAD.WIDE.U32 R76, R79, 0x10, R28 ;  /* 0x000000104f4c7825 */ /* 0x001fc800078e001c */
[----:B------:R-:W-:Y:S01]  /*25d0*/  FFMA.FTZ R29, R35, R57, R8 ;  /* 0x00000039231d7223 */ /* 0x000fe20000010008 */
[C---:B------:R-:W-:Y:S01]  /*25e0*/  FFMA.FTZ R35, R49.reuse, R53, R22 ;  /* 0x0000003531237223 */ /* 0x040fe20000010016 */
[----:B------:R-:W-:Y:S01]  /*25f0*/  FFMA.FTZ R49, R49, R23, R6 ;  /* 0x0000001731317223 */ /* 0x000fe20000010006 */
[----:B------:R-:W-:Y:S01]  /*2600*/  FFMA.FTZ R28, R33, R58, R9 ;  /* 0x0000003a211c7223 */ /* 0x000fe20000010009 */
[----:B------:R-:W-:Y:S01]  /*2610*/  FFMA.FTZ R106, R31, R93, R92 ;  /* 0x0000005d1f6a7223 */ /* 0x000fe2000001005c */
[----:B------:R-:W-:Y:S01]  /*2620*/  FFMA.FTZ R33, R27, R97, R96 ;  /* 0x000000611b217223 */ /* 0x000fe20000010060 */
[----:B------:R-:W-:Y:S01]  /*2630*/  FFMA.FTZ R114, R51, R87, R86 ;  /* 0x0000005733727223 */ /* 0x000fe20000010056 */
[----:B------:R-:W-:Y:S01]  /*2640*/  F2FP.BF16.F32.PACK_AB R31, R116, R49 ;  /* 0x00000031741f723e */ /* 0x000fe200000010ff */
[----:B------:R-:W-:Y:S01]  /*2650*/  FMUL.FTZ R49, R101, R34 ;  /* 0x0000002265317220 */ /* 0x000fe20000410000 */
[----:B------:R-:W-:Y:S01]  /*2660*/  F2FP.BF16.F32.PACK_AB R30, R109, R30 ;  /* 0x0000001e6d1e723e */ /* 0x000fe200000010ff */
[C---:B------:R-:W-:Y:S01]  /*2670*/  FMUL.FTZ R109, R101.reuse, R32 ;  /* 0x00000020656d7220 */ /* 0x040fe20000410000 */
[C---:B------:R-:W-:Y:S01]  /*2680*/  FMUL.FTZ R113, R101.reuse, R78 ;  /* 0x0000004e65717220 */ /* 0x040fe20000410000 */
[C---:B------:R-:W-:Y:S01]  /*2690*/  FMUL.FTZ R51, R101.reuse, R108 ;  /* 0x0000006c65337220 */ /* 0x040fe20000410000 */
[----:B------:R-:W-:Y:S01]  /*26a0*/  F2FP.BF16.F32.PACK_AB R29, R106, R29 ;  /* 0x0000001d6a1d723e */ /* 0x000fe200000010ff */
[C---:B------:R-:W-:Y:S01]  /*26b0*/  FMUL.FTZ R108, R101.reuse, R48 ;  /* 0x00000030656c7220 */ /* 0x040fe20000410000 */
[----:B------:R-:W-:Y:S01]  /*26c0*/  FMUL.FTZ R111, R101, R110 ;  /* 0x0000006e656f7220 */ /* 0x000fe20000410000 */
[----:B------:R-:W-:Y:S01]  /*26d0*/  F2FP.BF16.F32.PACK_AB R28, R33, R28 ;  /* 0x0000001c211c723e */ /* 0x000fe200000010ff */
[----:B------:R-:W0:Y:S01]  /*26e0*/  @!P1 LDC.64 R106, c[0x0][0x3c8] ;  /* 0x0000f200ff6a9b82 */ /* 0x000e220000000a00 */
[----:B------:R-:W-:Y:S01]  /*26f0*/  F2FP.BF16.F32.PACK_AB R27, R114, R35 ;  /* 0x00000023721b723e */ /* 0x000fe200000010ff */
[----:B------:R-:W-:Y:S01]  /*2700*/  FFMA.FTZ R32, R109, R21, R20 ;  /* 0x000000156d207223 */ /* 0x000fe20000010014 */
[----:B------:R-:W-:Y:S01]  /*2710*/  FFMA.FTZ R33, R49, R83, R82 ;  /* 0x0000005331217223 */ /* 0x000fe20000010052 */
[----:B------:R-:W-:-:S04]  /*2720*/  IMAD.WIDE.U32 R74, R79, 0x10, R74 ;  /* 0x000000104f4a7825 */ /* 0x000fc800078e004a */
[----:B------:R-:W-:Y:S01]  /*2730*/  FFMA.FTZ R34, R113, R19, R16 ;  /* 0x0000001371227223 */ /* 0x000fe20000010010 */
[----:B------:R-:W-:Y:S01]  /*2740*/  FFMA.FTZ R35, R51, R73, R72 ;  /* 0x0000004933237223 */ /* 0x000fe20000010048 */
[C---:B------:R-:W-:Y:S01]  /*2750*/  FFMA.FTZ R48, R108.reuse, R15, R14 ;  /* 0x0000000f6c307223 */ /* 0x040fe2000001000e */
[----:B------:R-:W-:Y:S01]  /*2760*/  FFMA.FTZ R79, R111, R69, R68 ;  /* 0x000000456f4f7223 */ /* 0x000fe20000010044 */
[----:B------:R-:W-:Y:S01]  /*2770*/  F2FP.BF16.F32.PACK_AB R32, R33, R32 ;  /* 0x000000202120723e */ /* 0x000fe200000010ff */
[----:B------:R-:W-:Y:S01]  /*2780*/  FMUL.FTZ R115, R101, R50 ;  /* 0x0000003265737220 */ /* 0x000fe20000410000 */
        /* <DEDUP_REMOVED lines=20> */
[----:B------:R-:W-:-:S03]  /*28d0*/  F2FP.BF16.F32.PACK_AB R48, R109, R48 ;  /* 0x000000306d30723e */ /* 0x000fc600000010ff */
[----:B------:R2:W-:Y:S01]  /*28e0*/  STG.E.128 desc[UR6][R104.64], R24 ;  /* 0x0000001868007986 */ /* 0x0005e2000c101d06 */
[----:B-1----:R-:W-:-:S03]  /*28f0*/  IMAD R100, R78, 0x4, R100 ;  /* 0x000000044e647824 */ /* 0x002fc600078e0264 */
[----:B------:R2:W-:Y:S04]  /*2900*/  STG.E.128 desc[UR6][R102.64], R28 ;  /* 0x0000001c66007986 */ /* 0x0005e8000c101d06 */
[----:B------:R2:W-:Y:S01]  /*2910*/  STG.E.128 desc[UR6][R74.64], R32 ;  /* 0x000000204a007986 */ /* 0x0005e2000c101d06 */
[----:B------:R-:W-:-:S03]  /*2920*/  ISETP.GE.AND P1, PT, R100, R79, PT ;  /* 0x0000004f6400720c */ /* 0x000fc60003f26270 */
[----:B------:R2:W-:Y:S10]  /*2930*/  STG.E.128 desc[UR6][R76.64], R48 ;  /* 0x000000304c007986 */ /* 0x0005f4000c101d06 */
[----:B------:R-:W-:Y:S05]  /*2940*/  @!P1 BRA `(.L_x_3645) ;  /* 0xffffffe400389947 */ /* 0x000fea000383ffff */
[----:B------:R-:W-:Y:S05]  /*2950*/  EXIT ;  /* 0x000000000000794d */ /* 0x000fea0003800000 */
.L_x_3644:
[----:B------:R-:W-:Y:S01]  /*2960*/  HFMA2 R106, -RZ, RZ, 0, 5.9604644775390625e-08 ;  /* 0x00000001ff6a7431 */ /* 0x000fe200000001ff */
[----:B------:R-:W-:Y:S01]  /*2970*/  BSSY B0, `(.L_x_3646) ;  /* 0x0000007000007945 */ /* 0x000fe20003800000 */
[----:B------:R-:W-:Y:S01]  /*2980*/  MOV R109, R76 ;  /* 0x0000004c006d7202 */ /* 0x000fe20000000f00 */
[----:B------:R-:W-:Y:S01]  /*2990*/  IMAD.MOV.U32 R104, RZ, RZ, -0x1 ;  /* 0xffffffffff687424 */ /* 0x000fe200078e00ff */
[----:B------:R-:W-:-:S07]  /*29a0*/  MOV R111, 0x1f ;  /* 0x0000001f006f7802 */ /* 0x000fce0000000f00 */
[----:B------:R-:W-:Y:S05]  /*29b0*/  WARPSYNC.COLLECTIVE R104, `(.L_x_3647) ;  /* 0x0000000068087348 */ /* 0x000fea0003c00000 */
[----:B------:R0:W1:Y:S02]  /*29c0*/  SHFL.BFLY P3, R105, R109, R106, R111 ;  /* 0x0c00006a6d697389 */ /* 0x000064000006006f */
[----:B01----:R-:W-:Y:S05]  /*29d0*/  ENDCOLLECTIVE ;  /* 0x000000000000791b */ /* 0x003fea0003800000 */
.L_x_3647:
[----:B------:R-:W-:Y:S05]  /*29e0*/  BSYNC B0 ;  /* 0x0000000000007941 */ /* 0x000fea0003800000 */
.L_x_3646:
[----:B------:R-:W-:Y:S01]  /*29f0*/  MOV R75, R105 ;  /* 0x00000069004b7202 */ /* 0x000fe20000000f00 */
[----:B------:R-:W-:Y:S02]  /*2a00*/  HFMA2 R106, -RZ, RZ, 0, 1.1920928955078125e-07 ;  /* 0x00000002ff6a7431 */ /* 0x000fe400000001ff */
[----:B------:R-:W-:Y:S01]  /*2a10*/  IMAD.MOV.U32 R111, RZ, RZ, 0x1f ;  /* 0x0000001fff6f7424 */ /* 0x000fe200078e00ff */
[----:B------:R-:W-:Y:S01]  /*2a20*/  MOV R104, 0xffffffff ;  /* 0xffffffff00687802 */ /* 0x000fe20000000f00 */
[----:B------:R-:W-:-:S05]  /*2a30*/  FADD.FTZ R77, R76, R75 ;  /* 0x0000004b4c4d7221 */ /* 0x000fca0000010000 */
[----:B------:R-:W-:-:S07]  /*2a40*/  MOV R109, R77 ;  /* 0x0000004d006d7202 */ /* 0x000fce0000000f00 */
[----:B------:R-:W-:Y:S05]  /*2a50*/  WARPSYNC.COLLECTIVE R104, `(.L_x_3648) ;  /* 0x0000000068087348 */ /* 0x000fea0003c00000 */
[----:B------:R0:W1:Y:S02]  /*2a60*/  SHFL.BFLY P3, R105, R109, R106, R111 ;  /* 0x0c00006a6d697389 */ /* 0x000064000006006f */
[----:B01----:R-:W-:Y:S05]  /*2a70*/  ENDCOLLECTIVE ;  /* 0x000000000000791b */ /* 0x003fea0003800000 */
.L_x_3648:
[----:B------:R-:W-:Y:S01]  /*2a80*/  HFMA2 R106, -RZ, RZ, 0, 2.384185791015625e-07 ;  /* 0x00000004ff6a7431 */ /* 0x000fe200000001ff */
[----:B------:R-:W-:-:S05]  /*2a90*/  MOV R74, R105 ;  /* 0x00000069004a7202 */ /* 0x000fca0000000f00 */
[----:B------:R-:W-:-:S05]  /*2aa0*/  FADD.FTZ R78, R77, R74 ;  /* 0x0000004a4d4e7221 */ /* 0x000fca0000010000 */
[----:B------:R-:W-:-:S07]  /*2ab0*/  MOV R109, R78 ;  /* 0x0000004e006d7202 */ /* 0x000fce0000000f00 */
[----:B------:R-:W-:Y:S05]  /*2ac0*/  WARPSYNC.COLLECTIVE R104, `(.L_x_3649) ;  /* 0x0000000068087348 */ /* 0x000fea0003c00000 */
[----:B------:R0:W1:Y:S02]  /*2ad0*/  SHFL.BFLY P3, R105, R109, R106, R111 ;  /* 0x0c00006a6d697389 */ /* 0x000064000006006f */
[----:B01----:R-:W-:Y:S05]  /*2ae0*/  ENDCOLLECTIVE ;  /* 0x000000000000791b */ /* 0x003fea0003800000 */
.L_x_3649:
[----:B------:R-:W-:Y:S02]  /*2af0*/  HFMA2 R106, -RZ, RZ, 0, 4.76837158203125e-07 ;  /* 0x00000008ff6a7431 */ /* 0x000fe400000001ff */
[----:B------:R-:W-:-:S04]  /*2b00*/  IMAD.MOV.U32 R75, RZ, RZ, R105 ;  /* 0x000000ffff4b7224 */ /* 0x000fc800078e0069 */
[----:B------:R-:W-:Y:S02]  /*2b10*/  FADD.FTZ R101, R78, R75 ;  /* 0x0000004b4e657221 */ /* 0x000fe40000010000 */
[----:B------:R-:W0:Y:S03]  /*2b20*/  LDC R75, c[0x0][0x400] ;  /* 0x00010000ff4b7b82 */ /* 0x000e260000000800 */
[----:B------:R-:W-:-:S07]  /*2b30*/  MOV R109, R101 ;  /* 0x00000065006d7202 */ /* 0x000fce0000000f00 */
[----:B0-----:R-:W-:Y:S05]  /*2b40*/  WARPSYNC.COLLECTIVE R104, `(.L_x_3650) ;  /* 0x0000000068087348 */ /* 0x001fea0003c00000 */
[----:B------:R1:W2:Y:S02]  /*2b50*/  SHFL.BFLY P3, R105, R109, R106, R111 ;  /* 0x0c00006a6d697389 */ /* 0x0002a4000006006f */
[----:B012---:R-:W-:Y:S05]  /*2b60*/  ENDCOLLECTIVE ;  /* 0x000000000000791b */ /* 0x007fea0003800000 */
.L_x_3650:
[----:B------:R-:W-:Y:S01]  /*2b70*/  IMAD.MOV.U32 R106, RZ, RZ, 0x10 ;  /* 0x00000010ff6a7424 */ /* 0x000fe200078e00ff */
[----:B------:R-:W-:-:S05]  /*2b80*/  MOV R74, R105 ;  /* 0x00000069004a7202 */ /* 0x000fca0000000f00 */
[----:B------:R-:W-:-:S05]  /*2b90*/  FADD.FTZ R102, R101, R74 ;  /* 0x0000004a65667221 */ /* 0x000fca0000010000 */
[----:B------:R-:W-:-:S07]  /*2ba0*/  MOV R109, R102 ;  /* 0x00000066006d7202 */ /* 0x000fce0000000f00 */
[----:B------:R-:W-:Y:S05]  /*2bb0*/  WARPSYNC.COLLECTIVE R104, `(.L_x_3651) ;  /* 0x0000000068087348 */ /* 0x000fea0003c00000 */
[----:B------:R0:W1:Y:S02]  /*2bc0*/  SHFL.BFLY P3, R105, R109, R106, R111 ;  /* 0x0c00006a6d697389 */ /* 0x000064000006006f */
[----:B01----:R-:W-:Y:S05]  /*2bd0*/  ENDCOLLECTIVE ;  /* 0x000000000000791b */ /* 0x003fea0003800000 */
.L_x_3651:
        /* <DEDUP_REMOVED lines=39> */
.L_x_3652:
[----:B------:R-:W-:Y:S01]  /*2e50*/  IMAD.MOV.U32 R106, RZ, RZ, 0x2 ;  /* 0x00000002ff6a7424 */ /* 0x000fe200078e00ff */
[----:B------:R-:W-:-:S05]  /*2e60*/  MOV R77, R105 ;  /* 0x00000069004d7202 */ /* 0x000fca0000000f00 */
[----:B------:R-:W-:-:S05]  /*2e70*/  FADD.FTZ R77, R74, R77 ;  /* 0x0000004d4a4d7221 */ /* 0x000fca0000010000 */
[----:B------:R-:W-:-:S07]  /*2e80*/  MOV R109, R77 ;  /* 0x0000004d006d7202 */ /* 0x000fce0000000f00 */
[----:B------:R-:W-:Y:S05]  /*2e90*/  WARPSYNC.COLLECTIVE R104, `(.L_x_3653) ;  /* 0x0000000068087348 */ /* 0x000fea0003c00000 */
[----:B------:R0:W1:Y:S02]  /*2ea0*/  SHFL.BFLY P3, R105, R109, R106, R111 ;  /* 0x0c00006a6d697389 */ /* 0x000064000006006f */
[----:B01----:R-:W-:Y:S05]  /*2eb0*/  ENDCOLLECTIVE ;  /* 0x000000000000791b */ /* 0x003fea0003800000 */
.L_x_3653:
[----:B------:R-:W-:Y:S01]  /*2ec0*/  HFMA2 R106, -RZ, RZ, 0, 2.384185791015625e-07 ;  /* 0x00000004ff6a7431 */ /* 0x000fe200000001ff */
[----:B------:R-:W-:-:S05]  /*2ed0*/  MOV R76, R105 ;  /* 0x00000069004c7202 */ /* 0x000fca0000000f00 */
[----:B------:R-:W-:-:S05]  /*2ee0*/  FADD.FTZ R76, R77, R76 ;  /* 0x0000004c4d4c7221 */ /* 0x000fca0000010000 */
[----:B------:R-:W-:-:S07]  /*2ef0*/  MOV R109, R76 ;  /* 0x0000004c006d7202 */ /* 0x000fce0000000f00 */
[----:B------:R-:W-:Y:S05]  /*2f00*/  WARPSYNC.COLLECTIVE R104, `(.L_x_3654) ;  /* 0x0000000068087348 */ /* 0x000fea0003c00000 */
[----:B------:R0:W1:Y:S02]  /*2f10*/  SHFL.BFLY P3, R105, R109, R106, R111 ;  /* 0x0c00006a6d697389 */ /* 0x000064000006006f */
[----:B01----:R-:W-:Y:S05]  /*2f20*/  ENDCOLLECTIVE ;  /* 0x000000000000791b */ /* 0x003fea0003800000 */
.L_x_3654:
[----:B------:R-:W-:Y:S01]  /*2f30*/  HFMA2 R106, -RZ, RZ, 0, 4.76837158203125e-07 ;  /* 0x00000008ff6a7431 */ /* 0x000fe200000001ff */
[----:B------:R-:W-:-:S05]  /*2f40*/  MOV R101, R105 ;  /* 0x0000006900657202 */ /* 0x000fca0000000f00 */
[----:B------:R-:W-:-:S04]  /*2f50*/  FADD.FTZ R101, R76, R101 ;  /* 0x000000654c657221 */ /* 0x000fc80000010000 */
[----:B------:R-:W-:-:S07]  /*2f60*/  IMAD.MOV.U32 R109, RZ, RZ, R101 ;  /* 0x000000ffff6d7224 */ /* 0x000fce00078e0065 */
[----:B------:R-:W-:Y:S05]  /*2f70*/  WARPSYNC.COLLECTIVE R104, `(.L_x_3655) ;  /* 0x0000000068087348 */ /* 0x000fea0003c00000 */
[----:B------:R0:W1:Y:S02]  /*2f80*/  SHFL.BFLY P3, R105, R109, R106, R111 ;  /* 0x0c00006a6d697389 */ /* 0x000064000006006f */
[----:B01----:R-:W-:Y:S05]  /*2f90*/  ENDCOLLECTIVE ;  /* 0x000000000000791b */ /* 0x003fea0003800000 */
.L_x_3655:
[----:B------:R-:W-:Y:S01]  /*2fa0*/  HFMA2 R106, -RZ, RZ, 0, 9.5367431640625e-07 ;  /* 0x00000010ff6a7431 */ /* 0x000fe200000001ff */
[----:B------:R-:W-:-:S05]  /*2fb0*/  MOV R78, R105 ;  /* 0x00000069004e7202 */ /* 0x000fca0000000f00 */
[----:B------:R-:W-:-:S05]  /*2fc0*/  FADD.FTZ R78, R101, R78 ;  /* 0x0000004e654e7221 */ /* 0x000fca0000010000 */
[----:B------:R-:W-:-:S07]  /*2fd0*/  MOV R109, R78 ;  /* 0x0000004e006d7202 */ /* 0x000fce0000000f00 */
[----:B------:R-:W-:Y:S05]  /*2fe0*/  WARPSYNC.COLLECTIVE R104, `(.L_x_3656) ;  /* 0x0000000068087348 */ /* 0x000fea0003c00000 */
[----:B------:R0:W1:Y:S02]  /*2ff0*/  SHFL.BFLY P3, R105, R109, R106, R111 ;  /* 0x0c00006a6d697389 */ /* 0x000064000006006f */
[----:B01----:R-:W-:Y:S05]  /*3000*/  ENDCOLLECTIVE ;  /* 0x000000000000791b */ /* 0x003fea0003800000 */
.L_x_3656:
[----:B------:R-:W-:Y:S05]  /*3010*/  BRA `(.L_x_3657) ;  /* 0xfffffff000a07947 */ /* 0x000fea000383ffff */
.L_x_3658:
        /* <DEDUP_REMOVED lines=14> */
.L_x_12122:


//--------------------- .text._ZN10layer_norm31ln_parallel_residual_fwd_kernelINS_13Kernel_traitsI13__nv_bfloat16S2_fS2_fjLj512ELj1ELj4ELj1ELj16ENS_18Kernel_traits_baseILj512ES2_S2_fS2_fjLj128EEEEELb0ELb1ELb0EEEvNS_9FwdParamsE --------------------------
	.section	.text._ZN10layer_norm31ln_parallel_residual_fwd_kernelINS_13Kernel_traitsI13__nv_bfloat16S2_fS2_fjLj512ELj1ELj4ELj1ELj16ENS_18Kernel_traits_baseILj512ES2_S2_fS2_fjLj128EEEEELb0ELb1ELb0EEEvNS_9FwdParamsE,"ax",@progbits
	.align	128
        .global         _ZN10layer_norm31ln_parallel_residual_fwd_kernelINS_13Kernel_traitsI13__nv_bfloat16S2_fS2_fjLj512ELj1ELj4ELj1ELj16ENS_18Kernel_traits_baseILj512ES2_S2_fS2_fjLj128EEEEELb0ELb1ELb0EEEvNS_9FwdParamsE
        .type           _ZN10layer_norm31ln_parallel_residual_fwd_kernelINS_13Kernel_traitsI13__nv_bfloat16S2_fS2_fjLj512ELj1ELj4ELj1ELj16ENS_18Kernel_traits_baseILj512ES2_S2_fS2_fjLj128EEEEELb0ELb1ELb0EEEvNS_9FwdParamsE,@function
        .size           _ZN10layer_norm31ln_parallel_residual_fwd_kernelINS_13Kernel_traitsI13__nv_bfloat16S2_fS2_fjLj512ELj1ELj4ELj1ELj16ENS_18Kernel_traits_baseILj512ES2_S2_fS2_fjLj128EEEEELb0ELb1ELb0EEEvNS_9FwdParamsE,(.L_x_12123 - _ZN10layer_norm31ln_parallel_residual_fwd_kernelINS_13Kernel_traitsI13__nv_bfloat16S2_fS2_fjLj512ELj1ELj4ELj1ELj16ENS_18Kernel_traits_baseILj512ES2_S2_fS2_fjLj128EEEEELb0ELb1ELb0EEEvNS_9FwdParamsE)
        .other          _ZN10layer_norm31ln_parallel_residual_fwd_kernelINS_13Kernel_traitsI13__nv_bfloat16S2_fS2_fjLj512ELj1ELj4ELj1ELj16ENS_18Kernel_traits_baseILj512ES2_S2_fS2_fjLj128EEEEELb0ELb1ELb0EEEvNS_9FwdParamsE,@"STO_CUDA_ENTRY STV_DEFAULT"
_ZN10layer_norm31ln_parallel_residual_fwd_kernelINS_13Kernel_traitsI13__nv_bfloat16S2_fS2_fjLj512ELj1ELj4ELj1ELj16ENS_18Kernel_traits_baseILj512ES2_S2_fS2_fjLj128EEEEELb0ELb1ELb0EEEvNS_9FwdParamsE:
.text._ZN10layer_norm31ln_parallel_residual_fwd_kernelINS_13Kernel_traitsI13__nv_bfloat16S2_fS2_fjLj512ELj1ELj4ELj1ELj16ENS_18Kernel_traits_baseILj512ES2_S2_fS2_fjLj128EEEEELb0ELb1ELb0EEEvNS_9FwdParamsE:
        /* <DEDUP_REMOVED lines=17> */
[----:B---3--:R-:W-:Y:S06]  /*0110*/  BRA.U !UP0, `(.L_x_3660) ;  /* 0x0000000108547547 */ /* 0x008fec000b800000 */
        /* <DEDUP_REMOVED lines=12> */
.L_x_3662:
[----:B------:R-:W-:Y:S05]  /*01e0*/  BSYNC.RECONVERGENT B1 ;  /* 0x0000000000017941 */ /* 0x000fea0003800200 */
.L_x_3661:
        /* <DEDUP_REMOVED lines=8> */
.L_x_3660:
        /* <DEDUP_REMOVED lines=15> */
.L_x_3663:
[----:B------:R-:W-:Y:S05]  /*0360*/  BSYNC.RECONVERGENT B0 ;  /* 0x0000000000007941 */ /* 0x000fea0003800200 */
.L_x_3659:
        /* <DEDUP_REMOVED lines=10> */
[----:B0-----:R-:W-:Y:S02]  /*0410*/  PRMT R4, R15, 0x7632, R4 ;  /* 0x000076320f047816 */ /* 0x001fe40000000004 */
[----:B------:R-:W-:Y:S01]  /*0420*/  PRMT R5, R11, 0x7632, R5 ;  /* 0x000076320b057816 */ /* 0x000fe20000000005 */
[----:B------:R-:W0:Y:S01]  /*0430*/  LDCU.64 UR8, c[0x0][0x398] ;  /* 0x00007300ff0877ac */ /* 0x000e220008000a00 */
[----:B------:R-:W-:-:S02]  /*0440*/  PRMT R6, R14, 0x7632, R6 ;  /* 0x000076320e067816 */ /* 0x000fc40000000006 */
[----:B------:R-:W-:Y:S01]  /*0450*/  PRMT R7, R10, 0x7632, R7 ;  /* 0x000076320a077816 */ /* 0x000fe20000000007 */
[----:B------:R-:W4:Y:S01]  /*0460*/  LDCU.64 UR10, c[0x0][0x3a0] ;  /* 0x00007400ff0a77ac */ /* 0x000f220008000a00 */
[----:B------:R-:W-:Y:S02]  /*0470*/  PRMT R56, R12, 0x7632, R56 ;  /* 0x000076320c387816 */ /* 0x000fe40000000038 */
[----:B-1----:R-:W-:Y:S02]  /*0480*/  ISETP.NE.AND P2, PT, RZ, UR4, PT ;  /* 0x00000004ff007c0c */ /* 0x002fe4000bf45270 */
[----:B------:R-:W-:-:S11]  /*0490*/  PRMT R57, R8, 0x7632, R57 ;  /* 0x0000763208397816 */ /* 0x000fd60000000039 */
.L_x_3681:
        /* <DEDUP_REMOVED lines=30> */
[----:B------:R-:W-:Y:S02]  /*0680*/  PRMT R39, R41, 0x7632, R39 ;  /* 0x0000763229277816 */ /* 0x000fe40000000027 */
[----:B------:R-:W-:Y:S02]  /*0690*/  PRMT R52, R42, 0x7632, R52 ;  /* 0x000076322a347816 */ /* 0x000fe40000000034 */
[----:B------:R-:W-:Y:S02]  /*06a0*/  PRMT R53, R43, 0x7632, R53 ;  /* 0x000076322b357816 */ /* 0x000fe40000000035 */
[----:B------:R-:W-:Y:S01]  /*06b0*/  SHF.L.U32 R36, R40, 0x10, RZ ;  /* 0x0000001028247819 */ /* 0x000fe200000006ff */
[----:B------:R-:W-:Y:S01]  /*06c0*/  IMAD.U32 R40, R42, 0x10000, RZ ;  /* 0x000100002a287824 */ /* 0x000fe200078e00ff */
[----:B------:R-:W-:-:S02]  /*06d0*/  SHF.L.U32 R38, R41, 0x10, RZ ;  /* 0x0000001029267819 */ /* 0x000fc400000006ff */
[----:B------:R-:W-:Y:S02]  /*06e0*/  SHF.L.U32 R42, R43, 0x10, RZ ;  /* 0x000000102b2a7819 */ /* 0x000fe400000006ff */
[----:B------:R-:W-:Y:S02]  /*06f0*/  SHF.L.U32 R37, R37, 0x10, RZ ;  /* 0x0000001025257819 */ /* 0x000fe400000006ff */
[----:B------:R-:W-:Y:S02]  /*0700*/  SHF.L.U32 R39, R39, 0x10, RZ ;  /* 0x0000001027277819 */ /* 0x000fe400000006ff */
[----:B------:R-:W-:Y:S02]  /*0710*/  SHF.L.U32 R41, R52, 0x10, RZ ;  /* 0x0000001034297819 */ /* 0x000fe400000006ff */
[----:B------:R-:W-:Y:S01]  /*0720*/  SHF.L.U32 R43, R53, 0x10, RZ ;  /* 0x00000010352b7819 */ /* 0x000fe200000006ff */
[----:B------:R-:W-:Y:S06]  /*0730*/  BRA `(.L_x_3668) ;  /* 0x0000000400847947 */ /* 0x000fec0003800000 */
.L_x_3667:
[----:B-----5:R-:W-:Y:S01]  /*0740*/  PRMT R36, R40, 0x7632, R36 ;  /* 0x0000763228247816 */ /* 0x020fe20000000024 */
[----:B------:R-:W-:Y:S01]  /*0750*/  IMAD.U32 R53, R42, 0x10000, RZ ;  /* 0x000100002a357824 */ /* 0x000fe200078e00ff */
[----:B------:R-:W-:Y:S02]  /*0760*/  SHF.L.U32 R37, R40, 0x10, RZ ;  /* 0x0000001028257819 */ /* 0x000fe400000006ff */
[----:B------:R-:W-:Y:S02]  /*0770*/  PRMT R38, R41, 0x7632, R38 ;  /* 0x0000763229267816 */ /* 0x000fe40000000026 */
[----:B------:R-:W-:Y:S02]  /*0780*/  PRMT R39, R42, 0x7632, R39 ;  /* 0x000076322a277816 */ /* 0x000fe40000000027 */
[----:B------:R-:W-:Y:S02]  /*0790*/  PRMT R40, R43, 0x7632, R40 ;  /* 0x000076322b287816 */ /* 0x000fe40000000028 */
        /* <DEDUP_REMOVED lines=15> */
.L_x_3666:
[----:B------:R-:W-:-:S04]  /*0890*/  UISETP.NE.U32.AND UP0, UPT, UR10, URZ, UPT ;  /* 0x000000ff0a00728c */ /* 0x000fc8000bf05070 */
[----:B------:R-:W-:-:S09]  /*08a0*/  UISETP.NE.AND.EX UP0, UPT, UR11, URZ, UPT, UP0 ;  /* 0x000000ff0b00728c */ /* 0x000fd2000bf05300 */
[----:B------:R-:W-:Y:S05]  /*08b0*/  BRA.U UP0, `(.L_x_3669) ;  /* 0x0000000100847547 */ /* 0x000fea000b800000 */
[----:B-----5:R-:W-:Y:S01]  /*08c0*/  PRMT R52, R40, 0x7632, R52 ;  /* 0x0000763228347816 */ /* 0x020fe20000000034 */
[----:B------:R-:W-:Y:S01]  /*08d0*/  IMAD.U32 R59, R42, 0x10000, RZ ;  /* 0x000100002a3b7824 */ /* 0x000fe200078e00ff */
[----:B------:R-:W-:Y:S02]  /*08e0*/  SHF.L.U32 R53, R40, 0x10, RZ ;  /* 0x0000001028357819 */ /* 0x000fe400000006ff */
[----:B------:R-:W-:Y:S02]  /*08f0*/  SHF.L.U32 R55, R41, 0x10, RZ ;  /* 0x0000001029377819 */ /* 0x000fe400000006ff */
        /* <DEDUP_REMOVED lines=8> */
[----:B------:R-:W-:Y:S01]  /*0980*/  PRMT R37, R42, 0x7632, R37 ;  /* 0x000076322a257816 */ /* 0x000fe20000000025 */
[----:B------:R-:W-:Y:S01]  /*0990*/  IMAD.U32 R39, R39, 0x10000, RZ ;  /* 0x0001000027277824 */ /* 0x000fe200078e00ff */
[----:B------:R-:W-:-:S02]  /*09a0*/  PRMT R41, R43, 0x7632, R41 ;  /* 0x000076322b297816 */ /* 0x000fc40000000029 */
[----:B------:R-:W-:Y:S02]  /*09b0*/  PRMT R53, R24, 0x7632, R53 ;  /* 0x0000763218357816 */ /* 0x000fe40000000035 */
[----:B------:R-:W-:Y:S02]  /*09c0*/  PRMT R59, R26, 0x7632, R59 ;  /* 0x000076321a3b7816 */ /* 0x000fe4000000003b */
[----:B------:R-:W-:Y:S02]  /*09d0*/  PRMT R54, R27, 0x7632, R54 ;  /* 0x000076321b367816 */ /* 0x000fe40000000036 */
[----:B------:R-:W-:Y:S02]  /*09e0*/  SHF.L.U32 R42, R43, 0x10, RZ ;  /* 0x000000102b2a7819 */ /* 0x000fe400000006ff */
[----:B------:R-:W-:Y:S02]  /*09f0*/  SHF.L.U32 R43, R27, 0x10, RZ ;  /* 0x000000101b2b7819 */ /* 0x000fe400000006ff */
        /* <DEDUP_REMOVED lines=8> */
[----:B------:R-:W-:Y:S02]  /*0a80*/  SHF.L.U32 R55, R41, 0x10, RZ ;  /* 0x0000001029377819 */ /* 0x000fe400000006ff */
[----:B------:R-:W-:Y:S01]  /*0a90*/  SHF.L.U32 R54, R54, 0x10, RZ ;  /* 0x0000001036367819 */ /* 0x000fe200000006ff */
[----:B------:R-:W-:-:S04]  /*0aa0*/  FADD.FTZ R41, R66, R59 ;  /* 0x0000003b42297221 */ /* 0x000fc80000010000 */
[----:B------:R-:W-:Y:S01]  /*0ab0*/  FADD.FTZ R43, R55, R54 ;  /* 0x00000036372b7221 */ /* 0x000fe20000010000 */
[----:B------:R-:W-:Y:S06]  /*0ac0*/  BRA `(.L_x_3668) ;  /* 0x0000000000a07947 */ /* 0x000fec0003800000 */
.L_x_3669:
[C---:B-----5:R-:W-:Y:S01]  /*0ad0*/  PRMT R36, R42.reuse, 0x7632, R36 ;  /* 0x000076322a247816 */ /* 0x060fe20000000024 */
[----:B------:R-:W-:Y:S01]  /*0ae0*/  IMAD.U32 R53, R42, 0x10000, RZ ;  /* 0x000100002a357824 */ /* 0x000fe200078e00ff */
[----:B------:R-:W-:Y:S02]  /*0af0*/  SHF.L.U32 R37, R40, 0x10, RZ ;  /* 0x0000001028257819 */ /* 0x000fe400000006ff */
        /* <DEDUP_REMOVED lines=8> */
[----:B------:R-:W-:Y:S01]  /*0b80*/  FADD.FTZ R37, R53, R58 ;  /* 0x0000003a35257221 */ /* 0x000fe20000010000 */
[----:B------:R-:W-:Y:S02]  /*0b90*/  PRMT R38, R43, 0x7632, R38 ;  /* 0x000076322b267816 */ /* 0x000fe40000000026 */
[----:B------:R-:W-:Y:S01]  /*0ba0*/  PRMT R53, R24, 0x7632, R53 ;  /* 0x0000763218357816 */ /* 0x000fe20000000035 */
[----:B------:R-:W-:Y:S01]  /*0bb0*/  IMAD.U32 R40, R40, 0x10000, RZ ;  /* 0x0001000028287824 */ /* 0x000fe200078e00ff */
[----:B------:R-:W-:Y:S02]  /*0bc0*/  PRMT R55, R25, 0x7632, R55 ;  /* 0x0000763219377816 */ /* 0x000fe40000000037 */
[----:B------:R-:W-:-:S02]  /*0bd0*/  PRMT R58, R26, 0x7632, R58 ;  /* 0x000076321a3a7816 */ /* 0x000fc4000000003a */
        /* <DEDUP_REMOVED lines=23> */
.L_x_3668:
[----:B------:R-:W0:Y:S02]  /*0d50*/  LDC.64 R52, c[0x0][0x3a8] ;  /* 0x0000ea00ff347b82 */ /* 0x000e240000000a00 */
[----:B0-----:R-:W-:-:S05]  /*0d60*/  IMAD.WIDE.U32 R52, R60, 0x20, R52 ;  /* 0x000000203c347825 */ /* 0x001fca00078e0034 */
[----:B------:R-:W-:Y:S04]  /*0d70*/  STG.E.128 desc[UR6][R52.64], R36 ;  /* 0x0000002434007986 */ /* 0x000fe8000c101d06 */
[----:B------:R0:W-:Y:S02]  /*0d80*/  STG.E.128 desc[UR6][R52.64+0x10], R40 ;  /* 0x0000102834007986 */ /* 0x0001e4000c101d06 */
[----:B0-----:R-:W-:-:S07]  /*0d90*/  IADD3 R52, PT, PT, R60, 0x20, RZ ;  /* 0x000000203c347810 */ /* 0x001fce0007ffe0ff */
.L_x_3665:
[----:B0--34-:R-:W-:Y:S05]  /*0da0*/  BSYNC.RECONVERGENT B0 ;  /* 0x0000000000007941 */ /* 0x019fea0003800200 */
.L_x_3664:
[----:B------:R-:W-:Y:S01]  /*0db0*/  ISETP.GE.U32.AND P3, PT, R0, 0x40, PT ;  /* 0x000000400000780c */ /* 0x000fe20003f66070 */
[----:B------:R-:W-:-:S12]  /*0dc0*/  BSSY.RECONVERGENT B0, `(.L_x_3670) ;  /* 0x0000082000007945 */ /* 0x000fd80003800200 */
[----:B------:R-:W-:Y:S05]  /*0dd0*/  @!P3 BRA `(.L_x_3671) ;  /* 0x000000080000b947 */ /* 0x000fea0003800000 */
        /* <DEDUP_REMOVED lines=14> */
[----:B------:R-:W-:Y:S05]  /*0ec0*/  @!P0 BRA `(.L_x_3672) ;  /* 0x00000004002c8947 */ /* 0x000fea0003800000 */
[----:B------:R-:W-:Y:S05]  /*0ed0*/  @!P1 BRA `(.L_x_3673) ;  /* 0x0000000000a49947 */ /* 0x000fea0003800000 */
[----:B0----5:R-:W-:Y:S01]  /*0ee0*/  SHF.L.U32 R45, R48, 0x10, RZ ;  /* 0x00000010302d7819 */ /* 0x021fe200000006ff */
[----:B------:R-:W-:Y:S01]  /*0ef0*/  IMAD.U32 R47, R49, 0x10000, RZ ;  /* 0x00010000312f7824 */ /* 0x000fe200078e00ff */
[----:B------:R-:W-:Y:S02]  /*0f00*/  PRMT R44, R50, 0x7632, R44 ;  /* 0x00007632322c7816 */ /* 0x000fe4000000002c */
        /* <DEDUP_REMOVED lines=10> */
[----:B------:R-:W-:Y:S02]  /*0fb0*/  PRMT R58, R24, 0x7632, R58 ;  /* 0x00007632183a7816 */ /* 0x000fe4000000003a */
        /* <DEDUP_REMOVED lines=27> */
.L_x_3673:
[C---:B-----5:R-:W-:Y:S01]  /*1170*/  PRMT R54, R48.reuse, 0x7632, R54 ;  /* 0x0000763230367816 */ /* 0x060fe20000000036 */
[C---:B0-----:R-:W-:Y:S01]  /*1180*/  IMAD.U32 R46, R49.reuse, 0x10000, RZ ;  /* 0x00010000312e7824 */ /* 0x041fe200078e00ff */
[----:B------:R-:W-:Y:S02]  /*1190*/  SHF.L.U32 R44, R48, 0x10, RZ ;  /* 0x00000010302c7819 */ /* 0x000fe400000006ff */
[----:B------:R-:W-:Y:S02]  /*11a0*/  PRMT R55, R49, 0x7632, R55 ;  /* 0x0000763231377816 */ /* 0x000fe40000000037 */
[----:B------:R-:W-:Y:S02]  /*11b0*/  SHF.L.U32 R48, R50, 0x10, RZ ;  /* 0x0000001032307819 */ /* 0x000fe400000006ff */
[----:B------:R-:W-:Y:S02]  /*11c0*/  SHF.L.U32 R59, R26, 0x10, RZ ;  /* 0x000000101a3b7819 */ /* 0x000fe400000006ff */
[----:B------:R-:W-:-:S02]  /*11d0*/  SHF.L.U32 R49, R24, 0x10, RZ ;  /* 0x0000001018317819 */ /* 0x000fc400000006ff */
[----:B------:R-:W-:Y:S01]  /*11e0*/  PRMT R58, R24, 0x7632, R58 ;  /* 0x00007632183a7816 */ /* 0x000fe2000000003a */
[----:B------:R-:W-:Y:S01]  /*11f0*/  FADD.FTZ R48, R59, R48 ;  /* 0x000000303b307221 */ /* 0x000fe20000010000 */
[----:B------:R-:W-:Y:S01]  /*1200*/  SHF.L.U32 R53, R25, 0x10, RZ ;  /* 0x0000001019357819 */ /* 0x000fe200000006ff */
[----:B------:R-:W-:Y:S01]  /*1210*/  FADD.FTZ R44, R49, R44 ;  /* 0x0000002c312c7221 */ /* 0x000fe20000010000 */
[----:B------:R-:W-:Y:S02]  /*1220*/  PRMT R45, R50, 0x7632, R45 ;  /* 0x00007632322d7816 */ /* 0x000fe4000000002d */
[----:B------:R-:W-:Y:S01]  /*1230*/  PRMT R59, R25, 0x7632, R59 ;  /* 0x00007632193b7816 */ /* 0x000fe2000000003b */
[----:B------:R-:W-:Y:S01]  /*1240*/  FADD.FTZ R46, R53, R46 ;  /* 0x0000002e352e7221 */ /* 0x000fe20000010000 */
[----:B------:R-:W-:Y:S02]  /*1250*/  PRMT R61, R26, 0x7632, R61 ;  /* 0x000076321a3d7816 */ /* 0x000fe4000000003d */
[----:B------:R-:W-:-:S02]  /*1260*/  PRMT R47, R51, 0x7632, R47 ;  /* 0x00007632332f7816 */ /* 0x000fc4000000002f */
[----:B------:R-:W-:Y:S02]  /*1270*/  SHF.L.U32 R50, R51, 0x10, RZ ;  /* 0x0000001033327819 */ /* 0x000fe400000006ff */
[----:B------:R-:W-:Y:S02]  /*1280*/  PRMT R49, R27, 0x7632, R49 ;  /* 0x000076321b317816 */ /* 0x000fe40000000031 */
[----:B------:R-:W-:Y:S01]  /*1290*/  SHF.L.U32 R51, R54, 0x10, RZ ;  /* 0x0000001036337819 */ /* 0x000fe200000006ff */
[----:B------:R-:W-:Y:S01]  /*12a0*/  IMAD.U32 R54, R58, 0x10000, RZ ;  /* 0x000100003a367824 */ /* 0x000fe200078e00ff */
[----:B------:R-:W-:Y:S02]  /*12b0*/  SHF.L.U32 R58, R59, 0x10, RZ ;  /* 0x000000103b3a7819 */ /* 0x000fe400000006ff */
[----:B------:R-:W-:Y:S02]  /*12c0*/  SHF.L.U32 R66, R61, 0x10, RZ ;  /* 0x000000103d427819 */ /* 0x000fe400000006ff */
        /* <DEDUP_REMOVED lines=8> */
[----:B------:R-:W-:-:S03]  /*1350*/  FADD.FTZ R49, R59, R66 ;  /* 0x000000423b317221 */ /* 0x000fc60000010000 */
[----:B------:R-:W-:Y:S01]  /*1360*/  FADD.FTZ R51, R68, R61 ;  /* 0x0000003d44337221 */ /* 0x000fe20000010000 */
[----:B------:R-:W-:Y:S06]  /*1370*/  BRA `(.L_x_3674) ;  /* 0x0000000000887947 */ /* 0x000fec0003800000 */
.L_x_3672:
[----:B------:R-:W-:Y:S05]  /*1380*/  @!P1 BRA `(.L_x_3675) ;  /* 0x0000000000549947 */ /* 0x000fea0003800000 */
[C---:B0----5:R-:W-:Y:S02]  /*1390*/  PRMT R44, R48.reuse, 0x7632, R44 ;  /* 0x00007632302c7816 */ /* 0x061fe4000000002c */
[----:B------:R-:W-:Y:S02]  /*13a0*/  SHF.L.U32 R45, R48, 0x10, RZ ;  /* 0x00000010302d7819 */ /* 0x000fe400000006ff */
[C---:B------:R-:W-:Y:S01]  /*13b0*/  PRMT R46, R49.reuse, 0x7632, R46 ;  /* 0x00007632312e7816 */ /* 0x040fe2000000002e */
[----:B------:R-:W-:Y:S01]  /*13c0*/  IMAD.U32 R49, R49, 0x10000, RZ ;  /* 0x0001000031317824 */ /* 0x000fe200078e00ff */
[----:B------:R-:W-:Y:S02]  /*13d0*/  PRMT R47, R50, 0x7632, R47 ;  /* 0x00007632322f7816 */ /* 0x000fe4000000002f */
[C---:B------:R-:W-:Y:S02]  /*13e0*/  PRMT R48, R51.reuse, 0x7632, R48 ;  /* 0x0000763233307816 */ /* 0x040fe40000000030 */
        /* <DEDUP_REMOVED lines=15> */
.L_x_3675:
[----:B0----5:R-:W-:Y:S02]  /*14e0*/  PRMT R45, R48, 0x7632, R45 ;  /* 0x00007632302d7816 */ /* 0x021fe4000000002d */
        /* <DEDUP_REMOVED lines=10> */
[----:B------:R-:W-:-:S07]  /*1590*/  SHF.L.U32 R51, R54, 0x10, RZ ;  /* 0x0000001036337819 */ /* 0x000fce00000006ff */
.L_x_3674:
[----:B------:R-:W0:Y:S02]  /*15a0*/  LDC.64 R54, c[0x0][0x3a8] ;  /* 0x0000ea00ff367b82 */ /* 0x000e240000000a00 */
[----:B0-----:R-:W-:-:S05]  /*15b0*/  IMAD.WIDE.U32 R52, R52, 0x20, R54 ;  /* 0x0000002034347825 */ /* 0x001fca00078e0036 */
[----:B------:R0:W-:Y:S04]  /*15c0*/  STG.E.128 desc[UR6][R52.64], R44 ;  /* 0x0000002c34007986 */ /* 0x0001e8000c101d06 */
[----:B------:R0:W-:Y:S02]  /*15d0*/  STG.E.128 desc[UR6][R52.64+0x10], R48 ;  /* 0x0000103034007986 */ /* 0x0001e4000c101d06 */
.L_x_3671:
[----:B------:R-:W-:Y:S05]  /*15e0*/  BSYNC.RECONVERGENT B0 ;  /* 0x0000000000007941 */ /* 0x000fea0003800200 */
.L_x_3670:
[----:B0-----:R-:W-:Y:S01]  /*15f0*/  FADD.FTZ R52, RZ, R36 ;  /* 0x00000024ff347221 */ /* 0x001fe20000010000 */
        /* <DEDUP_REMOVED lines=75> */
.L_x_3693:
[----:B------:R-:W-:Y:S01]  /*1ab0*/  FMUL.FTZ R61, R59, R59 ;  /* 0x0000003b3b3d7220 */ /* 0x000fe20000410000 */
[----:B-1----:R-:W-:Y:S01]  /*1ac0*/  FADD.FTZ R65, R68, R65 ;  /* 0x0000004144417221 */ /* 0x002fe20000010000 */
[----:B------:R-:W1:Y:S01]  /*1ad0*/  @!P4 LDC.64 R54, c[0x0][0x3c0] ;  /* 0x0000f000ff36cb82 */ /* 0x000e620000000a00 */
[----:B------:R-:W-:Y:S02]  /*1ae0*/  BSSY.RECONVERGENT B0, `(.L_x_3677) ;  /* 0x000003e000007945 */ /* 0x000fe40003800200 */
[----:B------:R-:W-:Y:S01]  /*1af0*/  FSEL R61, R61, RZ, P2 ;  /* 0x000000ff3d3d7208 */ /* 0x000fe20001000000 */
[----:B------:R-:W-:Y:S01]  /*1b00*/  FFMA.FTZ R58, R65, R58, UR5 ;  /* 0x00000005413a7e23 */ /* 0x000fe2000801003a */
[----:B------:R-:W-:-:S03]  /*1b10*/  FSEL R65, R59, RZ, !P2 ;  /* 0x000000ff3b417208 */ /* 0x000fc60005000000 */
[----:B------:R-:W2:Y:S01]  /*1b20*/  @!P4 LDC.64 R52, c[0x0][0x3c8] ;  /* 0x0000f200ff34cb82 */ /* 0x000ea20000000a00 */
[----:B------:R-:W-:-:S06]  /*1b30*/  FADD.FTZ R61, R58, R61 ;  /* 0x0000003d3a3d7221 */ /* 0x000fcc0000010000 */
[----:B------:R-:W3:Y:S01]  /*1b40*/  MUFU.RSQ R61, R61 ;  /* 0x0000003d003d7308 */ /* 0x000ee20000001400 */
[----:B-1----:R-:W-:-:S05]  /*1b50*/  @!P4 IMAD.WIDE R54, R2, 0x4, R54 ;  /* 0x000000040236c825 */ /* 0x002fca00078e0236 */
[----:B------:R1:W-:Y:S01]  /*1b60*/  @!P4 STG.E desc[UR6][R54.64], R59 ;  /* 0x0000003b3600c986 */ /* 0x0003e2000c101906 */
[----:B--2---:R-:W-:-:S05]  /*1b70*/  @!P4 IMAD.WIDE R52, R2, 0x4, R52 ;  /* 0x000000040234c825 */ /* 0x004fca00078e0234 */
[----:B---3--:R1:W-:Y:S01]  /*1b80*/  @!P4 STG.E desc[UR6][R52.64], R61 ;  /* 0x0000003d3400c986 */ /* 0x0083e2000c101906 */
[----:B------:R-:W-:Y:S05]  /*1b90*/  @!P0 BRA `(.L_x_3678) ;  /* 0x0000000000c88947 */ /* 0x000fea0003800000 */
[----:B------:R-:W-:Y:S01]  /*1ba0*/  FADD.FTZ R58, R38, -R65 ;  /* 0x80000041263a7221 */ /* 0x000fe20000010000 */
[----:B-1----:R-:W-:Y:S01]  /*1bb0*/  PRMT R53, R9, 0x7632, R53 ;  /* 0x0000763209357816 */ /* 0x002fe20000000035 */
[--C-:B------:R-:W-:Y:S01]  /*1bc0*/  FADD.FTZ R66, R36, -R65.reuse ;  /* 0x8000004124427221 */ /* 0x100fe20000010000 */
[----:B------:R-:W-:Y:S01]  /*1bd0*/  PRMT R54, R13, 0x7632, R54 ;  /* 0x000076320d367816 */ /* 0x000fe20000000036 */
[----:B0-----:R-:W-:Y:S01]  /*1be0*/  FADD.FTZ R68, R39, -R65 ;  /* 0x8000004127447221 */ /* 0x001fe20000010000 */
[----:B------:R-:W-:Y:S01]  /*1bf0*/  SHF.L.U32 R59, R9, 0x10, RZ ;  /* 0x00000010093b7819 */ /* 0x000fe200000006ff */
[----:B------:R-:W-:Y:S01]  /*1c00*/  FMUL.FTZ R58, R61, R58 ;  /* 0x0000003a3d3a7220 */ /* 0x000fe20000410000 */
[----:B------:R-:W-:Y:S01]  /*1c10*/  SHF.L.U32 R67, R13, 0x10, RZ ;  /* 0x000000100d437819 */ /* 0x000fe200000006ff */
[----:B------:R-:W-:Y:S01]  /*1c20*/  FMUL.FTZ R66, R61, R66 ;  /* 0x000000423d427220 */ /* 0x000fe20000410000 */
[----:B------:R-:W-:Y:S01]  /*1c30*/  SHF.L.U32 R69, R8, 0x10, RZ ;  /* 0x0000001008457819 */ /* 0x000fe200000006ff */
[----:B------:R-:W-:Y:S01]  /*1c40*/  IMAD.U32 R53, R53, 0x10000, RZ ;  /* 0x0001000035357824 */ /* 0x000fe200078e00ff */
[----:B------:R-:W-:Y:S01]  /*1c50*/  SHF.L.U32 R52, R12, 0x10, RZ ;  /* 0x000000100c347819 */ /* 0x000fe200000006ff */
[----:B------:R-:W-:Y:S01]  /*1c60*/  FMUL.FTZ R55, R61, R68 ;  /* 0x000000443d377220 */ /* 0x000fe20000410000 */
[----:B------:R-:W-:Y:S01]  /*1c70*/  SHF.L.U32 R54, R54, 0x10, RZ ;  /* 0x0000001036367819 */ /* 0x000fe200000006ff */
[----:B------:R-:W-:Y:S01]  /*1c80*/  FFMA.FTZ R59, R58, R59, R67 ;  /* 0x0000003b3a3b7223 */ /* 0x000fe20000010043 */
[--C-:B------:R-:W-:Y:S01]  /*1c90*/  FADD.FTZ R68, R40, -R65.reuse ;  /* 0x8000004128447221 */ /* 0x100fe20000010000 */
[--C-:B------:R-:W-:Y:S01]  /*1ca0*/  FADD.FTZ R58, R41, -R65.reuse ;  /* 0x80000041293a7221 */ /* 0x100fe20000010000 */
[----:B------:R-:W-:Y:S01]  /*1cb0*/  FFMA.FTZ R52, R66, R69, R52 ;  /* 0x0000004542347223 */ /* 0x000fe20000010034 */
[----:B------:R-:W-:Y:S01]  /*1cc0*/  FFMA.FTZ R53, R55, R53, R54 ;  /* 0x0000003537357223 */ /* 0x000fe20000010036 */
[----:B------:R-:W-:Y:S01]  /*1cd0*/  SHF.L.U32 R67, R10, 0x10, RZ ;  /* 0x000000100a437819 */ /* 0x000fe200000006ff */
[C---:B------:R-:W-:Y:S01]  /*1ce0*/  FMUL.FTZ R69, R61.reuse, R68 ;  /* 0x000000443d457220 */ /* 0x040fe20000410000 */
[----:B------:R-:W-:Y:S01]  /*1cf0*/  SHF.L.U32 R66, R14, 0x10, RZ ;  /* 0x000000100e427819 */ /* 0x000fe200000006ff */
[----:B------:R-:W-:Y:S01]  /*1d00*/  FMUL.FTZ R58, R61, R58 ;  /* 0x0000003a3d3a7220 */ /* 0x000fe20000410000 */
[----:B------:R-:W-:Y:S01]  /*1d10*/  SHF.L.U32 R54, R7, 0x10, RZ ;  /* 0x0000001007367819 */ /* 0x000fe200000006ff */
[----:B------:R-:W-:Y:S01]  /*1d20*/  FADD.FTZ R68, R42, -R65 ;  /* 0x800000412a447221 */ /* 0x000fe20000010000 */
[----:B------:R-:W-:Y:S01]  /*1d30*/  SHF.L.U32 R55, R6, 0x10, RZ ;  /* 0x0000001006377819 */ /* 0x000fe200000006ff */
[----:B------:R-:W-:Y:S01]  /*1d40*/  FFMA.FTZ R66, R69, R67, R66 ;  /* 0x0000004345427223 */ /* 0x000fe20000010042 */
[----:B------:R-:W-:-:S02]  /*1d50*/  SHF.L.U32 R67, R15, 0x10, RZ ;  /* 0x000000100f437819 */ /* 0x000fc400000006ff */
[----:B------:R-:W-:Y:S01]  /*1d60*/  SHF.L.U32 R69, R56, 0x10, RZ ;  /* 0x0000001038457819 */ /* 0x000fe200000006ff */
[----:B------:R-:W-:Y:S01]  /*1d70*/  FFMA.FTZ R54, R58, R54, R55 ;  /* 0x000000363a367223 */ /* 0x000fe20000010037 */
[----:B------:R-:W-:Y:S01]  /*1d80*/  SHF.L.U32 R58, R11, 0x10, RZ ;  /* 0x000000100b3a7819 */ /* 0x000fe200000006ff */
[----:B------:R-:W-:Y:S01]  /*1d90*/  FMUL.FTZ R55, R61, R68 ;  /* 0x000000443d377220 */ /* 0x000fe20000410000 */
[----:B------:R-:W-:Y:S01]  /*1da0*/  FADD.FTZ R68, R43, -R65 ;  /* 0x800000412b447221 */ /* 0x000fe20000010000 */
[----:B------:R-:W-:Y:S02]  /*1db0*/  F2FP.BF16.F32.PACK_AB R53, R53, R59 ;  /* 0x0000003b3535723e */ /* 0x000fe400000010ff */
[----:B------:R-:W-:Y:S01]  /*1dc0*/  FFMA.FTZ R67, R55, R58, R67 ;  /* 0x0000003a37437223 */ /* 0x000fe20000010043 */
[----:B------:R-:W-:Y:S01]  /*1dd0*/  FMUL.FTZ R55, R61, R68 ;  /* 0x000000443d377220 */ /* 0x000fe20000410000 */
[----:B------:R-:W-:Y:S01]  /*1de0*/  SHF.L.U32 R68, R4, 0x10, RZ ;  /* 0x0000001004447819 */ /* 0x000fe200000006ff */
[----:B------:R-:W-:Y:S01]  /*1df0*/  IMAD.U32 R58, R5, 0x10000, RZ ;  /* 0x00010000053a7824 */ /* 0x000fe200078e00ff */
[----:B------:R-:W-:-:S03]  /*1e00*/  F2FP.BF16.F32.PACK_AB R54, R54, R66 ;  /* 0x000000423636723e */ /* 0x000fc600000010ff */
[----:B------:R-:W-:Y:S01]  /*1e10*/  FFMA.FTZ R55, R55, R58, R68 ;  /* 0x0000003a37377223 */ /* 0x000fe20000010044 */
[----:B------:R-:W-:Y:S01]  /*1e20*/  FADD.FTZ R58, R37, -R65 ;  /* 0x80000041253a7221 */ /* 0x000fe20000010000 */
[----:B------:R-:W-:-:S03]  /*1e30*/  SHF.L.U32 R68, R57, 0x10, RZ ;  /* 0x0000001039447819 */ /* 0x000fc600000006ff */
        /* <DEDUP_REMOVED lines=8> */
.L_x_3678:
[----:B------:R-:W-:Y:S05]  /*1ec0*/  BSYNC.RECONVERGENT B0 ;  /* 0x0000000000007941 */ /* 0x000fea0003800200 */
.L_x_3677:
        /* <DEDUP_REMOVED lines=8> */
[----:B------:R-:W-:Y:S01]  /*1f50*/  FMUL.FTZ R52, R61, R52 ;  /* 0x000000343d347220 */ /* 0x000fe20000410000 */
[----:B------:R-:W-:Y:S01]  /*1f60*/  SHF.L.U32 R66, R21, 0x10, RZ ;  /* 0x0000001015427819 */ /* 0x000fe200000006ff */
[--C-:B------:R-:W-:Y:S01]  /*1f70*/  FADD.FTZ R54, R47, -R65.reuse ;  /* 0x800000412f367221 */ /* 0x100fe20000010000 */
[----:B------:R-:W-:Y:S02]  /*1f80*/  SHF.L.U32 R53, R53, 0x10, RZ ;  /* 0x0000001035357819 */ /* 0x000fe400000006ff */
[----:B------:R-:W-:Y:S01]  /*1f90*/  SHF.L.U32 R55, R55, 0x10, RZ ;  /* 0x0000001037377819 */ /* 0x000fe200000006ff */
[----:B------:R-:W-:Y:S01]  /*1fa0*/  FFMA.FTZ R58, R59, R58, R66 ;  /* 0x0000003a3b3a7223 */ /* 0x000fe20000010042 */
[----:B------:R-:W-:Y:S01]  /*1fb0*/  FADD.FTZ R59, R48, -R65 ;  /* 0x80000041303b7221 */ /* 0x000fe20000010000 */
[----:B------:R-:W-:Y:S01]  /*1fc0*/  FMUL.FTZ R67, R61, R54 ;  /* 0x000000363d437220 */ /* 0x000fe20000410000 */
[----:B0-----:R-:W-:Y:S01]  /*1fd0*/  PRMT R68, R21, 0x7632, R68 ;  /* 0x0000763215447816 */ /* 0x001fe20000000044 */
[----:B------:R-:W-:Y:S01]  /*1fe0*/  FFMA.FTZ R52, R52, R53, R55 ;  /* 0x0000003534347223 */ /* 0x000fe20000010037 */
[----:B------:R-:W-:Y:S01]  /*1ff0*/  SHF.L.U32 R55, R22, 0x10, RZ ;  /* 0x0000001016377819 */ /* 0x000fe200000006ff */
[----:B------:R-:W-:Y:S01]  /*2000*/  IMAD.U32 R66, R18, 0x10000, RZ ;  /* 0x0001000012427824 */ /* 0x000fe200078e00ff */
[----:B------:R-:W-:Y:S01]  /*2010*/  PRMT R53, R17, 0x7632, R53 ;  /* 0x0000763211357816 */ /* 0x000fe20000000035 */
[----:B------:R-:W-:Y:S01]  /*2020*/  FMUL.FTZ R54, R61, R59 ;  /* 0x0000003b3d367220 */ /* 0x000fe20000410000 */
[----:B------:R-:W-:-:S02]  /*2030*/  SHF.L.U32 R68, R68, 0x10, RZ ;  /* 0x0000001044447819 */ /* 0x000fc400000006ff */
[----:B------:R-:W-:Y:S01]  /*2040*/  SHF.L.U32 R53, R53, 0x10, RZ ;  /* 0x0000001035357819 */ /* 0x000fe200000006ff */
[----:B------:R-:W-:Y:S01]  /*2050*/  FFMA.FTZ R54, R54, R66, R55 ;  /* 0x0000004236367223 */ /* 0x000fe20000010037 */
[--C-:B------:R-:W-:Y:S01]  /*2060*/  FADD.FTZ R66, R49, -R65.reuse ;  /* 0x8000004131427221 */ /* 0x100fe20000010000 */
[----:B------:R-:W-:Y:S01]  /*2070*/  FADD.FTZ R55, R50, -R65 ;  /* 0x8000004132377221 */ /* 0x000fe20000010000 */
[----:B------:R-:W-:Y:S01]  /*2080*/  SHF.L.U32 R59, R3, 0x10, RZ ;  /* 0x00000010033b7819 */ /* 0x000fe200000006ff */
[----:B------:R-:W-:Y:S01]  /*2090*/  FFMA.FTZ R53, R67, R53, R68 ;  /* 0x0000003543357223 */ /* 0x000fe20000010044 */
[----:B------:R-:W-:Y:S01]  /*20a0*/  FMUL.FTZ R69, R61, R66 ;  /* 0x000000423d457220 */ /* 0x000fe20000410000 */
[----:B------:R-:W-:Y:S01]  /*20b0*/  SHF.L.U32 R66, R19, 0x10, RZ ;  /* 0x0000001013427819 */ /* 0x000fe200000006ff */
[----:B------:R-:W-:Y:S01]  /*20c0*/  FMUL.FTZ R55, R61, R55 ;  /* 0x000000373d377220 */ /* 0x000fe20000410000 */
[----:B------:R-:W-:Y:S02]  /*20d0*/  SHF.L.U32 R67, R23, 0x10, RZ ;  /* 0x0000001017437819 */ /* 0x000fe400000006ff */
[----:B------:R-:W-:-:S02]  /*20e0*/  SHF.L.U32 R68, R62, 0x10, RZ ;  /* 0x000000103e447819 */ /* 0x000fc400000006ff */
        /* <DEDUP_REMOVED lines=12> */
[----:B------:R-:W-:Y:S01]  /*21b0*/  SHF.L.U32 R61, R16, 0x10, RZ ;  /* 0x00000010103d7819 */ /* 0x000fe200000006ff */
[----:B------:R-:W0:Y:S01]  /*21c0*/  LDC.64 R68, c[0x0][0x428] ;  /* 0x00010a00ff447b82 */ /* 0x000e220000000a00 */
[----:B------:R-:W-:-:S03]  /*21d0*/  F2FP.BF16.F32.PACK_AB R55, R66, R55 ;  /* 0x000000374237723e */ /* 0x000fc600000010ff */
[----:B------:R-:W-:-:S05]  /*21e0*/  FFMA.FTZ R65, R65, R61, R67 ;  /* 0x0000003d41417223 */ /* 0x000fca0000010043 */
[----:B------:R-:W-:Y:S01]  /*21f0*/  F2FP.BF16.F32.PACK_AB R52, R52, R65 ;  /* 0x000000413434723e */ /* 0x000fe200000010ff */
[----:B0-----:R-:W-:-:S05]  /*2200*/  IMAD.WIDE.U32 R60, R60, 0x10, R68 ;  /* 0x000000103c3c7825 */ /* 0x001fca00078e0044 */
[----:B------:R3:W-:Y:S02]  /*2210*/  STG.E.128 desc[UR6][R60.64], R52 ;  /* 0x000000343c007986 */ /* 0x0007e4000c101d06 */
.L_x_3680:
[----:B------:R-:W-:Y:S05]  /*2220*/  BSYNC.RECONVERGENT B0 ;  /* 0x0000000000007941 */ /* 0x000fea0003800200 */
.L_x_3679:
[----:B-123--:R-:W1:Y:S02]  /*2230*/  LDC.64 R52, c[0x0][0x380] ;  /* 0x0000e000ff347b82 */ /* 0x00ee640000000a00 */
[----:B-1----:R-:W-:-:S04]  /*2240*/  LEA R2, R52, R2, 0x2 ;  /* 0x0000000234027211 */ /* 0x002fc800078e10ff */
[----:B------:R-:W-:-:S13]  /*2250*/  ISETP.GE.AND P1, PT, R2, R53, PT ;  /* 0x000000350200720c */ /* 0x000fda0003f26270 */
[----:B------:R-:W-:Y:S05]  /*2260*/  @!P1 BRA `(.L_x_3681) ;  /* 0xffffffe0008c9947 */ /* 0x000fea000383ffff */
[----:B------:R-:W-:Y:S05]  /*2270*/  EXIT ;  /* 0x000000000000794d */ /* 0x000fea0003800000 */
.L_x_3676:
        /* <DEDUP_REMOVED lines=8> */
.L_x_3683:
[----:B------:R-:W-:Y:S05]  /*2300*/  BSYNC B0 ;  /* 0x0000000000007941 */ /* 0x000fea0003800000 */
.L_x_3682:
[----:B------:R-:W-:Y:S01]  /*2310*/  FADD.FTZ R66, R53, R65 ;  /* 0x0000004135427221 */ /* 0x000fe20000010000 */
[----:B------:R-:W-:Y:S02]  /*2320*/  HFMA2 R61, -RZ, RZ, 0, 1.1920928955078125e-07 ;  /* 0x00000002ff3d7431 */ /* 0x000fe400000001ff */
[----:B------:R-:W-:Y:S01]  /*2330*/  IMAD.MOV.U32 R55, RZ, RZ, 0x1f ;  /* 0x0000001fff377424 */ /* 0x000fe200078e00ff */
[----:B------:R-:W-:Y:S01]  /*2340*/  MOV R54, 0xffffffff ;  /* 0xffffffff00367802 */ /* 0x000fe20000000f00 */
[----:B------:R-:W0:Y:S06]  /*2350*/  LDC R58, c[0x0][0x400] ;  /* 0x00010000ff3a7b82 */ /* 0x000e2c0000000800 */
[----:B0-----:R-:W-:Y:S05]  /*2360*/  WARPSYNC.COLLECTIVE R54, `(.L_x_3684) ;  /* 0x0000000036087348 */ /* 0x001fea0003c00000 */
[----:B------:R1:W2:Y:S02]  /*2370*/  SHFL.BFLY P5, R65, R66, R61, R55 ;  /* 0x0c00003d42417389 */ /* 0x0002a400000a0037 */
[----:B012---:R-:W-:Y:S05]  /*2380*/  ENDCOLLECTIVE ;  /* 0x000000000000791b */ /* 0x007fea0003800000 */
.L_x_3684:
[----:B------:R-:W-:Y:S02]  /*2390*/  HFMA2 R61, -RZ, RZ, 0, 2.384185791015625e-07 ;  /* 0x00000004ff3d7431 */ /* 0x000fe400000001ff */
[----:B------:R-:W-:-:S05]  /*23a0*/  FADD.FTZ R67, R66, R65 ;  /* 0x0000004142437221 */ /* 0x000fca0000010000 */
[----:B------:R-:W-:-:S07]  /*23b0*/  MOV R66, R67 ;  /* 0x0000004300427202 */ /* 0x000fce0000000f00 */
[----:B------:R-:W-:Y:S05]  /*23c0*/  WARPSYNC.COLLECTIVE R54, `(.L_x_3685) ;  /* 0x0000000036087348 */ /* 0x000fea0003c00000 */
[----:B------:R0:W1:Y:S02]  /*23d0*/  SHFL.BFLY P5, R65, R66, R61, R55 ;  /* 0x0c00003d42417389 */ /* 0x00006400000a0037 */
[----:B01----:R-:W-:Y:S05]  /*23e0*/  ENDCOLLECTIVE ;  /* 0x000000000000791b */ /* 0x003fea0003800000 */
.L_x_3685:
[----:B------:R-:W-:Y:S02]  /*23f0*/  HFMA2 R61, -RZ, RZ, 0, 4.76837158203125e-07 ;  /* 0x00000008ff3d7431 */ /* 0x000fe400000001ff */
[----:B------:R-:W-:-:S05]  /*2400*/  FADD.FTZ R68, R67, R65 ;  /* 0x0000004143447221 */ /* 0x000fca0000010000 */
[----:B------:R-:W-:-:S07]  /*2410*/  MOV R66, R68 ;  /* 0x0000004400427202 */ /* 0x000fce0000000f00 */
[----:B------:R-:W-:Y:S05]  /*2420*/  WARPSYNC.COLLECTIVE R54, `(.L_x_3686) ;  /* 0x0000000036087348 */ /* 0x000fea0003c00000 */
[----:B------:R0:W1:Y:S02]  /*2430*/  SHFL.BFLY P5, R65, R66, R61, R55 ;  /* 0x0c00003d42417389 */ /* 0x00006400000a0037 */
[----:B01----:R-:W-:Y:S05]  /*2440*/  ENDCOLLECTIVE ;  /* 0x000000000000791b */ /* 0x003fea0003800000 */
.L_x_3686:
[----:B------:R-:W-:Y:S02]  /*2450*/  HFMA2 R61, -RZ, RZ, 0, 9.5367431640625e-07 ;  /* 0x00000010ff3d7431 */ /* 0x000fe400000001ff */
[----:B------:R-:W-:-:S05]  /*2460*/  FADD.FTZ R69, R68, R65 ;  /* 0x0000004144457221 */ /* 0x000fca0000010000 */
[----:B------:R-:W-:-:S07]  /*2470*/  MOV R66, R69 ;  /* 0x0000004500427202 */ /* 0x000fce0000000f00 */
[----:B------:R-:W-:Y:S05]  /*2480*/  WARPSYNC.COLLECTIVE R54, `(.L_x_3687) ;  /* 0x0000000036087348 */ /* 0x000fea0003c00000 */
[----:B------:R0:W1:Y:S02]  /*2490*/  SHFL.BFLY P5, R65, R66, R61, R55 ;  /* 0x0c00003d42417389 */ /* 0x00006400000a0037 */
[----:B01----:R-:W-:Y:S05]  /*24a0*/  ENDCOLLECTIVE ;  /* 0x000000000000791b */ /* 0x003fea0003800000 */
.L_x_3687:
[----:B------:R-:W-:Y:S02]  /*24b0*/  IMAD.MOV.U32 R61, RZ, RZ, 0x1 ;  /* 0x00000001ff3d7424 */ /* 0x000fe400078e00ff */
        /* <DEDUP_REMOVED lines=35> */
[----:B------:R-:W-:-:S04]  /*26f0*/  MOV R54, 0xffffffff ;  /* 0xffffffff00367802 */ /* 0x000fc80000000f00 */
[----:B------:R-:W-:-:S07]  /*2700*/  MOV R66, R52 ;  /* 0x0000003400427202 */ /* 0x000fce0000000f00 */
[----:B------:R-:W-:Y:S05]  /*2710*/  WARPSYNC.COLLECTIVE R54, `(.L_x_3688) ;  /* 0x0000000036087348 */ /* 0x000fea0003c00000 */
[----:B------:R0:W1:Y:S02]  /*2720*/  SHFL.BFLY P5, R65, R66, R61, R55 ;  /* 0x0c00003d42417389 */ /* 0x00006400000a0037 */
[----:B01----:R-:W-:Y:S05]  /*2730*/  ENDCOLLECTIVE ;  /* 0x000000000000791b */ /* 0x003fea0003800000 */
.L_x_3688:
[----:B------:R-:W-:Y:S02]  /*2740*/  HFMA2 R61, -RZ, RZ, 0, 1.1920928955078125e-07 ;  /* 0x00000002ff3d7431 */ /* 0x000fe400000001ff */
[----:B------:R-:W-:-:S05]  /*2750*/  FADD.FTZ R53, R52, R65 ;  /* 0x0000004134357221 */ /* 0x000fca0000010000 */
[----:B------:R-:W-:-:S07]  /*2760*/  MOV R66, R53 ;  /* 0x0000003500427202 */ /* 0x000fce0000000f00 */
[----:B------:R-:W-:Y:S05]  /*2770*/  WARPSYNC.COLLECTIVE R54, `(.L_x_3689) ;  /* 0x0000000036087348 */ /* 0x000fea0003c00000 */
[----:B------:R0:W1:Y:S02]  /*2780*/  SHFL.BFLY P5, R65, R66, R61, R55 ;  /* 0x0c00003d42417389 */ /* 0x00006400000a0037 */
[----:B01----:R-:W-:Y:S05]  /*2790*/  ENDCOLLECTIVE ;  /* 0x000000000000791b */ /* 0x003fea0003800000 */
.L_x_3689:
[----:B------:R-:W-:Y:S01]  /*27a0*/  MOV R61, 0x4 ;  /* 0x00000004003d7802 */ /* 0x000fe20000000f00 */
[----:B------:R-:W-:-:S07]  /*27b0*/  FADD.FTZ R66, R53, R65 ;  /* 0x0000004135427221 */ /* 0x000fce0000010000 */
[----:B------:R-:W-:Y:S05]  /*27c0*/  WARPSYNC.COLLECTIVE R54, `(.L_x_3690) ;  /* 0x0000000036087348 */ /* 0x000fea0003c00000 */
[----:B------:R0:W1:Y:S02]  /*27d0*/  SHFL.BFLY P5, R65, R66, R61, R55 ;  /* 0x0c00003d42417389 */ /* 0x00006400000a0037 */
[----:B01----:R-:W-:Y:S05]  /*27e0*/  ENDCOLLECTIVE ;  /* 0x000000000000791b */ /* 0x003fea0003800000 */
.L_x_3690:
[----:B------:R-:W-:Y:S02]  /*27f0*/  HFMA2 R61, -RZ, RZ, 0, 4.76837158203125e-07 ;  /* 0x00000008ff3d7431 */ /* 0x000fe400000001ff */
[----:B------:R-:W-:-:S05]  /*2800*/  FADD.FTZ R67, R66, R65 ;  /* 0x0000004142437221 */ /* 0x000fca0000010000 */
[----:B------:R-:W-:-:S07]  /*2810*/  MOV R66, R67 ;  /* 0x0000004300427202 */ /* 0x000fce0000000f00 */
[----:B------:R-:W-:Y:S05]  /*2820*/  WARPSYNC.COLLECTIVE R54, `(.L_x_3691) ;  /* 0x0000000036087348 */ /* 0x000fea0003c00000 */
[----:B------:R0:W1:Y:S02]  /*2830*/  SHFL.BFLY P5, R65, R66, R61, R55 ;  /* 0x0c00003d42417389 */ /* 0x00006400000a0037 */
[----:B01----:R-:W-:Y:S05]  /*2840*/  ENDCOLLECTIVE ;  /* 0x000000000000791b */ /* 0x003fea0003800000 */
.L_x_3691:
[----:B------:R-:W-:Y:S02]  /*2850*/  HFMA2 R61, -RZ, RZ, 0, 9.5367431640625e-07 ;  /* 0x00000010ff3d7431 */ /* 0x000fe400000001ff */
[----:B------:R-:W-:-:S05]  /*2860*/  FADD.FTZ R68, R67, R65 ;  /* 0x0000004143447221 */ /* 0x000fca0000010000 */
[----:B------:R-:W-:-:S07]  /*2870*/  MOV R66, R68 ;  /* 0x0000004400427202 */ /* 0x000fce0000000f00 */
[----:B------:R-:W-:Y:S05]  /*2880*/  WARPSYNC.COLLECTIVE R54, `(.L_x_3692) ;  /* 0x0000000036087348 */ /* 0x000fea0003c00000 */
[----:B------:R0:W1:Y:S02]  /*2890*/  SHFL.BFLY P5, R65, R66, R61, R55 ;  /* 0x0c00003d42417389 */ /* 0x00006400000a0037 */
[----:B01----:R-:W-:Y:S05]  /*28a0*/  ENDCOLLECTIVE ;  /* 0x000000000000791b */ /* 0x003fea0003800000 */
.L_x_3692:
[----:B------:R-:W-:Y:S05]  /*28b0*/  BRA `(.L_x_3693) ;  /* 0xfffffff0007c7947 */ /* 0x000fea000383ffff */
.L_x_3694:
        /* <DEDUP_REMOVED lines=12> */
.L_x_12123:


//--------------------- .text._ZN10layer_norm31ln_parallel_residual_fwd_kernelINS_13Kernel_traitsI13__nv_bfloat16S2_fS2_fjLj512ELj1ELj4ELj1ELj16ENS_18Kernel_traits_baseILj512ES2_S2_fS2_fjLj128EEEEELb0ELb1ELb1EEEvNS_9FwdParamsE --------------------------
	.section	.text._ZN10layer_norm31ln_parallel_residual_fwd_kernelINS_13Kernel_traitsI13__nv_bfloat16S2_fS2_fjLj512ELj1ELj4ELj1ELj16ENS_18Kernel_traits_baseILj512ES2_S2_fS2_fjLj128EEEEELb0ELb1ELb1EEEvNS_9FwdParamsE,"ax",@progbits
	.align	128
        .global         _ZN10layer_norm31ln_parallel_residual_fwd_kernelINS_13Kernel_traitsI13__nv_bfloat16S2_fS2_fjLj512ELj1ELj4ELj1ELj16ENS_18Kernel_traits_baseILj512ES2_S2_fS2_fjLj128EEEEELb0ELb1ELb1EEEvNS_9FwdParamsE
        .type           _ZN10layer_norm31ln_parallel_residual_fwd_kernelINS_13Kernel_traitsI13__nv_bfloat16S2_fS2_fjLj512ELj1ELj4ELj1ELj16ENS_18Kernel_traits_baseILj512ES2_S2_fS2_fjLj128EEEEELb0ELb1ELb1EEEvNS_9FwdParamsE,@function
        .size           _ZN10layer_norm31ln_parallel_residual_fwd_kernelINS_13Kernel_traitsI13__nv_bfloat16S2_fS2_fjLj512ELj1ELj4ELj1ELj16ENS_18Kernel_traits_baseILj512ES2_S2_fS2_fjLj128EEEEELb0ELb1ELb1EEEvNS_9FwdParamsE,(.L_x_12124 - _ZN10layer_norm31ln_parallel_residual_fwd_kernelINS_13Kernel_traitsI13__nv_bfloat16S2_fS2_fjLj512ELj1ELj4ELj1ELj16ENS_18Kernel_traits_baseILj512ES2_S2_fS2_fjLj128EEEEELb0ELb1ELb1EEEvNS_9FwdParamsE)
        .other          _ZN10layer_norm31ln_parallel_residual_fwd_kernelINS_13Kernel_traitsI13__nv_bfloat16S2_fS2_fjLj512ELj1ELj4ELj1ELj16ENS_18Kernel_traits_baseILj512ES2_S2_fS2_fjLj128EEEEELb0ELb1ELb1EEEvNS_9FwdParamsE,@"STO_CUDA_ENTRY STV_DEFAULT"
_ZN10layer_norm31ln_parallel_residual_fwd_kernelINS_13Kernel_traitsI13__nv_bfloat16S2_fS2_fjLj512ELj1ELj4ELj1ELj16ENS_18Kernel_traits_baseILj512ES2_S2_fS2_fjLj128EEEEELb0ELb1ELb1EEEvNS_9FwdParamsE:
.text._ZN10layer_norm31ln_parallel_residual_fwd_kernelINS_13Kernel_traitsI13__nv_bfloat16S2_fS2_fjLj512ELj1ELj4ELj1ELj16ENS_18Kernel_traits_baseILj512ES2_S2_fS2_fjLj128EEEEELb0ELb1ELb1EEEvNS_9FwdParamsE:
[----:B------:R-:W-:Y:S01]  /*0000*/  LDC R1, c[0x0][0x37c] ;  /* 0x0000df00ff017b82 */ /* 0x000fe20000000800 */
[----:B------:R-:W0:Y:S01]  /*0010*/  LDCU.64 UR4, c[0x0][0x438] ;  /* 0x00008700ff0477ac */ /* 0x000e220008000a00 */
[----:B------:R-:W1:Y:S06]  /*0020*/  S2R R60, SR_TID.X ;  /* 0x00000000003c7919 */ /* 0x000e6c0000002100 */
[----:B------:R-:W2:Y:S01]  /*0030*/  LDC.64 R2, c[0x0][0x3d0] ;  /* 0x0000f400ff027b82 */ /* 0x000ea20000000a00 */
[----:B------:R-:W3:Y:S01]  /*0040*/  LDCU.64 UR6, c[0x0][0x358] ;  /* 0x00006b00ff0677ac */ /* 0x000ee20008000a00 */
[----:B0-----:R-:W-:-:S04]  /*0050*/  ISETP.NE.U32.AND P0, PT, RZ, UR4, PT ;  /* 0x00000004ff007c0c */ /* 0x001fc8000bf05070 */
[----:B------:R-:W-:Y:S02]  /*0060*/  ISETP.NE.AND.EX P0, PT, RZ, UR5, PT, P0 ;  /* 0x00000005ff007c0c */ /* 0x000fe4000bf05300 */
[----:B-1----:R-:W-:Y:S01]  /*0070*/  LOP3.LUT R62, R60, 0x1f, RZ, 0xc0, !PT ;  /* 0x0000001f3c3e7812 */ /* 0x002fe200078ec0ff */
[----:B------:R-:W0:Y:S01]  /*0080*/  S2UR UR4, SR_CTAID.X ;  /* 0x00000000000479c3 */ /* 0x000e220000002500 */
[----:B------:R-:W1:Y:S03]  /*0090*/  LDCU UR5, c[0x0][0x384] ;  /* 0x00007080ff0577ac */ /* 0x000e660008000800 */
[----:B--2---:R-:W-:-:S06]  /*00a0*/  IMAD.WIDE.U32 R2, R62, 0x10, R2 ;  /* 0x000000103e027825 */ /* 0x004fcc00078e0002 */
[----:B------:R-:W2:Y:S01]  /*00b0*/  @P0 LDC.64 R12, c[0x0][0x438] ;  /* 0x00010e00ff0c0b82 */ /* 0x000ea20000000a00 */
[----:B---3--:R-:W3:Y:S04]  /*00c0*/  LDG.E.128 R16, desc[UR6][R2.64] ;  /* 0x0000000602107981 */ /* 0x008ee8000c1e1d00 */
[----:B------:R4:W4:Y:S01]  /*00d0*/  LDG.E.128 R20, desc[UR6][R2.64+0x200] ;  /* 0x0002000602147981 */ /* 0x000922000c1e1d00 */
[----:B--2---:R-:W-:-:S05]  /*00e0*/  @P0 IMAD.WIDE.U32 R12, R62, 0x10, R12 ;  /* 0x000000103e0c0825 */ /* 0x004fca00078e000c */
[----:B------:R-:W5:Y:S01]  /*00f0*/  @P0 LDG.E.128 R8, desc[UR6][R12.64+0x200] ;  /* 0x000200060c080981 */ /* 0x000f62000c1e1d00 */
[----:B0-----:R-:W-:Y:S01]  /*0100*/  USHF.L.U32 UR4, UR4, 0x2, URZ ;  /* 0x0000000204047899 */ /* 0x001fe200080006ff */
[----:B------:R-:W-:Y:S02]  /*0110*/  SHF.R.U32.HI R60, RZ, 0x5, R60 ;  /* 0x00000005ff3c7819 */ /* 0x000fe4000001163c */
[----:B------:R0:W5:Y:S03]  /*0120*/  @P0 LDG.E.128 R4, desc[UR6][R12.64] ;  /* 0x000000060c040981 */ /* 0x000166000c1e1d00 */
[----:B------:R-:W-:-:S04]  /*0130*/  LOP3.LUT R60, R60, UR4, RZ, 0xfc, !PT ;  /* 0x000000043c3c7c12 */ /* 0x000fc8000f8efcff */
[----:B-1----:R-:W-:Y:S02]  /*0140*/  ISETP.GE.AND P1, PT, R60, UR5, PT ;  /* 0x000000053c007c0c */ /* 0x002fe4000bf26270 */
[----:B---3--:R-:W-:Y:S02]  /*0150*/  @P0 MOV R61, R16 ;  /* 0x00000010003d0202 */ /* 0x008fe40000000f00 */
[----:B------:R-:W-:Y:S02]  /*0160*/  @P0 MOV R0, R17 ;  /* 0x0000001100000202 */ /* 0x000fe40000000f00 */
[----:B----4-:R-:W-:Y:S01]  /*0170*/  @P0 MOV R2, R18 ;  /* 0x0000001200020202 */ /* 0x010fe20000000f00 */
[----:B0-----:R-:W-:Y:S01]  /*0180*/  @P0 IMAD.MOV.U32 R12, RZ, RZ, R20 ;  /* 0x000000ffff0c0224 */ /* 0x001fe200078e0014 */
        /* <DEDUP_REMOVED lines=12> */
[----:B------:R-:W-:Y:S02]  /*0250*/  @!P0 CS2R R10, SRZ ;  /* 0x00000000000a8805 */ /* 0x000fe4000001ff00 */
[----:B------:R-:W-:Y:S01]  /*0260*/  @!P0 CS2R R8, SRZ ;  /* 0x0000000000088805 */ /* 0x000fe2000001ff00 */
[----:B------:R-:W-:Y:S06]  /*0270*/  @P1 EXIT ;  /* 0x000000000000194d */ /* 0x000fec0003800000 */
[----:B------:R-:W0:Y:S01]  /*0280*/  LDCU.64 UR8, c[0x0][0x398] ;  /* 0x00007300ff0877ac */ /* 0x000e220008000a00 */
[----:B-----5:R-:W-:Y:S02]  /*0290*/  @!P0 CS2R R4, SRZ ;  /* 0x0000000000048805 */ /* 0x020fe4000001ff00 */
[----:B------:R-:W-:Y:S02]  /*02a0*/  @!P0 CS2R R6, SRZ ;  /* 0x0000000000068805 */ /* 0x000fe4000001ff00 */
[----:B------:R-:W-:Y:S01]  /*02b0*/  PRMT R47, R14, 0x7632, R47 ;  /* 0x000076320e2f7816 */ /* 0x000fe2000000002f */
[----:B------:R-:W1:Y:S01]  /*02c0*/  LDCU.U8 UR4, c[0x0][0x410] ;  /* 0x00008200ff0477ac */ /* 0x000e620008000000 */
[----:B------:R-:W-:Y:S01]  /*02d0*/  PRMT R44, R11, 0x7632, R44 ;  /* 0x000076320b2c7816 */ /* 0x000fe2000000002c */
[C---:B------:R-:W-:Y:S01]  /*02e0*/  IMAD.U32 R43, R10.reuse, 0x10000, RZ ;  /* 0x000100000a2b7824 */ /* 0x040fe200078e00ff */
[----:B------:R-:W-:Y:S01]  /*02f0*/  PRMT R56, R5, 0x7632, R56 ;  /* 0x0000763205387816 */ /* 0x000fe20000000038 */
[----:B------:R-:W-:Y:S01]  /*0300*/  IMAD.U32 R47, R47, 0x10000, RZ ;  /* 0x000100002f2f7824 */ /* 0x000fe200078e00ff */
[----:B------:R-:W-:Y:S01]  /*0310*/  PRMT R46, R10, 0x7632, R46 ;  /* 0x000076320a2e7816 */ /* 0x000fe2000000002e */
[----:B------:R-:W2:Y:S01]  /*0320*/  LDCU UR5, c[0x0][0x388] ;  /* 0x00007100ff0577ac */ /* 0x000ea20008000800 */
[----:B------:R-:W-:Y:S01]  /*0330*/  PRMT R48, R9, 0x7632, R48 ;  /* 0x0000763209307816 */ /* 0x000fe20000000030 */
[----:B------:R-:W-:Y:S01]  /*0340*/  IMAD.U32 R56, R56, 0x10000, RZ ;  /* 0x0001000038387824 */ /* 0x000fe200078e00ff */
[----:B------:R-:W-:Y:S01]  /*0350*/  PRMT R50, R8, 0x7632, R50 ;  /* 0x0000763208327816 */ /* 0x000fe20000000032 */
[----:B------:R-:W3:Y:S01]  /*0360*/  LDCU UR10, c[0x0][0x448] ;  /* 0x00008900ff0a77ac */ /* 0x000ee20008000800 */
        /* <DEDUP_REMOVED lines=11> */
[----:B------:R-:W-:Y:S02]  /*0420*/  SHF.L.U32 R42, R11, 0x10, RZ ;  /* 0x000000100b2a7819 */ /* 0x000fe400000006ff */
[----:B------:R-:W-:Y:S02]  /*0430*/  SHF.L.U32 R40, R9, 0x10, RZ ;  /* 0x0000001009287819 */ /* 0x000fe400000006ff */
[----:B------:R-:W-:-:S02]  /*0440*/  SHF.L.U32 R41, R8, 0x10, RZ ;  /* 0x0000001008297819 */ /* 0x000fc400000006ff */
[----:B0-----:R-:W-:Y:S02]  /*0450*/  ISETP.NE.U32.AND P0, PT, RZ, UR8, PT ;  /* 0x00000008ff007c0c */ /* 0x001fe4000bf05070 */
[----:B------:R-:W-:Y:S02]  /*0460*/  SHF.L.U32 R10, R7, 0x10, RZ ;  /* 0x00000010070a7819 */ /* 0x000fe400000006ff */
[----:B------:R-:W-:Y:S02]  /*0470*/  SHF.L.U32 R11, R6, 0x10, RZ ;  /* 0x00000010060b7819 */ /* 0x000fe400000006ff */
[----:B------:R-:W-:Y:S01]  /*0480*/  SHF.L.U32 R9, R5, 0x10, RZ ;  /* 0x0000001005097819 */ /* 0x000fe200000006ff */
[----:B------:R-:W-:Y:S01]  /*0490*/  IMAD.U32 R5, R13, 0x10000, RZ ;  /* 0x000100000d057824 */ /* 0x000fe200078e00ff */
        /* <DEDUP_REMOVED lines=23> */
[----:B------:R-:W-:Y:S01]  /*0610*/  ISETP.NE.AND.EX P0, PT, RZ, UR9, PT, P0 ;  /* 0x00000009ff007c0c */ /* 0x000fe2000bf05300 */
[----:B--234-:R-:W0:-:S12]  /*0620*/  LDCU.64 UR8, c[0x0][0x3a0] ;  /* 0x00007400ff0877ac */ /* 0x01ce180008000a00 */
.L_x_3704:
[----:B0-----:R-:W-:Y:S01]  /*0630*/  ISETP.NE.U32.AND P1, PT, RZ, UR8, PT ;  /* 0x00000008ff007c0c */ /* 0x001fe2000bf25070 */
[----:B------:R-:W0:Y:S01]  /*0640*/  @P0 LDC.64 R14, c[0x0][0x398] ;  /* 0x0000e600ff0e0b82 */ /* 0x000e220000000a00 */
        /* <DEDUP_REMOVED lines=36> */
[----:B------:R-:W-:Y:S06]  /*0890*/  BRA `(.L_x_3697) ;  /* 0x0000000400647947 */ /* 0x000fec0003800000 */
.L_x_3696:
        /* <DEDUP_REMOVED lines=21> */
.L_x_3695:
[----:B------:R-:W-:-:S04]  /*09f0*/  UISETP.NE.U32.AND UP0, UPT, UR8, URZ, UPT ;  /* 0x000000ff0800728c */ /* 0x000fc8000bf05070 */
[----:B------:R-:W-:-:S09]  /*0a00*/  UISETP.NE.AND.EX UP0, UPT, UR9, URZ, UPT, UP0 ;  /* 0x000000ff0900728c */ /* 0x000fd2000bf05300 */
[----:B------:R-:W-:Y:S05]  /*0a10*/  BRA.U UP0, `(.L_x_3698) ;  /* 0x0000000100747547 */ /* 0x000fea000b800000 */
[----:B-----5:R-:W-:Y:S02]  /*0a20*/  SHF.L.U32 R17, R12, 0x10, RZ ;  /* 0x000000100c117819 */ /* 0x020fe400000006ff */
[----:B------:R-:W-:Y:S02]  /*0a30*/  SHF.L.U32 R20, R32, 0x10, RZ ;  /* 0x0000001020147819 */ /* 0x000fe400000006ff */
[----:B------:R-:W-:Y:S02]  /*0a40*/  PRMT R12, R12, 0x7632, R12 ;  /* 0x000076320c0c7816 */ /* 0x000fe4000000000c */
[----:B------:R-:W-:Y:S01]  /*0a50*/  SHF.L.U32 R21, R16, 0x10, RZ ;  /* 0x0000001010157819 */ /* 0x000fe200000006ff */
[----:B------:R-:W-:Y:S01]  /*0a60*/  FADD.FTZ R20, R17, R20 ;  /* 0x0000001411147221 */ /* 0x000fe20000010000 */
[----:B------:R-:W-:Y:S01]  /*0a70*/  SHF.L.U32 R17, R13, 0x10, RZ ;  /* 0x000000100d117819 */ /* 0x000fe200000006ff */
[----:B------:R-:W-:Y:S01]  /*0a80*/  IMAD.U32 R16, R34, 0x10000, RZ ;  /* 0x0001000022107824 */ /* 0x000fe200078e00ff */
[----:B------:R-:W-:-:S02]  /*0a90*/  SHF.L.U32 R22, R33, 0x10, RZ ;  /* 0x0000001021167819 */ /* 0x000fc400000006ff */
[----:B------:R-:W-:Y:S02]  /*0aa0*/  SHF.L.U32 R12, R12, 0x10, RZ ;  /* 0x000000100c0c7819 */ /* 0x000fe400000006ff */
[----:B------:R-:W-:Y:S01]  /*0ab0*/  SHF.L.U32 R19, R14, 0x10, RZ ;  /* 0x000000100e137819 */ /* 0x000fe200000006ff */
[----:B------:R-:W-:Y:S01]  /*0ac0*/  FADD.FTZ R22, R17, R22 ;  /* 0x0000001611167221 */ /* 0x000fe20000010000 */
[----:B------:R-:W-:Y:S01]  /*0ad0*/  PRMT R13, R13, 0x7632, R13 ;  /* 0x000076320d0d7816 */ /* 0x000fe2000000000d */
[----:B------:R-:W-:Y:S01]  /*0ae0*/  FADD.FTZ R21, R12, R21 ;  /* 0x000000150c157221 */ /* 0x000fe20000010000 */
[----:B------:R-:W-:Y:S01]  /*0af0*/  PRMT R14, R14, 0x7632, R14 ;  /* 0x000076320e0e7816 */ /* 0x000fe2000000000e */
[----:B------:R-:W-:Y:S01]  /*0b00*/  FADD.FTZ R16, R19, R16 ;  /* 0x0000001013107221 */ /* 0x000fe20000010000 */
[C---:B------:R-:W-:Y:S02]  /*0b10*/  PRMT R64, R15.reuse, 0x7632, R64 ;  /* 0x000076320f407816 */ /* 0x040fe40000000040 */
[----:B------:R-:W-:-:S02]  /*0b20*/  SHF.L.U32 R15, R15, 0x10, RZ ;  /* 0x000000100f0f7819 */ /* 0x000fc400000006ff */
[----:B------:R-:W-:Y:S02]  /*0b30*/  SHF.L.U32 R39, R39, 0x10, RZ ;  /* 0x0000001027277819 */ /* 0x000fe400000006ff */
[----:B------:R-:W-:Y:S02]  /*0b40*/  SHF.L.U32 R17, R38, 0x10, RZ ;  /* 0x0000001026117819 */ /* 0x000fe400000006ff */
[----:B------:R-:W-:Y:S02]  /*0b50*/  SHF.L.U32 R19, R23, 0x10, RZ ;  /* 0x0000001017137819 */ /* 0x000fe400000006ff */
[----:B------:R-:W-:Y:S02]  /*0b60*/  SHF.L.U32 R18, R35, 0x10, RZ ;  /* 0x0000001023127819 */ /* 0x000fe400000006ff */
[----:B------:R-:W-:Y:S02]  /*0b70*/  SHF.L.U32 R12, R13, 0x10, RZ ;  /* 0x000000100d0c7819 */ /* 0x000fe400000006ff */
[----:B------:R-:W-:Y:S01]  /*0b80*/  SHF.L.U32 R14, R14, 0x10, RZ ;  /* 0x000000100e0e7819 */ /* 0x000fe200000006ff */
[----:B------:R-:W-:Y:S01]  /*0b90*/  FADD.FTZ R18, R15, R18 ;  /* 0x000000120f127221 */ /* 0x000fe20000010000 */
[----:B------:R-:W-:Y:S01]  /*0ba0*/  SHF.L.U32 R64, R64, 0x10, RZ ;  /* 0x0000001040407819 */ /* 0x000fe200000006ff */
[----:B------:R-:W-:-:S02]  /*0bb0*/  FADD.FTZ R23, R12, R39 ;  /* 0x000000270c177221 */ /* 0x000fc40000010000 */
[----:B------:R-:W-:Y:S02]  /*0bc0*/  FADD.FTZ R17, R14, R17 ;  /* 0x000000110e117221 */ /* 0x000fe40000010000 */
[----:B------:R-:W-:Y:S01]  /*0bd0*/  FADD.FTZ R19, R64, R19 ;  /* 0x0000001340137221 */ /* 0x000fe20000010000 */
[----:B------:R-:W-:Y:S06]  /*0be0*/  BRA `(.L_x_3697) ;  /* 0x0000000000907947 */ /* 0x000fec0003800000 */
.L_x_3698:
[----:B------:R-:W-:Y:S01]  /*0bf0*/  SHF.L.U32 R18, R32, 0x10, RZ ;  /* 0x0000001020127819 */ /* 0x000fe200000006ff */
[----:B-----5:R-:W-:Y:S01]  /*0c00*/  IMAD.U32 R17, R12, 0x10000, RZ ;  /* 0x000100000c117824 */ /* 0x020fe200078e00ff */
[----:B------:R-:W-:Y:S02]  /*0c10*/  SHF.L.U32 R65, R16, 0x10, RZ ;  /* 0x0000001010417819 */ /* 0x000fe400000006ff */
[----:B------:R-:W-:Y:S01]  /*0c20*/  SHF.L.U32 R19, R13, 0x10, RZ ;  /* 0x000000100d137819 */ /* 0x000fe200000006ff */
[----:B------:R-:W-:Y:S01]  /*0c30*/  FADD.FTZ R17, R17, R18 ;  /* 0x0000001211117221 */ /* 0x000fe20000010000 */
[----:B------:R-:W-:Y:S02]  /*0c40*/  SHF.L.U32 R16, R33, 0x10, RZ ;  /* 0x0000001021107819 */ /* 0x000fe400000006ff */
[----:B------:R-:W-:Y:S02]  /*0c50*/  SHF.L.U32 R21, R14, 0x10, RZ ;  /* 0x000000100e157819 */ /* 0x000fe400000006ff */
[----:B------:R-:W-:Y:S01]  /*0c60*/  SHF.L.U32 R18, R34, 0x10, RZ ;  /* 0x0000001022127819 */ /* 0x000fe200000006ff */
[----:B------:R-:W-:Y:S01]  /*0c70*/  FADD.FTZ R19, R19, R16 ;  /* 0x0000001013137221 */ /* 0x000fe20000010000 */
[----:B------:R-:W-:-:S02]  /*0c80*/  PRMT R12, R12, 0x7632, R12 ;  /* 0x000076320c0c7816 */ /* 0x000fc4000000000c */
[----:B------:R-:W-:Y:S01]  /*0c90*/  PRMT R13, R13, 0x7632, R13 ;  /* 0x000076320d0d7816 */ /* 0x000fe2000000000d */
[----:B------:R-:W-:Y:S01]  /*0ca0*/  FADD.FTZ R21, R21, R18 ;  /* 0x0000001215157221 */ /* 0x000fe20000010000 */
[----:B------:R-:W-:Y:S01]  /*0cb0*/  PRMT R16, R14, 0x7632, R16 ;  /* 0x000076320e107816 */ /* 0x000fe20000000010 */
[----:B------:R-:W-:Y:S01]  /*0cc0*/  IMAD.U32 R14, R39, 0x10000, RZ ;  /* 0x00010000270e7824 */ /* 0x000fe200078e00ff */
[----:B------:R-:W-:Y:S01]  /*0cd0*/  PRMT R18, R15, 0x7632, R18 ;  /* 0x000076320f127816 */ /* 0x000fe20000000012 */
[----:B------:R-:W-:Y:S01]  /*0ce0*/  FADD.FTZ R22, R30, R19 ;  /* 0x000000131e167221 */ /* 0x000fe20000010000 */
        /* <DEDUP_REMOVED lines=11> */
[----:B------:R-:W-:Y:S02]  /*0da0*/  FADD.FTZ R14, R13, R14 ;  /* 0x0000000e0d0e7221 */ /* 0x000fe40000010000 */
        /* <DEDUP_REMOVED lines=8> */
.L_x_3697:
[----:B------:R-:W0:Y:S01]  /*0e30*/  LDC.64 R64, c[0x0][0x3a8] ;  /* 0x0000ea00ff407b82 */ /* 0x000e220000000a00 */
[----:B------:R-:W-:-:S07]  /*0e40*/  IADD3 R67, PT, PT, R63, 0x20, RZ ;  /* 0x000000203f437810 */ /* 0x000fce0007ffe0ff */
[----:B------:R-:W1:Y:S08]  /*0e50*/  @P0 LDC.64 R14, c[0x0][0x398] ;  /* 0x0000e600ff0e0b82 */ /* 0x000e700000000a00 */
[----:B------:R-:W2:Y:S01]  /*0e60*/  @P1 LDC.64 R12, c[0x0][0x3a0] ;  /* 0x0000e800ff0c1b82 */ /* 0x000ea20000000a00 */
[----:B------:R-:W-:-:S04]  /*0e70*/  IMAD.WIDE.U32 R36, R67, 0x10, R36 ;  /* 0x0000001043247825 */ /* 0x000fc800078e0024 */
        /* <DEDUP_REMOVED lines=11> */
[----:B0----5:R-:W-:Y:S02]  /*0f30*/  PRMT R12, R36, 0x7632, R12 ;  /* 0x00007632240c7816 */ /* 0x021fe4000000000c */
[----:B------:R-:W-:Y:S02]  /*0f40*/  PRMT R13, R32, 0x7632, R13 ;  /* 0x00007632200d7816 */ /* 0x000fe4000000000d */
[----:B------:R-:W-:Y:S02]  /*0f50*/  SHF.L.U32 R12, R12, 0x10, RZ ;  /* 0x000000100c0c7819 */ /* 0x000fe400000006ff */
[----:B------:R-:W-:Y:S01]  /*0f60*/  SHF.L.U32 R15, R36, 0x10, RZ ;  /* 0x00000010240f7819 */ /* 0x000fe200000006ff */
[----:B------:R-:W-:-:S04]  /*0f70*/  IMAD.U32 R13, R13, 0x10000, RZ ;  /* 0x000100000d0d7824 */ /* 0x000fc800078e00ff */
[----:B------:R-:W-:Y:S01]  /*0f80*/  FADD.FTZ R66, R12, R13 ;  /* 0x0000000d0c427221 */ /* 0x000fe20000010000 */
[----:B------:R-:W-:Y:S02]  /*0f90*/  SHF.L.U32 R12, R32, 0x10, RZ ;  /* 0x00000010200c7819 */ /* 0x000fe400000006ff */
[C---:B------:R-:W-:Y:S02]  /*0fa0*/  SHF.L.U32 R13, R37.reuse, 0x10, RZ ;  /* 0x00000010250d7819 */ /* 0x040fe400000006ff */
[----:B------:R-:W-:Y:S01]  /*0fb0*/  PRMT R37, R37, 0x7632, R37 ;  /* 0x0000763225257816 */ /* 0x000fe20000000025 */
[----:B------:R-:W-:Y:S01]  /*0fc0*/  FADD.FTZ R15, R12, R15 ;  /* 0x0000000f0c0f7221 */ /* 0x000fe20000010000 */
[----:B------:R-:W-:Y:S02]  /*0fd0*/  SHF.L.U32 R12, R33, 0x10, RZ ;  /* 0x00000010210c7819 */ /* 0x000fe400000006ff */
[----:B------:R-:W-:-:S03]  /*0fe0*/  SHF.L.U32 R37, R37, 0x10, RZ ;  /* 0x0000001025257819 */ /* 0x000fc600000006ff */
[----:B------:R-:W-:Y:S01]  /*0ff0*/  FADD.FTZ R13, R12, R13 ;  /* 0x0000000d0c0d7221 */ /* 0x000fe20000010000 */
[----:B------:R-:W-:-:S03]  /*1000*/  PRMT R12, R33, 0x7632, R12 ;  /* 0x00007632210c7816 */ /* 0x000fc6000000000c */
[----:B------:R-:W-:Y:S01]  /*1010*/  FADD.FTZ R14, R30, R13 ;  /* 0x0000000d1e0e7221 */ /* 0x000fe20000010000 */
[----:B------:R-:W-:Y:S01]  /*1020*/  SHF.L.U32 R12, R12, 0x10, RZ ;  /* 0x000000100c0c7819 */ /* 0x000fe200000006ff */
[----:B------:R-:W-:-:S04]  /*1030*/  FADD.FTZ R13, R29, R66 ;  /* 0x000000421d0d7221 */ /* 0x000fc80000010000 */
[----:B------:R-:W-:Y:S01]  /*1040*/  FADD.FTZ R68, R37, R12 ;  /* 0x0000000c25447221 */ /* 0x000fe20000010000 */
[----:B------:R-:W-:Y:S02]  /*1050*/  SHF.L.U32 R37, R38, 0x10, RZ ;  /* 0x0000001026257819 */ /* 0x000fe400000006ff */
[----:B------:R-:W-:Y:S02]  /*1060*/  SHF.L.U32 R12, R34, 0x10, RZ ;  /* 0x00000010220c7819 */ /* 0x000fe400000006ff */
[----:B------:R-:W-:-:S03]  /*1070*/  PRMT R38, R38, 0x7632, R38 ;  /* 0x0000763226267816 */ /* 0x000fc60000000026 */
[----:B------:R-:W-:Y:S01]  /*1080*/  FADD.FTZ R37, R12, R37 ;  /* 0x000000250c257221 */ /* 0x000fe20000010000 */
[----:B------:R-:W-:Y:S01]  /*1090*/  PRMT R12, R34, 0x7632, R12 ;  /* 0x00007632220c7816 */ /* 0x000fe2000000000c */
[----:B------:R-:W-:Y:S02]  /*10a0*/  IMAD.U32 R38, R38, 0x10000, RZ ;  /* 0x0001000026267824 */ /* 0x000fe400078e00ff */
[----:B------:R-:W-:Y:S01]  /*10b0*/  FADD.FTZ R36, R24, R37 ;  /* 0x0000002518247221 */ /* 0x000fe20000010000 */
[----:B------:R-:W-:Y:S02]  /*10c0*/  SHF.L.U32 R69, R12, 0x10, RZ ;  /* 0x000000100c457819 */ /* 0x000fe400000006ff */
[C---:B------:R-:W-:Y:S02]  /*10d0*/  SHF.L.U32 R12, R39.reuse, 0x10, RZ ;  /* 0x00000010270c7819 */ /* 0x040fe400000006ff */
[----:B------:R-:W-:Y:S01]  /*10e0*/  PRMT R39, R39, 0x7632, R39 ;  /* 0x0000763227277816 */ /* 0x000fe20000000027 */
[----:B------:R-:W-:Y:S01]  /*10f0*/  FADD.FTZ R70, R38, R69 ;  /* 0x0000004526467221 */ /* 0x000fe20000010000 */
[----:B------:R-:W-:-:S02]  /*1100*/  SHF.L.U32 R69, R35, 0x10, RZ ;  /* 0x0000001023457819 */ /* 0x000fc400000006ff */
[----:B------:R-:W-:Y:S01]  /*1110*/  SHF.L.U32 R39, R39, 0x10, RZ ;  /* 0x0000001027277819 */ /* 0x000fe200000006ff */
[----:B------:R-:W-:Y:S02]  /*1120*/  FADD.FTZ R37, R25, R70 ;  /* 0x0000004619257221 */ /* 0x000fe40000010000 */
[--C-:B------:R-:W-:Y:S01]  /*1130*/  FADD.FTZ R69, R69, R12.reuse ;  /* 0x0000000c45457221 */ /* 0x100fe20000010000 */
[----:B------:R-:W-:-:S03]  /*1140*/  PRMT R12, R35, 0x7632, R12 ;  /* 0x00007632230c7816 */ /* 0x000fc6000000000c */
[----:B------:R-:W-:Y:S01]  /*1150*/  FADD.FTZ R38, R26, R69 ;  /* 0x000000451a267221 */ /* 0x000fe20000010000 */
[----:B------:R-:W-:-:S05]  /*1160*/  SHF.L.U32 R12, R12, 0x10, RZ ;  /* 0x000000100c0c7819 */ /* 0x000fca00000006ff */
[----:B------:R-:W-:Y:S01]  /*1170*/  FADD.FTZ R72, R39, R12 ;  /* 0x0000000c27487221 */ /* 0x000fe20000010000 */
[----:B------:R-:W-:Y:S01]  /*1180*/  FADD.FTZ R12, R28, R15 ;  /* 0x0000000f1c0c7221 */ /* 0x000fe20000010000 */
[----:B------:R-:W-:Y:S02]  /*1190*/  FADD.FTZ R15, R31, R68 ;  /* 0x000000441f0f7221 */ /* 0x000fe40000010000 */
[----:B------:R-:W-:Y:S01]  /*11a0*/  FADD.FTZ R39, R27, R72 ;  /* 0x000000481b277221 */ /* 0x000fe20000010000 */
[----:B------:R-:W-:Y:S06]  /*11b0*/  BRA `(.L_x_3701) ;  /* 0x00000004000c7947 */ /* 0x000fec0003800000 */
.L_x_3700:
[----:B0----5:R-:W-:Y:S01]  /*11c0*/  PRMT R13, R36, 0x7632, R13 ;  /* 0x00007632240d7816 */ /* 0x021fe2000000000d */
[C---:B------:R-:W-:Y:S01]  /*11d0*/  IMAD.U32 R15, R32.reuse, 0x10000, RZ ;  /* 0x00010000200f7824 */ /* 0x040fe200078e00ff */
[----:B------:R-:W-:Y:S02]  /*11e0*/  PRMT R12, R32, 0x7632, R12 ;  /* 0x00007632200c7816 */ /* 0x000fe4000000000c */
[----:B------:R-:W-:Y:S02]  /*11f0*/  SHF.L.U32 R13, R13, 0x10, RZ ;  /* 0x000000100d0d7819 */ /* 0x000fe400000006ff */
[----:B------:R-:W-:Y:S02]  /*1200*/  SHF.L.U32 R12, R12, 0x10, RZ ;  /* 0x000000100c0c7819 */ /* 0x000fe400000006ff */
[C---:B------:R-:W-:Y:S02]  /*1210*/  SHF.L.U32 R14, R37.reuse, 0x10, RZ ;  /* 0x00000010250e7819 */ /* 0x040fe400000006ff */
[----:B------:R-:W-:Y:S01]  /*1220*/  PRMT R37, R37, 0x7632, R37 ;  /* 0x0000763225257816 */ /* 0x000fe20000000025 */
[----:B------:R-:W-:Y:S01]  /*1230*/  FADD.FTZ R13, R13, R12 ;  /* 0x0000000c0d0d7221 */ /* 0x000fe20000010000 */
[----:B------:R-:W-:-:S02]  /*1240*/  SHF.L.U32 R12, R36, 0x10, RZ ;  /* 0x00000010240c7819 */ /* 0x000fc400000006ff */
[----:B------:R-:W-:Y:S02]  /*1250*/  SHF.L.U32 R36, R37, 0x10, RZ ;  /* 0x0000001025247819 */ /* 0x000fe400000006ff */
[----:B------:R-:W-:Y:S01]  /*1260*/  SHF.L.U32 R37, R34, 0x10, RZ ;  /* 0x0000001022257819 */ /* 0x000fe200000006ff */
[----:B------:R-:W-:Y:S01]  /*1270*/  FADD.FTZ R12, R15, R12 ;  /* 0x0000000c0f0c7221 */ /* 0x000fe20000010000 */
[----:B------:R-:W-:Y:S02]  /*1280*/  SHF.L.U32 R15, R33, 0x10, RZ ;  /* 0x00000010210f7819 */ /* 0x000fe400000006ff */
[----:B------:R-:W-:Y:S02]  /*1290*/  PRMT R66, R39, 0x7632, R66 ;  /* 0x0000763227427816 */ /* 0x000fe40000000042 */
[----:B------:R-:W-:Y:S01]  /*12a0*/  SHF.L.U32 R69, R35, 0x10, RZ ;  /* 0x0000001023457819 */ /* 0x000fe200000006ff */
[----:B------:R-:W-:Y:S01]  /*12b0*/  FADD.FTZ R14, R15, R14 ;  /* 0x0000000e0f0e7221 */ /* 0x000fe20000010000 */
[----:B------:R-:W-:-:S02]  /*12c0*/  PRMT R15, R33, 0x7632, R15 ;  /* 0x00007632210f7816 */ /* 0x000fc4000000000f */
[----:B------:R-:W-:Y:S02]  /*12d0*/  SHF.L.U32 R66, R66, 0x10, RZ ;  /* 0x0000001042427819 */ /* 0x000fe400000006ff */
[----:B------:R-:W-:-:S05]  /*12e0*/  SHF.L.U32 R15, R15, 0x10, RZ ;  /* 0x000000100f0f7819 */ /* 0x000fca00000006ff */
[----:B------:R-:W-:Y:S01]  /*12f0*/  FADD.FTZ R15, R36, R15 ;  /* 0x0000000f240f7221 */ /* 0x000fe20000010000 */
[C---:B------:R-:W-:Y:S02]  /*1300*/  SHF.L.U32 R36, R38.reuse, 0x10, RZ ;  /* 0x0000001026247819 */ /* 0x040fe400000006ff */
[----:B------:R-:W-:-:S03]  /*1310*/  PRMT R38, R38, 0x7632, R38 ;  /* 0x0000763226267816 */ /* 0x000fc60000000026 */
[----:B------:R-:W-:Y:S01]  /*1320*/  FADD.FTZ R36, R37, R36 ;  /* 0x0000002425247221 */ /* 0x000fe20000010000 */
[----:B------:R-:W-:Y:S02]  /*1330*/  PRMT R37, R34, 0x7632, R37 ;  /* 0x0000763222257816 */ /* 0x000fe40000000025 */
[----:B------:R-:W-:Y:S02]  /*1340*/  SHF.L.U32 R38, R38, 0x10, RZ ;  /* 0x0000001026267819 */ /* 0x000fe400000006ff */
[----:B------:R-:W-:-:S05]  /*1350*/  SHF.L.U32 R37, R37, 0x10, RZ ;  /* 0x0000001025257819 */ /* 0x000fca00000006ff */
[----:B------:R-:W-:Y:S01]  /*1360*/  FADD.FTZ R37, R38, R37 ;  /* 0x0000002526257221 */ /* 0x000fe20000010000 */
[----:B------:R-:W-:Y:S01]  /*1370*/  IMAD.U32 R38, R39, 0x10000, RZ ;  /* 0x0001000027267824 */ /* 0x000fe200078e00ff */
[----:B------:R-:W-:-:S03]  /*1380*/  PRMT R39, R35, 0x7632, R39 ;  /* 0x0000763223277816 */ /* 0x000fc60000000027 */
[----:B------:R-:W-:Y:S01]  /*1390*/  FADD.FTZ R38, R69, R38 ;  /* 0x0000002645267221 */ /* 0x000fe20000010000 */
[----:B------:R-:W-:-:S05]  /*13a0*/  SHF.L.U32 R39, R39, 0x10, RZ ;  /* 0x0000001027277819 */ /* 0x000fca00000006ff */
[----:B------:R-:W-:Y:S01]  /*13b0*/  FADD.FTZ R39, R66, R39 ;  /* 0x0000002742277221 */ /* 0x000fe20000010000 */
[----:B------:R-:W-:Y:S06]  /*13c0*/  BRA `(.L_x_3701) ;  /* 0x0000000000887947 */ /* 0x000fec0003800000 */
.L_x_3699:
[----:B------:R-:W-:Y:S05]  /*13d0*/  @!P1 BRA `(.L_x_3702) ;  /* 0x0000000000549947 */ /* 0x000fea0003800000 */
[C---:B0----5:R-:W-:Y:S02]  /*13e0*/  PRMT R12, R36.reuse, 0x7632, R12 ;  /* 0x00007632240c7816 */ /* 0x061fe4000000000c */
[----:B------:R-:W-:Y:S02]  /*13f0*/  SHF.L.U32 R13, R36, 0x10, RZ ;  /* 0x00000010240d7819 */ /* 0x000fe400000006ff */
[----:B------:R-:W-:Y:S02]  /*1400*/  PRMT R14, R37, 0x7632, R14 ;  /* 0x00007632250e7816 */ /* 0x000fe4000000000e */
[----:B------:R-:W-:Y:S02]  /*1410*/  PRMT R15, R38, 0x7632, R15 ;  /* 0x00007632260f7816 */ /* 0x000fe4000000000f */
        /* <DEDUP_REMOVED lines=17> */
.L_x_3702:
[C---:B0----5:R-:W-:Y:S02]  /*1530*/  PRMT R15, R37.reuse, 0x7632, R15 ;  /* 0x00007632250f7816 */ /* 0x061fe4000000000f */
[----:B------:R-:W-:Y:S02]  /*1540*/  SHF.L.U32 R14, R37, 0x10, RZ ;  /* 0x00000010250e7819 */ /* 0x000fe400000006ff */
[----:B------:R-:W-:Y:S02]  /*1550*/  PRMT R37, R38, 0x7632, R37 ;  /* 0x0000763226257816 */ /* 0x000fe40000000025 */
[C---:B------:R-:W-:Y:S02]  /*1560*/  PRMT R13, R36.reuse, 0x7632, R13 ;  /* 0x00007632240d7816 */ /* 0x040fe4000000000d */
[----:B------:R-:W-:Y:S01]  /*1570*/  PRMT R66, R39, 0x7632, R66 ;  /* 0x0000763227427816 */ /* 0x000fe20000000042 */
[----:B------:R-:W-:Y:S01]  /*1580*/  IMAD.U32 R37, R37, 0x10000, RZ ;  /* 0x0001000025257824 */ /* 0x000fe200078e00ff */
[----:B------:R-:W-:-:S02]  /*1590*/  SHF.L.U32 R12, R36, 0x10, RZ ;  /* 0x00000010240c7819 */ /* 0x000fc400000006ff */
[----:B------:R-:W-:Y:S02]  /*15a0*/  SHF.L.U32 R36, R38, 0x10, RZ ;  /* 0x0000001026247819 */ /* 0x000fe400000006ff */
[----:B------:R-:W-:Y:S02]  /*15b0*/  SHF.L.U32 R38, R39, 0x10, RZ ;  /* 0x0000001027267819 */ /* 0x000fe400000006ff */
[----:B------:R-:W-:Y:S02]  /*15c0*/  SHF.L.U32 R13, R13, 0x10, RZ ;  /* 0x000000100d0d7819 */ /* 0x000fe400000006ff */
[----:B------:R-:W-:Y:S02]  /*15d0*/  SHF.L.U32 R15, R15, 0x10, RZ ;  /* 0x000000100f0f7819 */ /* 0x000fe400000006ff */
[----:B------:R-:W-:-:S07]  /*15e0*/  SHF.L.U32 R39, R66, 0x10, RZ ;  /* 0x0000001042277819 */ /* 0x000fce00000006ff */
.L_x_3701:
[----:B------:R-:W-:Y:S01]  /*15f0*/  FADD.FTZ R66, RZ, R20 ;  /* 0x00000014ff427221 */ /* 0x000fe20000010000 */
[----:B------:R-:W-:Y:S01]  /*1600*/  IMAD.WIDE.U32 R64, R67, 0x20, R64 ;  /* 0x0000002043407825 */ /* 0x000fe200078e0040 */
[----:B------:R-:W-:Y:S01]  /*1610*/  UMOV UR4, 0xffffffff ;  /* 0xffffffff00047882 */ /* 0x000fe20000000000 */
[----:B------:R-:W-:Y:S02]  /*1620*/  ISETP.NE.AND P1, PT, R62, RZ, PT ;  /* 0x000000ff3e00720c */ /* 0x000fe40003f25270 */
[----:B------:R-:W-:Y:S01]  /*1630*/  FADD.FTZ R69, R66, R21 ;  /* 0x0000001542457221 */ /* 0x000fe20000010000 */
[----:B------:R-:W-:Y:S03]  /*1640*/  STG.E.128 desc[UR6][R64.64], R12 ;  /* 0x0000000c40007986 */ /* 0x000fe6000c101d06 */
        /* <DEDUP_REMOVED lines=9> */
[----:B0-----:R-:W-:-:S04]  /*16e0*/  FADD.FTZ R64, R69, R14 ;  /* 0x0000000e45407221 */ /* 0x001fc80000010000 */
[----:B------:R-:W-:-:S04]  /*16f0*/  FADD.FTZ R65, R64, R15 ;  /* 0x0000000f40417221 */ /* 0x000fc80000010000 */
        /* <DEDUP_REMOVED lines=58> */
.L_x_3716:
[----:B-1----:R-:W-:Y:S01]  /*1aa0*/  FADD.FTZ R66, R72, R77 ;  /* 0x0000004d48427221 */ /* 0x002fe20000010000 */
[----:B------:R-:W-:-:S03]  /*1ab0*/  FSEL R70, R73, RZ, !P2 ;  /* 0x000000ff49467208 */ /* 0x000fc60005000000 */
[----:B------:R-:W-:Y:S02]  /*1ac0*/  FFMA.FTZ R66, R66, R65, UR10 ;  /* 0x0000000a42427e23 */ /* 0x000fe40008010041 */
[----:B------:R-:W1:Y:S01]  /*1ad0*/  @!P1 LDC.64 R64, c[0x0][0x3c0] ;  /* 0x0000f000ff409b82 */ /* 0x000e620000000a00 */
[C---:B------:R-:W-:Y:S01]  /*1ae0*/  FADD.FTZ R18, -R70.reuse, R18 ;  /* 0x0000001246127221 */ /* 0x040fe20000010100 */
[C---:B------:R-:W-:Y:S01]  /*1af0*/  FADD.FTZ R74, -R70.reuse, R19 ;  /* 0x00000013464a7221 */ /* 0x040fe20000010100 */
[C---:B0-----:R-:W-:Y:S01]  /*1b00*/  FADD.FTZ R72, -R70.reuse, R17 ;  /* 0x0000001146487221 */ /* 0x041fe20000010100 */
[C---:B------:R-:W-:Y:S01]  /*1b10*/  FADD.FTZ R20, -R70.reuse, R20 ;  /* 0x0000001446147221 */ /* 0x040fe20000010100 */
[C---:B------:R-:W-:Y:S01]  /*1b20*/  FADD.FTZ R76, -R70.reuse, R12 ;  /* 0x0000000c464c7221 */ /* 0x040fe20000010100 */
[C---:B------:R-:W-:Y:S01]  /*1b30*/  FADD.FTZ R22, -R70.reuse, R22 ;  /* 0x0000001646167221 */ /* 0x040fe20000010100 */
[C---:B------:R-:W-:Y:S01]  /*1b40*/  FADD.FTZ R16, -R70.reuse, R16 ;  /* 0x0000001046107221 */ /* 0x040fe20000010100 */
[C---:B------:R-:W-:Y:S01]  /*1b50*/  FADD.FTZ R12, -R70.reuse, R37 ;  /* 0x00000025460c7221 */ /* 0x040fe20000010100 */
[----:B------:R-:W-:Y:S01]  /*1b60*/  FADD.FTZ R38, -R70, R38 ;  /* 0x0000002646267221 */ /* 0x000fe20000010100 */
[----:B-1----:R-:W-:-:S04]  /*1b70*/  @!P1 IMAD.WIDE R68, R60, 0x4, R64 ;  /* 0x000000043c449825 */ /* 0x002fc800078e0240 */
[----:B------:R-:W-:Y:S01]  /*1b80*/  FMUL.FTZ R64, R73, R73 ;  /* 0x0000004949407220 */ /* 0x000fe20000410000 */
[----:B------:R0:W-:Y:S04]  /*1b90*/  @!P1 STG.E desc[UR6][R68.64], R73 ;  /* 0x0000004944009986 */ /* 0x0001e8000c101906 */
[----:B------:R-:W-:-:S05]  /*1ba0*/  FSEL R65, R64, RZ, P2 ;  /* 0x000000ff40417208 */ /* 0x000fca0001000000 */
[----:B------:R-:W-:Y:S01]  /*1bb0*/  FADD.FTZ R71, R66, R65 ;  /* 0x0000004142477221 */ /* 0x000fe20000010000 */
[C---:B------:R-:W-:Y:S01]  /*1bc0*/  FADD.FTZ R66, -R70.reuse, R21 ;  /* 0x0000001546427221 */ /* 0x040fe20000010100 */
[----:B------:R-:W1:Y:S04]  /*1bd0*/  @!P1 LDC.64 R64, c[0x0][0x3c8] ;  /* 0x0000f200ff409b82 */ /* 0x000e680000000a00 */
[----:B------:R-:W2:Y:S01]  /*1be0*/  MUFU.RSQ R71, R71 ;  /* 0x0000004700477308 */ /* 0x000ea20000001400 */
[C---:B0-----:R-:W-:Y:S01]  /*1bf0*/  FADD.FTZ R68, -R70.reuse, R23 ;  /* 0x0000001746447221 */ /* 0x041fe20000010100 */
[----:B--2---:R-:W-:Y:S01]  /*1c00*/  FMUL.FTZ R17, R71, R74 ;  /* 0x0000004a47117220 */ /* 0x004fe20000410000 */
[----:B------:R-:W-:Y:S01]  /*1c10*/  FADD.FTZ R74, -R70, R15 ;  /* 0x0000000f464a7221 */ /* 0x000fe20000010100 */
[----:B-1----:R-:W-:-:S04]  /*1c20*/  @!P1 IMAD.WIDE R64, R60, 0x4, R64 ;  /* 0x000000043c409825 */ /* 0x002fc800078e0240 */
[----:B------:R-:W-:Y:S01]  /*1c30*/  FMUL.FTZ R19, R71, R68 ;  /* 0x0000004447137220 */ /* 0x000fe20000410000 */
[----:B------:R-:W-:Y:S01]  /*1c40*/  FFMA.FTZ R15, R17, R53, R52 ;  /* 0x00000035110f7223 */ /* 0x000fe20000010034 */
[C---:B------:R-:W-:Y:S01]  /*1c50*/  FMUL.FTZ R17, R71.reuse, R66 ;  /* 0x0000004247117220 */ /* 0x040fe20000410000 */
[C---:B------:R-:W-:Y:S01]  /*1c60*/  FMUL.FTZ R73, R71.reuse, R38 ;  /* 0x0000002647497220 */ /* 0x040fe20000410000 */
[----:B------:R0:W-:Y:S01]  /*1c70*/  @!P1 STG.E desc[UR6][R64.64], R71 ;  /* 0x0000004740009986 */ /* 0x0001e2000c101906 */
[----:B------:R-:W-:Y:S01]  /*1c80*/  FMUL.FTZ R69, R71, R12 ;  /* 0x0000000c47457220 */ /* 0x000fe20000410000 */
[----:B------:R-:W-:Y:S01]  /*1c90*/  FFMA.FTZ R17, R17, R59, R58 ;  /* 0x0000003b11117223 */ /* 0x000fe2000001003a */
[C---:B------:R-:W-:Y:S01]  /*1ca0*/  FMUL.FTZ R23, R71.reuse, R72 ;  /* 0x0000004847177220 */ /* 0x040fe20000410000 */
[----:B------:R-:W-:Y:S01]  /*1cb0*/  FMUL.FTZ R76, R71, R76 ;  /* 0x0000004c474c7220 */ /* 0x000fe20000410000 */
[----:B------:R-:W-:-:S03]  /*1cc0*/  FFMA.FTZ R69, R69, R47, R46 ;  /* 0x0000002f45457223 */ /* 0x000fc6000001002e */
[----:B------:R-:W-:Y:S01]  /*1cd0*/  FFMA.FTZ R76, R76, R4, R41 ;  /* 0x000000044c4c7223 */ /* 0x000fe20000010029 */
[C---:B0-----:R-:W-:Y:S01]  /*1ce0*/  FADD.FTZ R64, -R70.reuse, R13 ;  /* 0x0000000d46407221 */ /* 0x041fe20000010100 */
[----:B------:R-:W-:Y:S01]  /*1cf0*/  FMUL.FTZ R13, R71, R18 ;  /* 0x00000012470d7220 */ /* 0x000fe20000410000 */
[C---:B------:R-:W-:Y:S01]  /*1d00*/  FADD.FTZ R18, -R70.reuse, R14 ;  /* 0x0000000e46127221 */ /* 0x040fe20000010100 */
[C---:B------:R-:W-:Y:S01]  /*1d10*/  FADD.FTZ R14, -R70.reuse, R36 ;  /* 0x00000024460e7221 */ /* 0x040fe20000010100 */
[----:B------:R-:W-:Y:S01]  /*1d20*/  FADD.FTZ R70, -R70, R39 ;  /* 0x0000002746467221 */ /* 0x000fe20000010100 */
[----:B------:R-:W-:Y:S01]  /*1d30*/  FFMA.FTZ R13, R13, R3, R10 ;  /* 0x000000030d0d7223 */ /* 0x000fe2000001000a */
[C---:B------:R-:W-:Y:S01]  /*1d40*/  FMUL.FTZ R21, R71.reuse, R18 ;  /* 0x0000001247157220 */ /* 0x040fe20000410000 */
[----:B------:R-:W0:Y:S01]  /*1d50*/  LDC.64 R36, c[0x0][0x428] ;  /* 0x00010a00ff247b82 */ /* 0x000e220000000a00 */
[----:B------:R-:W-:Y:S01]  /*1d60*/  FMUL.FTZ R75, R71, R70 ;  /* 0x00000046474b7220 */ /* 0x000fe20000410000 */
[----:B------:R-:W-:Y:S01]  /*1d70*/  FFMA.FTZ R18, R19, R57, R56 ;  /* 0x0000003913127223 */ /* 0x000fe20000010038 */
[----:B------:R-:W-:Y:S01]  /*1d80*/  F2FP.BF16.F32.PACK_AB R15, R15, R13 ;  /* 0x0000000d0f0f723e */ /* 0x000fe200000010ff */
[C---:B------:R-:W-:Y:S01]  /*1d90*/  FMUL.FTZ R13, R71.reuse, R20 ;  /* 0x00000014470d7220 */ /* 0x040fe20000410000 */
[----:B------:R-:W-:Y:S01]  /*1da0*/  FMUL.FTZ R20, R71, R22 ;  /* 0x0000001647147220 */ /* 0x000fe20000410000 */
[----:B------:R-:W-:Y:S01]  /*1db0*/  FFMA.FTZ R19, R73, R7, R42 ;  /* 0x0000000749137223 */ /* 0x000fe2000001002a */
[----:B------:R-:W-:Y:S01]  /*1dc0*/  FMUL.FTZ R22, R71, R16 ;  /* 0x0000001047167220 */ /* 0x000fe20000410000 */
[----:B------:R-:W-:Y:S01]  /*1dd0*/  FFMA.FTZ R12, R13, R61, R8 ;  /* 0x0000003d0d0c7223 */ /* 0x000fe20000010008 */
[----:B------:R-:W-:Y:S01]  /*1de0*/  FFMA.FTZ R13, R20, R0, R9 ;  /* 0x00000000140d7223 */ /* 0x000fe20000010009 */
[----:B------:R-:W-:Y:S01]  /*1df0*/  FFMA.FTZ R20, R75, R45, R44 ;  /* 0x0000002d4b147223 */ /* 0x000fe2000001002c */
[C---:B------:R-:W-:Y:S01]  /*1e00*/  FMUL.FTZ R16, R71.reuse, R14 ;  /* 0x0000000e47107220 */ /* 0x040fe20000410000 */
[----:B------:R-:W-:Y:S01]  /*1e10*/  FMUL.FTZ R65, R71, R74 ;  /* 0x0000004a47417220 */ /* 0x000fe20000410000 */
[----:B------:R-:W-:Y:S01]  /*1e20*/  F2FP.BF16.F32.PACK_AB R12, R17, R12 ;  /* 0x0000000c110c723e */ /* 0x000fe200000010ff */
[----:B------:R-:W-:Y:S01]  /*1e30*/  FFMA.FTZ R17, R21, R5, R40 ;  /* 0x0000000515117223 */ /* 0x000fe20000010028 */
[----:B------:R-:W-:Y:S01]  /*1e40*/  F2FP.BF16.F32.PACK_AB R19, R20, R19 ;  /* 0x000000131413723e */ /* 0x000fe200000010ff */
[----:B------:R-:W-:Y:S01]  /*1e50*/  FMUL.FTZ R39, R71, R64 ;  /* 0x0000004047277220 */ /* 0x000fe20000410000 */
[----:B------:R-:W1:Y:S01]  /*1e60*/  LDC.64 R20, c[0x0][0x380] ;  /* 0x0000e000ff147b82 */ /* 0x000e620000000a00 */
[----:B------:R-:W-:Y:S01]  /*1e70*/  F2FP.BF16.F32.PACK_AB R13, R18, R13 ;  /* 0x0000000d120d723e */ /* 0x000fe200000010ff */
[----:B------:R-:W-:Y:S01]  /*1e80*/  FFMA.FTZ R18, R16, R6, R43 ;  /* 0x0000000610127223 */ /* 0x000fe2000001002b */
[----:B------:R-:W-:Y:S01]  /*1e90*/  FFMA.FTZ R14, R22, R2, R11 ;  /* 0x00000002160e7223 */ /* 0x000fe2000001000b */
[----:B------:R-:W-:Y:S01]  /*1ea0*/  FFMA.FTZ R71, R23, R55, R54 ;  /* 0x0000003717477223 */ /* 0x000fe20000010036 */
[----:B------:R-:W-:Y:S01]  /*1eb0*/  FFMA.FTZ R16, R65, R49, R48 ;  /* 0x0000003141107223 */ /* 0x000fe20000010030 */
[----:B------:R-:W-:Y:S01]  /*1ec0*/  FFMA.FTZ R39, R39, R51, R50 ;  /* 0x0000003327277223 */ /* 0x000fe20000010032 */
[----:B0-----:R-:W-:Y:S01]  /*1ed0*/  IMAD.WIDE.U32 R22, R63, 0x10, R36 ;  /* 0x000000103f167825 */ /* 0x001fe200078e0024 */
[----:B------:R-:W-:-:S02]  /*1ee0*/  F2FP.BF16.F32.PACK_AB R18, R69, R18 ;  /* 0x000000124512723e */ /* 0x000fc400000010ff */
[----:B------:R-:W-:Y:S01]  /*1ef0*/  F2FP.BF16.F32.PACK_AB R14, R71, R14 ;  /* 0x0000000e470e723e */ /* 0x000fe200000010ff */
[----:B------:R-:W-:Y:S01]  /*1f00*/  IMAD.WIDE.U32 R36, R67, 0x10, R36 ;  /* 0x0000001043247825 */ /* 0x000fe200078e0024 */
[----:B------:R-:W-:Y:S02]  /*1f10*/  F2FP.BF16.F32.PACK_AB R17, R16, R17 ;  /* 0x000000111011723e */ /* 0x000fe400000010ff */
[----:B------:R-:W-:Y:S01]  /*1f20*/  F2FP.BF16.F32.PACK_AB R16, R39, R76 ;  /* 0x0000004c2710723e */ /* 0x000fe200000010ff */
[----:B------:R2:W-:Y:S04]  /*1f30*/  STG.E.128 desc[UR6][R22.64], R12 ;  /* 0x0000000c16007986 */ /* 0x0005e8000c101d06 */
[----:B------:R2:W-:Y:S01]  /*1f40*/  STG.E.128 desc[UR6][R36.64], R16 ;  /* 0x0000001024007986 */ /* 0x0005e2000c101d06 */
[----:B-1----:R-:W-:-:S04]  /*1f50*/  LEA R60, R20, R60, 0x2 ;  /* 0x0000003c143c7211 */ /* 0x002fc800078e10ff */
[----:B------:R-:W-:-:S13]  /*1f60*/  ISETP.GE.AND P1, PT, R60, R21, PT ;  /* 0x000000153c00720c */ /* 0x000fda0003f26270 */
[----:B--2---:R-:W-:Y:S05]  /*1f70*/  @!P1 BRA `(.L_x_3704) ;  /* 0xffffffe400ac9947 */ /* 0x004fea000383ffff */
[----:B------:R-:W-:Y:S05]  /*1f80*/  EXIT ;  /* 0x000000000000794d */ /* 0x000fea0003800000 */
.L_x_3703:
        /* <DEDUP_REMOVED lines=8> */
.L_x_3706:
[----:B------:R-:W-:Y:S05]  /*2010*/  BSYNC B0 ;  /* 0x0000000000007941 */ /* 0x000fea0003800000 */
.L_x_3705:
[----:B------:R-:W-:Y:S01]  /*2020*/  MOV R65, R77 ;  /* 0x0000004d00417202 */ /* 0x000fe20000000f00 */
[----:B------:R-:W-:Y:S02]  /*2030*/  IMAD.MOV.U32 R68, RZ, RZ, 0x2 ;  /* 0x00000002ff447424 */ /* 0x000fe400078e00ff */
[----:B------:R-:W-:Y:S01]  /*2040*/  HFMA2 R69, -RZ, RZ, 0, 1.847743988037109375e-06 ;  /* 0x0000001fff457431 */ /* 0x000fe200000001ff */
[----:B------:R-:W-:Y:S01]  /*2050*/  MOV R66, 0xffffffff ;  /* 0xffffffff00427802 */ /* 0x000fe20000000f00 */
[----:B------:R-:W-:-:S05]  /*2060*/  FADD.FTZ R70, R64, R65 ;  /* 0x0000004140467221 */ /* 0x000fca0000010000 */
[----:B------:R-:W-:-:S07]  /*2070*/  MOV R76, R70 ;  /* 0x00000046004c7202 */ /* 0x000fce0000000f00 */
[----:B------:R-:W-:Y:S05]  /*2080*/  WARPSYNC.COLLECTIVE R66, `(.L_x_3707) ;  /* 0x0000000042087348 */ /* 0x000fea0003c00000 */
[----:B------:R0:W1:Y:S02]  /*2090*/  SHFL.BFLY P3, R77, R76, R68, R69 ;  /* 0x0c0000444c4d7389 */ /* 0x0000640000060045 */
[----:B01----:R-:W-:Y:S05]  /*20a0*/  ENDCOLLECTIVE ;  /* 0x000000000000791b */ /* 0x003fea0003800000 */
.L_x_3707:
[----:B------:R-:W-:Y:S01]  /*20b0*/  HFMA2 R68, -RZ, RZ, 0, 2.384185791015625e-07 ;  /* 0x00000004ff447431 */ /* 0x000fe200000001ff */
[----:B------:R-:W-:-:S05]  /*20c0*/  MOV R65, R77 ;  /* 0x0000004d00417202 */ /* 0x000fca0000000f00 */
[----:B------:R-:W-:-:S05]  /*20d0*/  FADD.FTZ R71, R70, R65 ;  /* 0x0000004146477221 */ /* 0x000fca0000010000 */
[----:B------:R-:W-:-:S07]  /*20e0*/  MOV R76, R71 ;  /* 0x00000047004c7202 */ /* 0x000fce0000000f00 */
[----:B------:R-:W-:Y:S05]  /*20f0*/  WARPSYNC.COLLECTIVE R66, `(.L_x_3708) ;  /* 0x0000000042087348 */ /* 0x000fea0003c00000 */
[----:B------:R0:W1:Y:S02]  /*2100*/  SHFL.BFLY P3, R77, R76, R68, R69 ;  /* 0x0c0000444c4d7389 */ /* 0x0000640000060045 */
[----:B01----:R-:W-:Y:S05]  /*2110*/  ENDCOLLECTIVE ;  /* 0x000000000000791b */ /* 0x003fea0003800000 */
.L_x_3708:
[----:B------:R-:W-:Y:S01]  /*2120*/  HFMA2 R68, -RZ, RZ, 0, 4.76837158203125e-07 ;  /* 0x00000008ff447431 */ /* 0x000fe200000001ff */
[----:B------:R-:W-:-:S05]  /*2130*/  MOV R72, R77 ;  /* 0x0000004d00487202 */ /* 0x000fca0000000f00 */
[----:B------:R-:W-:-:S05]  /*2140*/  FADD.FTZ R72, R71, R72 ;  /* 0x0000004847487221 */ /* 0x000fca0000010000 */
[----:B------:R-:W-:-:S07]  /*2150*/  MOV R76, R72 ;  /* 0x00000048004c7202 */ /* 0x000fce0000000f00 */
[----:B------:R-:W-:Y:S05]  /*2160*/  WARPSYNC.COLLECTIVE R66, `(.L_x_3709) ;  /* 0x0000000042087348 */ /* 0x000fea0003c00000 */
[----:B------:R0:W1:Y:S02]  /*2170*/  SHFL.BFLY P3, R77, R76, R68, R69 ;  /* 0x0c0000444c4d7389 */ /* 0x0000640000060045 */
[----:B01----:R-:W-:Y:S05]  /*2180*/  ENDCOLLECTIVE ;  /* 0x000000000000791b */ /* 0x003fea0003800000 */
.L_x_3709:
[----:B------:R-:W-:Y:S02]  /*2190*/  HFMA2 R68, -RZ, RZ, 0, 9.5367431640625e-07 ;  /* 0x00000010ff447431 */ /* 0x000fe400000001ff */
[----:B------:R-:W-:-:S04]  /*21a0*/  IMAD.MOV.U32 R65, RZ, RZ, R77 ;  /* 0x000000ffff417224 */ /* 0x000fc800078e004d */
[----:B------:R-:W-:-:S05]  /*21b0*/  FADD.FTZ R74, R72, R65 ;  /* 0x00000041484a7221 */ /* 0x000fca0000010000 */
[----:B------:R-:W-:-:S07]  /*21c0*/  MOV R76, R74 ;  /* 0x0000004a004c7202 */ /* 0x000fce0000000f00 */
[----:B------:R-:W-:Y:S05]  /*21d0*/  WARPSYNC.COLLECTIVE R66, `(.L_x_3710) ;  /* 0x0000000042087348 */ /* 0x000fea0003c00000 */
[----:B------:R0:W1:Y:S02]  /*21e0*/  SHFL.BFLY P3, R77, R76, R68, R69 ;  /* 0x0c0000444c4d7389 */ /* 0x0000640000060045 */
[----:B01----:R-:W-:Y:S05]  /*21f0*/  ENDCOLLECTIVE ;  /* 0x000000000000791b */ /* 0x003fea0003800000 */
.L_x_3710:
[----:B------:R-:W-:Y:S01]  /*2200*/  HFMA2 R68, -RZ, RZ, 0, 5.9604644775390625e-08 ;  /* 0x00000001ff447431 */ /* 0x000fe200000001ff */
[----:B------:R-:W-:-:S05]  /*2210*/  MOV R65, R77 ;  /* 0x0000004d00417202 */ /* 0x000fca0000000f00 */
[----:B------:R-:W-:Y:S02]  /*2220*/  FADD.FTZ R74, R74, R65 ;  /* 0x000000414a4a7221 */ /* 0x000fe40000010000 */
[----:B------:R-:W0:Y:S02]  /*2230*/  LDC R65, c[0x0][0x400] ;  /* 0x00010000ff417b82 */ /* 0x000e240000000800 */
[----:B0-----:R-:W-:-:S04]  /*2240*/  FMUL.FTZ R73, R74, R65 ;  /* 0x000000414a497220 */ /* 0x001fc80000410000 */
[C---:B------:R-:W-:Y:S01]  /*2250*/  FADD.FTZ R64, -R73.reuse, R20 ;  /* 0x0000001449407221 */ /* 0x040fe20000010100 */
[C---:B------:R-:W-:Y:S01]  /*2260*/  FADD.FTZ R71, -R73.reuse, R21 ;  /* 0x0000001549477221 */ /* 0x040fe20000010100 */
[----:B------:R-:W-:Y:S02]  /*2270*/  FADD.FTZ R69, -R73, R23 ;  /* 0x0000001749457221 */ /* 0x000fe40000010100 */
[----:B------:R-:W-:-:S04]  /*2280*/  FFMA.FTZ R64, R64, R64, RZ ;  /* 0x0000004040407223 */ /* 0x000fc800000100ff */
[----:B------:R-:W-:Y:S01]  /*2290*/  FFMA.FTZ R64, R71, R71, R64 ;  /* 0x0000004747407223 */ /* 0x000fe20000010040 */
[----:B------:R-:W-:-:S04]  /*22a0*/  FADD.FTZ R71, -R73, R22 ;  /* 0x0000001649477221 */ /* 0x000fc80000010100 */
        /* <DEDUP_REMOVED lines=31> */
.L_x_3711:
[----:B------:R-:W-:Y:S01]  /*24a0*/  IMAD.MOV.U32 R68, RZ, RZ, 0x2 ;  /* 0x00000002ff447424 */ /* 0x000fe200078e00ff */
[----:B------:R-:W-:-:S05]  /*24b0*/  MOV R71, R77 ;  /* 0x0000004d00477202 */ /* 0x000fca0000000f00 */
[----:B------:R-:W-:-:S05]  /*24c0*/  FADD.FTZ R71, R64, R71 ;  /* 0x0000004740477221 */ /* 0x000fca0000010000 */
[----:B------:R-:W-:-:S07]  /*24d0*/  MOV R76, R71 ;  /* 0x00000047004c7202 */ /* 0x000fce0000000f00 */
[----:B------:R-:W-:Y:S05]  /*24e0*/  WARPSYNC.COLLECTIVE R66, `(.L_x_3712) ;  /* 0x0000000042087348 */ /* 0x000fea0003c00000 */
[----:B------:R0:W1:Y:S02]  /*24f0*/  SHFL.BFLY P3, R77, R76, R68, R69 ;  /* 0x0c0000444c4d7389 */ /* 0x0000640000060045 */
[----:B01----:R-:W-:Y:S05]  /*2500*/  ENDCOLLECTIVE ;  /* 0x000000000000791b */ /* 0x003fea0003800000 */
.L_x_3712:
[----:B------:R-:W-:Y:S01]  /*2510*/  HFMA2 R68, -RZ, RZ, 0, 2.384185791015625e-07 ;  /* 0x00000004ff447431 */ /* 0x000fe200000001ff */
[----:B------:R-:W-:-:S05]  /*2520*/  MOV R70, R77 ;  /* 0x0000004d00467202 */ /* 0x000fca0000000f00 */
[----:B------:R-:W-:-:S05]  /*2530*/  FADD.FTZ R70, R71, R70 ;  /* 0x0000004647467221 */ /* 0x000fca0000010000 */
[----:B------:R-:W-:-:S07]  /*2540*/  MOV R76, R70 ;  /* 0x00000046004c7202 */ /* 0x000fce0000000f00 */
[----:B------:R-:W-:Y:S05]  /*2550*/  WARPSYNC.COLLECTIVE R66, `(.L_x_3713) ;  /* 0x0000000042087348 */ /* 0x000fea0003c00000 */
[----:B------:R0:W1:Y:S02]  /*2560*/  SHFL.BFLY P3, R77, R76, R68, R69 ;  /* 0x0c0000444c4d7389 */ /* 0x0000640000060045 */
[----:B01----:R-:W-:Y:S05]  /*2570*/  ENDCOLLECTIVE ;  /* 0x000000000000791b */ /* 0x003fea0003800000 */
.L_x_3713:
[----:B------:R-:W-:Y:S01]  /*2580*/  HFMA2 R68, -RZ, RZ, 0, 4.76837158203125e-07 ;  /* 0x00000008ff447431 */ /* 0x000fe200000001ff */
[----:B------:R-:W-:-:S05]  /*2590*/  MOV R75, R77 ;  /* 0x0000004d004b7202 */ /* 0x000fca0000000f00 */
[----:B------:R-:W-:-:S05]  /*25a0*/  FADD.FTZ R75, R70, R75 ;  /* 0x0000004b464b7221 */ /* 0x000fca0000010000 */
[----:B------:R-:W-:-:S07]  /*25b0*/  MOV R76, R75 ;  /* 0x0000004b004c7202 */ /* 0x000fce0000000f00 */
[----:B------:R-:W-:Y:S05]  /*25c0*/  WARPSYNC.COLLECTIVE R66, `(.L_x_3714) ;  /* 0x0000000042087348 */ /* 0x000fea0003c00000 */
[----:B------:R0:W1:Y:S02]  /*25d0*/  SHFL.BFLY P3, R77, R76, R68, R69 ;  /* 0x0c0000444c4d7389 */ /* 0x0000640000060045 */
[----:B01----:R-:W-:Y:S05]  /*25e0*/  ENDCOLLECTIVE ;  /* 0x000000000000791b */ /* 0x003fea0003800000 */
.L_x_3714:
[----:B------:R-:W-:Y:S01]  /*25f0*/  HFMA2 R68, -RZ, RZ, 0, 9.5367431640625e-07 ;  /* 0x00000010ff447431 */ /* 0x000fe200000001ff */
[----:B------:R-:W-:-:S05]  /*2600*/  MOV R72, R77 ;  /* 0x0000004d00487202 */ /* 0x000fca0000000f00 */
[----:B------:R-:W-:-:S05]  /*2610*/  FADD.FTZ R72, R75, R72 ;  /* 0x000000484b487221 */ /* 0x000fca0000010000 */
[----:B------:R-:W-:-:S07]  /*2620*/  MOV R76, R72 ;  /* 0x00000048004c7202 */ /* 0x000fce0000000f00 */
[----:B------:R-:W-:Y:S05]  /*2630*/  WARPSYNC.COLLECTIVE R66, `(.L_x_3715) ;  /* 0x0000000042087348 */ /* 0x000fea0003c00000 */
[----:B------:R0:W1:Y:S02]  /*2640*/  SHFL.BFLY P3, R77, R76, R68, R69 ;  /* 0x0c0000444c4d7389 */ /* 0x0000640000060045 */
[----:B01----:R-:W-:Y:S05]  /*2650*/  ENDCOLLECTIVE ;  /* 0x000000000000791b */ /* 0x003fea0003800000 */
.L_x_3715:
[----:B------:R-:W-:Y:S05]  /*2660*/  BRA `(.L_x_3716) ;  /* 0xfffffff4000c7947 */ /* 0x000fea000383ffff */
.L_x_3717:
        /* <DEDUP_REMOVED lines=9> */
.L_x_12124:


//--------------------- .text._ZN10layer_norm31ln_parallel_residual_fwd_kernelINS_13Kernel_traitsI13__nv_bfloat16S2_fS2_fjLj512ELj1ELj4ELj1ELj16ENS_18Kernel_traits_baseILj512ES2_S2_fS2_fjLj128EEEEELb1ELb0ELb0EEEvNS_9FwdParamsE --------------------------
	.section	.text._ZN10layer_norm31ln_parallel_residual_fwd_kernelINS_13Kernel_traitsI13__nv_bfloat16S2_fS2_fjLj512ELj1ELj4ELj1ELj16ENS_18Kernel_traits_baseILj512ES2_S2_fS2_fjLj128EEEEELb1ELb0ELb0EEEvNS_9FwdParamsE,"ax",@progbits
	.align	128
        .global         _ZN10layer_norm31ln_parallel_residual_fwd_kernelINS_13Kernel_traitsI13__nv_bfloat16S2_fS2_fjLj512ELj1ELj4ELj1ELj16ENS_18Kernel_traits_baseILj512ES2_S2_fS2_fjLj128EEEEELb1ELb0ELb0EEEvNS_9FwdParamsE
        .type           _ZN10layer_norm31ln_parallel_residual_fwd_kernelINS_13Kernel_traitsI13__nv_bfloat16S2_fS2_fjLj512ELj1ELj4ELj1ELj16ENS_18Kernel_traits_baseILj512ES2_S2_fS2_fjLj128EEEEELb1ELb0ELb0EEEvNS_9FwdParamsE,@function
        .size           _ZN10layer_norm31ln_parallel_residual_fwd_kernelINS_13Kernel_traitsI13__nv_bfloat16S2_fS2_fjLj512ELj1ELj4ELj1ELj16ENS_18Kernel_traits_baseILj512ES2_S2_fS2_fjLj128EEEEELb1ELb0ELb0EEEvNS_9FwdParamsE,(.L_x_12125 - _ZN10layer_norm31ln_parallel_residual_fwd_kernelINS_13Kernel_traitsI13__nv_bfloat16S2_fS2_fjLj512ELj1ELj4ELj1ELj16ENS_18Kernel_traits_baseILj512ES2_S2_fS2_fjLj128EEEEELb1ELb0ELb0EEEvNS_9FwdParamsE)
        .other          _ZN10layer_norm31ln_parallel_residual_fwd_kernelINS_13Kernel_traitsI13__nv_bfloat16S2_fS2_fjLj512ELj1ELj4ELj1ELj16ENS_18Kernel_traits_baseILj512ES2_S2_fS2_fjLj128EEEEELb1ELb0ELb0EEEvNS_9FwdParamsE,@"STO_CUDA_ENTRY STV_DEFAULT"
_ZN10layer_norm31ln_parallel_residual_fwd_kernelINS_13Kernel_traitsI13__nv_bfloat16S2_fS2_fjLj512ELj1ELj4ELj1ELj16ENS_18Kernel_traits_baseILj512ES2_S2_fS2_fjLj128EEEEELb1ELb0ELb0EEEvNS_9FwdParamsE:
.text._ZN10layer_norm31ln_parallel_residual_fwd_kernelINS_13Kernel_traitsI13__nv_bfloat16S2_fS2_fjLj512ELj1ELj4ELj1ELj16ENS_18Kernel_traits_baseILj512ES2_S2_fS2_fjLj128EEEEELb1ELb0ELb0EEEvNS_9FwdParamsE:
        /* <DEDUP_REMOVED lines=89> */
.L_x_3720:
        /* <DEDUP_REMOVED lines=31> */
.L_x_3719:
        /* <DEDUP_REMOVED lines=22> */
.L_x_3724:
[----:B------:R-:W-:Y:S05]  /*08e0*/  BSYNC.RECONVERGENT B1 ;  /* 0x0000000000017941 */ /* 0x000fea0003800200 */
.L_x_3723:
        /* <DEDUP_REMOVED lines=14> */
.L_x_3722:
        /* <DEDUP_REMOVED lines=27> */
.L_x_3721:
[----:B------:R-:W-:Y:S05]  /*0b80*/  BSYNC.RECONVERGENT B0 ;  /* 0x0000000000007941 */ /* 0x000fea0003800200 */
.L_x_3718:
[----:B------:R-:W1:Y:S02]  /*0b90*/  LDCU UR4, c[0x0][0x384] ;  /* 0x00007080ff0477ac */ /* 0x000e640008000800 */
[----:B-1----:R-:W-:-:S13]  /*0ba0*/  ISETP.GE.AND P1, PT, R4, UR4, PT ;  /* 0x0000000404007c0c */ /* 0x002fda000bf26270 */
[----:B------:R-:W-:Y:S05]  /*0bb0*/  @P1 EXIT ;  /* 0x000000000000194d */ /* 0x000fea0003800000 */
[----:B------:R-:W-:Y:S01]  /*0bc0*/  IMAD.HI.U32 R7, R2, -0x326172a9, RZ ;  /* 0xcd9e8d5702077827 */ /* 0x000fe200078e00ff */
[----:B------:R-:W-:Y:S01]  /*0bd0*/  BSSY B0, `(.L_x_3725) ;  /* 0x00010c8000007945 */ /* 0x000fe20003800000 */
[----:B------:R-:W-:Y:S01]  /*0be0*/  LOP3.LUT R128, R128, 0x3, RZ, 0xc0, !PT ;  /* 0x0000000380807812 */ /* 0x000fe200078ec0ff */
[----:B------:R-:W1:Y:S01]  /*0bf0*/  LDCU UR12, c[0x0][0x408] ;  /* 0x00008100ff0c77ac */ /* 0x000e620008000800 */
[----:B0---4-:R-:W-:Y:S01]  /*0c00*/  IMAD.HI.U32 R8, R5, -0x2daee0ad, RZ ;  /* 0xd2511f5305087827 */ /* 0x011fe200078e00ff */
        /* <DEDUP_REMOVED lines=8> */
[----:B------:R-:W0:Y:S01]  /*0c90*/  LDCU UR33, c[0x0][0x388] ;  /* 0x00007100ff2177ac */ /* 0x000e220008000800 */
[----:B------:R-:W-:Y:S01]  /*0ca0*/  PRMT R18, R41, 0x7632, R18 ;  /* 0x0000763229127816 */ /* 0x000fe20000000012 */
[----:B------:R-:W-:Y:S01]  /*0cb0*/  IMAD.HI.U32 R9, R8, -0x326172a9, RZ ;  /* 0xcd9e8d5708097827 */ /* 0x000fe200078e00ff */
[----:B------:R-:W-:Y:S01]  /*0cc0*/  LOP3.LUT R11, R12, UR16, R11, 0x96, !PT ;  /* 0x000000100c0b7c12 */ /* 0x000fe2000f8e960b */
[----:B------:R-:W2:Y:S01]  /*0cd0*/  LDCU.U8 UR13, c[0x0][0x410] ;  /* 0x00008200ff0d77ac */ /* 0x000ea20008000000 */
[----:B------:R-:W-:Y:S01]  /*0ce0*/  PRMT R19, R52, 0x7632, R19 ;  /* 0x0000763234137816 */ /* 0x000fe20000000013 */
[----:B------:R-:W-:Y:S01]  /*0cf0*/  IMAD R13, R7, -0x2daee0ad, RZ ;  /* 0xd2511f53070d7824 */ /* 0x000fe200078e02ff */
[----:B------:R-:W-:Y:S01]  /*0d00*/  LOP3.LUT R9, R10, UR15, R9, 0x96, !PT ;  /* 0x0000000f0a097c12 */ /* 0x000fe2000f8e9609 */
[----:B------:R-:W-:Y:S01]  /*0d10*/  IMAD R8, R8, -0x326172a9, RZ ;  /* 0xcd9e8d5708087824 */ /* 0x000fe200078e02ff */
[----:B------:R-:W-:Y:S01]  /*0d20*/  PRMT R20, R44, 0x7632, R20 ;  /* 0x000076322c147816 */ /* 0x000fe20000000014 */
[----:B------:R-:W-:Y:S01]  /*0d30*/  IMAD.HI.U32 R7, R11, -0x326172a9, RZ ;  /* 0xcd9e8d570b077827 */ /* 0x000fe200078e00ff */
[----:B------:R-:W-:Y:S01]  /*0d40*/  PRMT R21, R48, 0x7632, R21 ;  /* 0x0000763230157816 */ /* 0x000fe20000000015 */
[----:B------:R-:W3:Y:S01]  /*0d50*/  LDCU UR14, c[0x0][0x448] ;  /* 0x00008900ff0e77ac */ /* 0x000ee20008000800 */
        /* <DEDUP_REMOVED lines=10> */
[----:B------:R-:W-:Y:S01]  /*0e00*/  PRMT R93, R35, 0x7632, R93 ;  /* 0x00007632235d7816 */ /* 0x000fe2000000005d */
[----:B------:R-:W0:Y:S01]  /*0e10*/  LDCU.64 UR10, c[0x0][0x3a0] ;  /* 0x00007400ff0a77ac */ /* 0x000e220008000a00 */
        /* <DEDUP_REMOVED lines=46> */
[--C-:B------:R-:W-:Y:S02]  /*1100*/  LOP3.LUT R122, R12, UR29, R7.reuse, 0x96, !PT ;  /* 0x0000001d0c7a7c12 */ /* 0x100fe4000f8e9607 */
        /* <DEDUP_REMOVED lines=11> */
[----:B------:R-:W-:Y:S01]  /*11c0*/  IMAD.MOV.U32 R107, RZ, RZ, RZ ;  /* 0x000000ffff6b7224 */ /* 0x000fe200078e00ff */
[----:B------:R-:W-:Y:S01]  /*11d0*/  LOP3.LUT R125, R10, UR31, R125, 0x96, !PT ;  /* 0x0000001f0a7d7c12 */ /* 0x000fe2000f8e967d */
[----:B------:R-:W-:Y:S01]  /*11e0*/  IMAD R122, R122, -0x2daee0ad, RZ ;  /* 0xd2511f537a7a7824 */ /* 0x000fe200078e02ff */
[----:B------:R-:W-:Y:S01]  /*11f0*/  PRMT R10, R43, 0x7632, R10 ;  /* 0x000076322b0a7816 */ /* 0x000fe2000000000a */
[----:B01234-:R-:W-:-:S07]  /*1200*/  IMAD R126, R126, -0x326172a9, RZ ;  /* 0xcd9e8d577e7e7824 */ /* 0x01ffce00078e02ff */
.L_x_3980:
        /* <DEDUP_REMOVED lines=14> */
[----:B0-----:R-:W-:-:S05]  /*12f0*/  IMAD.WIDE.U32 R68, R116, 0x10, R68 ;  /* 0x0000001074447825 */ /* 0x001fca00078e0044 */
[----:B------:R0:W5:Y:S01]  /*1300*/  LDG.E.128 R72, desc[UR8][R68.64] ;  /* 0x0000000844487981 */ /* 0x000162000c1e1d00 */
        /* <DEDUP_REMOVED lines=24> */
.L_x_3731:
        /* <DEDUP_REMOVED lines=13> */
.L_x_3733:
[----:B------:R-:W-:Y:S05]  /*1560*/  BSYNC.RECONVERGENT B3 ;  /* 0x0000000000037941 */ /* 0x000fea0003800200 */
.L_x_3732:
        /* <DEDUP_REMOVED lines=41> */
.L_x_3730:
[----:B------:R-:W-:Y:S05]  /*1800*/  BSYNC.RECONVERGENT B2 ;  /* 0x0000000000027941 */ /* 0x000fea0003800200 */
.L_x_3729:
[----:B------:R-:W0:Y:S01]  /*1810*/  LDC R87, c[0x0][0x404] ;  /* 0x00010100ff577b82 */ /* 0x000e220000000800 */
[----:B------:R-:W-:Y:S01]  /*1820*/  ISETP.NE.AND P2, PT, R70, 0x1, PT ;  /* 0x000000014600780c */ /* 0x000fe20003f45270 */
[----:B------:R-:W-:Y:S01]  /*1830*/  HFMA2 R118, -RZ, RZ, 0.1171875, 0 ;  /* 0x2f800000ff767431 */ /* 0x000fe200000001ff */
[----:B------:R-:W-:Y:S01]  /*1840*/  I2FP.F32.U32 R69, R68 ;  /* 0x0000004400457245 */ /* 0x000fe20000201000 */
[----:B------:R-:W-:Y:S01]  /*1850*/  BSSY.RECONVERGENT B2, `(.L_x_3734) ;  /* 0x0000049000027945 */ /* 0x000fe20003800200 */
[C---:B-----5:R-:W-:Y:S01]  /*1860*/  IMAD.U32 R117, R72.reuse, 0x10000, RZ ;  /* 0x0001000048757824 */ /* 0x060fe200078e00ff */
[----:B------:R-:W-:Y:S01]  /*1870*/  PRMT R120, R72, 0x7632, R120 ;  /* 0x0000763248787816 */ /* 0x000fe20000000078 */
[----:B------:R-:W-:Y:S02]  /*1880*/  IMAD.MOV.U32 R71, RZ, RZ, 0x2 ;  /* 0x00000002ff477424 */ /* 0x000fe400078e00ff */
[----:B------:R-:W-:Y:S01]  /*1890*/  FFMA.FTZ R68, R69, R118, 1.1641532182693481445e-10 ;  /* 0x2f00000045447423 */ /* 0x000fe20000010076 */
[----:B------:R-:W-:-:S04]  /*18a0*/  MOV R69, R126 ;  /* 0x0000007e00457202 */ /* 0x000fc80000000f00 */
[----:B0-----:R-:W-:-:S04]  /*18b0*/  FSETP.LE.FTZ.AND P3, PT, R68, R87, PT ;  /* 0x000000574400720b */ /* 0x001fc80003f73000 */
        /* <DEDUP_REMOVED lines=10> */
.L_x_3736:
        /* <DEDUP_REMOVED lines=13> */
.L_x_3738:
[----:B------:R-:W-:Y:S05]  /*1a30*/  BSYNC.RECONVERGENT B3 ;  /* 0x0000000000037941 */ /* 0x000fea0003800200 */
.L_x_3737:
        /* <DEDUP_REMOVED lines=42> */
.L_x_3735:
[----:B------:R-:W-:Y:S05]  /*1ce0*/  BSYNC.RECONVERGENT B2 ;  /* 0x0000000000027941 */ /* 0x000fea0003800200 */
.L_x_3734:
[----:B------:R-:W-:Y:S01]  /*1cf0*/  ISETP.NE.AND P2, PT, R71, 0x1, PT ;  /* 0x000000014700780c */ /* 0x000fe20003f45270 */
[----:B------:R-:W-:Y:S01]  /*1d00*/  BSSY.RECONVERGENT B2, `(.L_x_3739) ;  /* 0x0000049000027945 */ /* 0x000fe20003800200 */
[----:B------:R-:W-:Y:S01]  /*1d10*/  I2FP.F32.U32 R69, R69 ;  /* 0x0000004500457245 */ /* 0x000fe20000201000 */
[----:B------:R-:W-:Y:S01]  /*1d20*/  IMAD.MOV.U32 R70, RZ, RZ, 0x2 ;  /* 0x00000002ff467424 */ /* 0x000fe200078e00ff */
[----:B------:R-:W-:-:S03]  /*1d30*/  SHF.L.U32 R120, R120, 0x10, RZ ;  /* 0x0000001078787819 */ /* 0x000fc600000006ff */
[----:B------:R-:W-:Y:S01]  /*1d40*/  FFMA.FTZ R68, R69, R118, 1.1641532182693481445e-10 ;  /* 0x2f00000045447423 */ /* 0x000fe20000010076 */
[----:B------:R-:W-:-:S04]  /*1d50*/  IMAD.MOV.U32 R69, RZ, RZ, R126 ;  /* 0x000000ffff457224 */ /* 0x000fc800078e007e */
[----:B------:R-:W-:-:S04]  /*1d60*/  FSETP.LE.FTZ.AND P3, PT, R68, R87, PT ;  /* 0x000000574400720b */ /* 0x000fc80003f73000 */
        /* <DEDUP_REMOVED lines=10> */
.L_x_3741:
        /* <DEDUP_REMOVED lines=13> */
.L_x_3743:
[----:B------:R-:W-:Y:S05]  /*1ee0*/  BSYNC.RECONVERGENT B3 ;  /* 0x0000000000037941 */ /* 0x000fea0003800200 */
.L_x_3742:
        /* <DEDUP_REMOVED lines=42> */
.L_x_3740:
[----:B------:R-:W-:Y:S05]  /*2190*/  BSYNC.RECONVERGENT B2 ;  /* 0x0000000000027941 */ /* 0x000fea0003800200 */
.L_x_3739:
[----:B------:R-:W-:Y:S01]  /*21a0*/  ISETP.NE.AND P2, PT, R70, 0x1, PT ;  /* 0x000000014600780c */ /* 0x000fe20003f45270 */
[----:B------:R-:W-:Y:S01]  /*21b0*/  BSSY.RECONVERGENT B2, `(.L_x_3744) ;  /* 0x000004a000027945 */ /* 0x000fe20003800200 */
[----:B------:R-:W-:Y:S01]  /*21c0*/  I2FP.F32.U32 R69, R69 ;  /* 0x0000004500457245 */ /* 0x000fe20000201000 */
[----:B------:R-:W-:Y:S02]  /*21d0*/  HFMA2 R71, -RZ, RZ, 0, 1.1920928955078125e-07 ;  /* 0x00000002ff477431 */ /* 0x000fe400000001ff */
[C---:B------:R-:W-:Y:S01]  /*21e0*/  IMAD.U32 R119, R73.reuse, 0x10000, RZ ;  /* 0x0001000049777824 */ /* 0x040fe200078e00ff */
[----:B------:R-:W-:Y:S01]  /*21f0*/  PRMT R122, R73, 0x7632, R122 ;  /* 0x00007632497a7816 */ /* 0x000fe2000000007a */
        /* <DEDUP_REMOVED lines=13> */
.L_x_3746:
        /* <DEDUP_REMOVED lines=13> */
.L_x_3748:
[----:B------:R-:W-:Y:S05]  /*23a0*/  BSYNC.RECONVERGENT B3 ;  /* 0x0000000000037941 */ /* 0x000fea0003800200 */
.L_x_3747:
        /* <DEDUP_REMOVED lines=42> */
.L_x_3745:
[----:B------:R-:W-:Y:S05]  /*2650*/  BSYNC.RECONVERGENT B2 ;  /* 0x0000000000027941 */ /* 0x000fea0003800200 */
.L_x_3744:
[----:B------:R-:W-:Y:S01]  /*2660*/  ISETP.NE.AND P2, PT, R71, 0x1, PT ;  /* 0x000000014700780c */ /* 0x000fe20003f45270 */
[----:B------:R-:W-:Y:S01]  /*2670*/  BSSY.RECONVERGENT B2, `(.L_x_3749) ;  /* 0x0000049000027945 */ /* 0x000fe20003800200 */
[----:B------:R-:W-:Y:S01]  /*2680*/  I2FP.F32.U32 R69, R69 ;  /* 0x0000004500457245 */ /* 0x000fe20000201000 */
[----:B------:R-:W-:Y:S02]  /*2690*/  IMAD.U32 R122, R122, 0x10000, RZ ;  /* 0x000100007a7a7824 */ /* 0x000fe400078e00ff */
[----:B------:R-:W-:Y:S02]  /*26a0*/  IMAD.MOV.U32 R70, RZ, RZ, 0x2 ;  /* 0x00000002ff467424 */ /* 0x000fe400078e00ff */
[----:B------:R-:W-:Y:S01]  /*26b0*/  FFMA.FTZ R68, R69, R118, 1.1641532182693481445e-10 ;  /* 0x2f00000045447423 */ /* 0x000fe20000010076 */
[----:B------:R-:W-:-:S04]  /*26c0*/  MOV R69, R126 ;  /* 0x0000007e00457202 */ /* 0x000fc80000000f00 */
[----:B------:R-:W-:-:S04]  /*26d0*/  FSETP.LE.FTZ.AND P3, PT, R68, R87, PT ;  /* 0x000000574400720b */ /* 0x000fc80003f73000 */
        /* <DEDUP_REMOVED lines=10> */
.L_x_3751:
        /* <DEDUP_REMOVED lines=13> */
.L_x_3753:
[----:B------:R-:W-:Y:S05]  /*2850*/  BSYNC.RECONVERGENT B3 ;  /* 0x0000000000037941 */ /* 0x000fea0003800200 */
.L_x_3752:
        /* <DEDUP_REMOVED lines=42> */
.L_x_3750:
[----:B------:R-:W-:Y:S05]  /*2b00*/  BSYNC.RECONVERGENT B2 ;  /* 0x0000000000027941 */ /* 0x000fea0003800200 */
.L_x_3749:
[----:B------:R-:W-:Y:S01]  /*2b10*/  ISETP.NE.AND P3, PT, R70, 0x1, PT ;  /* 0x000000014600780c */ /* 0x000fe20003f65270 */
[----:B------:R-:W-:Y:S01]  /*2b20*/  BSSY.RECONVERGENT B2, `(.L_x_3754) ;  /* 0x0000049000027945 */ /* 0x000fe20003800200 */
[----:B------:R-:W-:Y:S01]  /*2b30*/  I2FP.F32.U32 R69, R69 ;  /* 0x0000004500457245 */ /* 0x000fe20000201000 */
[----:B------:R-:W-:Y:S01]  /*2b40*/  IMAD.MOV.U32 R71, RZ, RZ, 0x2 ;  /* 0x00000002ff477424 */ /* 0x000fe200078e00ff */
[C---:B------:R-:W-:Y:S02]  /*2b50*/  SHF.L.U32 R121, R74.reuse, 0x10, RZ ;  /* 0x000000104a797819 */ /* 0x040fe400000006ff */
[----:B------:R-:W-:Y:S01]  /*2b60*/  PRMT R74, R74, 0x7632, R74 ;  /* 0x000076324a4a7816 */ /* 0x000fe2000000004a */
[----:B------:R-:W-:Y:S01]  /*2b70*/  FFMA.FTZ R68, R69, R118, 1.1641532182693481445e-10 ;  /* 0x2f00000045447423 */ /* 0x000fe20000010076 */
[----:B------:R-:W-:-:S04]  /*2b80*/  IMAD.MOV.U32 R69, RZ, RZ, R126 ;  /* 0x000000ffff457224 */ /* 0x000fc800078e007e */
[----:B------:R-:W-:Y:S01]  /*2b90*/  FSETP.LE.FTZ.AND P2, PT, R68, R87, PT ;  /* 0x000000574400720b */ /* 0x000fe20003f53000 */
        /* <DEDUP_REMOVED lines=9> */
.L_x_3756:
        /* <DEDUP_REMOVED lines=13> */
.L_x_3758:
[----:B------:R-:W-:Y:S05]  /*2d00*/  BSYNC.RECONVERGENT B3 ;  /* 0x0000000000037941 */ /* 0x000fea0003800200 */
.L_x_3757:
        /* <DEDUP_REMOVED lines=42> */
.L_x_3755:
[----:B------:R-:W-:Y:S05]  /*2fb0*/  BSYNC.RECONVERGENT B2 ;  /* 0x0000000000027941 */ /* 0x000fea0003800200 */
.L_x_3754:
[----:B------:R-:W-:Y:S01]  /*2fc0*/  ISETP.NE.AND P4, PT, R71, 0x1, PT ;  /* 0x000000014700780c */ /* 0x000fe20003f85270 */
[----:B------:R-:W-:Y:S01]  /*2fd0*/  BSSY.RECONVERGENT B2, `(.L_x_3759) ;  /* 0x0000048000027945 */ /* 0x000fe20003800200 */
[----:B------:R-:W-:Y:S01]  /*2fe0*/  I2FP.F32.U32 R69, R69 ;  /* 0x0000004500457245 */ /* 0x000fe20000201000 */
[----:B------:R-:W-:Y:S02]  /*2ff0*/  HFMA2 R70, -RZ, RZ, 0, 1.1920928955078125e-07 ;  /* 0x00000002ff467431 */ /* 0x000fe400000001ff */
[----:B------:R-:W-:Y:S02]  /*3000*/  IMAD.U32 R74, R74, 0x10000, RZ ;  /* 0x000100004a4a7824 */ /* 0x000fe400078e00ff */
[----:B------:R-:W-:Y:S01]  /*3010*/  FFMA.FTZ R68, R69, R118, 1.1641532182693481445e-10 ;  /* 0x2f00000045447423 */ /* 0x000fe20000010076 */
[----:B------:R-:W-:-:S04]  /*3020*/  IMAD.MOV.U32 R69, RZ, RZ, R126 ;  /* 0x000000ffff457224 */ /* 0x000fc800078e007e */
[----:B------:R-:W-:Y:S01]  /*3030*/  FSETP.LE.FTZ.AND P3, PT, R68, R87, PT ;  /* 0x000000574400720b */ /* 0x000fe20003f73000 */
        /* <DEDUP_REMOVED lines=9> */
.L_x_3761:
        /* <DEDUP_REMOVED lines=13> */
.L_x_3763:
[----:B------:R-:W-:Y:S05]  /*31a0*/  BSYNC.RECONVERGENT B3 ;  /* 0x0000000000037941 */ /* 0x000fea0003800200 */
.L_x_3762:
        /* <DEDUP_REMOVED lines=42> */
.L_x_3760:
[----:B------:R-:W-:Y:S05]  /*3450*/  BSYNC.RECONVERGENT B2 ;  /* 0x0000000000027941 */ /* 0x000fea0003800200 */
.L_x_3759:
[----:B------:R-:W-:Y:S01]  /*3460*/  ISETP.NE.AND P5, PT, R70, 0x1, PT ;  /* 0x000000014600780c */ /* 0x000fe20003fa5270 */
[----:B------:R-:W-:Y:S01]  /*3470*/  BSSY.RECONVERGENT B2, `(.L_x_3764) ;  /* 0x0000049000027945 */ /* 0x000fe20003800200 */
[----:B------:R-:W-:Y:S01]  /*3480*/  I2FP.F32.U32 R69, R69 ;  /* 0x0000004500457245 */ /* 0x000fe20000201000 */
[C---:B------:R-:W-:Y:S01]  /*3490*/  IMAD.U32 R123, R75.reuse, 0x10000, RZ ;  /* 0x000100004b7b7824 */ /* 0x040fe200078e00ff */
[----:B------:R-:W-:Y:S01]  /*34a0*/  PRMT R75, R75, 0x7632, R75 ;  /* 0x000076324b4b7816 */ /* 0x000fe2000000004b */
[----:B------:R-:W-:Y:S02]  /*34b0*/  IMAD.MOV.U32 R128, RZ, RZ, 0x2 ;  /* 0x00000002ff807424 */ /* 0x000fe400078e00ff */
[----:B------:R-:W-:Y:S01]  /*34c0*/  FFMA.FTZ R68, R69, R118, 1.1641532182693481445e-10 ;  /* 0x2f00000045447423 */ /* 0x000fe20000010076 */
[----:B------:R-:W-:-:S04]  /*34d0*/  MOV R69, R126 ;  /* 0x0000007e00457202 */ /* 0x000fc80000000f00 */
[----:B------:R-:W-:Y:S01]  /*34e0*/  FSETP.LE.FTZ.AND P4, PT, R68, R87, PT ;  /* 0x000000574400720b */ /* 0x000fe20003f93000 */
        /* <DEDUP_REMOVED lines=9> */
.L_x_3766:
        /* <DEDUP_REMOVED lines=13> */
.L_x_3768:
[----:B------:R-:W-:Y:S05]  /*3650*/  BSYNC.RECONVERGENT B3 ;  /* 0x0000000000037941 */ /* 0x000fea0003800200 */
.L_x_3767:
        /* <DEDUP_REMOVED lines=42> */
.L_x_3765:
[----:B------:R-:W-:Y:S05]  /*3900*/  BSYNC.RECONVERGENT B2 ;  /* 0x0000000000027941 */ /* 0x000fea0003800200 */
.L_x_3764:
[----:B------:R-:W-:Y:S01]  /*3910*/  P2R R70, PR, RZ, 0x2 ;  /* 0x00000002ff467803 */ /* 0x000fe20000000000 */
[----:B------:R-:W-:Y:S01]  /*3920*/  FMUL.FTZ R117, R117, UR12 ;  /* 0x0000000c75757c20 */ /* 0x000fe20008410000 */
[----:B------:R-:W-:Y:S01]  /*3930*/  I2FP.F32.U32 R69, R69 ;  /* 0x0000004500457245 */ /* 0x000fe20000201000 */
[----:B------:R-:W-:Y:S01]  /*3940*/  FMUL.FTZ R120, R120, UR12 ;  /* 0x0000000c78787c20 */ /* 0x000fe20008410000 */
[----:B------:R-:W-:Y:S01]  /*3950*/  ISETP.NE.AND P1, PT, R86, RZ, PT ;  /* 0x000000ff5600720c */ /* 0x000fe20003f25270 */
[----:B------:R-:W-:Y:S01]  /*3960*/  FMUL.FTZ R122, R122, UR12 ;  /* 0x0000000c7a7a7c20 */ /* 0x000fe20008410000 */
[----:B------:R-:W-:Y:S01]  /*3970*/  P2R R71, PR, RZ, 0x1 ;  /* 0x00000001ff477803 */ /* 0x000fe20000000000 */
[----:B------:R-:W-:Y:S01]  /*3980*/  FFMA.FTZ R118, R69, R118, 1.1641532182693481445e-10 ;  /* 0x2f00000045767423 */ /* 0x000fe20000010076 */
[----:B------:R-:W-:Y:S01]  /*3990*/  ISETP.NE.AND P0, PT, R85, RZ, PT ;  /* 0x000000ff5500720c */ /* 0x000fe20003f05270 */
[----:B------:R-:W-:Y:S01]  /*39a0*/  FMUL.FTZ R123, R123, UR12 ;  /* 0x0000000c7b7b7c20 */ /* 0x000fe20008410000 */
[----:B------:R-:W-:Y:S01]  /*39b0*/  SHF.L.U32 R75, R75, 0x10, RZ ;  /* 0x000000104b4b7819 */ /* 0x000fe200000006ff */
[----:B------:R-:W-:Y:S01]  /*39c0*/  FMUL.FTZ R73, R74, UR12 ;  /* 0x0000000c4a497c20 */ /* 0x000fe20008410000 */
[----:B------:R-:W-:Y:S01]  /*39d0*/  ISETP.NE.AND P5, PT, R91, RZ, PT ;  /* 0x000000ff5b00720c */ /* 0x000fe20003fa5270 */
[----:B------:R-:W-:Y:S01]  /*39e0*/  FMUL.FTZ R121, R121, UR12 ;  /* 0x0000000c79797c20 */ /* 0x000fe20008410000 */
[----:B------:R-:W-:Y:S01]  /*39f0*/  FSEL R68, R117, RZ, P1 ;  /* 0x000000ff75447208 */ /* 0x000fe20000800000 */
[----:B------:R-:W-:Y:S01]  /*3a00*/  FMUL.FTZ R119, R119, UR12 ;  /* 0x0000000c77777c20 */ /* 0x000fe20008410000 */
[----:B------:R-:W-:Y:S01]  /*3a10*/  ISETP.NE.AND P1, PT, R70, RZ, PT ;  /* 0x000000ff4600720c */ /* 0x000fe20003f25270 */
[----:B------:R-:W-:Y:S01]  /*3a20*/  FMUL.FTZ R75, R75, UR12 ;  /* 0x0000000c4b4b7c20 */ /* 0x000fe20008410000 */
[----:B------:R-:W-:-:S02]  /*3a30*/  FSEL R69, R120, RZ, P0 ;  /* 0x000000ff78457208 */ /* 0x000fc40000000000 */
[----:B------:R-:W-:Y:S02]  /*3a40*/  ISETP.NE.AND P0, PT, R71, RZ, PT ;  /* 0x000000ff4700720c */ /* 0x000fe40003f05270 */
[----:B------:R-:W-:Y:S02]  /*3a50*/  FSEL R71, R122, RZ, P5 ;  /* 0x000000ff7a477208 */ /* 0x000fe40002800000 */
[----:B------:R-:W-:Y:S02]  /*3a60*/  ISETP.NE.AND P6, PT, R90, RZ, PT ;  /* 0x000000ff5a00720c */ /* 0x000fe40003fc5270 */
[----:B------:R-:W-:Y:S02]  /*3a70*/  FSETP.GTU.FTZ.AND P5, PT, R118, R87, PT ;  /* 0x000000577600720b */ /* 0x000fe40003fbc000 */
[----:B------:R-:W-:Y:S01]  /*3a80*/  FSEL R74, R123, RZ, P4 ;  /* 0x000000ff7b4a7208 */ /* 0x000fe20002000000 */
[----:B------:R-:W-:Y:S01]  /*3a90*/  @P1 FADD.FTZ R68, R60, R68 ;  /* 0x000000443c441221 */ /* 0x000fe20000010000 */
[----:B------:R-:W-:Y:S01]  /*3aa0*/  FSEL R73, R73, RZ, P3 ;  /* 0x000000ff49497208 */ /* 0x000fe20001800000 */
[----:B------:R-:W-:Y:S01]  /*3ab0*/  @P1 FADD.FTZ R69, R61, R69 ;  /* 0x000000453d451221 */ /* 0x000fe20000010000 */
[----:B------:R-:W-:Y:S01]  /*3ac0*/  FSEL R70, R119, RZ, P6 ;  /* 0x000000ff77467208 */ /* 0x000fe20003000000 */
[----:B------:R-:W-:Y:S01]  /*3ad0*/  @P1 FADD.FTZ R71, R63, R71 ;  /* 0x000000473f471221 */ /* 0x000fe20000010000 */
[----:B------:R-:W-:Y:S01]  /*3ae0*/  FSEL R72, R121, RZ, P2 ;  /* 0x000000ff79487208 */ /* 0x000fe20001000000 */
[----:B------:R-:W-:Y:S01]  /*3af0*/  @P1 FADD.FTZ R73, R65, R73 ;  /* 0x0000004941491221 */ /* 0x000fe20000010000 */
[----:B------:R-:W-:Y:S01]  /*3b00*/  FSEL R75, R75, RZ, !P5 ;  /* 0x000000ff4b4b7208 */ /* 0x000fe20006800000 */
[----:B------:R-:W-:Y:S01]  /*3b10*/  @P1 FADD.FTZ R70, R62, R70 ;  /* 0x000000463e461221 */ /* 0x000fe20000010000 */
[----:B------:R-:W-:Y:S01]  /*3b20*/  @P1 FADD.FTZ R74, R66, R74 ;  /* 0x0000004a424a1221 */ /* 0x000fe20000010000 */
[----:B------:R-:W-:Y:S01]  /*3b30*/  @P1 FADD.FTZ R72, R64, R72 ;  /* 0x0000004840481221 */ /* 0x000fe20000010000 */
[----:B------:R-:W-:Y:S01]  /*3b40*/  PLOP3.LUT P5, PT, P5, PT, PT, 0x8, 0x80 ;  /* 0x000000000080781c */ /* 0x000fe20002fae170 */
[----:B------:R-:W-:Y:S01]  /*3b50*/  @P1 FADD.FTZ R75, R67, R75 ;  /* 0x0000004b434b1221 */ /* 0x000fe20000010000 */
[----:B------:R-:W-:Y:S11]  /*3b60*/  BRA `(.L_x_3769) ;  /* 0x0000004c00b07947 */ /* 0x000ff60003800000 */
.L_x_3728:
        /* <DEDUP_REMOVED lines=16> */
.L_x_3772:
        /* <DEDUP_REMOVED lines=13> */
.L_x_3774:
[----:B------:R-:W-:Y:S05]  /*3d40*/  BSYNC.RECONVERGENT B3 ;  /* 0x0000000000037941 */ /* 0x000fea0003800200 */
.L_x_3773:
        /* <DEDUP_REMOVED lines=40> */
[----:B------:R-:W-:-:S07]  /*3fd0*/  IMAD.MOV.U32 R68, RZ, RZ, R122 ;  /* 0x000000ffff447224 */ /* 0x000fce00078e007a */
.L_x_3771:
[----:B------:R-:W-:Y:S05]  /*3fe0*/  BSYNC.RECONVERGENT B2 ;  /* 0x0000000000027941 */ /* 0x000fea0003800200 */
.L_x_3770:
[----:B------:R-:W0:Y:S01]  /*3ff0*/  LDC R87, c[0x0][0x404] ;  /* 0x00010100ff577b82 */ /* 0x000e220000000800 */
[----:B------:R-:W-:Y:S01]  /*4000*/  ISETP.NE.AND P2, PT, R69, 0x1, PT ;  /* 0x000000014500780c */ /* 0x000fe20003f45270 */
[----:B------:R-:W-:Y:S01]  /*4010*/  IMAD.MOV.U32 R117, RZ, RZ, 0x2f800000 ;  /* 0x2f800000ff757424 */ /* 0x000fe200078e00ff */
[----:B------:R-:W-:Y:S01]  /*4020*/  I2FP.F32.U32 R68, R68 ;  /* 0x0000004400447245 */ /* 0x000fe20000201000 */
[C---:B-----5:R-:W-:Y:S01]  /*4030*/  IMAD.U32 R70, R72.reuse, 0x10000, RZ ;  /* 0x0001000048467824 */ /* 0x060fe200078e00ff */
[----:B------:R-:W-:Y:S01]  /*4040*/  BSSY.RECONVERGENT B2, `(.L_x_3775) ;  /* 0x000004a000027945 */ /* 0x000fe20003800200 */
[----:B------:R-:W-:Y:S02]  /*4050*/  PRMT R72, R72, 0x7632, R72 ;  /* 0x0000763248487816 */ /* 0x000fe40000000048 */
[----:B------:R-:W1:Y:S01]  /*4060*/  LDC R115, c[0x0][0x408] ;  /* 0x00010200ff737b82 */ /* 0x000e620000000800 */
[----:B------:R-:W-:Y:S01]  /*4070*/  FFMA.FTZ R68, R68, R117, 1.1641532182693481445e-10 ;  /* 0x2f00000044447423 */ /* 0x000fe20000010075 */
[----:B------:R-:W-:-:S04]  /*4080*/  MOV R71, 0x2 ;  /* 0x0000000200477802 */ /* 0x000fc80000000f00 */
[----:B0-----:R-:W-:Y:S01]  /*4090*/  FSETP.LE.FTZ.AND P4, PT, R68, R87, PT ;  /* 0x000000574400720b */ /* 0x001fe20003f93000 */
[----:B------:R-:W-:-:S03]  /*40a0*/  IMAD.MOV.U32 R68, RZ, RZ, R126 ;  /* 0x000000ffff447224 */ /* 0x000fc600078e007e */
[----:B------:R-:W-:Y:S01]  /*40b0*/  P2R R86, PR, RZ, 0x10 ;  /* 0x00000010ff567803 */ /* 0x000fe20000000000 */
[----:B-1----:R-:W-:Y:S01]  /*40c0*/  FMUL.FTZ R85, R115, R70 ;  /* 0x0000004673557220 */ /* 0x002fe20000410000 */
[----:B------:R-:W-:Y:S07]  /*40d0*/  @!P2 BRA `(.L_x_3776) ;  /* 0x000000040000a947 */ /* 0x000fee0003800000 */
        /* <DEDUP_REMOVED lines=8> */
.L_x_3777:
        /* <DEDUP_REMOVED lines=13> */
.L_x_3779:
[----:B------:R-:W-:Y:S05]  /*4230*/  BSYNC.RECONVERGENT B3 ;  /* 0x0000000000037941 */ /* 0x000fea0003800200 */
.L_x_3778:
        /* <DEDUP_REMOVED lines=42> */
.L_x_3776:
[----:B------:R-:W-:Y:S05]  /*44e0*/  BSYNC.RECONVERGENT B2 ;  /* 0x0000000000027941 */ /* 0x000fea0003800200 */
.L_x_3775:
[----:B------:R-:W-:Y:S01]  /*44f0*/  I2FP.F32.U32 R68, R68 ;  /* 0x0000004400447245 */ /* 0x000fe20000201000 */
[----:B------:R-:W-:Y:S01]  /*4500*/  IMAD.U32 R70, R56, 0x10000, RZ ;  /* 0x0001000038467824 */ /* 0x000fe200078e00ff */
[----:B------:R-:W-:Y:S01]  /*4510*/  ISETP.NE.AND P3, PT, R71, 0x1, PT ;  /* 0x000000014700780c */ /* 0x000fe20003f65270 */
[----:B------:R-:W-:Y:S01]  /*4520*/  BSSY.RECONVERGENT B2, `(.L_x_3780) ;  /* 0x000004c000027945 */ /* 0x000fe20003800200 */
[----:B------:R-:W-:Y:S01]  /*4530*/  FSEL R85, R85, RZ, P4 ;  /* 0x000000ff55557208 */ /* 0x000fe20002000000 */
[----:B------:R-:W-:Y:S01]  /*4540*/  FFMA.FTZ R68, R68, R117, 1.1641532182693481445e-10 ;  /* 0x2f00000044447423 */ /* 0x000fe20000010075 */
[----:B------:R-:W-:Y:S01]  /*4550*/  FMUL.FTZ R70, R70, R115 ;  /* 0x0000007346467220 */ /* 0x000fe20000410000 */
[----:B------:R-:W-:Y:S01]  /*4560*/  IMAD.MOV.U32 R88, RZ, RZ, 0x2 ;  /* 0x00000002ff587424 */ /* 0x000fe200078e00ff */
[----:B------:R-:W-:Y:S02]  /*4570*/  MOV R69, R126 ;  /* 0x0000007e00457202 */ /* 0x000fe40000000f00 */
[----:B------:R-:W-:-:S04]  /*4580*/  FSETP.GTU.FTZ.AND P2, PT, R68, R87, PT ;  /* 0x000000574400720b */ /* 0x000fc80003f5c000 */
[----:B------:R-:W-:Y:S02]  /*4590*/  FSEL R70, R70, RZ, !P2 ;  /* 0x000000ff46467208 */ /* 0x000fe40005000000 */
[----:B------:R-:W-:-:S03]  /*45a0*/  SEL R108, RZ, 0x1, P2 ;  /* 0x00000001ff6c7807 */ /* 0x000fc60001000000 */
[----:B------:R-:W-:-:S04]  /*45b0*/  FADD.FTZ R68, R70, R85 ;  /* 0x0000005546447221 */ /* 0x000fc80000010000 */
[----:B------:R-:W-:Y:S01]  /*45c0*/  @P1 FADD.FTZ R68, R60, R68 ;  /* 0x000000443c441221 */ /* 0x000fe20000010000 */
        /* <DEDUP_REMOVED lines=9> */
.L_x_3782:
        /* <DEDUP_REMOVED lines=13> */
.L_x_3784:
[----:B------:R-:W-:Y:S05]  /*4730*/  BSYNC.RECONVERGENT B3 ;  /* 0x0000000000037941 */ /* 0x000fea0003800200 */
.L_x_3783:
        /* <DEDUP_REMOVED lines=42> */
.L_x_3781:
[----:B------:R-:W-:Y:S05]  /*49e0*/  BSYNC.RECONVERGENT B2 ;  /* 0x0000000000027941 */ /* 0x000fea0003800200 */
.L_x_3780:
[----:B------:R-:W-:Y:S01]  /*49f0*/  ISETP.NE.AND P2, PT, R88, 0x1, PT ;  /* 0x000000015800780c */ /* 0x000fe20003f45270 */
[----:B------:R-:W-:Y:S01]  /*4a00*/  BSSY.RECONVERGENT B2, `(.L_x_3785) ;  /* 0x000004a000027945 */ /* 0x000fe20003800200 */
[----:B------:R-:W-:Y:S01]  /*4a10*/  I2FP.F32.U32 R70, R69 ;  /* 0x0000004500467245 */ /* 0x000fe20000201000 */
[----:B------:R-:W-:Y:S01]  /*4a20*/  IMAD.MOV.U32 R89, RZ, RZ, 0x2 ;  /* 0x00000002ff597424 */ /* 0x000fe200078e00ff */
[----:B------:R-:W-:-:S03]  /*4a30*/  SHF.L.U32 R72, R72, 0x10, RZ ;  /* 0x0000001048487819 */ /* 0x000fc600000006ff */
[----:B------:R-:W-:Y:S02]  /*4a40*/  FFMA.FTZ R70, R70, R117, 1.1641532182693481445e-10 ;  /* 0x2f00000046467423 */ /* 0x000fe40000010075 */
[----:B------:R-:W-:-:S03]  /*4a50*/  FMUL.FTZ R69, R72, R115 ;  /* 0x0000007348457220 */ /* 0x000fc60000410000 */
[----:B------:R-:W-:Y:S01]  /*4a60*/  FSETP.LE.FTZ.AND P4, PT, R70, R87, PT ;  /* 0x000000574600720b */ /* 0x000fe20003f93000 */
[----:B------:R-:W-:-:S03]  /*4a70*/  IMAD.MOV.U32 R70, RZ, RZ, R126 ;  /* 0x000000ffff467224 */ /* 0x000fc600078e007e */
        /* <DEDUP_REMOVED lines=10> */
.L_x_3787:
        /* <DEDUP_REMOVED lines=13> */
.L_x_3789:
[----:B------:R-:W-:Y:S05]  /*4bf0*/  BSYNC.RECONVERGENT B3 ;  /* 0x0000000000037941 */ /* 0x000fea0003800200 */
.L_x_3788:
        /* <DEDUP_REMOVED lines=42> */
.L_x_3786:
[----:B------:R-:W-:Y:S05]  /*4ea0*/  BSYNC.RECONVERGENT B2 ;  /* 0x0000000000027941 */ /* 0x000fea0003800200 */
.L_x_3785:
[----:B------:R-:W-:Y:S01]  /*4eb0*/  I2FP.F32.U32 R70, R70 ;  /* 0x0000004600467245 */ /* 0x000fe20000201000 */
[----:B------:R-:W-:Y:S01]  /*4ec0*/  BSSY.RECONVERGENT B2, `(.L_x_3790) ;  /* 0x000004f000027945 */ /* 0x000fe20003800200 */
[----:B------:R-:W-:Y:S02]  /*4ed0*/  PRMT R71, R56, 0x7632, R71 ;  /* 0x0000763238477816 */ /* 0x000fe40000000047 */
[----:B------:R-:W-:Y:S01]  /*4ee0*/  ISETP.NE.AND P3, PT, R89, 0x1, PT ;  /* 0x000000015900780c */ /* 0x000fe20003f65270 */
[----:B------:R-:W-:Y:S01]  /*4ef0*/  FFMA.FTZ R70, R70, R117, 1.1641532182693481445e-10 ;  /* 0x2f00000046467423 */ /* 0x000fe20000010075 */
[----:B------:R-:W-:Y:S01]  /*4f00*/  FSEL R69, R69, RZ, P4 ;  /* 0x000000ff45457208 */ /* 0x000fe20002000000 */
[----:B------:R-:W-:-:S03]  /*4f10*/  IMAD.U32 R72, R71, 0x10000, RZ ;  /* 0x0001000047487824 */ /* 0x000fc600078e00ff */
[----:B------:R-:W-:Y:S01]  /*4f20*/  FSETP.GTU.FTZ.AND P2, PT, R70, R87, PT ;  /* 0x000000574600720b */ /* 0x000fe20003f5c000 */
[----:B------:R-:W-:Y:S01]  /*4f30*/  FMUL.FTZ R72, R72, R115 ;  /* 0x0000007348487220 */ /* 0x000fe20000410000 */
[----:B------:R-:W-:Y:S02]  /*4f40*/  IMAD.MOV.U32 R70, RZ, RZ, R126 ;  /* 0x000000ffff467224 */ /* 0x000fe400078e007e */
[----:B------:R-:W-:Y:S02]  /*4f50*/  SEL R109, RZ, 0x1, P2 ;  /* 0x00000001ff6d7807 */ /* 0x000fe40001000000 */
[----:B------:R-:W-:-:S05]  /*4f60*/  FSEL R72, R72, RZ, !P2 ;  /* 0x000000ff48487208 */ /* 0x000fca0005000000 */
[----:B------:R-:W-:Y:S01]  /*4f70*/  FADD.FTZ R69, R72, R69 ;  /* 0x0000004548457221 */ /* 0x000fe20000010000 */
[----:B------:R-:W-:-:S03]  /*4f80*/  HFMA2 R72, -RZ, RZ, 0, 1.1920928955078125e-07 ;  /* 0x00000002ff487431 */ /* 0x000fc600000001ff */
[----:B------:R-:W-:Y:S01]  /*4f90*/  @P1 FADD.FTZ R69, R61, R69 ;  /* 0x000000453d451221 */ /* 0x000fe20000010000 */
        /* <DEDUP_REMOVED lines=9> */
.L_x_3792:
        /* <DEDUP_REMOVED lines=13> */
.L_x_3794:
[----:B------:R-:W-:Y:S05]  /*5100*/  BSYNC.RECONVERGENT B3 ;  /* 0x0000000000037941 */ /* 0x000fea0003800200 */
.L_x_3793:
        /* <DEDUP_REMOVED lines=42> */
.L_x_3791:
[----:B------:R-:W-:Y:S05]  /*53b0*/  BSYNC.RECONVERGENT B2 ;  /* 0x0000000000027941 */ /* 0x000fea0003800200 */
.L_x_3790:
[----:B------:R-:W-:Y:S01]  /*53c0*/  ISETP.NE.AND P2, PT, R72, 0x1, PT ;  /* 0x000000014800780c */ /* 0x000fe20003f45270 */
[C---:B------:R-:W-:Y:S01]  /*53d0*/  IMAD.U32 R112, R73.reuse, 0x10000, RZ ;  /* 0x0001000049707824 */ /* 0x040fe200078e00ff */
[----:B------:R-:W-:Y:S01]  /*53e0*/  I2FP.F32.U32 R70, R70 ;  /* 0x0000004600467245 */ /* 0x000fe20000201000 */
[----:B------:R-:W-:Y:S01]  /*53f0*/  BSSY.RECONVERGENT B2, `(.L_x_3795) ;  /* 0x0000049000027945 */ /* 0x000fe20003800200 */
[----:B------:R-:W-:Y:S01]  /*5400*/  PRMT R91, R73, 0x7632, R91 ;  /* 0x00007632495b7816 */ /* 0x000fe2000000005b */
[----:B------:R-:W-:Y:S01]  /*5410*/  IMAD.MOV.U32 R73, RZ, RZ, 0x2 ;  /* 0x00000002ff497424 */ /* 0x000fe200078e00ff */
[----:B------:R-:W-:Y:S01]  /*5420*/  MOV R71, R126 ;  /* 0x0000007e00477202 */ /* 0x000fe20000000f00 */
[----:B------:R-:W-:Y:S01]  /*5430*/  FFMA.FTZ R70, R70, R117, 1.1641532182693481445e-10 ;  /* 0x2f00000046467423 */ /* 0x000fe20000010075 */
[----:B------:R-:W-:-:S04]  /*5440*/  FMUL.FTZ R112, R115, R112 ;  /* 0x0000007073707220 */ /* 0x000fc80000410000 */
        /* <DEDUP_REMOVED lines=11> */
.L_x_3797:
        /* <DEDUP_REMOVED lines=13> */
.L_x_3799:
[----:B------:R-:W-:Y:S05]  /*55d0*/  BSYNC.RECONVERGENT B3 ;  /* 0x0000000000037941 */ /* 0x000fea0003800200 */
.L_x_3798:
        /* <DEDUP_REMOVED lines=42> */
.L_x_3796:
[----:B------:R-:W-:Y:S05]  /*5880*/  BSYNC.RECONVERGENT B2 ;  /* 0x0000000000027941 */ /* 0x000fea0003800200 */
.L_x_3795:
[----:B------:R-:W-:Y:S01]  /*5890*/  I2FP.F32.U32 R70, R71 ;  /* 0x0000004700467245 */ /* 0x000fe20000201000 */
[----:B------:R-:W-:Y:S01]  /*58a0*/  BSSY.RECONVERGENT B2, `(.L_x_3800) ;  /* 0x000004e000027945 */ /* 0x000fe20003800200 */
[----:B------:R-:W-:Y:S01]  /*58b0*/  SHF.L.U32 R72, R57, 0x10, RZ ;  /* 0x0000001039487819 */ /* 0x000fe200000006ff */
[----:B------:R-:W-:Y:S01]  /*58c0*/  IMAD.MOV.U32 R88, RZ, RZ, 0x2 ;  /* 0x00000002ff587424 */ /* 0x000fe200078e00ff */
[----:B------:R-:W-:Y:S01]  /*58d0*/  ISETP.NE.AND P3, PT, R73, 0x1, PT ;  /* 0x000000014900780c */ /* 0x000fe20003f65270 */
[----:B------:R-:W-:Y:S01]  /*58e0*/  FFMA.FTZ R70, R70, R117, 1.1641532182693481445e-10 ;  /* 0x2f00000046467423 */ /* 0x000fe20000010075 */
[----:B------:R-:W-:Y:S01]  /*58f0*/  FSEL R71, R112, RZ, P4 ;  /* 0x000000ff70477208 */ /* 0x000fe20002000000 */
[----:B------:R-:W-:-:S03]  /*5900*/  FMUL.FTZ R72, R72, R115 ;  /* 0x0000007348487220 */ /* 0x000fc60000410000 */
[----:B------:R-:W-:-:S04]  /*5910*/  FSETP.GTU.FTZ.AND P2, PT, R70, R87, PT ;  /* 0x000000574600720b */ /* 0x000fc80003f5c000 */
[----:B------:R-:W-:Y:S02]  /*5920*/  FSEL R72, R72, RZ, !P2 ;  /* 0x000000ff48487208 */ /* 0x000fe40005000000 */
[----:B------:R-:W-:-:S03]  /*5930*/  SEL R110, RZ, 0x1, P2 ;  /* 0x00000001ff6e7807 */ /* 0x000fc60001000000 */
[----:B------:R-:W-:Y:S01]  /*5940*/  FADD.FTZ R70, R72, R71 ;  /* 0x0000004748467221 */ /* 0x000fe20000010000 */
[----:B------:R-:W-:-:S03]  /*5950*/  IMAD.MOV.U32 R71, RZ, RZ, R126 ;  /* 0x000000ffff477224 */ /* 0x000fc600078e007e */
[----:B------:R-:W-:Y:S01]  /*5960*/  @P1 FADD.FTZ R70, R62, R70 ;  /* 0x000000463e461221 */ /* 0x000fe20000010000 */
        /* <DEDUP_REMOVED lines=9> */
.L_x_3802:
        /* <DEDUP_REMOVED lines=13> */
.L_x_3804:
[----:B------:R-:W-:Y:S05]  /*5ad0*/  BSYNC.RECONVERGENT B3 ;  /* 0x0000000000037941 */ /* 0x000fea0003800200 */
.L_x_3803:
        /* <DEDUP_REMOVED lines=42> */
.L_x_3801:
[----:B------:R-:W-:Y:S05]  /*5d80*/  BSYNC.RECONVERGENT B2 ;  /* 0x0000000000027941 */ /* 0x000fea0003800200 */
.L_x_3800:
[----:B------:R-:W-:Y:S01]  /*5d90*/  I2FP.F32.U32 R72, R71 ;  /* 0x0000004700487245 */ /* 0x000fe20000201000 */
[----:B------:R-:W-:Y:S01]  /*5da0*/  BSSY.RECONVERGENT B2, `(.L_x_3805) ;  /* 0x000004a000027945 */ /* 0x000fe20003800200 */
[----:B------:R-:W-:Y:S01]  /*5db0*/  ISETP.NE.AND P2, PT, R88, 0x1, PT ;  /* 0x000000015800780c */ /* 0x000fe20003f45270 */
[----:B------:R-:W-:Y:S02]  /*5dc0*/  HFMA2 R89, -RZ, RZ, 0, 1.1920928955078125e-07 ;  /* 0x00000002ff597431 */ /* 0x000fe400000001ff */
[----:B------:R-:W-:Y:S02]  /*5dd0*/  IMAD.MOV.U32 R73, RZ, RZ, R126 ;  /* 0x000000ffff497224 */ /* 0x000fe400078e007e */
[----:B------:R-:W-:-:S05]  /*5de0*/  FFMA.FTZ R72, R72, R117, 1.1641532182693481445e-10 ;  /* 0x2f00000048487423 */ /* 0x000fca0000010075 */
[----:B------:R-:W-:Y:S01]  /*5df0*/  FSETP.LE.FTZ.AND P4, PT, R72, R87, PT ;  /* 0x000000574800720b */ /* 0x000fe20003f93000 */
[----:B------:R-:W-:-:S03]  /*5e00*/  IMAD.U32 R72, R91, 0x10000, RZ ;  /* 0x000100005b487824 */ /* 0x000fc600078e00ff */
[----:B------:R-:W-:Y:S01]  /*5e10*/  P2R R91, PR, RZ, 0x10 ;  /* 0x00000010ff5b7803 */ /* 0x000fe20000000000 */
[----:B------:R-:W-:Y:S01]  /*5e20*/  FMUL.FTZ R71, R72, R115 ;  /* 0x0000007348477220 */ /* 0x000fe20000410000 */
        /* <DEDUP_REMOVED lines=9> */
.L_x_3807:
        /* <DEDUP_REMOVED lines=13> */
.L_x_3809:
[----:B------:R-:W-:Y:S05]  /*5f90*/  BSYNC.RECONVERGENT B3 ;  /* 0x0000000000037941 */ /* 0x000fea0003800200 */
.L_x_3808:
        /* <DEDUP_REMOVED lines=42> */
.L_x_3806:
[----:B------:R-:W-:Y:S05]  /*6240*/  BSYNC.RECONVERGENT B2 ;  /* 0x0000000000027941 */ /* 0x000fea0003800200 */
.L_x_3805:
[----:B------:R-:W-:Y:S01]  /*6250*/  I2FP.F32.U32 R72, R73 ;  /* 0x0000004900487245 */ /* 0x000fe20000201000 */
[----:B------:R-:W-:Y:S01]  /*6260*/  BSSY.RECONVERGENT B2, `(.L_x_3810) ;  /* 0x000004f000027945 */ /* 0x000fe20003800200 */
[----:B------:R-:W-:Y:S02]  /*6270*/  PRMT R73, R57, 0x7632, R73 ;  /* 0x0000763239497816 */ /* 0x000fe40000000049 */
[----:B------:R-:W-:Y:S01]  /*6280*/  FSEL R71, R71, RZ, P4 ;  /* 0x000000ff47477208 */ /* 0x000fe20002000000 */
[----:B------:R-:W-:Y:S02]  /*6290*/  FFMA.FTZ R72, R72, R117, 1.1641532182693481445e-10 ;  /* 0x2f00000048487423 */ /* 0x000fe40000010075 */
[----:B------:R-:W-:Y:S01]  /*62a0*/  IMAD.U32 R88, R73, 0x10000, RZ ;  /* 0x0001000049587824 */ /* 0x000fe200078e00ff */
[----:B------:R-:W-:Y:S02]  /*62b0*/  MOV R73, R126 ;  /* 0x0000007e00497202 */ /* 0x000fe40000000f00 */
[----:B------:R-:W-:Y:S01]  /*62c0*/  FSETP.GTU.FTZ.AND P2, PT, R72, R87, PT ;  /* 0x000000574800720b */ /* 0x000fe20003f5c000 */
[----:B------:R-:W-:-:S03]  /*62d0*/  FMUL.FTZ R88, R88, R115 ;  /* 0x0000007358587220 */ /* 0x000fc60000410000 */
[----:B------:R-:W-:Y:S02]  /*62e0*/  SEL R111, RZ, 0x1, P2 ;  /* 0x00000001ff6f7807 */ /* 0x000fe40001000000 */
[----:B------:R-:W-:Y:S02]  /*62f0*/  FSEL R88, R88, RZ, !P2 ;  /* 0x000000ff58587208 */ /* 0x000fe40005000000 */
[----:B------:R-:W-:-:S03]  /*6300*/  ISETP.NE.AND P2, PT, R89, 0x1, PT ;  /* 0x000000015900780c */ /* 0x000fc60003f45270 */
[----:B------:R-:W-:Y:S01]  /*6310*/  FADD.FTZ R71, R88, R71 ;  /* 0x0000004758477221 */ /* 0x000fe20000010000 */
[----:B------:R-:W-:-:S03]  /*6320*/  IMAD.MOV.U32 R88, RZ, RZ, 0x2 ;  /* 0x00000002ff587424 */ /* 0x000fc600078e00ff */
[----:B------:R-:W-:-:S06]  /*6330*/  @P1 FADD.FTZ R71, R63, R71 ;  /* 0x000000473f471221 */ /* 0x000fcc0000010000 */
        /* <DEDUP_REMOVED lines=9> */
.L_x_3812:
        /* <DEDUP_REMOVED lines=13> */
.L_x_3814:
[----:B------:R-:W-:Y:S05]  /*64a0*/  BSYNC.RECONVERGENT B3 ;  /* 0x0000000000037941 */ /* 0x000fea0003800200 */
.L_x_3813:
        /* <DEDUP_REMOVED lines=42> */
.L_x_3811:
[----:B------:R-:W-:Y:S05]  /*6750*/  BSYNC.RECONVERGENT B2 ;  /* 0x0000000000027941 */ /* 0x000fea0003800200 */
.L_x_3810:
[----:B------:R-:W-:Y:S01]  /*6760*/  ISETP.NE.AND P3, PT, R88, 0x1, PT ;  /* 0x000000015800780c */ /* 0x000fe20003f65270 */
[----:B------:R-:W-:Y:S01]  /*6770*/  BSSY.RECONVERGENT B2, `(.L_x_3815) ;  /* 0x000004a000027945 */ /* 0x000fe20003800200 */
[----:B------:R-:W-:Y:S01]  /*6780*/  I2FP.F32.U32 R72, R73 ;  /* 0x0000004900487245 */ /* 0x000fe20000201000 */
[----:B------:R-:W-:Y:S01]  /*6790*/  IMAD.MOV.U32 R89, RZ, RZ, 0x2 ;  /* 0x00000002ff597424 */ /* 0x000fe200078e00ff */
[C---:B------:R-:W-:Y:S01]  /*67a0*/  SHF.L.U32 R114, R74.reuse, 0x10, RZ ;  /* 0x000000104a727819 */ /* 0x040fe200000006ff */
[----:B------:R-:W-:Y:S01]  /*67b0*/  IMAD.MOV.U32 R73, RZ, RZ, R126 ;  /* 0x000000ffff497224 */ /* 0x000fe200078e007e */
[----:B------:R-:W-:Y:S01]  /*67c0*/  PRMT R74, R74, 0x7632, R74 ;  /* 0x000076324a4a7816 */ /* 0x000fe2000000004a */
[----:B------:R-:W-:Y:S02]  /*67d0*/  FFMA.FTZ R72, R72, R117, 1.1641532182693481445e-10 ;  /* 0x2f00000048487423 */ /* 0x000fe40000010075 */
[----:B------:R-:W-:-:S03]  /*67e0*/  FMUL.FTZ R114, R115, R114 ;  /* 0x0000007273727220 */ /* 0x000fc60000410000 */
        /* <DEDUP_REMOVED lines=10> */
.L_x_3817:
        /* <DEDUP_REMOVED lines=13> */
.L_x_3819:
[----:B------:R-:W-:Y:S05]  /*6960*/  BSYNC.RECONVERGENT B3 ;  /* 0x0000000000037941 */ /* 0x000fea0003800200 */
.L_x_3818:
        /* <DEDUP_REMOVED lines=42> */
.L_x_3816:
[----:B------:R-:W-:Y:S05]  /*6c10*/  BSYNC.RECONVERGENT B2 ;  /* 0x0000000000027941 */ /* 0x000fea0003800200 */
.L_x_3815:
[----:B------:R-:W-:Y:S01]  /*6c20*/  I2FP.F32.U32 R72, R73 ;  /* 0x0000004900487245 */ /* 0x000fe20000201000 */
[----:B------:R-:W-:Y:S01]  /*6c30*/  IMAD.U32 R88, R58, 0x10000, RZ ;  /* 0x000100003a587824 */ /* 0x000fe200078e00ff */
[----:B------:R-:W-:Y:S01]  /*6c40*/  FSEL R73, R114, RZ, P2 ;  /* 0x000000ff72497208 */ /* 0x000fe20001000000 */
        /* <DEDUP_REMOVED lines=10> */
[----:B------:R-:W-:-:S08]  /*6cf0*/  @P1 FADD.FTZ R72, R64, R72 ;  /* 0x0000004840481221 */ /* 0x000fd00000010000 */
        /* <DEDUP_REMOVED lines=9> */
.L_x_3822:
        /* <DEDUP_REMOVED lines=13> */
.L_x_3824:
[----:B------:R-:W-:Y:S05]  /*6e60*/  BSYNC.RECONVERGENT B3 ;  /* 0x0000000000037941 */ /* 0x000fea0003800200 */
.L_x_3823:
        /* <DEDUP_REMOVED lines=42> */
.L_x_3821:
[----:B------:R-:W-:Y:S05]  /*7110*/  BSYNC.RECONVERGENT B2 ;  /* 0x0000000000027941 */ /* 0x000fea0003800200 */
.L_x_3820:
[----:B------:R-:W-:Y:S01]  /*7120*/  ISETP.NE.AND P4, PT, R113, 0x1, PT ;  /* 0x000000017100780c */ /* 0x000fe20003f85270 */
[----:B------:R-:W-:Y:S01]  /*7130*/  IMAD.U32 R74, R74, 0x10000, RZ ;  /* 0x000100004a4a7824 */ /* 0x000fe200078e00ff */
[----:B------:R-:W-:Y:S01]  /*7140*/  I2FP.F32.U32 R88, R73 ;  /* 0x0000004900587245 */ /* 0x000fe20000201000 */
[----:B------:R-:W-:Y:S01]  /*7150*/  BSSY.RECONVERGENT B2, `(.L_x_3825) ;  /* 0x0000047000027945 */ /* 0x000fe20003800200 */
[----:B------:R-:W-:Y:S01]  /*7160*/  IMAD.MOV.U32 R114, RZ, RZ, 0x2 ;  /* 0x00000002ff727424 */ /* 0x000fe200078e00ff */
[----:B------:R-:W-:Y:S01]  /*7170*/  MOV R89, R126 ;  /* 0x0000007e00597202 */ /* 0x000fe20000000f00 */
[----:B------:R-:W-:Y:S01]  /*7180*/  FMUL.FTZ R73, R74, R115 ;  /* 0x000000734a497220 */ /* 0x000fe20000410000 */
[----:B------:R-:W-:-:S05]  /*7190*/  FFMA.FTZ R88, R88, R117, 1.1641532182693481445e-10 ;  /* 0x2f00000058587423 */ /* 0x000fca0000010075 */
        /* <DEDUP_REMOVED lines=10> */
.L_x_3827:
        /* <DEDUP_REMOVED lines=13> */
.L_x_3829:
[----:B------:R-:W-:Y:S05]  /*7310*/  BSYNC.RECONVERGENT B3 ;  /* 0x0000000000037941 */ /* 0x000fea0003800200 */
.L_x_3828:
        /* <DEDUP_REMOVED lines=42> */
.L_x_3826:
[----:B------:R-:W-:Y:S05]  /*75c0*/  BSYNC.RECONVERGENT B2 ;  /* 0x0000000000027941 */ /* 0x000fea0003800200 */
.L_x_3825:
[----:B------:R-:W-:Y:S01]  /*75d0*/  I2FP.F32.U32 R74, R89 ;  /* 0x00000059004a7245 */ /* 0x000fe20000201000 */
[----:B------:R-:W-:Y:S01]  /*75e0*/  BSSY.RECONVERGENT B2, `(.L_x_3830) ;  /* 0x000004f000027945 */ /* 0x000fe20003800200 */
[----:B------:R-:W-:Y:S02]  /*75f0*/  PRMT R88, R58, 0x7632, R88 ;  /* 0x000076323a587816 */ /* 0x000fe40000000058 */
[----:B------:R-:W-:Y:S01]  /*7600*/  FSEL R73, R73, RZ, P3 ;  /* 0x000000ff49497208 */ /* 0x000fe20001800000 */
[----:B------:R-:W-:Y:S01]  /*7610*/  FFMA.FTZ R74, R74, R117, 1.1641532182693481445e-10 ;  /* 0x2f0000004a4a7423 */ /* 0x000fe20000010075 */
[----:B------:R-:W-:-:S04]  /*7620*/  SHF.L.U32 R88, R88, 0x10, RZ ;  /* 0x0000001058587819 */ /* 0x000fc800000006ff */
[----:B------:R-:W-:Y:S01]  /*7630*/  FSETP.GTU.FTZ.AND P4, PT, R74, R87, PT ;  /* 0x000000574a00720b */ /* 0x000fe20003f9c000 */
[----:B------:R-:W-:Y:S01]  /*7640*/  FMUL.FTZ R88, R88, R115 ;  /* 0x0000007358587220 */ /* 0x000fe20000410000 */
[----:B------:R-:W-:Y:S02]  /*7650*/  IMAD.MOV.U32 R74, RZ, RZ, R126 ;  /* 0x000000ffff4a7224 */ /* 0x000fe400078e007e */
        /* <DEDUP_REMOVED lines=15> */
.L_x_3832:
        /* <DEDUP_REMOVED lines=13> */
.L_x_3834:
[----:B------:R-:W-:Y:S05]  /*7820*/  BSYNC.RECONVERGENT B3 ;  /* 0x0000000000037941 */ /* 0x000fea0003800200 */
.L_x_3833:
        /* <DEDUP_REMOVED lines=42> */
.L_x_3831:
[----:B------:R-:W-:Y:S05]  /*7ad0*/  BSYNC.RECONVERGENT B2 ;  /* 0x0000000000027941 */ /* 0x000fea0003800200 */
.L_x_3830:
[----:B------:R-:W-:Y:S01]  /*7ae0*/  ISETP.NE.AND P5, PT, R88, 0x1, PT ;  /* 0x000000015800780c */ /* 0x000fe20003fa5270 */
[C---:B------:R-:W-:Y:S01]  /*7af0*/  IMAD.U32 R114, R75.reuse, 0x10000, RZ ;  /* 0x000100004b727824 */ /* 0x040fe200078e00ff */
[----:B------:R-:W-:Y:S01]  /*7b00*/  I2FP.F32.U32 R74, R74 ;  /* 0x0000004a004a7245 */ /* 0x000fe20000201000 */
[----:B------:R-:W-:Y:S01]  /*7b10*/  BSSY.RECONVERGENT B2, `(.L_x_3835) ;  /* 0x0000048000027945 */ /* 0x000fe20003800200 */
[----:B------:R-:W-:Y:S01]  /*7b20*/  HFMA2 R118, -RZ, RZ, 0, 1.1920928955078125e-07 ;  /* 0x00000002ff767431 */ /* 0x000fe200000001ff */
[----:B------:R-:W-:Y:S01]  /*7b30*/  PRMT R124, R75, 0x7632, R124 ;  /* 0x000076324b7c7816 */ /* 0x000fe2000000007c */
[----:B------:R-:W-:Y:S02]  /*7b40*/  IMAD.MOV.U32 R75, RZ, RZ, R126 ;  /* 0x000000ffff4b7224 */ /* 0x000fe400078e007e */
[----:B------:R-:W-:Y:S01]  /*7b50*/  FFMA.FTZ R74, R74, R117, 1.1641532182693481445e-10 ;  /* 0x2f0000004a4a7423 */ /* 0x000fe20000010075 */
[----:B------:R-:W-:-:S04]  /*7b60*/  FMUL.FTZ R114, R115, R114 ;  /* 0x0000007273727220 */ /* 0x000fc80000410000 */
        /* <DEDUP_REMOVED lines=10> */
.L_x_3837:
        /* <DEDUP_REMOVED lines=13> */
.L_x_3839:
[----:B------:R-:W-:Y:S05]  /*7ce0*/  BSYNC.RECONVERGENT B3 ;  /* 0x0000000000037941 */ /* 0x000fea0003800200 */
.L_x_3838:
        /* <DEDUP_REMOVED lines=42> */
.L_x_3836:
[----:B------:R-:W-:Y:S05]  /*7f90*/  BSYNC.RECONVERGENT B2 ;  /* 0x0000000000027941 */ /* 0x000fea0003800200 */
.L_x_3835:
[----:B------:R-:W-:Y:S01]  /*7fa0*/  I2FP.F32.U32 R74, R75 ;  /* 0x0000004b004a7245 */ /* 0x000fe20000201000 */
[----:B------:R-:W-:Y:S01]  /*7fb0*/  IMAD.U32 R88, R59, 0x10000, RZ ;  /* 0x000100003b587824 */ /* 0x000fe200078e00ff */
[----:B------:R-:W-:Y:S01]  /*7fc0*/  FSEL R89, R114, RZ, P4 ;  /* 0x000000ff72597208 */ /* 0x000fe20002000000 */
        /* <DEDUP_REMOVED lines=9> */
[----:B------:R-:W-:Y:S02]  /*8060*/  MOV R89, R126 ;  /* 0x0000007e00597202 */ /* 0x000fe40000000f00 */
[----:B------:R-:W-:Y:S01]  /*8070*/  PRMT R114, R75, 0x7610, R114 ;  /* 0x000076104b727816 */ /* 0x000fe20000000072 */
[----:B------:R-:W-:-:S08]  /*8080*/  @P1 FADD.FTZ R74, R66, R74 ;  /* 0x0000004a424a1221 */ /* 0x000fd00000010000 */
        /* <DEDUP_REMOVED lines=9> */
.L_x_3842:
        /* <DEDUP_REMOVED lines=13> */
.L_x_3844:
[----:B------:R-:W-:Y:S05]  /*81f0*/  BSYNC.RECONVERGENT B3 ;  /* 0x0000000000037941 */ /* 0x000fea0003800200 */
.L_x_3843:
        /* <DEDUP_REMOVED lines=42> */
.L_x_3841:
[----:B------:R-:W-:Y:S05]  /*84a0*/  BSYNC.RECONVERGENT B2 ;  /* 0x0000000000027941 */ /* 0x000fea0003800200 */
.L_x_3840:
[----:B------:R-:W-:Y:S01]  /*84b0*/  ISETP.NE.AND P6, PT, R119, 0x1, PT ;  /* 0x000000017700780c */ /* 0x000fe20003fc5270 */
[----:B------:R-:W-:Y:S01]  /*84c0*/  BSSY.RECONVERGENT B2, `(.L_x_3845) ;  /* 0x000004b000027945 */ /* 0x000fe20003800200 */
[----:B------:R-:W-:Y:S01]  /*84d0*/  I2FP.F32.U32 R88, R89 ;  /* 0x0000005900587245 */ /* 0x000fe20000201000 */
[----:B------:R-:W-:Y:S01]  /*84e0*/  IMAD.MOV.U32 R128, RZ, RZ, 0x2 ;  /* 0x00000002ff807424 */ /* 0x000fe200078e00ff */
[----:B------:R-:W-:Y:S01]  /*84f0*/  SHF.L.U32 R124, R124, 0x10, RZ ;  /* 0x000000107c7c7819 */ /* 0x000fe200000006ff */
[----:B------:R-:W-:Y:S02]  /*8500*/  IMAD.MOV.U32 R89, RZ, RZ, R126 ;  /* 0x000000ffff597224 */ /* 0x000fe400078e007e */
        /* <DEDUP_REMOVED lines=12> */
.L_x_3847:
        /* <DEDUP_REMOVED lines=15> */
.L_x_3849:
[----:B------:R-:W-:Y:S05]  /*86c0*/  BSYNC.RECONVERGENT B3 ;  /* 0x0000000000037941 */ /* 0x000fea0003800200 */
.L_x_3848:
        /* <DEDUP_REMOVED lines=42> */
.L_x_3846:
[----:B------:R-:W-:Y:S05]  /*8970*/  BSYNC.RECONVERGENT B2 ;  /* 0x0000000000027941 */ /* 0x000fea0003800200 */
.L_x_3845:
[----:B------:R-:W-:Y:S02]  /*8980*/  I2FP.F32.U32 R88, R89 ;  /* 0x0000005900587245 */ /* 0x000fe40000201000 */
[----:B------:R-:W-:Y:S02]  /*8990*/  PRMT R89, R59, 0x7632, R89 ;  /* 0x000076323b597816 */ /* 0x000fe40000000059 */
[----:B------:R-:W-:Y:S01]  /*89a0*/  FSEL R75, R75, RZ, P5 ;  /* 0x000000ff4b4b7208 */ /* 0x000fe20002800000 */
[----:B------:R-:W-:Y:S02]  /*89b0*/  FFMA.FTZ R88, R88, R117, 1.1641532182693481445e-10 ;  /* 0x2f00000058587423 */ /* 0x000fe40000010075 */
[----:B------:R-:W-:-:S03]  /*89c0*/  IMAD.U32 R118, R89, 0x10000, RZ ;  /* 0x0001000059767824 */ /* 0x000fc600078e00ff */
[----:B------:R-:W-:Y:S01]  /*89d0*/  FSETP.GTU.FTZ.AND P6, PT, R88, R87, PT ;  /* 0x000000575800720b */ /* 0x000fe20003fdc000 */
[----:B------:R-:W-:-:S03]  /*89e0*/  FMUL.FTZ R118, R118, R115 ;  /* 0x0000007376767220 */ /* 0x000fc60000410000 */
[----:B------:R-:W-:Y:S02]  /*89f0*/  SEL R115, RZ, 0x1, P6 ;  /* 0x00000001ff737807 */ /* 0x000fe40003000000 */
[----:B------:R-:W-:-:S05]  /*8a00*/  FSEL R118, R118, RZ, !P6 ;  /* 0x000000ff76767208 */ /* 0x000fca0007000000 */
[----:B------:R-:W-:-:S04]  /*8a10*/  FADD.FTZ R75, R118, R75 ;  /* 0x0000004b764b7221 */ /* 0x000fc80000010000 */
[----:B------:R-:W-:-:S07]  /*8a20*/  @P1 FADD.FTZ R75, R67, R75 ;  /* 0x0000004b434b1221 */ /* 0x000fce0000010000 */
.L_x_3769:
[----:B------:R-:W-:Y:S02]  /*8a30*/  SEL R119, RZ, 0x1000000, !P5 ;  /* 0x01000000ff777807 */ /* 0x000fe40006800000 */
[----:B------:R-:W-:Y:S02]  /*8a40*/  SEL R117, RZ, 0x10000, !P4 ;  /* 0x00010000ff757807 */ /* 0x000fe40006000000 */
[----:B------:R-:W-:Y:S02]  /*8a50*/  ISETP.NE.AND P5, PT, R90, RZ, PT ;  /* 0x000000ff5a00720c */ /* 0x000fe40003fa5270 */
[----:B------:R-:W-:Y:S02]  /*8a60*/  ISETP.NE.AND P4, PT, R91, RZ, PT ;  /* 0x000000ff5b00720c */ /* 0x000fe40003f85270 */
[----:B------:R-:W-:Y:S01]  /*8a70*/  ISETP.NE.AND P1, PT, R86, RZ, PT ;  /* 0x000000ff5600720c */ /* 0x000fe20003f25270 */
[----:B------:R-:W0:Y:S01]  /*8a80*/  LDC.64 R90, c[0x0][0x3a8] ;  /* 0x0000ea00ff5a7b82 */ /* 0x000e220000000a00 */
[----:B------:R-:W-:-:S02]  /*8a90*/  ISETP.NE.AND P6, PT, R85, RZ, PT ;  /* 0x000000ff5500720c */ /* 0x000fc40003fc5270 */
[----:B------:R-:W-:Y:S02]  /*8aa0*/  SEL R89, RZ, 0x1000000, !P4 ;  /* 0x01000000ff597807 */ /* 0x000fe40006000000 */
[----:B------:R-:W-:Y:S02]  /*8ab0*/  SEL R88, RZ, 0x10000, !P5 ;  /* 0x00010000ff587807 */ /* 0x000fe40006800000 */
[----:B------:R-:W-:Y:S01]  /*8ac0*/  SEL R85, RZ, 0x100, !P6 ;  /* 0x00000100ff557807 */ /* 0x000fe20007000000 */
[----:B------:R-:W1:Y:S01]  /*8ad0*/  LDC.64 R86, c[0x0][0x3b0] ;  /* 0x0000ec00ff567b82 */ /* 0x000e620000000a00 */
[----:B------:R-:W-:Y:S02]  /*8ae0*/  SEL R118, RZ, 0x100, !P3 ;  /* 0x00000100ff767807 */ /* 0x000fe40005800000 */
[----:B------:R-:W-:Y:S02]  /*8af0*/  LOP3.LUT R85, R85, R89, R88, 0xfe, !PT ;  /* 0x0000005955557212 */ /* 0x000fe400078efe58 */
[----:B------:R-:W-:-:S02]  /*8b00*/  LOP3.LUT R118, R118, R119, R117, 0xfe, !PT ;  /* 0x0000007776767212 */ /* 0x000fc400078efe75 */
[----:B------:R-:W-:Y:S02]  /*8b10*/  SEL R89, RZ, 0x1, !P2 ;  /* 0x00000001ff597807 */ /* 0x000fe40005000000 */
[----:B------:R-:W-:Y:S02]  /*8b20*/  SEL R88, RZ, 0x1, !P1 ;  /* 0x00000001ff587807 */ /* 0x000fe40004800000 */
[----:B------:R-:W-:Y:S02]  /*8b30*/  LOP3.LUT R89, R118, R89, RZ, 0xfc, !PT ;  /* 0x0000005976597212 */ /* 0x000fe400078efcff */
[----:B------:R-:W-:Y:S01]  /*8b40*/  LOP3.LUT R88, R85, R88, RZ, 0xfc, !PT ;  /* 0x0000005855587212 */ /* 0x000fe200078efcff */
[----:B0-----:R-:W-:-:S05]  /*8b50*/  IMAD.WIDE.U32 R90, R116, 0x20, R90 ;  /* 0x00000020745a7825 */ /* 0x001fca00078e005a */
[----:B------:R0:W-:Y:S01]  /*8b60*/  STG.E.128 desc[UR8][R90.64], R68 ;  /* 0x000000445a007986 */ /* 0x0001e2000c101d08 */
[----:B-1----:R-:W-:-:S03]  /*8b70*/  IMAD.WIDE.U32 R86, R116, 0x8, R86 ;  /* 0x0000000874567825 */ /* 0x002fc600078e0056 */
[----:B------:R0:W-:Y:S04]  /*8b80*/  STG.E.128 desc[UR8][R90.64+0x10], R72 ;  /* 0x000010485a007986 */ /* 0x0001e8000c101d08 */
        /* <DEDUP_REMOVED lines=22> */
.L_x_3850:
[----:B------:R-:W-:Y:S02]  /*8cf0*/  IMAD.MOV.U32 R122, RZ, RZ, R84 ;  /* 0x000000ffff7a7224 */ /* 0x000fe400078e0054 */
[----:B------:R-:W-:-:S07]  /*8d00*/  VIADD R85, R116, 0x20 ;  /* 0x0000002074557836 */ /* 0x000fce0000000000 */
.L_x_3727:
[----:B------:R-:W-:Y:S05]  /*8d10*/  BSYNC.RECONVERGENT B1 ;  /* 0x0000000000017941 */ /* 0x000fea0003800200 */
.L_x_3726:
[----:B------:R-:W-:Y:S01]  /*8d20*/  ISETP.GE.U32.AND P0, PT, R0, 0x40, PT ;  /* 0x000000400000780c */ /* 0x000fe20003f06070 */
[----:B------:R-:W-:Y:S03]  /*8d30*/  BSSY.RECONVERGENT B1, `(.L_x_3851) ;  /* 0x00007af000017945 */ /* 0x000fe60003800200 */
[----:B------:R-:W-:-:S09]  /*8d40*/  P2R R84, PR, RZ, 0x1 ;  /* 0x00000001ff547803 */ /* 0x000fd20000000000 */
[----:B------:R-:W-:Y:S05]  /*8d50*/  @!P0 BRA `(.L_x_3852) ;  /* 0x0000007800b08947 */ /* 0x000fea0003800000 */
[----:B------:R-:W-:Y:S01]  /*8d60*/  ISETP.NE.U32.AND P0, PT, RZ, UR4, PT ;  /* 0x00000004ff007c0c */ /* 0x000fe2000bf05070 */
[----:B------:R-:W2:Y:S01]  /*8d70*/  LDC.64 R80, c[0x0][0x390] ;  /* 0x0000e400ff507b82 */ /* 0x000ea20000000a00 */
[----:B------:R-:W-:Y:S02]  /*8d80*/  ISETP.NE.U32.AND P1, PT, RZ, UR10, PT ;  /* 0x0000000aff007c0c */ /* 0x000fe4000bf25070 */
[----:B------:R-:W-:Y:S02]  /*8d90*/  ISETP.NE.AND.EX P0, PT, RZ, UR5, PT, P0 ;  /* 0x00000005ff007c0c */ /* 0x000fe4000bf05300 */
[----:B------:R-:W-:-:S11]  /*8da0*/  ISETP.NE.AND.EX P1, PT, RZ, UR11, PT, P1 ;  /* 0x0000000bff007c0c */ /* 0x000fd6000bf25310 */
[----:B------:R-:W3:Y:S08]  /*8db0*/  @P0 LDC.64 R78, c[0x0][0x398] ;  /* 0x0000e600ff4e0b82 */ /* 0x000ef00000000a00 */
[----:B------:R-:W4:Y:S01]  /*8dc0*/  @P1 LDC.64 R76, c[0x0][0x3a0] ;  /* 0x0000e800ff4c1b82 */ /* 0x000f220000000a00 */
[----:B--2---:R-:W-:-:S06]  /*8dd0*/  IMAD.WIDE.U32 R80, R85, 0x10, R80 ;  /* 0x0000001055507825 */ /* 0x004fcc00078e0050 */
[----:B------:R-:W5:Y:S01]  /*8de0*/  LDG.E.128 R80, desc[UR8][R80.64] ;  /* 0x0000000850507981 */ /* 0x000f62000c1e1d00 */
[----:B---3--:R-:W-:-:S05]  /*8df0*/  @P0 IMAD.WIDE.U32 R78, R85, 0x10, R78 ;  /* 0x00000010554e0825 */ /* 0x008fca00078e004e */
[----:B------:R2:W5:Y:S01]  /*8e00*/  @P0 LDG.E.128 R56, desc[UR8][R78.64] ;  /* 0x000000084e380981 */ /* 0x000562000c1e1d00 */
[----:B----4-:R-:W-:-:S05]  /*8e10*/  @P1 IMAD.WIDE.U32 R76, R85, 0x20, R76 ;  /* 0x00000020554c1825 */ /* 0x010fca00078e004c */
[----:B------:R2:W5:Y:S04]  /*8e20*/  @P1 LDG.E.128 R60, desc[UR8][R76.64] ;  /* 0x000000084c3c1981 */ /* 0x000568000c1e1d00 */
[----:B------:R2:W5:Y:S01]  /*8e30*/  @P1 LDG.E.128 R64, desc[UR8][R76.64+0x10] ;  /* 0x000010084c401981 */ /* 0x000562000c1e1d00 */
[----:B------:R-:W-:Y:S05]  /*8e40*/  @!P0 BRA `(.L_x_3853) ;  /* 0x0000004c00b88947 */ /* 0x000fea0003800000 */
[----:B------:R-:W-:Y:S01]  /*8e50*/  ISETP.NE.AND P2, PT, R128, 0x1, PT ;  /* 0x000000018000780c */ /* 0x000fe20003f45270 */
[----:B------:R-:W-:Y:S01]  /*8e60*/  BSSY.RECONVERGENT B2, `(.L_x_3854) ;  /* 0x0000047000027945 */ /* 0x000fe20003800200 */
[----:B--2---:R-:W-:Y:S02]  /*8e70*/  HFMA2 R78, -RZ, RZ, 0, 1.1920928955078125e-07 ;  /* 0x00000002ff4e7431 */ /* 0x004fe400000001ff */
        /* <DEDUP_REMOVED lines=13> */
.L_x_3856:
        /* <DEDUP_REMOVED lines=13> */
.L_x_3858:
[----:B------:R-:W-:Y:S05]  /*9020*/  BSYNC.RECONVERGENT B3 ;  /* 0x0000000000037941 */ /* 0x000fea0003800200 */
.L_x_3857:
[----:B------:R-:W-:Y:S01]  /*9030*/  IMAD.WIDE.U32 R78, R2, -0x326172a9, RZ ;  /* 0xcd9e8d57024e7825 */ /* 0x000fe200078e00ff */
[----:B01----:R-:W-:-:S04]  /*9040*/  LOP3.LUT R88, R107, UR7, R77, 0x96, !PT ;  /* 0x000000076b587c12 */ /* 0x003fc8000f8e964d */
        /* <DEDUP_REMOVED lines=38> */
[----:B------:R-:W-:Y:S01]  /*92b0*/  LOP3.LUT R127, R76, UR32, R87, 0x96, !PT ;  /* 0x000000204c7f7c12 */ /* 0x000fe2000f8e9657 */
[----:B------:R-:W-:-:S07]  /*92c0*/  IMAD.MOV.U32 R76, RZ, RZ, R122 ;  /* 0x000000ffff4c7224 */ /* 0x000fce00078e007a */
.L_x_3855:
[----:B------:R-:W-:Y:S05]  /*92d0*/  BSYNC.RECONVERGENT B2 ;  /* 0x0000000000027941 */ /* 0x000fea0003800200 */
.L_x_3854:
[----:B0-----:R-:W0:Y:S01]  /*92e0*/  LDC R90, c[0x0][0x404] ;  /* 0x00010100ff5a7b82 */ /* 0x001e220000000800 */
[----:B------:R-:W-:Y:S01]  /*92f0*/  ISETP.NE.AND P2, PT, R78, 0x1, PT ;  /* 0x000000014e00780c */ /* 0x000fe20003f45270 */
[----:B------:R-:W-:Y:S01]  /*9300*/  IMAD.MOV.U32 R124, RZ, RZ, 0x2f800000 ;  /* 0x2f800000ff7c7424 */ /* 0x000fe200078e00ff */
[----:B------:R-:W-:Y:S01]  /*9310*/  I2FP.F32.U32 R77, R76 ;  /* 0x0000004c004d7245 */ /* 0x000fe20000201000 */
[C---:B-1---5:R-:W-:Y:S01]  /*9320*/  IMAD.U32 R86, R80.reuse, 0x10000, RZ ;  /* 0x0001000050567824 */ /* 0x062fe200078e00ff */
[----:B------:R-:W-:Y:S01]  /*9330*/  BSSY.RECONVERGENT B2, `(.L_x_3859) ;  /* 0x000004a000027945 */ /* 0x000fe20003800200 */
[----:B------:R-:W-:Y:S01]  /*9340*/  PRMT R80, R80, 0x7632, R80 ;  /* 0x0000763250507816 */ /* 0x000fe20000000050 */
[----:B------:R-:W-:Y:S01]  /*9350*/  IMAD.MOV.U32 R76, RZ, RZ, R126 ;  /* 0x000000ffff4c7224 */ /* 0x000fe200078e007e */
[----:B------:R-:W1:Y:S01]  /*9360*/  LDC R115, c[0x0][0x408] ;  /* 0x00010200ff737b82 */ /* 0x000e620000000800 */
[----:B------:R-:W-:Y:S01]  /*9370*/  FFMA.FTZ R77, R77, R124, 1.1641532182693481445e-10 ;  /* 0x2f0000004d4d7423 */ /* 0x000fe2000001007c */
[----:B------:R-:W-:-:S04]  /*9380*/  MOV R79, 0x2 ;  /* 0x00000002004f7802 */ /* 0x000fc80000000f00 */
[----:B0-----:R-:W-:-:S04]  /*9390*/  FSETP.LE.FTZ.AND P4, PT, R77, R90, PT ;  /* 0x0000005a4d00720b */ /* 0x001fc80003f93000 */
        /* <DEDUP_REMOVED lines=11> */
.L_x_3861:
        /* <DEDUP_REMOVED lines=13> */
.L_x_3863:
[----:B------:R-:W-:Y:S05]  /*9520*/  BSYNC.RECONVERGENT B3 ;  /* 0x0000000000037941 */ /* 0x000fea0003800200 */
.L_x_3862:
        /* <DEDUP_REMOVED lines=42> */
.L_x_3860:
[----:B------:R-:W-:Y:S05]  /*97d0*/  BSYNC.RECONVERGENT B2 ;  /* 0x0000000000027941 */ /* 0x000fea0003800200 */
.L_x_3859:
        /* <DEDUP_REMOVED lines=8> */
[----:B------:R-:W-:Y:S02]  /*9860*/  FSEL R77, R86, RZ, P4 ;  /* 0x000000ff564d7208 */ /* 0x000fe40002000000 */
[----:B------:R-:W-:Y:S02]  /*9870*/  FSEL R76, R76, RZ, !P2 ;  /* 0x000000ff4c4c7208 */ /* 0x000fe40005000000 */
[----:B------:R-:W-:-:S03]  /*9880*/  SEL R108, RZ, 0x1, P2 ;  /* 0x00000001ff6c7807 */ /* 0x000fc60001000000 */
[----:B------:R-:W-:Y:S01]  /*9890*/  FADD.FTZ R76, R76, R77 ;  /* 0x0000004d4c4c7221 */ /* 0x000fe20000010000 */
[----:B------:R-:W-:-:S03]  /*98a0*/  MOV R77, R126 ;  /* 0x0000007e004d7202 */ /* 0x000fc60000000f00 */
        /* <DEDUP_REMOVED lines=10> */
.L_x_3866:
        /* <DEDUP_REMOVED lines=13> */
.L_x_3868:
[----:B------:R-:W-:Y:S05]  /*9a20*/  BSYNC.RECONVERGENT B3 ;  /* 0x0000000000037941 */ /* 0x000fea0003800200 */
.L_x_3867:
        /* <DEDUP_REMOVED lines=42> */
.L_x_3865:
[----:B------:R-:W-:Y:S05]  /*9cd0*/  BSYNC.RECONVERGENT B2 ;  /* 0x0000000000027941 */ /* 0x000fea0003800200 */
.L_x_3864:
[----:B------:R-:W-:Y:S01]  /*9ce0*/  ISETP.NE.AND P2, PT, R88, 0x1, PT ;  /* 0x000000015800780c */ /* 0x000fe20003f45270 */
[----:B------:R-:W-:Y:S01]  /*9cf0*/  BSSY.RECONVERGENT B2, `(.L_x_3869) ;  /* 0x000004a000027945 */ /* 0x000fe20003800200 */
[----:B------:R-:W-:Y:S01]  /*9d00*/  I2FP.F32.U32 R77, R77 ;  /* 0x0000004d004d7245 */ /* 0x000fe20000201000 */
[----:B------:R-:W-:Y:S01]  /*9d10*/  IMAD.MOV.U32 R89, RZ, RZ, 0x2 ;  /* 0x00000002ff597424 */ /* 0x000fe200078e00ff */
[----:B------:R-:W-:Y:S01]  /*9d20*/  SHF.L.U32 R80, R80, 0x10, RZ ;  /* 0x0000001050507819 */ /* 0x000fe200000006ff */
[----:B------:R-:W-:Y:S02]  /*9d30*/  IMAD.MOV.U32 R78, RZ, RZ, R126 ;  /* 0x000000ffff4e7224 */ /* 0x000fe400078e007e */
[----:B------:R-:W-:-:S05]  /*9d40*/  FFMA.FTZ R77, R77, R124, 1.1641532182693481445e-10 ;  /* 0x2f0000004d4d7423 */ /* 0x000fca000001007c */
[----:B------:R-:W-:Y:S01]  /*9d50*/  FSETP.LE.FTZ.AND P4, PT, R77, R90, PT ;  /* 0x0000005a4d00720b */ /* 0x000fe20003f93000 */
[----:B------:R-:W-:-:S03]  /*9d60*/  FMUL.FTZ R77, R80, R115 ;  /* 0x00000073504d7220 */ /* 0x000fc60000410000 */
        /* <DEDUP_REMOVED lines=10> */
.L_x_3871:
        /* <DEDUP_REMOVED lines=13> */
.L_x_3873:
[----:B------:R-:W-:Y:S05]  /*9ee0*/  BSYNC.RECONVERGENT B3 ;  /* 0x0000000000037941 */ /* 0x000fea0003800200 */
.L_x_3872:
        /* <DEDUP_REMOVED lines=42> */
.L_x_3870:
[----:B------:R-:W-:Y:S05]  /*a190*/  BSYNC.RECONVERGENT B2 ;  /* 0x0000000000027941 */ /* 0x000fea0003800200 */
.L_x_3869:
        /* <DEDUP_REMOVED lines=24> */
.L_x_3876:
        /* <DEDUP_REMOVED lines=13> */
.L_x_3878:
[----:B------:R-:W-:Y:S05]  /*a3f0*/  BSYNC.RECONVERGENT B3 ;  /* 0x0000000000037941 */ /* 0x000fea0003800200 */
.L_x_3877:
        /* <DEDUP_REMOVED lines=42> */
.L_x_3875:
[----:B------:R-:W-:Y:S05]  /*a6a0*/  BSYNC.RECONVERGENT B2 ;  /* 0x0000000000027941 */ /* 0x000fea0003800200 */
.L_x_3874:
[----:B------:R-:W-:Y:S01]  /*a6b0*/  ISETP.NE.AND P2, PT, R78, 0x1, PT ;  /* 0x000000014e00780c */ /* 0x000fe20003f45270 */
[C---:B------:R-:W-:Y:S01]  /*a6c0*/  IMAD.U32 R112, R81.reuse, 0x10000, RZ ;  /* 0x0001000051707824 */ /* 0x040fe200078e00ff */
[----:B------:R-:W-:Y:S01]  /*a6d0*/  I2FP.F32.U32 R79, R79 ;  /* 0x0000004f004f7245 */ /* 0x000fe20000201000 */
[----:B------:R-:W-:Y:S01]  /*a6e0*/  BSSY.RECONVERGENT B2, `(.L_x_3879) ;  /* 0x0000049000027945 */ /* 0x000fe20003800200 */
[----:B------:R-:W-:Y:S01]  /*a6f0*/  PRMT R91, R81, 0x7632, R91 ;  /* 0x00007632515b7816 */ /* 0x000fe2000000005b */
[----:B------:R-:W-:Y:S02]  /*a700*/  IMAD.MOV.U32 R80, RZ, RZ, 0x2 ;  /* 0x00000002ff507424 */ /* 0x000fe400078e00ff */
[----:B------:R-:W-:Y:S01]  /*a710*/  FMUL.FTZ R112, R112, R115 ;  /* 0x0000007370707220 */ /* 0x000fe20000410000 */
[----:B------:R-:W-:-:S05]  /*a720*/  FFMA.FTZ R79, R79, R124, 1.1641532182693481445e-10 ;  /* 0x2f0000004f4f7423 */ /* 0x000fca000001007c */
[----:B------:R-:W-:Y:S02]  /*a730*/  FSETP.LE.FTZ.AND P4, PT, R79, R90, PT ;  /* 0x0000005a4f00720b */ /* 0x000fe40003f93000 */
[----:B------:R-:W-:Y:S02]  /*a740*/  MOV R79, R126 ;  /* 0x0000007e004f7202 */ /* 0x000fe40000000f00 */
        /* <DEDUP_REMOVED lines=10> */
.L_x_3881:
        /* <DEDUP_REMOVED lines=13> */
.L_x_3883:
[----:B------:R-:W-:Y:S05]  /*a8c0*/  BSYNC.RECONVERGENT B3 ;  /* 0x0000000000037941 */ /* 0x000fea0003800200 */
.L_x_3882:
        /* <DEDUP_REMOVED lines=42> */
.L_x_3880:
[----:B------:R-:W-:Y:S05]  /*ab70*/  BSYNC.RECONVERGENT B2 ;  /* 0x0000000000027941 */ /* 0x000fea0003800200 */
.L_x_3879:
[----:B------:R-:W-:Y:S01]  /*ab80*/  I2FP.F32.U32 R79, R79 ;  /* 0x0000004f004f7245 */ /* 0x000fe20000201000 */
[----:B------:R-:W-:Y:S01]  /*ab90*/  BSSY.RECONVERGENT B2, `(.L_x_3884) ;  /* 0x000004e000027945 */ /* 0x000fe20003800200 */
[----:B------:R-:W-:Y:S01]  /*aba0*/  SHF.L.U32 R78, R57, 0x10, RZ ;  /* 0x00000010394e7819 */ /* 0x000fe200000006ff */
[----:B------:R-:W-:Y:S02]  /*abb0*/  IMAD.MOV.U32 R88, RZ, RZ, 0x2 ;  /* 0x00000002ff587424 */ /* 0x000fe400078e00ff */
[----:B------:R-:W-:Y:S02]  /*abc0*/  FFMA.FTZ R79, R79, R124, 1.1641532182693481445e-10 ;  /* 0x2f0000004f4f7423 */ /* 0x000fe4000001007c */
[----:B------:R-:W-:-:S03]  /*abd0*/  FMUL.FTZ R78, R78, R115 ;  /* 0x000000734e4e7220 */ /* 0x000fc60000410000 */
[----:B------:R-:W-:Y:S02]  /*abe0*/  FSETP.GTU.FTZ.AND P2, PT, R79, R90, PT ;  /* 0x0000005a4f00720b */ /* 0x000fe40003f5c000 */
[----:B------:R-:W-:Y:S02]  /*abf0*/  FSEL R79, R112, RZ, P4 ;  /* 0x000000ff704f7208 */ /* 0x000fe40002000000 */
        /* <DEDUP_REMOVED lines=15> */
.L_x_3886:
        /* <DEDUP_REMOVED lines=13> */
.L_x_3888:
[----:B------:R-:W-:Y:S05]  /*adc0*/  BSYNC.RECONVERGENT B3 ;  /* 0x0000000000037941 */ /* 0x000fea0003800200 */
.L_x_3887:
        /* <DEDUP_REMOVED lines=42> */
.L_x_3885:
[----:B------:R-:W-:Y:S05]  /*b070*/  BSYNC.RECONVERGENT B2 ;  /* 0x0000000000027941 */ /* 0x000fea0003800200 */
.L_x_3884:
[----:B------:R-:W-:Y:S01]  /*b080*/  ISETP.NE.AND P2, PT, R88, 0x1, PT ;  /* 0x000000015800780c */ /* 0x000fe20003f45270 */
[----:B------:R-:W-:Y:S01]  /*b090*/  IMAD.U32 R80, R91, 0x10000, RZ ;  /* 0x000100005b507824 */ /* 0x000fe200078e00ff */
[----:B------:R-:W-:Y:S01]  /*b0a0*/  I2FP.F32.U32 R79, R79 ;  /* 0x0000004f004f7245 */ /* 0x000fe20000201000 */
[----:B------:R-:W-:Y:S01]  /*b0b0*/  BSSY.RECONVERGENT B2, `(.L_x_3889) ;  /* 0x0000048000027945 */ /* 0x000fe20003800200 */
[----:B------:R-:W-:Y:S02]  /*b0c0*/  HFMA2 R89, -RZ, RZ, 0, 1.1920928955078125e-07 ;  /* 0x00000002ff597431 */ /* 0x000fe400000001ff */
        /* <DEDUP_REMOVED lines=14> */
.L_x_3891:
        /* <DEDUP_REMOVED lines=13> */
.L_x_3893:
[----:B------:R-:W-:Y:S05]  /*b280*/  BSYNC.RECONVERGENT B3 ;  /* 0x0000000000037941 */ /* 0x000fea0003800200 */
.L_x_3892:
        /* <DEDUP_REMOVED lines=42> */
.L_x_3890:
[----:B------:R-:W-:Y:S05]  /*b530*/  BSYNC.RECONVERGENT B2 ;  /* 0x0000000000027941 */ /* 0x000fea0003800200 */
.L_x_3889:
[----:B------:R-:W-:Y:S01]  /*b540*/  I2FP.F32.U32 R81, R81 ;  /* 0x0000005100517245 */ /* 0x000fe20000201000 */
[----:B------:R-:W-:Y:S01]  /*b550*/  BSSY.RECONVERGENT B2, `(.L_x_3894) ;  /* 0x000004f000027945 */ /* 0x000fe20003800200 */
[----:B------:R-:W-:Y:S02]  /*b560*/  PRMT R80, R57, 0x7632, R80 ;  /* 0x0000763239507816 */ /* 0x000fe40000000050 */
[----:B------:R-:W-:Y:S01]  /*b570*/  FSEL R79, R79, RZ, P4 ;  /* 0x000000ff4f4f7208 */ /* 0x000fe20002000000 */
[----:B------:R-:W-:Y:S02]  /*b580*/  FFMA.FTZ R81, R81, R124, 1.1641532182693481445e-10 ;  /* 0x2f00000051517423 */ /* 0x000fe4000001007c */
[----:B------:R-:W-:-:S03]  /*b590*/  IMAD.U32 R80, R80, 0x10000, RZ ;  /* 0x0001000050507824 */ /* 0x000fc600078e00ff */
[----:B------:R-:W-:Y:S01]  /*b5a0*/  FSETP.GTU.FTZ.AND P2, PT, R81, R90, PT ;  /* 0x0000005a5100720b */ /* 0x000fe20003f5c000 */
[----:B------:R-:W-:Y:S01]  /*b5b0*/  FMUL.FTZ R80, R80, R115 ;  /* 0x0000007350507220 */ /* 0x000fe20000410000 */
[----:B------:R-:W-:Y:S02]  /*b5c0*/  MOV R81, R126 ;  /* 0x0000007e00517202 */ /* 0x000fe40000000f00 */
        /* <DEDUP_REMOVED lines=15> */
.L_x_3896:
        /* <DEDUP_REMOVED lines=13> */
.L_x_3898:
[----:B------:R-:W-:Y:S05]  /*b790*/  BSYNC.RECONVERGENT B3 ;  /* 0x0000000000037941 */ /* 0x000fea0003800200 */
.L_x_3897:
        /* <DEDUP_REMOVED lines=42> */
.L_x_3895:
[----:B------:R-:W-:Y:S05]  /*ba40*/  BSYNC.RECONVERGENT B2 ;  /* 0x0000000000027941 */ /* 0x000fea0003800200 */
.L_x_3894:
        /* <DEDUP_REMOVED lines=19> */
.L_x_3901:
        /* <DEDUP_REMOVED lines=13> */
.L_x_3903:
[----:B------:R-:W-:Y:S05]  /*bc50*/  BSYNC.RECONVERGENT B3 ;  /* 0x0000000000037941 */ /* 0x000fea0003800200 */
.L_x_3902:
        /* <DEDUP_REMOVED lines=42> */
.L_x_3900:
[----:B------:R-:W-:Y:S05]  /*bf00*/  BSYNC.RECONVERGENT B2 ;  /* 0x0000000000027941 */ /* 0x000fea0003800200 */
.L_x_3899:
[----:B------:R-:W-:Y:S01]  /*bf10*/  I2FP.F32.U32 R81, R88 ;  /* 0x0000005800517245 */ /* 0x000fe20000201000 */
[----:B------:R-:W-:Y:S01]  /*bf20*/  IMAD.U32 R80, R58, 0x10000, RZ ;  /* 0x000100003a507824 */ /* 0x000fe200078e00ff */
[----:B------:R-:W-:Y:S01]  /*bf30*/  BSSY.RECONVERGENT B2, `(.L_x_3904) ;  /* 0x000004d000027945 */ /* 0x000fe20003800200 */
[----:B------:R-:W-:Y:S02]  /*bf40*/  HFMA2 R88, -RZ, RZ, 0, 1.1920928955078125e-07 ;  /* 0x00000002ff587431 */ /* 0x000fe400000001ff */
[----:B------:R-:W-:Y:S01]  /*bf50*/  FFMA.FTZ R81, R81, R124, 1.1641532182693481445e-10 ;  /* 0x2f00000051517423 */ /* 0x000fe2000001007c */
[----:B------:R-:W-:-:S04]  /*bf60*/  FMUL.FTZ R80, R80, R115 ;  /* 0x0000007350507220 */ /* 0x000fc80000410000 */
        /* <DEDUP_REMOVED lines=17> */
.L_x_3906:
        /* <DEDUP_REMOVED lines=13> */
.L_x_3908:
[----:B------:R-:W-:Y:S05]  /*c150*/  BSYNC.RECONVERGENT B3 ;  /* 0x0000000000037941 */ /* 0x000fea0003800200 */
.L_x_3907:
        /* <DEDUP_REMOVED lines=42> */
.L_x_3905:
[----:B------:R-:W-:Y:S05]  /*c400*/  BSYNC.RECONVERGENT B2 ;  /* 0x0000000000027941 */ /* 0x000fea0003800200 */
.L_x_3904:
[----:B------:R-:W-:Y:S01]  /*c410*/  ISETP.NE.AND P4, PT, R88, 0x1, PT ;  /* 0x000000015800780c */ /* 0x000fe20003f85270 */
[----:B------:R-:W-:Y:S01]  /*c420*/  IMAD.U32 R82, R82, 0x10000, RZ ;  /* 0x0001000052527824 */ /* 0x000fe200078e00ff */
[----:B------:R-:W-:Y:S01]  /*c430*/  I2FP.F32.U32 R81, R81 ;  /* 0x0000005100517245 */ /* 0x000fe20000201000 */
[----:B------:R-:W-:Y:S01]  /*c440*/  BSSY.RECONVERGENT B2, `(.L_x_3909) ;  /* 0x0000047000027945 */ /* 0x000fe20003800200 */
[----:B------:R-:W-:Y:S01]  /*c450*/  IMAD.MOV.U32 R114, RZ, RZ, 0x2 ;  /* 0x00000002ff727424 */ /* 0x000fe200078e00ff */
[----:B------:R-:W-:Y:S02]  /*c460*/  MOV R113, R126 ;  /* 0x0000007e00717202 */ /* 0x000fe40000000f00 */
        /* <DEDUP_REMOVED lines=12> */
.L_x_3911:
        /* <DEDUP_REMOVED lines=13> */
.L_x_3913:
[----:B------:R-:W-:Y:S05]  /*c600*/  BSYNC.RECONVERGENT B3 ;  /* 0x0000000000037941 */ /* 0x000fea0003800200 */
.L_x_3912:
        /* <DEDUP_REMOVED lines=42> */
.L_x_3910:
[----:B------:R-:W-:Y:S05]  /*c8b0*/  BSYNC.RECONVERGENT B2 ;  /* 0x0000000000027941 */ /* 0x000fea0003800200 */
.L_x_3909:
[----:B------:R-:W-:Y:S01]  /*c8c0*/  I2FP.F32.U32 R89, R113 ;  /* 0x0000007100597245 */ /* 0x000fe20000201000 */
[----:B------:R-:W-:Y:S01]  /*c8d0*/  BSSY.RECONVERGENT B2, `(.L_x_3914) ;  /* 0x000004f000027945 */ /* 0x000fe20003800200 */
[----:B------:R-:W-:Y:S01]  /*c8e0*/  PRMT R82, R58, 0x7632, R82 ;  /* 0x000076323a527816 */ /* 0x000fe20000000052 */
[----:B------:R-:W-:Y:S01]  /*c8f0*/  IMAD.MOV.U32 R88, RZ, RZ, 0x2 ;  /* 0x00000002ff587424 */ /* 0x000fe200078e00ff */
[----:B------:R-:W-:Y:S01]  /*c900*/  FSEL R81, R81, RZ, P3 ;  /* 0x000000ff51517208 */ /* 0x000fe20001800000 */
[----:B------:R-:W-:Y:S01]  /*c910*/  FFMA.FTZ R89, R89, R124, 1.1641532182693481445e-10 ;  /* 0x2f00000059597423 */ /* 0x000fe2000001007c */
[----:B------:R-:W-:-:S04]  /*c920*/  SHF.L.U32 R82, R82, 0x10, RZ ;  /* 0x0000001052527819 */ /* 0x000fc800000006ff */
[----:B------:R-:W-:Y:S01]  /*c930*/  FSETP.GTU.FTZ.AND P4, PT, R89, R90, PT ;  /* 0x0000005a5900720b */ /* 0x000fe20003f9c000 */
[----:B------:R-:W-:-:S03]  /*c940*/  FMUL.FTZ R82, R82, R115 ;  /* 0x0000007352527220 */ /* 0x000fc60000410000 */
[----:B------:R-:W-:Y:S02]  /*c950*/  SEL R113, RZ, 0x1, P4 ;  /* 0x00000001ff717807 */ /* 0x000fe40002000000 */
[----:B------:R-:W-:Y:S02]  /*c960*/  FSEL R82, R82, RZ, !P4 ;  /* 0x000000ff52527208 */ /* 0x000fe40006000000 */
[----:B------:R-:W-:-:S03]  /*c970*/  ISETP.NE.AND P4, PT, R114, 0x1, PT ;  /* 0x000000017200780c */ /* 0x000fc60003f85270 */
[----:B------:R-:W-:Y:S01]  /*c980*/  FADD.FTZ R81, R82, R81 ;  /* 0x0000005152517221 */ /* 0x000fe20000010000 */
[----:B------:R-:W-:-:S03]  /*c990*/  IMAD.MOV.U32 R82, RZ, RZ, R126 ;  /* 0x000000ffff527224 */ /* 0x000fc600078e007e */
        /* <DEDUP_REMOVED lines=10> */
.L_x_3916:
        /* <DEDUP_REMOVED lines=13> */
.L_x_3918:
[----:B------:R-:W-:Y:S05]  /*cb10*/  BSYNC.RECONVERGENT B3 ;  /* 0x0000000000037941 */ /* 0x000fea0003800200 */
.L_x_3917:
        /* <DEDUP_REMOVED lines=42> */
.L_x_3915:
[----:B------:R-:W-:Y:S05]  /*cdc0*/  BSYNC.RECONVERGENT B2 ;  /* 0x0000000000027941 */ /* 0x000fea0003800200 */
.L_x_3914:
        /* <DEDUP_REMOVED lines=19> */
.L_x_3921:
        /* <DEDUP_REMOVED lines=13> */
.L_x_3923:
[----:B------:R-:W-:Y:S05]  /*cfd0*/  BSYNC.RECONVERGENT B3 ;  /* 0x0000000000037941 */ /* 0x000fea0003800200 */
.L_x_3922:
        /* <DEDUP_REMOVED lines=42> */
.L_x_3920:
[----:B------:R-:W-:Y:S05]  /*d280*/  BSYNC.RECONVERGENT B2 ;  /* 0x0000000000027941 */ /* 0x000fea0003800200 */
.L_x_3919:
        /* <DEDUP_REMOVED lines=24> */
.L_x_3926:
        /* <DEDUP_REMOVED lines=13> */
.L_x_3928:
[----:B------:R-:W-:Y:S05]  /*d4e0*/  BSYNC.RECONVERGENT B3 ;  /* 0x0000000000037941 */ /* 0x000fea0003800200 */
.L_x_3927:
        /* <DEDUP_REMOVED lines=42> */
.L_x_3925:
[----:B------:R-:W-:Y:S05]  /*d790*/  BSYNC.RECONVERGENT B2 ;  /* 0x0000000000027941 */ /* 0x000fea0003800200 */
.L_x_3924:
[----:B------:R-:W-:Y:S01]  /*d7a0*/  ISETP.NE.AND P6, PT, R119, 0x1, PT ;  /* 0x000000017700780c */ /* 0x000fe20003fc5270 */
[----:B------:R-:W-:Y:S01]  /*d7b0*/  BSSY.RECONVERGENT B2, `(.L_x_3929) ;  /* 0x000004b000027945 */ /* 0x000fe20003800200 */
[----:B------:R-:W-:Y:S01]  /*d7c0*/  I2FP.F32.U32 R83, R89 ;  /* 0x0000005900537245 */ /* 0x000fe20000201000 */
[----:B------:R-:W-:Y:S01]  /*d7d0*/  IMAD.MOV.U32 R118, RZ, RZ, R126 ;  /* 0x000000ffff767224 */ /* 0x000fe200078e007e */
[----:B------:R-:W-:Y:S01]  /*d7e0*/  SHF.L.U32 R88, R128, 0x10, RZ ;  /* 0x0000001080587819 */ /* 0x000fe200000006ff */
[----:B------:R-:W-:Y:S02]  /*d7f0*/  IMAD.MOV.U32 R128, RZ, RZ, 0x2 ;  /* 0x00000002ff807424 */ /* 0x000fe400078e00ff */
        /* <DEDUP_REMOVED lines=12> */
.L_x_3931:
        /* <DEDUP_REMOVED lines=15> */
.L_x_3933:
[----:B------:R-:W-:Y:S05]  /*d9b0*/  BSYNC.RECONVERGENT B3 ;  /* 0x0000000000037941 */ /* 0x000fea0003800200 */
.L_x_3932:
        /* <DEDUP_REMOVED lines=42> */
.L_x_3930:
[----:B------:R-:W-:Y:S05]  /*dc60*/  BSYNC.RECONVERGENT B2 ;  /* 0x0000000000027941 */ /* 0x000fea0003800200 */
.L_x_3929:
        /* <DEDUP_REMOVED lines=10> */
[----:B------:R-:W-:Y:S01]  /*dd10*/  @P1 FADD.FTZ R83, R67, R83 ;  /* 0x0000005343531221 */ /* 0x000fe20000010000 */
[----:B------:R-:W-:Y:S06]  /*dd20*/  BRA `(.L_x_3934) ;  /* 0x0000002800087947 */ /* 0x000fec0003800000 */
.L_x_3853:
        /* <DEDUP_REMOVED lines=16> */
.L_x_3937:
[----:B------:R-:W-:Y:S01]  /*de30*/  IADD3 R5, PT, PT, R5, 0x1, RZ ;  /* 0x0000000105057810 */ /* 0x000fe20007ffe0ff */
[----:B------:R-:W-:Y:S03]  /*de40*/  BSSY.RECONVERGENT B3, `(.L_x_3938) ;  /* 0x000000c000037945 */ /* 0x000fe60003800200 */
[C---:B------:R-:W-:Y:S01]  /*de50*/  ISETP.NE.AND P2, PT, R5.reuse, RZ, PT ;  /* 0x000000ff0500720c */ /* 0x040fe20003f45270 */
[----:B01----:R-:W-:-:S12]  /*de60*/  IMAD.WIDE.U32 R86, R5, -0x2daee0ad, RZ ;  /* 0xd2511f5305567825 */ /* 0x003fd800078e00ff */
        /* <DEDUP_REMOVED lines=9> */
.L_x_3939:
[----:B------:R-:W-:Y:S05]  /*df00*/  BSYNC.RECONVERGENT B3 ;  /* 0x0000000000037941 */ /* 0x000fea0003800200 */
.L_x_3938:
        /* <DEDUP_REMOVED lines=42> */
.L_x_3936:
[----:B------:R-:W-:Y:S05]  /*e1b0*/  BSYNC.RECONVERGENT B2 ;  /* 0x0000000000027941 */ /* 0x000fea0003800200 */
.L_x_3935:
[----:B0-----:R-:W0:Y:S01]  /*e1c0*/  LDC R90, c[0x0][0x404] ;  /* 0x00010100ff5a7b82 */ /* 0x001e220000000800 */
[----:B------:R-:W-:Y:S01]  /*e1d0*/  ISETP.NE.AND P2, PT, R78, 0x1, PT ;  /* 0x000000014e00780c */ /* 0x000fe20003f45270 */
[----:B------:R-:W-:Y:S01]  /*e1e0*/  IMAD.MOV.U32 R119, RZ, RZ, 0x2f800000 ;  /* 0x2f800000ff777424 */ /* 0x000fe200078e00ff */
[----:B------:R-:W-:Y:S01]  /*e1f0*/  I2FP.F32.U32 R76, R76 ;  /* 0x0000004c004c7245 */ /* 0x000fe20000201000 */
[----:B------:R-:W-:Y:S01]  /*e200*/  BSSY.RECONVERGENT B2, `(.L_x_3940) ;  /* 0x0000049000027945 */ /* 0x000fe20003800200 */
[C---:B-----5:R-:W-:Y:S01]  /*e210*/  IMAD.U32 R118, R80.reuse, 0x10000, RZ ;  /* 0x0001000050767824 */ /* 0x060fe200078e00ff */
[----:B------:R-:W-:Y:S02]  /*e220*/  PRMT R80, R80, 0x7632, R80 ;  /* 0x0000763250507816 */ /* 0x000fe40000000050 */
[----:B------:R-:W-:Y:S01]  /*e230*/  FFMA.FTZ R77, R76, R119, 1.1641532182693481445e-10 ;  /* 0x2f0000004c4d7423 */ /* 0x000fe20000010077 */
[----:B------:R-:W-:-:S04]  /*e240*/  MOV R79, 0x2 ;  /* 0x00000002004f7802 */ /* 0x000fc80000000f00 */
[----:B0-----:R-:W-:Y:S01]  /*e250*/  FSETP.LE.FTZ.AND P3, PT, R77, R90, PT ;  /* 0x0000005a4d00720b */ /* 0x001fe20003f73000 */
[----:B------:R-:W-:-:S03]  /*e260*/  IMAD.MOV.U32 R77, RZ, RZ, R126 ;  /* 0x000000ffff4d7224 */ /* 0x000fc600078e007e */
[----:B-1----:R-:W-:Y:S01]  /*e270*/  P2R R87, PR, RZ, 0x8 ;  /* 0x00000008ff577803 */ /* 0x002fe20000000000 */
        /* <DEDUP_REMOVED lines=9> */
.L_x_3942:
        /* <DEDUP_REMOVED lines=13> */
.L_x_3944:
[----:B------:R-:W-:Y:S05]  /*e3e0*/  BSYNC.RECONVERGENT B3 ;  /* 0x0000000000037941 */ /* 0x000fea0003800200 */
.L_x_3943:
        /* <DEDUP_REMOVED lines=42> */
.L_x_3941:
[----:B------:R-:W-:Y:S05]  /*e690*/  BSYNC.RECONVERGENT B2 ;  /* 0x0000000000027941 */ /* 0x000fea0003800200 */
.L_x_3940:
[----:B------:R-:W-:Y:S01]  /*e6a0*/  ISETP.NE.AND P2, PT, R79, 0x1, PT ;  /* 0x000000014f00780c */ /* 0x000fe20003f45270 */
[----:B------:R-:W-:Y:S01]  /*e6b0*/  BSSY.RECONVERGENT B2, `(.L_x_3945) ;  /* 0x0000049000027945 */ /* 0x000fe20003800200 */
[----:B------:R-:W-:Y:S01]  /*e6c0*/  I2FP.F32.U32 R76, R77 ;  /* 0x0000004d004c7245 */ /* 0x000fe20000201000 */
[----:B------:R-:W-:Y:S02]  /*e6d0*/  IMAD.U32 R121, R80, 0x10000, RZ ;  /* 0x0001000050797824 */ /* 0x000fe400078e00ff */
[----:B------:R-:W-:Y:S02]  /*e6e0*/  IMAD.MOV.U32 R78, RZ, RZ, 0x2 ;  /* 0x00000002ff4e7424 */ /* 0x000fe400078e00ff */
        /* <DEDUP_REMOVED lines=13> */
.L_x_3947:
        /* <DEDUP_REMOVED lines=13> */
.L_x_3949:
[----:B------:R-:W-:Y:S05]  /*e890*/  BSYNC.RECONVERGENT B3 ;  /* 0x0000000000037941 */ /* 0x000fea0003800200 */
.L_x_3948:
        /* <DEDUP_REMOVED lines=42> */
.L_x_3946:
[----:B------:R-:W-:Y:S05]  /*eb40*/  BSYNC.RECONVERGENT B2 ;  /* 0x0000000000027941 */ /* 0x000fea0003800200 */
.L_x_3945:
[----:B------:R-:W-:Y:S01]  /*eb50*/  ISETP.NE.AND P2, PT, R78, 0x1, PT ;  /* 0x000000014e00780c */ /* 0x000fe20003f45270 */
[----:B------:R-:W-:Y:S01]  /*eb60*/  BSSY.RECONVERGENT B2, `(.L_x_3950) ;  /* 0x000004a000027945 */ /* 0x000fe20003800200 */
[----:B------:R-:W-:Y:S01]  /*eb70*/  I2FP.F32.U32 R76, R77 ;  /* 0x0000004d004c7245 */ /* 0x000fe20000201000 */
[----:B------:R-:W-:Y:S01]  /*eb80*/  IMAD.MOV.U32 R79, RZ, RZ, 0x2 ;  /* 0x00000002ff4f7424 */ /* 0x000fe200078e00ff */
[C---:B------:R-:W-:Y:S02]  /*eb90*/  SHF.L.U32 R120, R81.reuse, 0x10, RZ ;  /* 0x0000001051787819 */ /* 0x040fe400000006ff */
[----:B------:R-:W-:Y:S01]  /*eba0*/  PRMT R123, R81, 0x7632, R123 ;  /* 0x00007632517b7816 */ /* 0x000fe2000000007b */
[----:B------:R-:W-:-:S05]  /*ebb0*/  FFMA.FTZ R77, R76, R119, 1.1641532182693481445e-10 ;  /* 0x2f0000004c4d7423 */ /* 0x000fca0000010077 */
        /* <DEDUP_REMOVED lines=12> */
.L_x_3952:
        /* <DEDUP_REMOVED lines=13> */
.L_x_3954:
[----:B------:R-:W-:Y:S05]  /*ed50*/  BSYNC.RECONVERGENT B3 ;  /* 0x0000000000037941 */ /* 0x000fea0003800200 */
.L_x_3953:
        /* <DEDUP_REMOVED lines=42> */
.L_x_3951:
[----:B------:R-:W-:Y:S05]  /*f000*/  BSYNC.RECONVERGENT B2 ;  /* 0x0000000000027941 */ /* 0x000fea0003800200 */
.L_x_3950:
[----:B------:R-:W-:Y:S01]  /*f010*/  ISETP.NE.AND P2, PT, R79, 0x1, PT ;  /* 0x000000014f00780c */ /* 0x000fe20003f45270 */
[----:B------:R-:W-:Y:S01]  /*f020*/  BSSY.RECONVERGENT B2, `(.L_x_3955) ;  /* 0x000004a000027945 */ /* 0x000fe20003800200 */
[----:B------:R-:W-:Y:S01]  /*f030*/  I2FP.F32.U32 R76, R77 ;  /* 0x0000004d004c7245 */ /* 0x000fe20000201000 */
[----:B------:R-:W-:Y:S02]  /*f040*/  HFMA2 R78, -RZ, RZ, 0, 1.1920928955078125e-07 ;  /* 0x00000002ff4e7431 */ /* 0x000fe400000001ff */
[----:B------:R-:W-:Y:S02]  /*f050*/  IMAD.U32 R123, R123, 0x10000, RZ ;  /* 0x000100007b7b7824 */ /* 0x000fe400078e00ff */
        /* <DEDUP_REMOVED lines=13> */
.L_x_3957:
        /* <DEDUP_REMOVED lines=13> */
.L_x_3959:
[----:B------:R-:W-:Y:S05]  /*f200*/  BSYNC.RECONVERGENT B3 ;  /* 0x0000000000037941 */ /* 0x000fea0003800200 */
.L_x_3958:
        /* <DEDUP_REMOVED lines=43> */
.L_x_3956:
[----:B------:R-:W-:Y:S05]  /*f4c0*/  BSYNC.RECONVERGENT B2 ;  /* 0x0000000000027941 */ /* 0x000fea0003800200 */
.L_x_3955:
        /* <DEDUP_REMOVED lines=18> */
.L_x_3962:
        /* <DEDUP_REMOVED lines=13> */
.L_x_3964:
[----:B------:R-:W-:Y:S05]  /*f6c0*/  BSYNC.RECONVERGENT B3 ;  /* 0x0000000000037941 */ /* 0x000fea0003800200 */
.L_x_3963:
        /* <DEDUP_REMOVED lines=43> */
.L_x_3961:
[----:B------:R-:W-:Y:S05]  /*f980*/  BSYNC.RECONVERGENT B2 ;  /* 0x0000000000027941 */ /* 0x000fea0003800200 */
.L_x_3960:
        /* <DEDUP_REMOVED lines=17> */
.L_x_3967:
        /* <DEDUP_REMOVED lines=13> */
.L_x_3969:
[----:B------:R-:W-:Y:S05]  /*fb70*/  BSYNC.RECONVERGENT B3 ;  /* 0x0000000000037941 */ /* 0x000fea0003800200 */
.L_x_3968:
        /* <DEDUP_REMOVED lines=43> */
.L_x_3966:
[----:B------:R-:W-:Y:S05]  /*fe30*/  BSYNC.RECONVERGENT B2 ;  /* 0x0000000000027941 */ /* 0x000fea0003800200 */
.L_x_3965:
        /* <DEDUP_REMOVED lines=18> */
.L_x_3972:
        /* <DEDUP_REMOVED lines=13> */
.L_x_3974:
[----:B------:R-:W-:Y:S05]  /*10030*/  BSYNC.RECONVERGENT B3 ;  /* 0x0000000000037941 */ /* 0x000fea0003800200 */
.L_x_3973:
        /* <DEDUP_REMOVED lines=43> */
.L_x_3971:
[----:B------:R-:W-:Y:S05]  /*102f0*/  BSYNC.RECONVERGENT B2 ;  /* 0x0000000000027941 */ /* 0x000fea0003800200 */
.L_x_3970:
[----:B------:R-:W-:Y:S01]  /*10300*/  I2FP.F32.U32 R76, R76 ;  /* 0x0000004c004c7245 */ /* 0x000fe20000201000 */
[----:B------:R-:W-:Y:S01]  /*10310*/  FMUL.FTZ R118, R118, UR12 ;  /* 0x0000000c76767c20 */ /* 0x000fe20008410000 */
[----:B------:R-:W-:Y:S01]  /*10320*/  P2R R77, PR, RZ, 0x2 ;  /* 0x00000002ff4d7803 */ /* 0x000fe20000000000 */
[----:B------:R-:W-:Y:S01]  /*10330*/  FMUL.FTZ R123, R123, UR12 ;  /* 0x0000000c7b7b7c20 */ /* 0x000fe20008410000 */
[----:B------:R-:W-:Y:S01]  /*10340*/  ISETP.NE.AND P1, PT, R87, RZ, PT ;  /* 0x000000ff5700720c */ /* 0x000fe20003f25270 */
[----:B------:R-:W-:Y:S01]  /*10350*/  FFMA.FTZ R119, R76, R119, 1.1641532182693481445e-10 ;  /* 0x2f0000004c777423 */ /* 0x000fe20000010077 */
[----:B------:R-:W-:Y:S01]  /*10360*/  ISETP.NE.AND P5, PT, R91, RZ, PT ;  /* 0x000000ff5b00720c */ /* 0x000fe20003fa5270 */
[----:B------:R-:W-:Y:S01]  /*10370*/  IMAD.U32 R88, R88, 0x10000, RZ ;  /* 0x0001000058587824 */ /* 0x000fe200078e00ff */
[----:B------:R-:W-:Y:S01]  /*10380*/  FSEL R76, R118, RZ, P1 ;  /* 0x000000ff764c7208 */ /* 0x000fe20000800000 */
[----:B------:R-:W-:Y:S01]  /*10390*/  FMUL.FTZ R121, R121, UR12 ;  /* 0x0000000c79797c20 */ /* 0x000fe20008410000 */
[----:B------:R-:W-:Y:S01]  /*103a0*/  ISETP.NE.AND P1, PT, R77, RZ, PT ;  /* 0x000000ff4d00720c */ /* 0x000fe20003f25270 */
[----:B------:R-:W-:Y:S01]  /*103b0*/  FMUL.FTZ R89, R89, UR12 ;  /* 0x0000000c59597c20 */ /* 0x000fe20008410000 */
[----:B------:R-:W-:Y:S01]  /*103c0*/  P2R R78, PR, RZ, 0x1 ;  /* 0x00000001ff4e7803 */ /* 0x000fe20000000000 */
[----:B------:R-:W-:Y:S01]  /*103d0*/  FMUL.FTZ R124, R124, UR12 ;  /* 0x0000000c7c7c7c20 */ /* 0x000fe20008410000 */
[----:B------:R-:W-:Y:S01]  /*103e0*/  ISETP.NE.AND P0, PT, R86, RZ, PT ;  /* 0x000000ff5600720c */ /* 0x000fe20003f05270 */
[----:B------:R-:W-:Y:S01]  /*103f0*/  FMUL.FTZ R122, R122, UR12 ;  /* 0x0000000c7a7a7c20 */ /* 0x000fe20008410000 */
[----:B------:R-:W-:Y:S01]  /*10400*/  FMUL.FTZ R120, R120, UR12 ;  /* 0x0000000c78787c20 */ /* 0x000fe20008410000 */
[----:B------:R-:W-:Y:S01]  /*10410*/  FMUL.FTZ R88, R88, UR12 ;  /* 0x0000000c58587c20 */ /* 0x000fe20008410000 */
[----:B------:R-:W-:-:S02]  /*10420*/  FSEL R79, R123, RZ, P5 ;  /* 0x000000ff7b4f7208 */ /* 0x000fc40002800000 */
[----:B------:R-:W-:Y:S02]  /*10430*/  ISETP.NE.AND P6, PT, R117, RZ, PT ;  /* 0x000000ff7500720c */ /* 0x000fe40003fc5270 */
[----:B------:R-:W-:Y:S01]  /*10440*/  FSETP.GTU.FTZ.AND P5, PT, R119, R90, PT ;  /* 0x0000005a7700720b */ /* 0x000fe20003fbc000 */
[----:B------:R-:W-:Y:S01]  /*10450*/  @P1 FADD.FTZ R76, R60, R76 ;  /* 0x0000004c3c4c1221 */ /* 0x000fe20000010000 */
[----:B------:R-:W-:Y:S01]  /*10460*/  FSEL R77, R121, RZ, P0 ;  /* 0x000000ff794d7208 */ /* 0x000fe20000000000 */
[----:B------:R-:W-:Y:S01]  /*10470*/  @P1 FADD.FTZ R79, R63, R79 ;  /* 0x0000004f3f4f1221 */ /* 0x000fe20000010000 */
[----:B------:R-:W-:Y:S02]  /*10480*/  ISETP.NE.AND P0, PT, R78, RZ, PT ;  /* 0x000000ff4e00720c */ /* 0x000fe40003f05270 */
[----:B------:R-:W-:Y:S01]  /*10490*/  FSEL R82, R89, RZ, P4 ;  /* 0x000000ff59527208 */ /* 0x000fe20002000000 */
[----:B------:R-:W-:Y:S01]  /*104a0*/  @P1 FADD.FTZ R77, R61, R77 ;  /* 0x0000004d3d4d1221 */ /* 0x000fe20000010000 */
[----:B------:R-:W-:-:S02]  /*104b0*/  FSEL R81, R124, RZ, P3 ;  /* 0x000000ff7c517208 */ /* 0x000fc40001800000 */
[----:B------:R-:W-:Y:S01]  /*104c0*/  FSEL R78, R120, RZ, P6 ;  /* 0x000000ff784e7208 */ /* 0x000fe20003000000 */
[----:B------:R-:W-:Y:S01]  /*104d0*/  @P1 FADD.FTZ R82, R66, R82 ;  /* 0x0000005242521221 */ /* 0x000fe20000010000 */
[----:B------:R-:W-:Y:S01]  /*104e0*/  FSEL R80, R122, RZ, P2 ;  /* 0x000000ff7a507208 */ /* 0x000fe20001000000 */
[----:B------:R-:W-:Y:S01]  /*104f0*/  @P1 FADD.FTZ R81, R65, R81 ;  /* 0x0000005141511221 */ /* 0x000fe20000010000 */
[----:B------:R-:W-:Y:S01]  /*10500*/  FSEL R83, R88, RZ, !P5 ;  /* 0x000000ff58537208 */ /* 0x000fe20006800000 */
[----:B------:R-:W-:Y:S01]  /*10510*/  @P1 FADD.FTZ R78, R62, R78 ;  /* 0x0000004e3e4e1221 */ /* 0x000fe20000010000 */
[----:B------:R-:W-:Y:S01]  /*10520*/  PLOP3.LUT P5, PT, P5, PT, PT, 0x8, 0x80 ;  /* 0x000000000080781c */ /* 0x000fe20002fae170 */
[----:B------:R-:W-:Y:S02]  /*10530*/  @P1 FADD.FTZ R80, R64, R80 ;  /* 0x0000005040501221 */ /* 0x000fe40000010000 */
[----:B------:R-:W-:-:S10]  /*10540*/  @P1 FADD.FTZ R83, R67, R83 ;  /* 0x0000005343531221 */ /* 0x000fd40000010000 */
.L_x_3934:
[----:B------:R-:W-:Y:S02]  /*10550*/  SEL R119, RZ, 0x10000, !P4 ;  /* 0x00010000ff777807 */ /* 0x000fe40006000000 */
[----:B------:R-:W-:Y:S02]  /*10560*/  ISETP.NE.AND P4, PT, R91, RZ, PT ;  /* 0x000000ff5b00720c */ /* 0x000fe40003f85270 */
[----:B------:R-:W-:Y:S01]  /*10570*/  ISETP.NE.AND P6, PT, R86, RZ, PT ;  /* 0x000000ff5600720c */ /* 0x000fe20003fc5270 */
[----:B------:R-:W0:Y:S01]  /*10580*/  LDC.64 R90, c[0x0][0x3a8] ;  /* 0x0000ea00ff5a7b82 */ /* 0x000e220000000a00 */
[----:B------:R-:W-:Y:S02]  /*10590*/  ISETP.NE.AND P1, PT, R87, RZ, PT ;  /* 0x000000ff5700720c */ /* 0x000fe40003f25270 */
[----:B------:R-:W-:Y:S02]  /*105a0*/  SEL R120, RZ, 0x1000000, !P5 ;  /* 0x01000000ff787807 */ /* 0x000fe40006800000 */
[----:B------:R-:W-:-:S02]  /*105b0*/  ISETP.NE.AND P5, PT, R117, RZ, PT ;  /* 0x000000ff7500720c */ /* 0x000fc40003fa5270 */
[----:B------:R-:W-:Y:S01]  /*105c0*/  SEL R117, RZ, 0x1000000, !P4 ;  /* 0x01000000ff757807 */ /* 0x000fe20006000000 */
[----:B------:R-:W1:Y:S01]  /*105d0*/  LDC.64 R86, c[0x0][0x3b0] ;  /* 0x0000ec00ff567b82 */ /* 0x000e620000000a00 */
[----:B------:R-:W-:Y:S02]  /*105e0*/  SEL R89, RZ, 0x10000, !P5 ;  /* 0x00010000ff597807 */ /* 0x000fe40006800000 */
[----:B------:R-:W-:Y:S02]  /*105f0*/  SEL R88, RZ, 0x100, !P6 ;  /* 0x00000100ff587807 */ /* 0x000fe40007000000 */
[----:B------:R-:W-:Y:S02]  /*10600*/  SEL R118, RZ, 0x100, !P3 ;  /* 0x00000100ff767807 */ /* 0x000fe40005800000 */
[----:B------:R-:W-:Y:S02]  /*10610*/  LOP3.LUT R88, R88, R117, R89, 0xfe, !PT ;  /* 0x0000007558587212 */ /* 0x000fe400078efe59 */
[----:B------:R-:W-:-:S02]  /*10620*/  LOP3.LUT R118, R118, R120, R119, 0xfe, !PT ;  /* 0x0000007876767212 */ /* 0x000fc400078efe77 */
[----:B------:R-:W-:Y:S02]  /*10630*/  SEL R89, RZ, 0x1, !P2 ;  /* 0x00000001ff597807 */ /* 0x000fe40005000000 */
[----:B------:R-:W-:Y:S02]  /*10640*/  SEL R117, RZ, 0x1, !P1 ;  /* 0x00000001ff757807 */ /* 0x000fe40004800000 */
[----:B------:R-:W-:Y:S01]  /*10650*/  LOP3.LUT R89, R118, R89, RZ, 0xfc, !PT ;  /* 0x0000005976597212 */ /* 0x000fe200078efcff */
[C---:B0-----:R-:W-:Y:S01]  /*10660*/  IMAD.WIDE.U32 R90, R85.reuse, 0x20, R90 ;  /* 0x00000020555a7825 */ /* 0x041fe200078e005a */
[----:B------:R-:W-:Y:S02]  /*10670*/  LOP3.LUT R88, R88, R117, RZ, 0xfc, !PT ;  /* 0x0000007558587212 */ /* 0x000fe400078efcff */
[----:B------:R-:W-:Y:S02]  /*10680*/  MOV R122, R84 ;  /* 0x00000054007a7202 */ /* 0x000fe40000000f00 */
[----:B------:R2:W-:Y:S01]  /*10690*/  STG.E.128 desc[UR8][R90.64], R76 ;  /* 0x0000004c5a007986 */ /* 0x0005e2000c101d08 */
[----:B-1----:R-:W-:-:S03]  /*106a0*/  IMAD.WIDE.U32 R86, R85, 0x8, R86 ;  /* 0x0000000855567825 */ /* 0x002fc600078e0056 */
[----:B------:R2:W-:Y:S04]  /*106b0*/  STG.E.128 desc[UR8][R90.64+0x10], R80 ;  /* 0x000010505a007986 */ /* 0x0005e8000c101d08 */
        /* <DEDUP_REMOVED lines=22> */
.L_x_3852:
[----:B------:R-:W-:Y:S05]  /*10820*/  BSYNC.RECONVERGENT B1 ;  /* 0x0000000000017941 */ /* 0x000fea0003800200 */
.L_x_3851:
[----:B------:R-:W-:Y:S01]  /*10830*/  FADD.FTZ R84, RZ, R68 ;  /* 0x00000044ff547221 */ /* 0x000fe20000010000 */
        /* <DEDUP_REMOVED lines=13> */
[----:B0123--:R-:W-:-:S04]  /*10910*/  FADD.FTZ R87, R77, R84 ;  /* 0x000000544d577221 */ /* 0x00ffc80000010000 */
        /* <DEDUP_REMOVED lines=61> */
.L_x_3992:
[----:B-1----:R-:W-:Y:S01]  /*10cf0*/  FADD.FTZ R117, R90, R91 ;  /* 0x0000005b5a757221 */ /* 0x002fe20000010000 */
[----:B0-----:R-:W-:Y:S01]  /*10d00*/  FMUL.FTZ R90, R89, R89 ;  /* 0x00000059595a7220 */ /* 0x001fe20000410000 */
[----:B------:R-:W-:Y:S01]  /*10d10*/  ISETP.NE.AND P1, PT, RZ, UR13, PT ;  /* 0x0000000dff007c0c */ /* 0x000fe2000bf25270 */
[----:B------:R-:W0:Y:S01]  /*10d20*/  @!P2 LDC.64 R86, c[0x0][0x3c0] ;  /* 0x0000f000ff56ab82 */ /* 0x000e220000000a00 */
[----:B------:R-:W-:Y:S01]  /*10d30*/  FFMA.FTZ R88, R117, R88, UR14 ;  /* 0x0000000e75587e23 */ /* 0x000fe20008010058 */
[----:B------:R-:W-:Y:S01]  /*10d40*/  BSSY.RECONVERGENT B1, `(.L_x_3976) ;  /* 0x000005a000017945 */ /* 0x000fe20003800200 */
[----:B------:R-:W-:Y:S02]  /*10d50*/  FSEL R91, R90, RZ, P1 ;  /* 0x000000ff5a5b7208 */ /* 0x000fe40000800000 */
[----:B------:R-:W-:-:S03]  /*10d60*/  FSEL R123, R89, RZ, !P1 ;  /* 0x000000ff597b7208 */ /* 0x000fc60004800000 */
[----:B------:R-:W1:Y:S01]  /*10d70*/  @!P2 LDC.64 R84, c[0x0][0x3c8] ;  /* 0x0000f200ff54ab82 */ /* 0x000e620000000a00 */
[----:B------:R-:W-:-:S04]  /*10d80*/  FADD.FTZ R88, R88, R91 ;  /* 0x0000005b58587221 */ /* 0x000fc80000010000 */
        /* <DEDUP_REMOVED lines=14> */
[----:B------:R-:W-:-:S02]  /*10e70*/  IMAD.U32 R85, R39, 0x10000, RZ ;  /* 0x0001000027557824 */ /* 0x000fc400078e00ff */
[----:B------:R-:W-:Y:S01]  /*10e80*/  FFMA.FTZ R84, R91, R86, R88 ;  /* 0x000000565b547223 */ /* 0x000fe20000010058 */
[----:B------:R-:W-:Y:S02]  /*10e90*/  IMAD.U32 R89, R93, 0x10000, RZ ;  /* 0x000100005d597824 */ /* 0x000fe400078e00ff */
[----:B------:R-:W-:Y:S01]  /*10ea0*/  FADD.FTZ R86, R72, -R123 ;  /* 0x8000007b48567221 */ /* 0x000fe20000010000 */
[----:B------:R-:W-:Y:S01]  /*10eb0*/  FFMA.FTZ R91, R91, R90, R85 ;  /* 0x0000005a5b5b7223 */ /* 0x000fe20000010055 */
[----:B------:R-:W-:Y:S02]  /*10ec0*/  IMAD.U32 R85, R26, 0x10000, RZ ;  /* 0x000100001a557824 */ /* 0x000fe400078e00ff */
[----:B------:R-:W-:Y:S01]  /*10ed0*/  FFMA.FTZ R87, R120, R87, R89 ;  /* 0x0000005778577223 */ /* 0x000fe20000010059 */
[----:B------:R-:W-:Y:S01]  /*10ee0*/  IMAD.U32 R89, R34, 0x10000, RZ ;  /* 0x0001000022597824 */ /* 0x000fe200078e00ff */
[----:B------:R-:W-:Y:S01]  /*10ef0*/  SHF.L.U32 R119, R30, 0x10, RZ ;  /* 0x000000101e777819 */ /* 0x000fe200000006ff */
[----:B------:R-:W-:Y:S01]  /*10f00*/  FADD.FTZ R88, R73, -R123 ;  /* 0x8000007b49587221 */ /* 0x000fe20000010000 */
[----:B------:R-:W-:Y:S01]  /*10f10*/  FMUL.FTZ R90, R117, R86 ;  /* 0x00000056755a7220 */ /* 0x000fe20000410000 */
[----:B------:R-:W-:Y:S01]  /*10f20*/  IMAD.U32 R118, R38, 0x10000, RZ ;  /* 0x0001000026767824 */ /* 0x000fe200078e00ff */
[----:B------:R-:W-:Y:S01]  /*10f30*/  SHF.L.U32 R133, R23, 0x10, RZ ;  /* 0x0000001017857819 */ /* 0x000fe200000006ff */
[----:B------:R-:W-:Y:S01]  /*10f40*/  IMAD.U32 R131, R92, 0x10000, RZ ;  /* 0x000100005c837824 */ /* 0x000fe200078e00ff */
[----:B------:R-:W-:Y:S01]  /*10f50*/  SHF.L.U32 R129, R97, 0x10, RZ ;  /* 0x0000001061817819 */ /* 0x000fe200000006ff */
[----:B------:R-:W-:-:S02]  /*10f60*/  IMAD.U32 R121, R98, 0x10000, RZ ;  /* 0x0001000062797824 */ /* 0x000fc400078e00ff */
[----:B------:R-:W-:Y:S01]  /*10f70*/  FMUL.FTZ R130, R117, R88 ;  /* 0x0000005875827220 */ /* 0x000fe20000410000 */
[C---:B------:R-:W-:Y:S01]  /*10f80*/  FFMA.FTZ R86, R90.reuse, R85, R89 ;  /* 0x000000555a567223 */ /* 0x040fe20000010059 */
        /* <DEDUP_REMOVED lines=8> */
[----:B------:R-:W-:-:S02]  /*11010*/  IMAD.U32 R119, R29, 0x10000, RZ ;  /* 0x000100001d777824 */ /* 0x000fc400078e00ff */
[----:B------:R-:W-:Y:S01]  /*11020*/  FMUL.FTZ R118, R117, R118 ;  /* 0x0000007675767220 */ /* 0x000fe20000410000 */
[----:B------:R-:W-:Y:S02]  /*11030*/  IMAD.U32 R129, R101, 0x10000, RZ ;  /* 0x0001000065817824 */ /* 0x000fe400078e00ff */
[----:B------:R-:W-:Y:S01]  /*11040*/  FMUL.FTZ R138, R117, R124 ;  /* 0x0000007c758a7220 */ /* 0x000fe20000410000 */
[----:B------:R-:W-:Y:S02]  /*11050*/  IMAD.U32 R89, R33, 0x10000, RZ ;  /* 0x0001000021597824 */ /* 0x000fe400078e00ff */
[----:B------:R-:W-:Y:S01]  /*11060*/  FFMA.FTZ R137, R118, R119, R120 ;  /* 0x0000007776897223 */ /* 0x000fe20000010078 */
[----:B------:R-:W-:Y:S02]  /*11070*/  IMAD.U32 R131, R96, 0x10000, RZ ;  /* 0x0001000060837824 */ /* 0x000fe400078e00ff */
[----:B------:R-:W-:Y:S01]  /*11080*/  FFMA.FTZ R139, R138, R121, R129 ;  /* 0x000000798a8b7223 */ /* 0x000fe20000010081 */
[----:B------:R-:W-:Y:S01]  /*11090*/  FFMA.FTZ R136, R118, R85, R89 ;  /* 0x0000005576887223 */ /* 0x000fe20000010059 */
[----:B------:R-:W0:Y:S01]  /*110a0*/  LDC.64 R120, c[0x0][0x428] ;  /* 0x00010a00ff787b82 */ /* 0x000e220000000a00 */
[----:B------:R-:W-:-:S02]  /*110b0*/  IMAD.U32 R133, R95, 0x10000, RZ ;  /* 0x000100005f857824 */ /* 0x000fc400078e00ff */
[--C-:B------:R-:W-:Y:S01]  /*110c0*/  FADD.FTZ R124, R68, -R123.reuse ;  /* 0x8000007b447c7221 */ /* 0x100fe20000010000 */
[----:B------:R-:W-:Y:S01]  /*110d0*/  FADD.FTZ R132, R69, -R123 ;  /* 0x8000007b45847221 */ /* 0x000fe20000010000 */
[----:B------:R-:W-:Y:S01]  /*110e0*/  SHF.L.U32 R89, R32, 0x10, RZ ;  /* 0x0000001020597819 */ /* 0x000fe200000006ff */
[----:B------:R-:W-:Y:S01]  /*110f0*/  FFMA.FTZ R147, R130, R131, R133 ;  /* 0x0000008382937223 */ /* 0x000fe20000010085 */
[----:B------:R-:W-:Y:S01]  /*11100*/  IMAD.U32 R85, R24, 0x10000, RZ ;  /* 0x0001000018557824 */ /* 0x000fe200078e00ff */
[----:B------:R-:W-:Y:S01]  /*11110*/  SHF.L.U32 R131, R106, 0x10, RZ ;  /* 0x000000106a837819 */ /* 0x000fe200000006ff */
[----:B------:R-:W1:Y:S01]  /*11120*/  LDC.64 R118, c[0x0][0x430] ;  /* 0x00010c00ff767b82 */ /* 0x000e620000000a00 */
[----:B------:R-:W-:Y:S02]  /*11130*/  IMAD.U32 R129, R28, 0x10000, RZ ;  /* 0x000100001c817824 */ /* 0x000fe400078e00ff */
[----:B------:R-:W-:Y:S01]  /*11140*/  FMUL.FTZ R124, R117, R124 ;  /* 0x0000007c757c7220 */ /* 0x000fe20000410000 */
[----:B------:R-:W-:Y:S01]  /*11150*/  IMAD.U32 R130, R36, 0x10000, RZ ;  /* 0x0001000024827824 */ /* 0x000fe200078e00ff */
[----:B------:R-:W-:Y:S01]  /*11160*/  SHF.L.U32 R141, R100, 0x10, RZ ;  /* 0x00000010648d7819 */ /* 0x000fe200000006ff */
[----:B------:R-:W-:Y:S01]  /*11170*/  IMAD.U32 R133, R105, 0x10000, RZ ;  /* 0x0001000069857824 */ /* 0x000fe200078e00ff */
[----:B------:R-:W-:Y:S01]  /*11180*/  SHF.L.U32 R134, R103, 0x10, RZ ;  /* 0x0000001067867819 */ /* 0x000fe200000006ff */
[----:B------:R-:W-:Y:S01]  /*11190*/  FMUL.FTZ R132, R117, R132 ;  /* 0x0000008475847220 */ /* 0x000fe20000410000 */
[----:B------:R-:W-:-:S02]  /*111a0*/  IMAD.U32 R143, R99, 0x10000, RZ ;  /* 0x00010000638f7824 */ /* 0x000fc400078e00ff */
[----:B------:R-:W-:Y:S01]  /*111b0*/  FFMA.FTZ R89, R124, R85, R89 ;  /* 0x000000557c597223 */ /* 0x000fe20000010059 */
[----:B------:R-:W-:Y:S02]  /*111c0*/  IMAD.U32 R135, R104, 0x10000, RZ ;  /* 0x0001000068877824 */ /* 0x000fe400078e00ff */
[----:B------:R-:W-:Y:S01]  /*111d0*/  FFMA.FTZ R129, R124, R129, R130 ;  /* 0x000000817c817223 */ /* 0x000fe20000010082 */
[----:B------:R-:W-:Y:S01]  /*111e0*/  FFMA.FTZ R124, R132, R131, R133 ;  /* 0x00000083847c7223 */ /* 0x000fe20000010085 */
[----:B------:R-:W-:Y:S01]  /*111f0*/  FFMA.FTZ R138, R138, R141, R143 ;  /* 0x0000008d8a8a7223 */ /* 0x000fe2000001008f */
[----:B------:R-:W-:Y:S01]  /*11200*/  FFMA.FTZ R134, R132, R135, R134 ;  /* 0x0000008784867223 */ /* 0x000fe20000010086 */
[----:B------:R-:W-:Y:S01]  /*11210*/  F2FP.BF16.F32.PACK_AB R87, R87, R84 ;  /* 0x000000545757723e */ /* 0x000fe200000010ff */
[----:B0-----:R-:W-:Y:S01]  /*11220*/  IMAD.WIDE.U32 R120, R116, 0x10, R120 ;  /* 0x0000001074787825 */ /* 0x001fe200078e0078 */
[----:B------:R-:W-:Y:S02]  /*11230*/  F2FP.BF16.F32.PACK_AB R86, R145, R86 ;  /* 0x000000569156723e */ /* 0x000fe400000010ff */
[----:B------:R-:W-:-:S02]  /*11240*/  F2FP.BF16.F32.PACK_AB R85, R139, R136 ;  /* 0x000000888b55723e */ /* 0x000fc400000010ff */
[----:B------:R-:W-:Y:S02]  /*11250*/  F2FP.BF16.F32.PACK_AB R84, R124, R89 ;  /* 0x000000597c54723e */ /* 0x000fe400000010ff */
[----:B------:R-:W-:Y:S01]  /*11260*/  F2FP.BF16.F32.PACK_AB R91, R88, R91 ;  /* 0x0000005b585b723e */ /* 0x000fe200000010ff */
[----:B-1----:R-:W-:Y:S01]  /*11270*/  IMAD.WIDE.U32 R118, R116, 0x10, R118 ;  /* 0x0000001074767825 */ /* 0x002fe200078e0076 */
[----:B------:R-:W-:Y:S01]  /*11280*/  F2FP.BF16.F32.PACK_AB R90, R147, R90 ;  /* 0x0000005a935a723e */ /* 0x000fe200000010ff */
[----:B------:R1:W-:Y:S01]  /*11290*/  STG.E.128 desc[UR8][R120.64], R84 ;  /* 0x0000005478007986 */ /* 0x0003e2000c101d08 */
[----:B------:R-:W-:Y:S01]  /*112a0*/  F2FP.BF16.F32.PACK_AB R89, R138, R137 ;  /* 0x000000898a59723e */ /* 0x000fe200000010ff */
[----:B------:R-:W-:Y:S01]  /*112b0*/  VIADD R116, R116, 0x20 ;  /* 0x0000002074747836 */ /* 0x000fe20000000000 */
[----:B------:R-:W-:-:S05]  /*112c0*/  F2FP.BF16.F32.PACK_AB R88, R134, R129 ;  /* 0x000000818658723e */ /* 0x000fca00000010ff */
[----:B------:R1:W-:Y:S02]  /*112d0*/  STG.E.128 desc[UR8][R118.64], R88 ;  /* 0x0000005876007986 */ /* 0x0003e4000c101d08 */
.L_x_3977:
[----:B------:R-:W-:Y:S05]  /*112e0*/  BSYNC.RECONVERGENT B1 ;  /* 0x0000000000017941 */ /* 0x000fea0003800200 */
.L_x_3976:
[----:B------:R-:W-:Y:S01]  /*112f0*/  ISETP.GE.U32.AND P1, PT, R0, 0x40, PT ;  /* 0x000000400000780c */ /* 0x000fe20003f26070 */
[----:B------:R-:W-:-:S12]  /*11300*/  BSSY.RECONVERGENT B1, `(.L_x_3978) ;  /* 0x0000050000017945 */ /* 0x000fd80003800200 */
[----:B------:R-:W-:Y:S05]  /*11310*/  @!P1 BRA `(.L_x_3979) ;  /* 0x0000000400389947 */ /* 0x000fea0003800000 */
[--C-:B01----:R-:W-:Y:S01]  /*11320*/  FADD.FTZ R84, R76, -R123.reuse ;  /* 0x8000007b4c547221 */ /* 0x103fe20000010000 */
[--C-:B------:R-:W-:Y:S01]  /*11330*/  FADD.FTZ R90, R79, -R123.reuse ;  /* 0x8000007b4f5a7221 */ /* 0x100fe20000010000 */
[--C-:B------:R-:W-:Y:S01]  /*11340*/  FADD.FTZ R118, R80, -R123.reuse ;  /* 0x8000007b50767221 */ /* 0x100fe20000010000 */
[----:B------:R-:W-:Y:S01]  /*11350*/  SHF.L.U32 R85, R48, 0x10, RZ ;  /* 0x0000001030557819 */ /* 0x000fe200000006ff */
[--C-:B------:R-:W-:Y:S01]  /*11360*/  FADD.FTZ R86, R77, -R123.reuse ;  /* 0x8000007b4d567221 */ /* 0x100fe20000010000 */
[----:B------:R-:W-:Y:S01]  /*11370*/  FADD.FTZ R120, R81, -R123 ;  /* 0x8000007b51787221 */ /* 0x000fe20000010000 */
[----:B------:R-:W-:Y:S02]  /*11380*/  IMAD.U32 R87, R40, 0x10000, RZ ;  /* 0x0001000028577824 */ /* 0x000fe400078e00ff */
[C---:B------:R-:W-:Y:S01]  /*11390*/  FMUL.FTZ R84, R117.reuse, R84 ;  /* 0x0000005475547220 */ /* 0x040fe20000410000 */
[C---:B------:R-:W-:Y:S01]  /*113a0*/  FMUL.FTZ R131, R117.reuse, R90 ;  /* 0x0000005a75837220 */ /* 0x040fe20000410000 */
[C---:B------:R-:W-:Y:S01]  /*113b0*/  FMUL.FTZ R133, R117.reuse, R118 ;  /* 0x0000007675857220 */ /* 0x040fe20000410000 */
[----:B------:R-:W-:Y:S01]  /*113c0*/  SHF.L.U32 R90, R22, 0x10, RZ ;  /* 0x00000010165a7819 */ /* 0x000fe200000006ff */
[C---:B------:R-:W-:Y:S01]  /*113d0*/  FMUL.FTZ R121, R117.reuse, R86 ;  /* 0x0000005675797220 */ /* 0x040fe20000410000 */
[----:B------:R-:W-:Y:S01]  /*113e0*/  FMUL.FTZ R89, R117, R120 ;  /* 0x0000007875597220 */ /* 0x000fe20000410000 */
[----:B------:R-:W-:Y:S01]  /*113f0*/  FFMA.FTZ R87, R84, R87, R85 ;  /* 0x0000005754577223 */ /* 0x000fe20000010055 */
[----:B------:R-:W-:Y:S01]  /*11400*/  IMAD.U32 R118, R21, 0x10000, RZ ;  /* 0x0001000015767824 */ /* 0x000fe200078e00ff */
[----:B------:R-:W-:Y:S01]  /*11410*/  SHF.L.U32 R119, R19, 0x10, RZ ;  /* 0x0000001013777819 */ /* 0x000fe200000006ff */
[----:B------:R-:W-:Y:S01]  /*11420*/  FADD.FTZ R88, R78, -R123 ;  /* 0x8000007b4e587221 */ /* 0x000fe20000010000 */
[----:B------:R-:W-:-:S02]  /*11430*/  IMAD.U32 R85, R44, 0x10000, RZ ;  /* 0x000100002c557824 */ /* 0x000fc400078e00ff */
[--C-:B------:R-:W-:Y:S01]  /*11440*/  FADD.FTZ R124, R82, -R123.reuse ;  /* 0x8000007b527c7221 */ /* 0x100fe20000010000 */
[----:B------:R-:W-:Y:S02]  /*11450*/  IMAD.U32 R120, R20, 0x10000, RZ ;  /* 0x0001000014787824 */ /* 0x000fe400078e00ff */
[----:B------:R-:W-:Y:S01]  /*11460*/  FADD.FTZ R130, R83, -R123 ;  /* 0x8000007b53827221 */ /* 0x000fe20000010000 */
[----:B------:R-:W-:Y:S02]  /*11470*/  IMAD.U32 R91, R52, 0x10000, RZ ;  /* 0x00010000345b7824 */ /* 0x000fe400078e00ff */
[----:B------:R-:W-:Y:S01]  /*11480*/  FFMA.FTZ R90, R121, R90, R118 ;  /* 0x0000005a795a7223 */ /* 0x000fe20000010076 */
[----:B------:R-:W-:Y:S01]  /*11490*/  FMUL.FTZ R123, R117, R88 ;  /* 0x00000058757b7220 */ /* 0x000fe20000410000 */
[----:B------:R-:W-:Y:S01]  /*114a0*/  FFMA.FTZ R121, R121, R120, R119 ;  /* 0x0000007879797223 */ /* 0x000fe20000010077 */
[----:B------:R-:W-:Y:S01]  /*114b0*/  FFMA.FTZ R88, R84, R85, R91 ;  /* 0x0000005554587223 */ /* 0x000fe2000001005b */
[----:B------:R-:W0:Y:S01]  /*114c0*/  LDC.64 R118, c[0x0][0x428] ;  /* 0x00010a00ff767b82 */ /* 0x000e220000000a00 */
[C---:B------:R-:W-:Y:S01]  /*114d0*/  FMUL.FTZ R86, R117.reuse, R124 ;  /* 0x0000007c75567220 */ /* 0x040fe20000410000 */
[----:B------:R-:W-:Y:S01]  /*114e0*/  FMUL.FTZ R117, R117, R130 ;  /* 0x0000008275757220 */ /* 0x000fe20000410000 */
[----:B------:R-:W-:Y:S01]  /*114f0*/  IMAD.U32 R124, R41, 0x10000, RZ ;  /* 0x00010000297c7824 */ /* 0x000fe200078e00ff */
[----:B------:R-:W-:Y:S01]  /*11500*/  SHF.L.U32 R132, R45, 0x10, RZ ;  /* 0x000000102d847819 */ /* 0x000fe200000006ff */
[----:B------:R-:W-:Y:S01]  /*11510*/  IMAD.U32 R130, R49, 0x10000, RZ ;  /* 0x0001000031827824 */ /* 0x000fe200078e00ff */
[----:B------:R-:W-:Y:S01]  /*11520*/  SHF.L.U32 R134, R42, 0x10, RZ ;  /* 0x000000102a867819 */ /* 0x000fe200000006ff */
[----:B------:R-:W-:Y:S01]  /*11530*/  IMAD.U32 R129, R53, 0x10000, RZ ;  /* 0x0001000035817824 */ /* 0x000fe200078e00ff */
[----:B------:R-:W1:Y:S01]  /*11540*/  LDC.64 R84, c[0x0][0x430] ;  /* 0x00010c00ff547b82 */ /* 0x000e620000000a00 */
[----:B------:R-:W-:Y:S01]  /*11550*/  FFMA.FTZ R91, R123, R124, R130 ;  /* 0x0000007c7b5b7223 */ /* 0x000fe20000010082 */
[----:B------:R-:W-:Y:S01]  /*11560*/  SHF.L.U32 R130, R17, 0x10, RZ ;  /* 0x0000001011827819 */ /* 0x000fe200000006ff */
[----:B------:R-:W-:Y:S01]  /*11570*/  FFMA.FTZ R120, R123, R132, R129 ;  /* 0x000000847b787223 */ /* 0x000fe20000010081 */
[----:B------:R-:W-:Y:S01]  /*11580*/  SHF.L.U32 R138, R46, 0x10, RZ ;  /* 0x000000102e8a7819 */ /* 0x000fe200000006ff */
[----:B------:R-:W-:Y:S01]  /*11590*/  IMAD.U32 R124, R18, 0x10000, RZ ;  /* 0x00010000127c7824 */ /* 0x000fe200078e00ff */
[----:B------:R-:W-:Y:S01]  /*115a0*/  SHF.L.U32 R140, R14, 0x10, RZ ;  /* 0x000000100e8c7819 */ /* 0x000fe200000006ff */
[----:B------:R-:W-:Y:S01]  /*115b0*/  IMAD.U32 R132, R16, 0x10000, RZ ;  /* 0x0001000010847824 */ /* 0x000fe200078e00ff */
[----:B------:R-:W-:Y:S01]  /*115c0*/  SHF.L.U32 R137, R47, 0x10, RZ ;  /* 0x000000102f897819 */ /* 0x000fe200000006ff */
[----:B------:R-:W-:-:S02]  /*115d0*/  IMAD.U32 R123, R15, 0x10000, RZ ;  /* 0x000100000f7b7824 */ /* 0x000fc400078e00ff */
[C---:B------:R-:W-:Y:S01]  /*115e0*/  FFMA.FTZ R124, R131.reuse, R124, R130 ;  /* 0x0000007c837c7223 */ /* 0x040fe20000010082 */
[----:B------:R-:W-:Y:S01]  /*115f0*/  IMAD.U32 R136, R50, 0x10000, RZ ;  /* 0x0001000032887824 */ /* 0x000fe200078e00ff */
[----:B------:R-:W-:Y:S01]  /*11600*/  SHF.L.U32 R130, R12, 0x10, RZ ;  /* 0x000000100c827819 */ /* 0x000fe200000006ff */
[----:B------:R-:W-:Y:S02]  /*11610*/  IMAD.U32 R129, R54, 0x10000, RZ ;  /* 0x0001000036817824 */ /* 0x000fe400078e00ff */
[----:B------:R-:W-:Y:S01]  /*11620*/  FFMA.FTZ R123, R131, R132, R123 ;  /* 0x00000084837b7223 */ /* 0x000fe2000001007b */
[----:B------:R-:W-:Y:S02]  /*11630*/  IMAD.U32 R142, R13, 0x10000, RZ ;  /* 0x000100000d8e7824 */ /* 0x000fe400078e00ff */
[C---:B------:R-:W-:Y:S01]  /*11640*/  FFMA.FTZ R134, R133.reuse, R134, R136 ;  /* 0x0000008685867223 */ /* 0x040fe20000010088 */
[----:B------:R-:W-:Y:S01]  /*11650*/  FFMA.FTZ R129, R133, R138, R129 ;  /* 0x0000008a85817223 */ /* 0x000fe20000010081 */
[----:B------:R-:W-:Y:S01]  /*11660*/  SHF.L.U32 R133, R43, 0x10, RZ ;  /* 0x000000102b857819 */ /* 0x000fe200000006ff */
[----:B------:R-:W-:Y:S01]  /*11670*/  FFMA.FTZ R131, R89, R140, R142 ;  /* 0x0000008c59837223 */ /* 0x000fe2000001008e */
[----:B------:R-:W-:Y:S01]  /*11680*/  SHF.L.U32 R138, R10, 0x10, RZ ;  /* 0x000000100a8a7819 */ /* 0x000fe200000006ff */
[----:B------:R-:W-:Y:S01]  /*11690*/  IMAD.U32 R135, R51, 0x10000, RZ ;  /* 0x0001000033877824 */ /* 0x000fe200078e00ff */
[----:B------:R-:W-:Y:S01]  /*116a0*/  SHF.L.U32 R142, R8, 0x10, RZ ;  /* 0x00000010088e7819 */ /* 0x000fe200000006ff */
[----:B------:R-:W-:Y:S01]  /*116b0*/  IMAD.U32 R140, R9, 0x10000, RZ ;  /* 0x00010000098c7824 */ /* 0x000fe200078e00ff */
[----:B------:R-:W-:Y:S01]  /*116c0*/  F2FP.BF16.F32.PACK_AB R88, R121, R88 ;  /* 0x000000587958723e */ /* 0x000fe200000010ff */
[----:B------:R-:W-:-:S02]  /*116d0*/  IMAD.U32 R132, R11, 0x10000, RZ ;  /* 0x000100000b847824 */ /* 0x000fc400078e00ff */
[C---:B------:R-:W-:Y:S01]  /*116e0*/  FFMA.FTZ R133, R86.reuse, R133, R135 ;  /* 0x0000008556857223 */ /* 0x040fe20000010087 */
[----:B------:R-:W-:Y:S02]  /*116f0*/  IMAD.U32 R136, R55, 0x10000, RZ ;  /* 0x0001000037887824 */ /* 0x000fe400078e00ff */
[----:B------:R-:W-:Y:S01]  /*11700*/  FFMA.FTZ R138, R117, R138, R140 ;  /* 0x0000008a758a7223 */ /* 0x000fe2000001008c */
[----:B------:R-:W-:Y:S02]  /*11710*/  IMAD.U32 R139, R7, 0x10000, RZ ;  /* 0x00010000078b7824 */ /* 0x000fe400078e00ff */
[----:B------:R-:W-:Y:S01]  /*11720*/  FFMA.FTZ R130, R89, R130, R132 ;  /* 0x0000008259827223 */ /* 0x000fe20000010084 */
[----:B------:R-:W-:Y:S01]  /*11730*/  FFMA.FTZ R136, R86, R137, R136 ;  /* 0x0000008956887223 */ /* 0x000fe20000010088 */
[----:B0-----:R-:W-:-:S04]  /*11740*/  IMAD.WIDE.U32 R118, R116, 0x10, R118 ;  /* 0x0000001074767825 */ /* 0x001fc800078e0076 */
[----:B------:R-:W-:Y:S01]  /*11750*/  FFMA.FTZ R139, R117, R142, R139 ;  /* 0x0000008e758b7223 */ /* 0x000fe2000001008b */
[----:B------:R-:W-:Y:S01]  /*11760*/  F2FP.BF16.F32.PACK_AB R86, R131, R134 ;  /* 0x000000868356723e */ /* 0x000fe200000010ff */
[----:B-1----:R-:W-:Y:S01]  /*11770*/  IMAD.WIDE.U32 R116, R116, 0x10, R84 ;  /* 0x0000001074747825 */ /* 0x002fe200078e0054 */
[----:B------:R-:W-:Y:S02]  /*11780*/  F2FP.BF16.F32.PACK_AB R84, R90, R87 ;  /* 0x000000575a54723e */ /* 0x000fe400000010ff */
[----:B------:R-:W-:Y:S02]  /*11790*/  F2FP.BF16.F32.PACK_AB R85, R124, R91 ;  /* 0x0000005b7c55723e */ /* 0x000fe400000010ff */
[----:B------:R-:W-:Y:S02]  /*117a0*/  F2FP.BF16.F32.PACK_AB R87, R138, R133 ;  /* 0x000000858a57723e */ /* 0x000fe400000010ff */
[----:B------:R-:W-:Y:S02]  /*117b0*/  F2FP.BF16.F32.PACK_AB R91, R139, R136 ;  /* 0x000000888b5b723e */ /* 0x000fe400000010ff */
[----:B------:R-:W-:Y:S01]  /*117c0*/  F2FP.BF16.F32.PACK_AB R90, R130, R129 ;  /* 0x00000081825a723e */ /* 0x000fe200000010ff */
[----:B------:R2:W-:Y:S01]  /*117d0*/  STG.E.128 desc[UR8][R118.64], R84 ;  /* 0x0000005476007986 */ /* 0x0005e2000c101d08 */
[----:B------:R-:W-:-:S05]  /*117e0*/  F2FP.BF16.F32.PACK_AB R89, R123, R120 ;  /* 0x000000787b59723e */ /* 0x000fca00000010ff */
[----:B------:R2:W-:Y:S02]  /*117f0*/  STG.E.128 desc[UR8][R116.64], R88 ;  /* 0x0000005874007986 */ /* 0x0005e4000c101d08 */
.L_x_3979:
[----:B------:R-:W-:Y:S05]  /*11800*/  BSYNC.RECONVERGENT B1 ;  /* 0x0000000000017941 */ /* 0x000fea0003800200 */
.L_x_3978:
[----:B012---:R-:W0:Y:S02]  /*11810*/  LDC.64 R84, c[0x0][0x380] ;  /* 0x0000e000ff547b82 */ /* 0x007e240000000a00 */
[----:B0-----:R-:W-:-:S04]  /*11820*/  LEA R4, R84, R4, 0x2 ;  /* 0x0000000454047211 */ /* 0x001fc800078e10ff */
[----:B------:R-:W-:-:S13]  /*11830*/  ISETP.GE.AND P1, PT, R4, R85, PT ;  /* 0x000000550400720c */ /* 0x000fda0003f26270 */
[----:B------:R-:W-:Y:S05]  /*11840*/  @!P1 BRA `(.L_x_3980) ;  /* 0xfffffef800709947 */ /* 0x000fea000383ffff */
[----:B------:R-:W-:Y:S05]  /*11850*/  BSYNC B0 ;  /* 0x0000000000007941 */ /* 0x000fea0003800000 */
.L_x_3725:
[----:B------:R-:W-:Y:S05]  /*11860*/  EXIT ;  /* 0x000000000000794d */ /* 0x000fea0003800000 */
.L_x_3975:
[----:B------:R-:W-:Y:S01]  /*11870*/  HFMA2 R119, -RZ, RZ, 0, 5.9604644775390625e-08 ;  /* 0x00000001ff777431 */ /* 0x000fe200000001ff */
[----:B------:R-:W-:Y:S01]  /*11880*/  BSSY B1, `(.L_x_3981) ;  /* 0x0000007000017945 */ /* 0x000fe20003800000 */
[----:B------:R-:W-:Y:S01]  /*11890*/  IMAD.MOV.U32 R120, RZ, RZ, R85 ;  /* 0x000000ffff787224 */ /* 0x000fe200078e0055 */
[----:B------:R-:W-:Y:S01]  /*118a0*/  MOV R117, 0xffffffff ;  /* 0xffffffff00757802 */ /* 0x000fe20000000f00 */
[----:B------:R-:W-:-:S07]  /*118b0*/  IMAD.MOV.U32 R124, RZ, RZ, 0x1f ;  /* 0x0000001fff7c7424 */ /* 0x000fce00078e00ff */
[----:B------:R-:W-:Y:S05]  /*118c0*/  WARPSYNC.COLLECTIVE R117, `(.L_x_3982) ;  /* 0x0000000075087348 */ /* 0x000fea0003c00000 */
[----:B------:R0:W1:Y:S02]  /*118d0*/  SHFL.BFLY P3, R118, R120, R119, R124 ;  /* 0x0c00007778767389 */ /* 0x000064000006007c */
[----:B01----:R-:W-:Y:S05]  /*118e0*/  ENDCOLLECTIVE ;  /* 0x000000000000791b */ /* 0x003fea0003800000 */
.L_x_3982:
[----:B------:R-:W-:Y:S05]  /*118f0*/  BSYNC B1 ;  /* 0x0000000000017941 */ /* 0x000fea0003800000 */
.L_x_3981:
[----:B------:R-:W-:Y:S02]  /*11900*/  IMAD.MOV.U32 R84, RZ, RZ, R118 ;  /* 0x000000ffff547224 */ /* 0x000fe400078e0076 */
[----:B------:R-:W-:Y:S02]  /*11910*/  HFMA2 R124, -RZ, RZ, 0, 1.847743988037109375e-06 ;  /* 0x0000001fff7c7431 */ /* 0x000fe400000001ff */
[----:B------:R-:W-:Y:S01]  /*11920*/  IMAD.MOV.U32 R119, RZ, RZ, 0x2 ;  /* 0x00000002ff777424 */ /* 0x000fe200078e00ff */
[----:B------:R-:W0:Y:S01]  /*11930*/  LDC R88, c[0x0][0x400] ;  /* 0x00010000ff587b82 */ /* 0x000e220000000800 */
[----:B------:R-:W-:Y:S01]  /*11940*/  FADD.FTZ R86, R85, R84 ;  /* 0x0000005455567221 */ /* 0x000fe20000010000 */
[----:B------:R-:W-:-:S04]  /*11950*/  IMAD.MOV.U32 R117, RZ, RZ, -0x1 ;  /* 0xffffffffff757424 */ /* 0x000fc800078e00ff */
[----:B------:R-:W-:-:S07]  /*11960*/  MOV R120, R86 ;  /* 0x0000005600787202 */ /* 0x000fce0000000f00 */
[----:B0-----:R-:W-:Y:S05]  /*11970*/  WARPSYNC.COLLECTIVE R117, `(.L_x_3983) ;  /* 0x0000000075087348 */ /* 0x001fea0003c00000 */
[----:B------:R1:W2:Y:S02]  /*11980*/  SHFL.BFLY P3, R118, R120, R119, R124 ;  /* 0x0c00007778767389 */ /* 0x0002a4000006007c */
[----:B012---:R-:W-:Y:S05]  /*11990*/  ENDCOLLECTIVE ;  /* 0x000000000000791b */ /* 0x007fea0003800000 */
.L_x_3983:
[----:B------:R-:W-:Y:S01]  /*119a0*/  HFMA2 R119, -RZ, RZ, 0, 2.384185791015625e-07 ;  /* 0x00000004ff777431 */ /* 0x000fe200000001ff */
[----:B------:R-:W-:-:S05]  /*119b0*/  MOV R87, R118 ;  /* 0x0000007600577202 */ /* 0x000fca0000000f00 */
[----:B------:R-:W-:-:S04]  /*119c0*/  FADD.FTZ R87, R86, R87 ;  /* 0x0000005756577221 */ /* 0x000fc80000010000 */
[----:B------:R-:W-:-:S07]  /*119d0*/  IMAD.MOV.U32 R120, RZ, RZ, R87 ;  /* 0x000000ffff787224 */ /* 0x000fce00078e0057 */
[----:B------:R-:W-:Y:S05]  /*119e0*/  WARPSYNC.COLLECTIVE R117, `(.L_x_3984) ;  /* 0x0000000075087348 */ /* 0x000fea0003c00000 */
[----:B------:R0:W1:Y:S02]  /*119f0*/  SHFL.BFLY P3, R118, R120, R119, R124 ;  /* 0x0c00007778767389 */ /* 0x000064000006007c */
[----:B01----:R-:W-:Y:S05]  /*11a00*/  ENDCOLLECTIVE ;  /* 0x000000000000791b */ /* 0x003fea0003800000 */
.L_x_3984:
[----:B------:R-:W-:Y:S02]  /*11a10*/  IMAD.MOV.U32 R119, RZ, RZ, 0x8 ;  /* 0x00000008ff777424 */ /* 0x000fe400078e00ff */
[----:B------:R-:W-:-:S04]  /*11a20*/  IMAD.MOV.U32 R84, RZ, RZ, R118 ;  /* 0x000000ffff547224 */ /* 0x000fc800078e0076 */
[----:B------:R-:W-:-:S05]  /*11a30*/  FADD.FTZ R90, R87, R84 ;  /* 0x00000054575a7221 */ /* 0x000fca0000010000 */
[----:B------:R-:W-:-:S07]  /*11a40*/  MOV R120, R90 ;  /* 0x0000005a00787202 */ /* 0x000fce0000000f00 */
[----:B------:R-:W-:Y:S05]  /*11a50*/  WARPSYNC.COLLECTIVE R117, `(.L_x_3985) ;  /* 0x0000000075087348 */ /* 0x000fea0003c00000 */
[----:B------:R0:W1:Y:S02]  /*11a60*/  SHFL.BFLY P3, R118, R120, R119, R124 ;  /* 0x0c00007778767389 */ /* 0x000064000006007c */
[----:B01----:R-:W-:Y:S05]  /*11a70*/  ENDCOLLECTIVE ;  /* 0x000000000000791b */ /* 0x003fea0003800000 */
.L_x_3985:
[----:B------:R-:W-:Y:S01]  /*11a80*/  HFMA2 R119, -RZ, RZ, 0, 9.5367431640625e-07 ;  /* 0x00000010ff777431 */ /* 0x000fe200000001ff */
[----:B------:R-:W-:-:S05]  /*11a90*/  MOV R89, R118 ;  /* 0x0000007600597202 */ /* 0x000fca0000000f00 */
[----:B------:R-:W-:-:S04]  /*11aa0*/  FADD.FTZ R91, R90, R89 ;  /* 0x000000595a5b7221 */ /* 0x000fc80000010000 */
[----:B------:R-:W-:-:S07]  /*11ab0*/  IMAD.MOV.U32 R120, RZ, RZ, R91 ;  /* 0x000000ffff787224 */ /* 0x000fce00078e005b */
[----:B------:R-:W-:Y:S05]  /*11ac0*/  WARPSYNC.COLLECTIVE R117, `(.L_x_3986) ;  /* 0x0000000075087348 */ /* 0x000fea0003c00000 */
[----:B------:R0:W1:Y:S02]  /*11ad0*/  SHFL.BFLY P3, R118, R120, R119, R124 ;  /* 0x0c00007778767389 */ /* 0x000064000006007c */
[----:B01----:R-:W-:Y:S05]  /*11ae0*/  ENDCOLLECTIVE ;  /* 0x000000000000791b */ /* 0x003fea0003800000 */
.L_x_3986:
        /* <DEDUP_REMOVED lines=41> */
.L_x_3987:
[----:B------:R-:W-:Y:S01]  /*11d80*/  HFMA2 R119, -RZ, RZ, 0, 1.1920928955078125e-07 ;  /* 0x00000002ff777431 */ /* 0x000fe200000001ff */
[----:B------:R-:W-:-:S05]  /*11d90*/  MOV R85, R118 ;  /* 0x0000007600557202 */ /* 0x000fca0000000f00 */
[----:B------:R-:W-:-:S04]  /*11da0*/  FADD.FTZ R85, R84, R85 ;  /* 0x0000005554557221 */ /* 0x000fc80000010000 */
[----:B------:R-:W-:-:S07]  /*11db0*/  IMAD.MOV.U32 R120, RZ, RZ, R85 ;  /* 0x000000ffff787224 */ /* 0x000fce00078e0055 */
[----:B------:R-:W-:Y:S05]  /*11dc0*/  WARPSYNC.COLLECTIVE R117, `(.L_x_3988) ;  /* 0x0000000075087348 */ /* 0x000fea0003c00000 */
[----:B------:R0:W1:Y:S02]  /*11dd0*/  SHFL.BFLY P3, R118, R120, R119, R124 ;  /* 0x0c00007778767389 */ /* 0x000064000006007c */
[----:B01----:R-:W-:Y:S05]  /*11de0*/  ENDCOLLECTIVE ;  /* 0x000000000000791b */ /* 0x003fea0003800000 */
.L_x_3988:
[----:B------:R-:W-:Y:S02]  /*11df0*/  IMAD.MOV.U32 R119, RZ, RZ, 0x4 ;  /* 0x00000004ff777424 */ /* 0x000fe400078e00ff */
[----:B------:R-:W-:-:S04]  /*11e00*/  IMAD.MOV.U32 R86, RZ, RZ, R118 ;  /* 0x000000ffff567224 */ /* 0x000fc800078e0076 */
[----:B------:R-:W-:-:S05]  /*11e10*/  FADD.FTZ R86, R85, R86 ;  /* 0x0000005655567221 */ /* 0x000fca0000010000 */
[----:B------:R-:W-:-:S07]  /*11e20*/  MOV R120, R86 ;  /* 0x0000005600787202 */ /* 0x000fce0000000f00 */
[----:B------:R-:W-:Y:S05]  /*11e30*/  WARPSYNC.COLLECTIVE R117, `(.L_x_3989) ;  /* 0x0000000075087348 */ /* 0x000fea0003c00000 */
[----:B------:R0:W1:Y:S02]  /*11e40*/  SHFL.BFLY P3, R118, R120, R119, R124 ;  /* 0x0c00007778767389 */ /* 0x000064000006007c */
[----:B01----:R-:W-:Y:S05]  /*11e50*/  ENDCOLLECTIVE ;  /* 0x000000000000791b */ /* 0x003fea0003800000 */
.L_x_3989:
[----:B------:R-:W-:Y:S01]  /*11e60*/  HFMA2 R119, -RZ, RZ, 0, 4.76837158203125e-07 ;  /* 0x00000008ff777431 */ /* 0x000fe200000001ff */
[----:B------:R-:W-:-:S05]  /*11e70*/  MOV R87, R118 ;  /* 0x0000007600577202 */ /* 0x000fca0000000f00 */
[----:B------:R-:W-:-:S04]  /*11e80*/  FADD.FTZ R87, R86, R87 ;  /* 0x0000005756577221 */ /* 0x000fc80000010000 */
[----:B------:R-:W-:-:S07]  /*11e90*/  IMAD.MOV.U32 R120, RZ, RZ, R87 ;  /* 0x000000ffff787224 */ /* 0x000fce00078e0057 */
[----:B------:R-:W-:Y:S05]  /*11ea0*/  WARPSYNC.COLLECTIVE R117, `(.L_x_3990) ;  /* 0x0000000075087348 */ /* 0x000fea0003c00000 */
[----:B------:R0:W1:Y:S02]  /*11eb0*/  SHFL.BFLY P3, R118, R120, R119, R124 ;  /* 0x0c00007778767389 */ /* 0x000064000006007c */
[----:B01----:R-:W-:Y:S05]  /*11ec0*/  ENDCOLLECTIVE ;  /* 0x000000000000791b */ /* 0x003fea0003800000 */
.L_x_3990:
[----:B------:R-:W-:Y:S02]  /*11ed0*/  IMAD.MOV.U32 R119, RZ, RZ, 0x10 ;  /* 0x00000010ff777424 */ /* 0x000fe400078e00ff */
[----:B------:R-:W-:-:S04]  /*11ee0*/  IMAD.MOV.U32 R90, RZ, RZ, R118 ;  /* 0x000000ffff5a7224 */ /* 0x000fc800078e0076 */
[----:B------:R-:W-:-:S05]  /*11ef0*/  FADD.FTZ R90, R87, R90 ;  /* 0x0000005a575a7221 */ /* 0x000fca0000010000 */
[----:B------:R-:W-:-:S07]  /*11f00*/  MOV R120, R90 ;  /* 0x0000005a00787202 */ /* 0x000fce0000000f00 */
[----:B------:R-:W-:Y:S05]  /*11f10*/  WARPSYNC.COLLECTIVE R117, `(.L_x_3991) ;  /* 0x0000000075087348 */ /* 0x000fea0003c00000 */
[----:B------:R0:W1:Y:S02]  /*11f20*/  SHFL.BFLY P3, R118, R120, R119, R124 ;  /* 0x0c00007778767389 */ /* 0x000064000006007c */
[----:B01----:R-:W-:Y:S05]  /*11f30*/  ENDCOLLECTIVE ;  /* 0x000000000000791b */ /* 0x003fea0003800000 */
.L_x_3991:
[----:B------:R-:W-:Y:S01]  /*11f40*/  MOV R91, R118 ;  /* 0x00000076005b7202 */ /* 0x000fe20000000f00 */
[----:B------:R-:W-:Y:S06]  /*11f50*/  BRA `(.L_x_3992) ;  /* 0xffffffec00647947 */ /* 0x000fec000383ffff */
.L_x_3993:
        /* <DEDUP_REMOVED lines=10> */
.L_x_12125:


//--------------------- .text._ZN10layer_norm31ln_parallel_residual_fwd_kernelINS_13Kernel_traitsI13__nv_bfloat16S2_fS2_fjLj512ELj1ELj4ELj1ELj16ENS_18Kernel_traits_baseILj512ES2_S2_fS2_fjLj128EEEEELb1ELb0ELb1EEEvNS_9FwdParamsE --------------------------
	.section	.text._ZN10layer_norm31ln_parallel_residual_fwd_kernelINS_13Kernel_traitsI13__nv_bfloat16S2_fS2_fjLj512ELj1ELj4ELj1ELj16ENS_18Kernel_traits_baseILj512ES2_S2_fS2_fjLj128EEEEELb1ELb0ELb1EEEvNS_9FwdParamsE,"ax",@progbits
	.align	128
        .global         _ZN10layer_norm31ln_parallel_residual_fwd_kernelINS_13Kernel_traitsI13__nv_bfloat16S2_fS2_fjLj512ELj1ELj4ELj1ELj16ENS_18Kernel_traits_baseILj512ES2_S2_fS2_fjLj128EEEEELb1ELb0ELb1EEEvNS_9FwdParamsE
        .type           _ZN10layer_norm31ln_parallel_residual_fwd_kernelINS_13Kernel_traitsI13__nv_bfloat16S2_fS2_fjLj512ELj1ELj4ELj1ELj16ENS_18Kernel_traits_baseILj512ES2_S2_fS2_fjLj128EEEEELb1ELb0ELb1EEEvNS_9FwdParamsE,@function
        .size           _ZN10layer_norm31ln_parallel_residual_fwd_kernelINS_13Kernel_traitsI13__nv_bfloat16S2_fS2_fjLj512ELj1ELj4ELj1ELj16ENS_18Kernel_traits_baseILj512ES2_S2_fS2_fjLj128EEEEELb1ELb0ELb1EEEvNS_9FwdParamsE,(.L_x_12126 - _ZN10layer_norm31ln_parallel_residual_fwd_kernelINS_13Kernel_traitsI13__nv_bfloat16S2_fS2_fjLj512ELj1ELj4ELj1ELj16ENS_18Kernel_traits_baseILj512ES2_S2_fS2_fjLj128EEEEELb1ELb0ELb1EEEvNS_9FwdParamsE)
        .other          _ZN10layer_norm31ln_parallel_residual_fwd_kernelINS_13Kernel_traitsI13__nv_bfloat16S2_fS2_fjLj512ELj1ELj4ELj1ELj16ENS_18Kernel_traits_baseILj512ES2_S2_fS2_fjLj128EEEEELb1ELb0ELb1EEEvNS_9FwdParamsE,@"STO_CUDA_ENTRY STV_DEFAULT"
_ZN10layer_norm31ln_parallel_residual_fwd_kernelINS_13Kernel_traitsI13__nv_bfloat16S2_fS2_fjLj512ELj1ELj4ELj1ELj16ENS_18Kernel_traits_baseILj512ES2_S2_fS2_fjLj128EEEEELb1ELb0ELb1EEEvNS_9FwdParamsE:
.text._ZN10layer_norm31ln_parallel_residual_fwd_kernelINS_13Kernel_traitsI13__nv_bfloat16S2_fS2_fjLj512ELj1ELj4ELj1ELj16ENS_18Kernel_traits_baseILj512ES2_S2_fS2_fjLj128EEEEELb1ELb0ELb1EEEvNS_9FwdParamsE:
        /* <DEDUP_REMOVED lines=24> */
[----:B------:R-:W-:Y:S02]  /*0180*/  @P0 IADD3.X R73, PT, PT, RZ, R5, RZ, P1, !PT ;  /* 0x00000005ff490210 */ /* 0x000fe40000ffe4ff */
[----:B------:R-:W-:Y:S02]  /*0190*/  LOP3.LUT R125, R125, 0x1f, RZ, 0xc0, !PT ;  /* 0x0000001f7d7d7812 */ /* 0x000fe400078ec0ff */
[----:B------:R-:W-:Y:S01]  /*01a0*/  LOP3.LUT R2, R2, UR4, RZ, 0xfc, !PT ;  /* 0x0000000402027c12 */ /* 0x000fe2000f8efcff */
[----:B------:R-:W-:Y:S01]  /*01b0*/  UIADD3 UR13, UPT, UPT, UR6, -0x61c88647, URZ ;  /* 0x9e3779b9060d7890 */ /* 0x000fe2000fffe0ff */
[--C-:B------:R-:W-:Y:S01]  /*01c0*/  SHF.R.U64 R3, R72, 0x2, R73.reuse ;  /* 0x0000000248037819 */ /* 0x100fe20000001249 */
[----:B------:R-:W-:Y:S01]  /*01d0*/  UIADD3 UR14, UPT, UPT, UR7, -0x4498517b, URZ ;  /* 0xbb67ae85070e7890 */ /* 0x000fe2000fffe0ff */
[----:B------:R-:W-:Y:S01]  /*01e0*/  SHF.R.U32.HI R4, RZ, 0x2, R73 ;  /* 0x00000002ff047819 */ /* 0x000fe20000011649 */
[----:B------:R-:W-:Y:S02]  /*01f0*/  UIADD3 UR15, UPT, UPT, UR6, 0x3c6ef372, URZ ;  /* 0x3c6ef372060f7890 */ /* 0x000fe4000fffe0ff */
        /* <DEDUP_REMOVED lines=26> */
[----:B------:R-:W4:Y:S02]  /*03a0*/  LDG.E.128 R24, desc[UR8][R8.64+0x200] ;  /* 0x0002000808187981 */ /* 0x000f24000c1e1d00 */
[----:B------:R-:W0:Y:S01]  /*03b0*/  @P0 LDC.64 R10, c[0x0][0x440] ;  /* 0x00011000ff0a0b82 */ /* 0x000e220000000a00 */
[----:B------:R-:W-:-:S02]  /*03c0*/  @!P0 CS2R R114, SRZ ;  /* 0x0000000000728805 */ /* 0x000fc4000001ff00 */
[----:B------:R-:W-:Y:S02]  /*03d0*/  @!P0 CS2R R112, SRZ ;  /* 0x0000000000708805 */ /* 0x000fe4000001ff00 */
[----:B------:R-:W-:Y:S02]  /*03e0*/  @!P0 CS2R R90, SRZ ;  /* 0x00000000005a8805 */ /* 0x000fe4000001ff00 */
[----:B------:R-:W-:Y:S01]  /*03f0*/  @!P0 CS2R R88, SRZ ;  /* 0x0000000000588805 */ /* 0x000fe2000001ff00 */
[----:B------:R-:W-:Y:S02]  /*0400*/  HFMA2 R80, -RZ, RZ, 0, 0 ;  /* 0x00000000ff507431 */ /* 0x000fe400000001ff */
[----:B------:R-:W-:Y:S02]  /*0410*/  IMAD.MOV.U32 R23, RZ, RZ, RZ ;  /* 0x000000ffff177224 */ /* 0x000fe400078e00ff */
[----:B------:R-:W-:Y:S02]  /*0420*/  IMAD.MOV.U32 R99, RZ, RZ, RZ ;  /* 0x000000ffff637224 */ /* 0x000fe400078e00ff */
[----:B------:R-:W-:-:S02]  /*0430*/  IMAD.MOV.U32 R21, RZ, RZ, RZ ;  /* 0x000000ffff157224 */ /* 0x000fc400078e00ff */
[----:B------:R-:W-:Y:S02]  /*0440*/  IMAD.MOV.U32 R123, RZ, RZ, RZ ;  /* 0x000000ffff7b7224 */ /* 0x000fe400078e00ff */
[----:B0-----:R-:W-:-:S05]  /*0450*/  @P0 IMAD.WIDE.U32 R10, R125, 0x10, R10 ;  /* 0x000000107d0a0825 */ /* 0x001fca00078e000a */
[----:B------:R-:W5:Y:S04]  /*0460*/  @P0 LDG.E.128 R112, desc[UR8][R10.64] ;  /* 0x000000080a700981 */ /* 0x000f68000c1e1d00 */
[----:B------:R0:W5:Y:S01]  /*0470*/  @P0 LDG.E.128 R88, desc[UR8][R10.64+0x200] ;  /* 0x000200080a580981 */ /* 0x000162000c1e1d00 */
[--C-:B---3--:R-:W-:Y:S01]  /*0480*/  @!P0 IMAD.MOV.U32 R124, RZ, RZ, R12.reuse ;  /* 0x000000ffff7c8224 */ /* 0x108fe200078e000c */
[----:B------:R-:W-:Y:S01]  /*0490*/  @!P0 MOV R108, R14 ;  /* 0x0000000e006c8202 */ /* 0x000fe20000000f00 */
[----:B------:R-:W-:Y:S02]  /*04a0*/  @!P0 IMAD.MOV.U32 R100, RZ, RZ, R15 ;  /* 0x000000ffff648224 */ /* 0x000fe400078e000f */
[----:B------:R-:W-:Y:S01]  /*04b0*/  @P0 IMAD.MOV.U32 R124, RZ, RZ, R12 ;  /* 0x000000ffff7c0224 */ /* 0x000fe200078e000c */
[----:B--2---:R-:W-:Y:S01]  /*04c0*/  @!P0 MOV R22, R19 ;  /* 0x0000001300168202 */ /* 0x004fe20000000f00 */
[----:B------:R-:W-:-:S02]  /*04d0*/  @P0 IMAD.MOV.U32 R108, RZ, RZ, R14 ;  /* 0x000000ffff6c0224 */ /* 0x000fc400078e000e */
[----:B----4-:R-:W-:Y:S01]  /*04e0*/  @!P0 IMAD.MOV.U32 R98, RZ, RZ, R107 ;  /* 0x000000ffff628224 */ /* 0x010fe200078e006b */
[-C--:B------:R-:W-:Y:S01]  /*04f0*/  @!P0 MOV R122, R104.reuse ;  /* 0x00000068007a8202 */ /* 0x080fe20000000f00 */
[----:B------:R-:W-:Y:S01]  /*0500*/  @!P0 IMAD.MOV.U32 R116, RZ, RZ, R13 ;  /* 0x000000ffff748224 */ /* 0x000fe200078e000d */
[----:B------:R-:W-:Y:S01]  /*0510*/  @P0 MOV R116, R13 ;  /* 0x0000000d00740202 */ /* 0x000fe20000000f00 */
[----:B------:R-:W-:Y:S01]  /*0520*/  @P0 IMAD.MOV.U32 R100, RZ, RZ, R15 ;  /* 0x000000ffff640224 */ /* 0x000fe200078e000f */
[----:B------:R-:W-:Y:S01]  /*0530*/  @!P0 MOV R79, R25 ;  /* 0x00000019004f8202 */ /* 0x000fe20000000f00 */
[----:B------:R-:W-:Y:S01]  /*0540*/  @!P0 IMAD.MOV.U32 R20, RZ, RZ, R105 ;  /* 0x000000ffff148224 */ /* 0x000fe200078e0069 */
[----:B------:R-:W-:Y:S01]  /*0550*/  @P0 MOV R122, R104 ;  /* 0x00000068007a0202 */ /* 0x000fe20000000f00 */
[----:B------:R-:W-:Y:S01]  /*0560*/  @P0 IMAD.MOV.U32 R98, RZ, RZ, R107 ;  /* 0x000000ffff620224 */ /* 0x000fe200078e006b */
[----:B------:R-:W-:Y:S01]  /*0570*/  MOV R107, RZ ;  /* 0x000000ff006b7202 */ /* 0x000fe20000000f00 */
[----:B------:R-:W-:-:S02]  /*0580*/  @P0 IMAD.MOV.U32 R22, RZ, RZ, R19 ;  /* 0x000000ffff160224 */ /* 0x000fc400078e0013 */
[----:B------:R-:W-:Y:S01]  /*0590*/  @!P0 IMAD.MOV.U32 R14, RZ, RZ, R24 ;  /* 0x000000ffff0e8224 */ /* 0x000fe200078e0018 */
[----:B------:R-:W-:Y:S01]  /*05a0*/  @P0 MOV R14, R24 ;  /* 0x00000018000e0202 */ /* 0x000fe20000000f00 */
[--C-:B------:R-:W-:Y:S02]  /*05b0*/  @!P0 IMAD.MOV.U32 R12, RZ, RZ, R26.reuse ;  /* 0x000000ffff0c8224 */ /* 0x100fe400078e001a */
[----:B------:R-:W-:Y:S01]  /*05c0*/  @!P0 IMAD.MOV.U32 R11, RZ, RZ, R27 ;  /* 0x000000ffff0b8224 */ /* 0x000fe200078e001b */
[----:B0-----:R-:W-:Y:S01]  /*05d0*/  @P0 MOV R11, R27 ;  /* 0x0000001b000b0202 */ /* 0x001fe20000000f00 */
[----:B------:R-:W-:Y:S02]  /*05e0*/  @P0 IMAD.MOV.U32 R20, RZ, RZ, R105 ;  /* 0x000000ffff140224 */ /* 0x000fe400078e0069 */
[----:B------:R-:W-:Y:S02]  /*05f0*/  @P0 IMAD.MOV.U32 R79, RZ, RZ, R25 ;  /* 0x000000ffff4f0224 */ /* 0x000fe400078e0019 */
[----:B------:R-:W-:-:S02]  /*0600*/  @P0 IMAD.MOV.U32 R12, RZ, RZ, R26 ;  /* 0x000000ffff0c0224 */ /* 0x000fc400078e001a */
[----:B------:R-:W-:Y:S02]  /*0610*/  IMAD.MOV.U32 R15, RZ, RZ, RZ ;  /* 0x000000ffff0f7224 */ /* 0x000fe400078e00ff */
[----:B------:R-:W-:Y:S01]  /*0620*/  IMAD.MOV.U32 R19, RZ, RZ, RZ ;  /* 0x000000ffff137224 */ /* 0x000fe200078e00ff */
[----:B------:R-:W-:Y:S06]  /*0630*/  BRA `(.L_x_3995) ;  /* 0x0000000000ec7947 */ /* 0x000fec0003800000 */
.L_x_3994:
        /* <DEDUP_REMOVED lines=19> */
[--C-:B----4-:R-:W-:Y:S02]  /*0770*/  @P0 IMAD.MOV.U32 R22, RZ, RZ, R19.reuse ;  /* 0x000000ffff160224 */ /* 0x110fe400078e0013 */
[----:B------:R-:W-:Y:S01]  /*0780*/  @!P0 IMAD.MOV.U32 R22, RZ, RZ, R19 ;  /* 0x000000ffff168224 */ /* 0x000fe200078e0013 */
[----:B--2---:R-:W-:Y:S01]  /*0790*/  @P0 MOV R124, R32 ;  /* 0x00000020007c0202 */ /* 0x004fe20000000f00 */
[----:B------:R-:W-:Y:S01]  /*07a0*/  @P0 IMAD.MOV.U32 R116, RZ, RZ, R33 ;  /* 0x000000ffff740224 */ /* 0x000fe200078e0021 */
[----:B------:R-:W-:Y:S01]  /*07b0*/  @P0 MOV R100, R35 ;  /* 0x0000002300640202 */ /* 0x000fe20000000f00 */
[--C-:B------:R-:W-:Y:S01]  /*07c0*/  @P0 IMAD.MOV.U32 R107, RZ, RZ, R98.reuse ;  /* 0x000000ffff6b0224 */ /* 0x100fe200078e0062 */
[----:B------:R-:W-:Y:S01]  /*07d0*/  @P0 MOV R21, R97 ;  /* 0x0000006100150202 */ /* 0x000fe20000000f00 */
[----:B------:R-:W-:Y:S01]  /*07e0*/  @!P0 IMAD.MOV.U32 R107, RZ, RZ, R98 ;  /* 0x000000ffff6b8224 */ /* 0x000fe200078e0062 */
[-C--:B---3--:R-:W-:Y:S01]  /*07f0*/  @P0 MOV R19, R12.reuse ;  /* 0x0000000c00130202 */ /* 0x088fe20000000f00 */
[--C-:B------:R-:W-:Y:S01]  /*0800*/  @P0 IMAD.MOV.U32 R23, RZ, RZ, R14.reuse ;  /* 0x000000ffff170224 */ /* 0x100fe200078e000e */
        /* <DEDUP_REMOVED lines=8> */
[----:B------:R-:W-:Y:S01]  /*0890*/  @!P0 MOV R21, R97 ;  /* 0x0000006100158202 */ /* 0x000fe20000000f00 */
[----:B------:R-:W-:Y:S01]  /*08a0*/  @P0 IMAD.MOV.U32 R106, RZ, RZ, R26 ;  /* 0x000000ffff6a0224 */ /* 0x000fe200078e001a */
[----:B------:R-:W-:Y:S01]  /*08b0*/  @!P0 MOV R122, R24 ;  /* 0x00000018007a8202 */ /* 0x000fe20000000f00 */
[----:B------:R-:W-:Y:S01]  /*08c0*/  @P0 IMAD.MOV.U32 R98, RZ, RZ, R27 ;  /* 0x000000ffff620224 */ /* 0x000fe200078e001b */
[----:B------:R-:W-:Y:S01]  /*08d0*/  @!P0 MOV R98, R27 ;  /* 0x0000001b00628202 */ /* 0x000fe20000000f00 */
[----:B------:R-:W-:Y:S01]  /*08e0*/  @P0 IMAD.MOV.U32 R80, RZ, RZ, R13 ;  /* 0x000000ffff500224 */ /* 0x000fe200078e000d */
[----:B------:R-:W-:Y:S01]  /*08f0*/  @!P0 MOV R14, R8 ;  /* 0x00000008000e8202 */ /* 0x000fe20000000f00 */
[----:B------:R-:W-:-:S02]  /*0900*/  @P0 IMAD.MOV.U32 R79, RZ, RZ, R9 ;  /* 0x000000ffff4f0224 */ /* 0x000fc400078e0009 */
[----:B------:R-:W-:Y:S02]  /*0910*/  @P0 IMAD.MOV.U32 R12, RZ, RZ, R10 ;  /* 0x000000ffff0c0224 */ /* 0x000fe400078e000a */
[----:B------:R-:W-:Y:S01]  /*0920*/  @!P0 IMAD.MOV.U32 R124, RZ, RZ, R32 ;  /* 0x000000ffff7c8224 */ /* 0x000fe200078e0020 */
[----:B------:R-:W-:Y:S01]  /*0930*/  @!P0 CS2R R114, SRZ ;  /* 0x0000000000728805 */ /* 0x000fe2000001ff00 */
[----:B------:R-:W-:Y:S01]  /*0940*/  @!P0 IMAD.MOV.U32 R116, RZ, RZ, R33 ;  /* 0x000000ffff748224 */ /* 0x000fe200078e0021 */
[----:B------:R-:W-:Y:S01]  /*0950*/  @!P0 CS2R R112, SRZ ;  /* 0x0000000000708805 */ /* 0x000fe2000001ff00 */
[----:B------:R-:W-:Y:S01]  /*0960*/  @!P0 IMAD.MOV.U32 R100, RZ, RZ, R35 ;  /* 0x000000ffff648224 */ /* 0x000fe200078e0023 */
[----:B------:R-:W-:Y:S01]  /*0970*/  @!P0 CS2R R90, SRZ ;  /* 0x00000000005a8805 */ /* 0x000fe2000001ff00 */
[----:B------:R-:W-:Y:S01]  /*0980*/  @!P0 IMAD.MOV.U32 R123, RZ, RZ, R96 ;  /* 0x000000ffff7b8224 */ /* 0x000fe200078e0060 */
[----:B------:R-:W-:Y:S01]  /*0990*/  @!P0 CS2R R88, SRZ ;  /* 0x0000000000588805 */ /* 0x000fe2000001ff00 */
[----:B------:R-:W-:-:S02]  /*09a0*/  @!P0 IMAD.MOV.U32 R20, RZ, RZ, R25 ;  /* 0x000000ffff148224 */ /* 0x000fc400078e0019 */
[----:B------:R-:W-:Y:S02]  /*09b0*/  @!P0 IMAD.MOV.U32 R106, RZ, RZ, R26 ;  /* 0x000000ffff6a8224 */ /* 0x000fe400078e001a */
[----:B------:R-:W-:Y:S02]  /*09c0*/  @!P0 IMAD.MOV.U32 R80, RZ, RZ, R13 ;  /* 0x000000ffff508224 */ /* 0x000fe400078e000d */
[----:B------:R-:W-:Y:S02]  /*09d0*/  @!P0 IMAD.MOV.U32 R79, RZ, RZ, R9 ;  /* 0x000000ffff4f8224 */ /* 0x000fe400078e0009 */
[----:B0-----:R-:W-:-:S07]  /*09e0*/  @!P0 IMAD.MOV.U32 R12, RZ, RZ, R10 ;  /* 0x000000ffff0c8224 */ /* 0x001fce00078e000a */
.L_x_3995:
[----:B------:R-:W0:Y:S02]  /*09f0*/  LDCU UR4, c[0x0][0x384] ;  /* 0x00007080ff0477ac */ /* 0x000e240008000800 */
[----:B0-----:R-:W-:-:S13]  /*0a00*/  ISETP.GE.AND P0, PT, R2, UR4, PT ;  /* 0x0000000402007c0c */ /* 0x001fda000bf06270 */
[----:B------:R-:W-:Y:S05]  /*0a10*/  @P0 EXIT ;  /* 0x000000000000094d */ /* 0x000fea0003800000 */
[----:B------:R-:W-:Y:S01]  /*0a20*/  IMAD.HI.U32 R6, R3, -0x2daee0ad, RZ ;  /* 0xd2511f5303067827 */ /* 0x000fe200078e00ff */
[----:B------:R-:W0:Y:S01]  /*0a30*/  LDCU.64 UR4, c[0x0][0x398] ;  /* 0x00007300ff0477ac */ /* 0x000e220008000a00 */
[----:B------:R-:W-:Y:S01]  /*0a40*/  PRMT R26, R11, 0x7632, R26 ;  /* 0x000076320b1a7816 */ /* 0x000fe2000000001a */
[----:B------:R-:W-:Y:S01]  /*0a50*/  BSSY B0, `(.L_x_3996) ;  /* 0x00010aa000007945 */ /* 0x000fe20003800000 */
[----:B------:R-:W-:Y:S01]  /*0a60*/  IMAD.HI.U32 R5, R0, -0x326172a9, RZ ;  /* 0xcd9e8d5700057827 */ /* 0x000fe200078e00ff */
[----:B------:R-:W-:Y:S01]  /*0a70*/  LOP3.LUT R6, R6, UR7, RZ, 0x3c, !PT ;  /* 0x0000000706067c12 */ /* 0x000fe2000f8e3cff */
[----:B------:R-:W1:Y:S01]  /*0a80*/  LDCU UR31, c[0x0][0x404] ;  /* 0x00008080ff1f77ac */ /* 0x000e620008000800 */
[----:B------:R-:W-:Y:S01]  /*0a90*/  PRMT R28, R22, 0x7632, R28 ;  /* 0x00007632161c7816 */ /* 0x000fe2000000001c */
[----:B------:R-:W-:Y:S01]  /*0aa0*/  IMAD R8, R0, -0x326172a9, RZ ;  /* 0xcd9e8d5700087824 */ /* 0x000fe200078e02ff */
[----:B------:R-:W-:Y:S01]  /*0ab0*/  LOP3.LUT R5, R4, UR6, R5, 0x96, !PT ;  /* 0x0000000604057c12 */ /* 0x000fe2000f8e9605 */
[----:B------:R-:W-:Y:S01]  /*0ac0*/  IMAD.HI.U32 R7, R6, -0x326172a9, RZ ;  /* 0xcd9e8d5706077827 */ /* 0x000fe200078e00ff */
[----:B------:R-:W-:Y:S01]  /*0ad0*/  PRMT R30, R23, 0x7632, R30 ;  /* 0x00007632171e7816 */ /* 0x000fe2000000001e */
[----:B------:R-:W2:Y:S01]  /*0ae0*/  LDCU UR32, c[0x0][0x408] ;  /* 0x00008100ff2077ac */ /* 0x000ea20008000800 */
[----:B-----5:R-:W-:Y:S01]  /*0af0*/  PRMT R29, R90, 0x7632, R29 ;  /* 0x000076325a1d7816 */ /* 0x020fe2000000001d */
        /* <DEDUP_REMOVED lines=8> */
[----:B------:R-:W-:Y:S01]  /*0b80*/  IMAD.HI.U32 R8, R7, -0x2daee0ad, RZ ;  /* 0xd2511f5307087827 */ /* 0x000fe200078e00ff */
[----:B0-----:R-:W-:Y:S01]  /*0b90*/  UISETP.NE.U32.AND UP0, UPT, UR4, URZ, UPT ;  /* 0x000000ff0400728c */ /* 0x001fe2000bf05070 */
[----:B------:R-:W-:Y:S01]  /*0ba0*/  PRMT R117, R112, 0x7632, R117 ;  /* 0x0000763270757816 */ /* 0x000fe20000000075 */
[----:B------:R-:W0:Y:S01]  /*0bb0*/  LDCU.U8 UR4, c[0x0][0x410] ;  /* 0x00008200ff0477ac */ /* 0x000e220008000000 */
[----:B------:R-:W-:Y:S01]  /*0bc0*/  IMAD R6, R6, -0x326172a9, RZ ;  /* 0xcd9e8d5706067824 */ /* 0x000fe200078e02ff */
[----:B------:R-:W-:Y:S01]  /*0bd0*/  LOP3.LUT R8, R13, UR16, R8, 0x96, !PT ;  /* 0x000000100d087c12 */ /* 0x000fe2000f8e9608 */
[C---:B------:R-:W-:Y:S01]  /*0be0*/  IMAD.HI.U32 R5, R9.reuse, -0x326172a9, RZ ;  /* 0xcd9e8d5709057827 */ /* 0x040fe200078e00ff */
[----:B------:R-:W-:Y:S01]  /*0bf0*/  UISETP.NE.AND.EX UP0, UPT, UR5, URZ, UPT, UP0 ;  /* 0x000000ff0500728c */ /* 0x000fe2000bf05300 */
[----:B------:R-:W-:Y:S01]  /*0c00*/  PRMT R53, R80, 0x7632, R53 ;  /* 0x0000763250357816 */ /* 0x000fe20000000035 */
[----:B------:R-:W4:Y:S01]  /*0c10*/  LDCU UR5, c[0x0][0x388] ;  /* 0x00007100ff0577ac */ /* 0x000f220008000800 */
[----:B------:R-:W-:Y:S01]  /*0c20*/  IMAD R9, R9, -0x326172a9, RZ ;  /* 0xcd9e8d5709097824 */ /* 0x000fe200078e02ff */
[----:B------:R-:W-:Y:S01]  /*0c30*/  LOP3.LUT R5, R6, UR15, R5, 0x96, !PT ;  /* 0x0000000f06057c12 */ /* 0x000fe2000f8e9605 */
[----:B------:R-:W-:Y:S01]  /*0c40*/  IMAD.HI.U32 R6, R8, -0x326172a9, RZ ;  /* 0xcd9e8d5708067827 */ /* 0x000fe200078e00ff */
[----:B------:R-:W-:Y:S01]  /*0c50*/  PRMT R54, R17, 0x7632, R54 ;  /* 0x0000763211367816 */ /* 0x000fe20000000036 */
[----:B------:R-:W1:Y:S01]  /*0c60*/  LDCU.64 UR10, c[0x0][0x3a0] ;  /* 0x00007400ff0a77ac */ /* 0x000e620008000a00 */
[----:B------:R-:W-:Y:S01]  /*0c70*/  PRMT R85, R14, 0x7632, R85 ;  /* 0x000076320e557816 */ /* 0x000fe20000000055 */
[----:B------:R-:W-:Y:S01]  /*0c80*/  IMAD R10, R7, -0x2daee0ad, RZ ;  /* 0xd2511f53070a7824 */ /* 0x000fe200078e02ff */
[----:B------:R-:W-:Y:S01]  /*0c90*/  LOP3.LUT R6, R9, UR17, R6, 0x96, !PT ;  /* 0x0000001109067c12 */ /* 0x000fe2000f8e9606 */
[----:B------:R-:W-:Y:S01]  /*0ca0*/  IMAD.HI.U32 R7, R5, -0x2daee0ad, RZ ;  /* 0xd2511f5305077827 */ /* 0x000fe200078e00ff */
[----:B------:R-:W-:-:S02]  /*0cb0*/  PRMT R86, R19, 0x7632, R86 ;  /* 0x0000763213567816 */ /* 0x000fc40000000056 */
[----:B------:R-:W-:Y:S01]  /*0cc0*/  PRMT R94, R98, 0x7632, R94 ;  /* 0x00007632625e7816 */ /* 0x000fe2000000005e */
[----:B------:R-:W-:Y:S01]  /*0cd0*/  IMAD.HI.U32 R9, R6, -0x2daee0ad, RZ ;  /* 0xd2511f5306097827 */ /* 0x000fe200078e00ff */
[----:B------:R-:W-:Y:S01]  /*0ce0*/  LOP3.LUT R7, R10, UR18, R7, 0x96, !PT ;  /* 0x000000120a077c12 */ /* 0x000fe2000f8e9607 */
[----:B0-----:R-:W-:Y:S01]  /*0cf0*/  UISETP.NE.AND UP1, UPT, UR4, URZ, UPT ;  /* 0x000000ff0400728c */ /* 0x001fe2000bf25270 */
[----:B------:R-:W-:Y:S01]  /*0d00*/  PRMT R96, R100, 0x7632, R96 ;  /* 0x0000763264607816 */ /* 0x000fe20000000060 */
[----:B------:R-:W-:Y:S01]  /*0d10*/  IMAD R10, R5, -0x2daee0ad, RZ ;  /* 0xd2511f53050a7824 */ /* 0x000fe200078e02ff */
[----:B------:R-:W-:Y:S01]  /*0d20*/  PRMT R103, R107, 0x7632, R103 ;  /* 0x000076326b677816 */ /* 0x000fe20000000067 */
[----:B------:R-:W-:Y:S01]  /*0d30*/  IMAD R8, R8, -0x326172a9, RZ ;  /* 0xcd9e8d5708087824 */ /* 0x000fe200078e02ff */
        /* <DEDUP_REMOVED lines=27> */
[----:B------:R-:W-:Y:S02]  /*0ef0*/  PRMT R95, R99, 0x7632, R95 ;  /* 0x00007632635f7816 */ /* 0x000fe4000000005f */
[----:B------:R-:W-:Y:S01]  /*0f00*/  PRMT R102, R106, 0x7632, R102 ;  /* 0x000076326a667816 */ /* 0x000fe20000000066 */
[----:B------:R-:W-:Y:S01]  /*0f10*/  IMAD R24, R7, -0x2daee0ad, RZ ;  /* 0xd2511f5307187824 */ /* 0x000fe200078e02ff */
[----:B------:R-:W-:Y:S01]  /*0f20*/  LOP3.LUT R9, R6, UR25, R5, 0x96, !PT ;  /* 0x0000001906097c12 */ /* 0x000fe2000f8e9605 */
[----:B------:R-:W-:Y:S01]  /*0f30*/  IMAD.HI.U32 R7, R8, -0x2daee0ad, RZ ;  /* 0xd2511f5308077827 */ /* 0x000fe200078e00ff */
[----:B------:R-:W-:-:S02]  /*0f40*/  PRMT R119, R123, 0x7632, R119 ;  /* 0x000076327b777816 */ /* 0x000fc40000000077 */
[----:B------:R-:W-:Y:S01]  /*0f50*/  SHF.L.U32 R5, R91, 0x10, RZ ;  /* 0x000000105b057819 */ /* 0x000fe200000006ff */
[----:B------:R-:W-:Y:S01]  /*0f60*/  IMAD R27, R8, -0x2daee0ad, RZ ;  /* 0xd2511f53081b7824 */ /* 0x000fe200078e02ff */
[----:B------:R-:W-:Y:S01]  /*0f70*/  LOP3.LUT R13, R24, UR26, R7, 0x96, !PT ;  /* 0x0000001a180d7c12 */ /* 0x000fe2000f8e9607 */
[----:B------:R-:W-:Y:S01]  /*0f80*/  IMAD.HI.U32 R82, R9, -0x2daee0ad, RZ ;  /* 0xd2511f5309527827 */ /* 0x000fe200078e00ff */
[----:B------:R-:W-:Y:S02]  /*0f90*/  PRMT R24, R89, 0x7632, R24 ;  /* 0x0000763259187816 */ /* 0x000fe40000000018 */
[----:B------:R-:W-:Y:S01]  /*0fa0*/  SHF.L.U32 R91, R19, 0x10, RZ ;  /* 0x00000010135b7819 */ /* 0x000fe200000006ff */
        /* <DEDUP_REMOVED lines=8> */
[----:B------:R-:W-:Y:S02]  /*1030*/  SHF.L.U32 R113, R113, 0x10, RZ ;  /* 0x0000001071717819 */ /* 0x000fe400000006ff */
[----:B------:R-:W-:Y:S01]  /*1040*/  LOP3.LUT R72, R72, 0x3, RZ, 0xc0, !PT ;  /* 0x0000000348487812 */ /* 0x000fe200078ec0ff */
[----:B------:R-:W-:Y:S01]  /*1050*/  IMAD.U32 R10, R22, 0x10000, RZ ;  /* 0x00010000160a7824 */ /* 0x000fe200078e00ff */
[----:B------:R-:W-:Y:S01]  /*1060*/  LOP3.LUT R73, R8, UR29, R73, 0x96, !PT ;  /* 0x0000001d08497c12 */ /* 0x000fe2000f8e9649 */
[----:B------:R-:W-:Y:S01]  /*1070*/  IMAD.U32 R8, R11, 0x10000, RZ ;  /* 0x000100000b087824 */ /* 0x000fe200078e00ff */
[C---:B------:R-:W-:Y:S01]  /*1080*/  PRMT R22, R12.reuse, 0x7632, R22 ;  /* 0x000076320c167816 */ /* 0x040fe20000000016 */
[----:B------:R-:W-:Y:S01]  /*1090*/  IMAD.U32 R11, R12, 0x10000, RZ ;  /* 0x000100000c0b7824 */ /* 0x000fe200078e00ff */
[----:B------:R-:W-:Y:S01]  /*10a0*/  SHF.L.U32 R12, R23, 0x10, RZ ;  /* 0x00000010170c7819 */ /* 0x000fe200000006ff */
[----:B------:R-:W-:Y:S01]  /*10b0*/  IMAD R9, R9, -0x2daee0ad, RZ ;  /* 0xd2511f5309097824 */ /* 0x000fe200078e02ff */
[----:B------:R-:W-:Y:S01]  /*10c0*/  PRMT R23, R18, 0x7632, R23 ;  /* 0x0000763212177816 */ /* 0x000fe20000000017 */
[----:B------:R-:W-:Y:S01]  /*10d0*/  IMAD.HI.U32 R76, R7, -0x2daee0ad, RZ ;  /* 0xd2511f53074c7827 */ /* 0x000fe200078e00ff */
[----:B------:R-:W-:-:S02]  /*10e0*/  SHF.L.U32 R80, R80, 0x10, RZ ;  /* 0x0000001050507819 */ /* 0x000fc400000006ff */
        /* <DEDUP_REMOVED lines=39> */
[----:B------:R-:W-:Y:S02]  /*1360*/  IMAD.MOV.U32 R14, RZ, RZ, RZ ;  /* 0x000000ffff0e7224 */ /* 0x000fe400078e00ff */
        /* <DEDUP_REMOVED lines=20> */
[----:B-1234-:R-:W-:-:S07]  /*14b0*/  IMAD R82, R82, -0x326172a9, RZ ;  /* 0xcd9e8d5752527824 */ /* 0x01efce00078e02ff */
.L_x_4244:
[----:B------:R-:W-:Y:S01]  /*14c0*/  ISETP.NE.U32.AND P1, PT, RZ, UR10, PT ;  /* 0x0000000aff007c0c */ /* 0x000fe2000bf25070 */
[----:B0-----:R-:W0:Y:S01]  /*14d0*/  @P0 LDC.64 R26, c[0x0][0x398] ;  /* 0x0000e600ff1a0b82 */ /* 0x001e220000000a00 */
        /* <DEDUP_REMOVED lines=8> */
[----:B------:R1:W3:Y:S02]  /*1560*/  @P0 LDG.E.128 R44, desc[UR8][R26.64] ;  /* 0x000000081a2c0981 */ /* 0x0002e4000c1e1d00 */
[C---:B-1----:R-:W-:Y:S02]  /*1570*/  IMAD.WIDE.U32 R26, R63.reuse, 0x10, R48 ;  /* 0x000000103f1a7825 */ /* 0x042fe400078e0030 */
[----:B------:R-:W0:Y:S02]  /*1580*/  LDC.64 R48, c[0x0][0x398] ;  /* 0x0000e600ff307b82 */ /* 0x000e240000000a00 */
[----:B--2---:R-:W-:-:S05]  /*1590*/  @P1 IMAD.WIDE.U32 R24, R63, 0x20, R24 ;  /* 0x000000203f181825 */ /* 0x004fca00078e0018 */
[----:B------:R1:W5:Y:S04]  /*15a0*/  @P1 LDG.E.128 R40, desc[UR8][R24.64] ;  /* 0x0000000818281981 */ /* 0x000368000c1e1d00 */
[----:B------:R1:W5:Y:S04]  /*15b0*/  @P1 LDG.E.128 R36, desc[UR8][R24.64+0x10] ;  /* 0x0000100818241981 */ /* 0x000368000c1e1d00 */
[----:B------:R-:W5:Y:S01]  /*15c0*/  LDG.E.128 R24, desc[UR8][R26.64] ;  /* 0x000000081a187981 */ /* 0x000f62000c1e1d00 */
[----:B------:R-:W-:Y:S01]  /*15d0*/  IMAD.MOV.U32 R65, RZ, RZ, 0x2f800000 ;  /* 0x2f800000ff417424 */ /* 0x000fe200078e00ff */
[----:B0-----:R-:W-:-:S04]  /*15e0*/  ISETP.NE.U32.AND P0, PT, R48, RZ, PT ;  /* 0x000000ff3000720c */ /* 0x001fc80003f05070 */
[----:B------:R-:W-:Y:S02]  /*15f0*/  ISETP.NE.AND.EX P0, PT, R49, RZ, PT, P0 ;  /* 0x000000ff3100720c */ /* 0x000fe40003f05300 */
[----:B---3--:R-:W-:Y:S02]  /*1600*/  PRMT R35, R47, 0x7632, R35 ;  /* 0x000076322f237816 */ /* 0x008fe40000000023 */
[----:B------:R-:W-:Y:S02]  /*1610*/  PRMT R33, R46, 0x7632, R33 ;  /* 0x000076322e217816 */ /* 0x000fe40000000021 */
[----:B------:R-:W-:Y:S02]  /*1620*/  PRMT R31, R45, 0x7632, R31 ;  /* 0x000076322d1f7816 */ /* 0x000fe4000000001f */
[----:B------:R-:W-:-:S05]  /*1630*/  PRMT R29, R44, 0x7632, R29 ;  /* 0x000076322c1d7816 */ /* 0x000fca000000001d */
[----:B-1----:R-:W-:Y:S05]  /*1640*/  @P0 BRA `(.L_x_3997) ;  /* 0x0000002400e80947 */ /* 0x002fea0003800000 */
        /* <DEDUP_REMOVED lines=16> */
.L_x_4000:
        /* <DEDUP_REMOVED lines=13> */
.L_x_4002:
[----:B------:R-:W-:Y:S05]  /*1820*/  BSYNC.RECONVERGENT B2 ;  /* 0x0000000000027941 */ /* 0x000fea0003800200 */
.L_x_4001:
        /* <DEDUP_REMOVED lines=41> */
.L_x_3999:
[----:B------:R-:W-:Y:S05]  /*1ac0*/  BSYNC.RECONVERGENT B1 ;  /* 0x0000000000017941 */ /* 0x000fea0003800200 */
.L_x_3998:
[----:B------:R-:W-:Y:S01]  /*1ad0*/  ISETP.NE.AND P0, PT, R30, 0x1, PT ;  /* 0x000000011e00780c */ /* 0x000fe20003f05270 */
[----:B------:R-:W-:Y:S01]  /*1ae0*/  BSSY.RECONVERGENT B1, `(.L_x_4003) ;  /* 0x000004b000017945 */ /* 0x000fe20003800200 */
[----:B------:R-:W-:Y:S01]  /*1af0*/  I2FP.F32.U32 R28, R28 ;  /* 0x0000001c001c7245 */ /* 0x000fe20000201000 */
[----:B------:R-:W-:Y:S01]  /*1b00*/  IMAD.MOV.U32 R32, RZ, RZ, 0x2 ;  /* 0x00000002ff207424 */ /* 0x000fe200078e00ff */
[----:B------:R-:W-:Y:S02]  /*1b10*/  MOV R66, UR31 ;  /* 0x0000001f00427c02 */ /* 0x000fe40008000f00 */
[----:B-----5:R-:W-:Y:S01]  /*1b20*/  PRMT R29, R24, 0x7632, R29 ;  /* 0x00007632181d7816 */ /* 0x020fe2000000001d */
[----:B------:R-:W-:Y:S01]  /*1b30*/  FFMA.FTZ R7, R28, R65, 1.1641532182693481445e-10 ;  /* 0x2f0000001c077423 */ /* 0x000fe20000010041 */
[----:B------:R-:W-:-:S04]  /*1b40*/  IMAD.U32 R28, R24, 0x10000, RZ ;  /* 0x00010000181c7824 */ /* 0x000fc800078e00ff */
        /* <DEDUP_REMOVED lines=12> */
.L_x_4005:
        /* <DEDUP_REMOVED lines=13> */
.L_x_4007:
[----:B------:R-:W-:Y:S05]  /*1ce0*/  BSYNC.RECONVERGENT B2 ;  /* 0x0000000000027941 */ /* 0x000fea0003800200 */
.L_x_4006:
        /* <DEDUP_REMOVED lines=42> */
.L_x_4004:
[----:B------:R-:W-:Y:S05]  /*1f90*/  BSYNC.RECONVERGENT B1 ;  /* 0x0000000000017941 */ /* 0x000fea0003800200 */
.L_x_4003:
[----:B------:R-:W-:Y:S01]  /*1fa0*/  ISETP.NE.AND P0, PT, R32, 0x1, PT ;  /* 0x000000012000780c */ /* 0x000fe20003f05270 */
[----:B------:R-:W-:Y:S01]  /*1fb0*/  BSSY.RECONVERGENT B1, `(.L_x_4008) ;  /* 0x0000049000017945 */ /* 0x000fe20003800200 */
[----:B------:R-:W-:Y:S01]  /*1fc0*/  I2FP.F32.U32 R30, R7 ;  /* 0x00000007001e7245 */ /* 0x000fe20000201000 */
[----:B------:R-:W-:Y:S01]  /*1fd0*/  IMAD.MOV.U32 R33, RZ, RZ, 0x2 ;  /* 0x00000002ff217424 */ /* 0x000fe200078e00ff */
[----:B------:R-:W-:Y:S01]  /*1fe0*/  SHF.L.U32 R29, R29, 0x10, RZ ;  /* 0x000000101d1d7819 */ /* 0x000fe200000006ff */
[----:B------:R-:W-:Y:S02]  /*1ff0*/  IMAD.MOV.U32 R31, RZ, RZ, R82 ;  /* 0x000000ffff1f7224 */ /* 0x000fe400078e0052 */
[----:B------:R-:W-:-:S05]  /*2000*/  FFMA.FTZ R7, R30, R65, 1.1641532182693481445e-10 ;  /* 0x2f0000001e077423 */ /* 0x000fca0000010041 */
        /* <DEDUP_REMOVED lines=11> */
.L_x_4010:
        /* <DEDUP_REMOVED lines=13> */
.L_x_4012:
[----:B------:R-:W-:Y:S05]  /*2190*/  BSYNC.RECONVERGENT B2 ;  /* 0x0000000000027941 */ /* 0x000fea0003800200 */
.L_x_4011:
        /* <DEDUP_REMOVED lines=42> */
.L_x_4009:
[----:B------:R-:W-:Y:S05]  /*2440*/  BSYNC.RECONVERGENT B1 ;  /* 0x0000000000017941 */ /* 0x000fea0003800200 */
.L_x_4008:
[----:B------:R-:W-:Y:S01]  /*2450*/  ISETP.NE.AND P2, PT, R33, 0x1, PT ;  /* 0x000000012100780c */ /* 0x000fe20003f45270 */
[----:B------:R-:W-:Y:S01]  /*2460*/  BSSY.RECONVERGENT B1, `(.L_x_4013) ;  /* 0x0000049000017945 */ /* 0x000fe20003800200 */
[----:B------:R-:W-:Y:S01]  /*2470*/  I2FP.F32.U32 R30, R31 ;  /* 0x0000001f001e7245 */ /* 0x000fe20000201000 */
[----:B------:R-:W-:-:S04]  /*2480*/  HFMA2 R34, -RZ, RZ, 0, 1.1920928955078125e-07 ;  /* 0x00000002ff227431 */ /* 0x000fc800000001ff */
[----:B------:R-:W-:Y:S01]  /*2490*/  FFMA.FTZ R31, R30, R65, 1.1641532182693481445e-10 ;  /* 0x2f0000001e1f7423 */ /* 0x000fe20000010041 */
[----:B------:R-:W-:-:S04]  /*24a0*/  IMAD.U32 R30, R25, 0x10000, RZ ;  /* 0x00010000191e7824 */ /* 0x000fc800078e00ff */
[----:B------:R-:W-:Y:S02]  /*24b0*/  FSETP.LE.FTZ.AND P0, PT, R31, R66, PT ;  /* 0x000000421f00720b */ /* 0x000fe40003f13000 */
[----:B------:R-:W-:Y:S01]  /*24c0*/  PRMT R31, R25, 0x7632, R31 ;  /* 0x00007632191f7816 */ /* 0x000fe2000000001f */
[----:B------:R-:W-:Y:S01]  /*24d0*/  IMAD.MOV.U32 R25, RZ, RZ, R82 ;  /* 0x000000ffff197224 */ /* 0x000fe200078e0052 */
[----:B------:R-:W-:Y:S09]  /*24e0*/  @!P2 BRA `(.L_x_4014) ;  /* 0x000000040000a947 */ /* 0x000ff20003800000 */
        /* <DEDUP_REMOVED lines=8> */
.L_x_4015:
        /* <DEDUP_REMOVED lines=13> */
.L_x_4017:
[----:B------:R-:W-:Y:S05]  /*2640*/  BSYNC.RECONVERGENT B2 ;  /* 0x0000000000027941 */ /* 0x000fea0003800200 */
.L_x_4016:
        /* <DEDUP_REMOVED lines=42> */
.L_x_4014:
[----:B------:R-:W-:Y:S05]  /*28f0*/  BSYNC.RECONVERGENT B1 ;  /* 0x0000000000017941 */ /* 0x000fea0003800200 */
.L_x_4013:
[----:B------:R-:W-:Y:S01]  /*2900*/  ISETP.NE.AND P3, PT, R34, 0x1, PT ;  /* 0x000000012200780c */ /* 0x000fe20003f65270 */
[----:B------:R-:W-:Y:S01]  /*2910*/  BSSY.RECONVERGENT B1, `(.L_x_4018) ;  /* 0x0000048000017945 */ /* 0x000fe20003800200 */
[----:B------:R-:W-:Y:S01]  /*2920*/  I2FP.F32.U32 R32, R25 ;  /* 0x0000001900207245 */ /* 0x000fe20000201000 */
[----:B------:R-:W-:Y:S02]  /*2930*/  IMAD.U32 R31, R31, 0x10000, RZ ;  /* 0x000100001f1f7824 */ /* 0x000fe400078e00ff */
[----:B------:R-:W-:Y:S02]  /*2940*/  IMAD.MOV.U32 R35, RZ, RZ, 0x2 ;  /* 0x00000002ff237424 */ /* 0x000fe400078e00ff */
[----:B------:R-:W-:-:S05]  /*2950*/  FFMA.FTZ R25, R32, R65, 1.1641532182693481445e-10 ;  /* 0x2f00000020197423 */ /* 0x000fca0000010041 */
[----:B------:R-:W-:Y:S02]  /*2960*/  FSETP.LE.FTZ.AND P2, PT, R25, R66, PT ;  /* 0x000000421900720b */ /* 0x000fe40003f53000 */
[----:B------:R-:W-:Y:S01]  /*2970*/  MOV R25, R82 ;  /* 0x0000005200197202 */ /* 0x000fe20000000f00 */
        /* <DEDUP_REMOVED lines=9> */
.L_x_4020:
        /* <DEDUP_REMOVED lines=13> */
.L_x_4022:
[----:B------:R-:W-:Y:S05]  /*2ae0*/  BSYNC.RECONVERGENT B2 ;  /* 0x0000000000027941 */ /* 0x000fea0003800200 */
.L_x_4021:
        /* <DEDUP_REMOVED lines=42> */
.L_x_4019:
[----:B------:R-:W-:Y:S05]  /*2d90*/  BSYNC.RECONVERGENT B1 ;  /* 0x0000000000017941 */ /* 0x000fea0003800200 */
.L_x_4018:
[----:B------:R-:W-:Y:S01]  /*2da0*/  ISETP.NE.AND P3, PT, R35, 0x1, PT ;  /* 0x000000012300780c */ /* 0x000fe20003f65270 */
[----:B------:R-:W-:Y:S01]  /*2db0*/  BSSY.RECONVERGENT B1, `(.L_x_4023) ;  /* 0x000004a000017945 */ /* 0x000fe20003800200 */
[----:B------:R-:W-:Y:S01]  /*2dc0*/  I2FP.F32.U32 R32, R25 ;  /* 0x0000001900207245 */ /* 0x000fe20000201000 */
[----:B------:R-:W-:Y:S02]  /*2dd0*/  IMAD.MOV.U32 R50, RZ, RZ, 0x2 ;  /* 0x00000002ff327424 */ /* 0x000fe400078e00ff */
[----:B------:R-:W-:Y:S02]  /*2de0*/  IMAD.MOV.U32 R33, RZ, RZ, R82 ;  /* 0x000000ffff217224 */ /* 0x000fe400078e0052 */
[----:B------:R-:W-:Y:S01]  /*2df0*/  FFMA.FTZ R25, R32, R65, 1.1641532182693481445e-10 ;  /* 0x2f00000020197423 */ /* 0x000fe20000010041 */
[C---:B------:R-:W-:Y:S02]  /*2e00*/  SHF.L.U32 R32, R26.reuse, 0x10, RZ ;  /* 0x000000101a207819 */ /* 0x040fe400000006ff */
[----:B------:R-:W-:-:S02]  /*2e10*/  PRMT R26, R26, 0x7632, R26 ;  /* 0x000076321a1a7816 */ /* 0x000fc4000000001a */
        /* <DEDUP_REMOVED lines=11> */
.L_x_4025:
        /* <DEDUP_REMOVED lines=13> */
.L_x_4027:
[----:B------:R-:W-:Y:S05]  /*2fa0*/  BSYNC.RECONVERGENT B2 ;  /* 0x0000000000027941 */ /* 0x000fea0003800200 */
.L_x_4026:
        /* <DEDUP_REMOVED lines=42> */
.L_x_4024:
[----:B------:R-:W-:Y:S05]  /*3250*/  BSYNC.RECONVERGENT B1 ;  /* 0x0000000000017941 */ /* 0x000fea0003800200 */
.L_x_4023:
[----:B------:R-:W-:Y:S01]  /*3260*/  ISETP.NE.AND P4, PT, R50, 0x1, PT ;  /* 0x000000013200780c */ /* 0x000fe20003f85270 */
[----:B------:R-:W-:Y:S01]  /*3270*/  BSSY.RECONVERGENT B1, `(.L_x_4028) ;  /* 0x0000048000017945 */ /* 0x000fe20003800200 */
[----:B------:R-:W-:Y:S01]  /*3280*/  I2FP.F32.U32 R34, R33 ;  /* 0x0000002100227245 */ /* 0x000fe20000201000 */
[----:B------:R-:W-:Y:S02]  /*3290*/  HFMA2 R51, -RZ, RZ, 0, 1.1920928955078125e-07 ;  /* 0x00000002ff337431 */ /* 0x000fe400000001ff */
[----:B------:R-:W-:Y:S02]  /*32a0*/  IMAD.U32 R26, R26, 0x10000, RZ ;  /* 0x000100001a1a7824 */ /* 0x000fe400078e00ff */
[----:B------:R-:W-:-:S05]  /*32b0*/  FFMA.FTZ R33, R34, R65, 1.1641532182693481445e-10 ;  /* 0x2f00000022217423 */ /* 0x000fca0000010041 */
[----:B------:R-:W-:Y:S01]  /*32c0*/  FSETP.LE.FTZ.AND P3, PT, R33, R66, PT ;  /* 0x000000422100720b */ /* 0x000fe20003f73000 */
[----:B------:R-:W-:Y:S01]  /*32d0*/  IMAD.MOV.U32 R33, RZ, RZ, R82 ;  /* 0x000000ffff217224 */ /* 0x000fe200078e0052 */
[----:B------:R-:W-:Y:S11]  /*32e0*/  @!P4 BRA `(.L_x_4029) ;  /* 0x000000040000c947 */ /* 0x000ff60003800000 */
        /* <DEDUP_REMOVED lines=8> */
.L_x_4030:
        /* <DEDUP_REMOVED lines=13> */
.L_x_4032:
[----:B------:R-:W-:Y:S05]  /*3440*/  BSYNC.RECONVERGENT B2 ;  /* 0x0000000000027941 */ /* 0x000fea0003800200 */
.L_x_4031:
        /* <DEDUP_REMOVED lines=39> */
[----:B------:R-:W-:-:S03]  /*36c0*/  LOP3.LUT R73, R50, UR29, R83, 0x96, !PT ;  /* 0x0000001d32497c12 */ /* 0x000fc6000f8e9653 */
[----:B------:R-:W-:Y:S01]  /*36d0*/  IMAD.MOV.U32 R68, RZ, RZ, R34 ;  /* 0x000000ffff447224 */ /* 0x000fe200078e0022 */
[----:B------:R-:W-:-:S07]  /*36e0*/  LOP3.LUT R76, R76, UR30, R35, 0x96, !PT ;  /* 0x0000001e4c4c7c12 */ /* 0x000fce000f8e9623 */
.L_x_4029:
[----:B------:R-:W-:Y:S05]  /*36f0*/  BSYNC.RECONVERGENT B1 ;  /* 0x0000000000017941 */ /* 0x000fea0003800200 */
.L_x_4028:
[----:B------:R-:W-:Y:S01]  /*3700*/  ISETP.NE.AND P5, PT, R51, 0x1, PT ;  /* 0x000000013300780c */ /* 0x000fe20003fa5270 */
[----:B------:R-:W-:Y:S01]  /*3710*/  BSSY.RECONVERGENT B1, `(.L_x_4033) ;  /* 0x0000049000017945 */ /* 0x000fe20003800200 */
[----:B------:R-:W-:Y:S01]  /*3720*/  I2FP.F32.U32 R34, R33 ;  /* 0x0000002100227245 */ /* 0x000fe20000201000 */
[C---:B------:R-:W-:Y:S01]  /*3730*/  IMAD.U32 R33, R27.reuse, 0x10000, RZ ;  /* 0x000100001b217824 */ /* 0x040fe200078e00ff */
[----:B------:R-:W-:Y:S01]  /*3740*/  PRMT R27, R27, 0x7632, R27 ;  /* 0x000076321b1b7816 */ /* 0x000fe2000000001b */
[----:B------:R-:W-:Y:S01]  /*3750*/  IMAD.MOV.U32 R69, RZ, RZ, 0x2 ;  /* 0x00000002ff457424 */ /* 0x000fe200078e00ff */
[----:B------:R-:W-:Y:S01]  /*3760*/  MOV R50, R82 ;  /* 0x0000005200327202 */ /* 0x000fe20000000f00 */
        /* <DEDUP_REMOVED lines=11> */
.L_x_4035:
        /* <DEDUP_REMOVED lines=13> */
.L_x_4037:
[----:B------:R-:W-:Y:S05]  /*38f0*/  BSYNC.RECONVERGENT B2 ;  /* 0x0000000000027941 */ /* 0x000fea0003800200 */
.L_x_4036:
        /* <DEDUP_REMOVED lines=42> */
.L_x_4034:
[----:B------:R-:W-:Y:S05]  /*3ba0*/  BSYNC.RECONVERGENT B1 ;  /* 0x0000000000017941 */ /* 0x000fea0003800200 */
.L_x_4033:
[----:B------:R-:W-:Y:S02]  /*3bb0*/  MOV R67, UR32 ;  /* 0x0000002000437c02 */ /* 0x000fe40008000f00 */
[----:B------:R-:W-:Y:S02]  /*3bc0*/  P2R R35, PR, RZ, 0x2 ;  /* 0x00000002ff237803 */ /* 0x000fe40000000000 */
[----:B------:R-:W-:Y:S01]  /*3bd0*/  I2FP.F32.U32 R34, R50 ;  /* 0x0000003200227245 */ /* 0x000fe20000201000 */
[-C--:B------:R-:W-:Y:S01]  /*3be0*/  FMUL.FTZ R32, R32, R67.reuse ;  /* 0x0000004320207220 */ /* 0x080fe20000410000 */
[----:B------:R-:W-:Y:S01]  /*3bf0*/  ISETP.NE.AND P1, PT, R25, RZ, PT ;  /* 0x000000ff1900720c */ /* 0x000fe20003f25270 */
[----:B------:R-:W-:Y:S02]  /*3c00*/  IMAD.U32 R50, R27, 0x10000, RZ ;  /* 0x000100001b327824 */ /* 0x000fe400078e00ff */
[----:B------:R-:W-:Y:S01]  /*3c10*/  FMUL.FTZ R28, R28, R67 ;  /* 0x000000431c1c7220 */ /* 0x000fe20000410000 */
[----:B------:R-:W-:Y:S01]  /*3c20*/  ISETP.NE.AND P5, PT, R24, RZ, PT ;  /* 0x000000ff1800720c */ /* 0x000fe20003fa5270 */
[----:B------:R-:W-:Y:S01]  /*3c30*/  FFMA.FTZ R27, R34, R65, 1.1641532182693481445e-10 ;  /* 0x2f000000221b7423 */ /* 0x000fe20000010041 */
[----:B------:R-:W-:Y:S01]  /*3c40*/  FSEL R32, R32, RZ, P1 ;  /* 0x000000ff20207208 */ /* 0x000fe20000800000 */
[-C--:B------:R-:W-:Y:S01]  /*3c50*/  FMUL.FTZ R33, R33, R67.reuse ;  /* 0x0000004321217220 */ /* 0x080fe20000410000 */
[----:B------:R-:W-:Y:S01]  /*3c60*/  ISETP.NE.AND P1, PT, R35, RZ, PT ;  /* 0x000000ff2300720c */ /* 0x000fe20003f25270 */
[-C--:B------:R-:W-:Y:S01]  /*3c70*/  FMUL.FTZ R26, R26, R67.reuse ;  /* 0x000000431a1a7220 */ /* 0x080fe20000410000 */
[-C--:B------:R-:W-:Y:S01]  /*3c80*/  FMUL.FTZ R31, R31, R67.reuse ;  /* 0x000000431f1f7220 */ /* 0x080fe20000410000 */
[-C--:B------:R-:W-:Y:S01]  /*3c90*/  FMUL.FTZ R30, R30, R67.reuse ;  /* 0x000000431e1e7220 */ /* 0x080fe20000410000 */
[-C--:B------:R-:W-:Y:S01]  /*3ca0*/  FMUL.FTZ R29, R29, R67.reuse ;  /* 0x000000431d1d7220 */ /* 0x080fe20000410000 */
[----:B------:R-:W-:Y:S01]  /*3cb0*/  FMUL.FTZ R50, R50, R67 ;  /* 0x0000004332327220 */ /* 0x000fe20000410000 */
[----:B------:R-:W-:-:S02]  /*3cc0*/  FSEL R28, R28, RZ, P5 ;  /* 0x000000ff1c1c7208 */ /* 0x000fc40002800000 */
        /* <DEDUP_REMOVED lines=14> */
[----:B------:R-:W-:Y:S01]  /*3db0*/  PLOP3.LUT P5, PT, P5, PT, PT, 0x8, 0x80 ;  /* 0x000000000080781c */ /* 0x000fe20002fae170 */
[----:B------:R-:W-:-:S02]  /*3dc0*/  @P1 FADD.FTZ R29, R41, R29 ;  /* 0x0000001d291d1221 */ /* 0x000fc40000010000 */
[----:B------:R-:W-:Y:S01]  /*3dd0*/  @P1 FADD.FTZ R35, R39, R35 ;  /* 0x0000002327231221 */ /* 0x000fe20000010000 */
[----:B------:R-:W-:Y:S09]  /*3de0*/  BRA `(.L_x_4038) ;  /* 0x0000004c00987947 */ /* 0x000ff20003800000 */
.L_x_3997:
        /* <DEDUP_REMOVED lines=16> */
.L_x_4041:
        /* <DEDUP_REMOVED lines=13> */
.L_x_4043:
[----:B------:R-:W-:Y:S05]  /*3fc0*/  BSYNC.RECONVERGENT B2 ;  /* 0x0000000000027941 */ /* 0x000fea0003800200 */
.L_x_4042:
        /* <DEDUP_REMOVED lines=41> */
.L_x_4040:
[----:B------:R-:W-:Y:S05]  /*4260*/  BSYNC.RECONVERGENT B1 ;  /* 0x0000000000017941 */ /* 0x000fea0003800200 */
.L_x_4039:
[----:B------:R-:W-:Y:S01]  /*4270*/  ISETP.NE.AND P0, PT, R32, 0x1, PT ;  /* 0x000000012000780c */ /* 0x000fe20003f05270 */
[----:B------:R-:W-:Y:S01]  /*4280*/  IMAD.U32 R66, RZ, RZ, UR31 ;  /* 0x0000001fff427e24 */ /* 0x000fe2000f8e00ff */
[----:B------:R-:W-:Y:S01]  /*4290*/  I2FP.F32.U32 R28, R28 ;  /* 0x0000001c001c7245 */ /* 0x000fe20000201000 */
[----:B------:R-:W-:Y:S01]  /*42a0*/  IMAD.U32 R67, RZ, RZ, UR32 ;  /* 0x00000020ff437e24 */ /* 0x000fe2000f8e00ff */
[----:B------:R-:W-:Y:S01]  /*42b0*/  BSSY.RECONVERGENT B1, `(.L_x_4044) ;  /* 0x000004a000017945 */ /* 0x000fe20003800200 */
[----:B------:R-:W-:Y:S01]  /*42c0*/  IMAD.MOV.U32 R34, RZ, RZ, 0x2 ;  /* 0x00000002ff227424 */ /* 0x000fe200078e00ff */
[----:B------:R-:W-:Y:S01]  /*42d0*/  MOV R30, R82 ;  /* 0x00000052001e7202 */ /* 0x000fe20000000f00 */
[----:B------:R-:W-:Y:S01]  /*42e0*/  FFMA.FTZ R7, R28, R65, 1.1641532182693481445e-10 ;  /* 0x2f0000001c077423 */ /* 0x000fe20000010041 */
[----:B-----5:R-:W-:-:S04]  /*42f0*/  SHF.L.U32 R28, R24, 0x10, RZ ;  /* 0x00000010181c7819 */ /* 0x020fc800000006ff */
[----:B------:R-:W-:Y:S01]  /*4300*/  FSETP.LE.FTZ.AND P3, PT, R7, R66, PT ;  /* 0x000000420700720b */ /* 0x000fe20003f73000 */
[----:B------:R-:W-:Y:S01]  /*4310*/  FMUL.FTZ R28, R67, R28 ;  /* 0x0000001c431c7220 */ /* 0x000fe20000410000 */
[----:B------:R-:W-:Y:S02]  /*4320*/  PRMT R7, R24, 0x7632, R7 ;  /* 0x0000763218077816 */ /* 0x000fe40000000007 */
        /* <DEDUP_REMOVED lines=10> */
.L_x_4046:
        /* <DEDUP_REMOVED lines=13> */
.L_x_4048:
[----:B------:R-:W-:Y:S05]  /*44a0*/  BSYNC.RECONVERGENT B2 ;  /* 0x0000000000027941 */ /* 0x000fea0003800200 */
.L_x_4047:
        /* <DEDUP_REMOVED lines=42> */
.L_x_4045:
[----:B------:R-:W-:Y:S05]  /*4750*/  BSYNC.RECONVERGENT B1 ;  /* 0x0000000000017941 */ /* 0x000fea0003800200 */
.L_x_4044:
        /* <DEDUP_REMOVED lines=8> */
[----:B------:R-:W-:-:S02]  /*47e0*/  FSETP.GTU.FTZ.AND P0, PT, R51, R66, PT ;  /* 0x000000423300720b */ /* 0x000fc40003f1c000 */
[----:B------:R-:W-:Y:S02]  /*47f0*/  FSEL R51, R28, RZ, P3 ;  /* 0x000000ff1c337208 */ /* 0x000fe40001800000 */
        /* <DEDUP_REMOVED lines=13> */
.L_x_4051:
        /* <DEDUP_REMOVED lines=13> */
.L_x_4053:
[----:B------:R-:W-:Y:S05]  /*49a0*/  BSYNC.RECONVERGENT B2 ;  /* 0x0000000000027941 */ /* 0x000fea0003800200 */
.L_x_4052:
        /* <DEDUP_REMOVED lines=42> */
.L_x_4050:
[----:B------:R-:W-:Y:S05]  /*4c50*/  BSYNC.RECONVERGENT B1 ;  /* 0x0000000000017941 */ /* 0x000fea0003800200 */
.L_x_4049:
[----:B------:R-:W-:Y:S01]  /*4c60*/  ISETP.NE.AND P0, PT, R50, 0x1, PT ;  /* 0x000000013200780c */ /* 0x000fe20003f05270 */
[----:B------:R-:W-:Y:S01]  /*4c70*/  BSSY.RECONVERGENT B1, `(.L_x_4054) ;  /* 0x000004a000017945 */ /* 0x000fe20003800200 */
[----:B------:R-:W-:Y:S01]  /*4c80*/  I2FP.F32.U32 R30, R30 ;  /* 0x0000001e001e7245 */ /* 0x000fe20000201000 */
[----:B------:R-:W-:-:S04]  /*4c90*/  IMAD.MOV.U32 R32, RZ, RZ, R82 ;  /* 0x000000ffff207224 */ /* 0x000fc800078e0052 */
[----:B------:R-:W-:Y:S01]  /*4ca0*/  FFMA.FTZ R51, R30, R65, 1.1641532182693481445e-10 ;  /* 0x2f0000001e337423 */ /* 0x000fe20000010041 */
[----:B------:R-:W-:-:S04]  /*4cb0*/  IMAD.U32 R30, R7, 0x10000, RZ ;  /* 0x00010000071e7824 */ /* 0x000fc800078e00ff */
[----:B------:R-:W-:Y:S01]  /*4cc0*/  FSETP.LE.FTZ.AND P3, PT, R51, R66, PT ;  /* 0x000000423300720b */ /* 0x000fe20003f73000 */
[----:B------:R-:W-:Y:S02]  /*4cd0*/  HFMA2 R51, -RZ, RZ, 0, 1.1920928955078125e-07 ;  /* 0x00000002ff337431 */ /* 0x000fe400000001ff */
[----:B------:R-:W-:Y:S01]  /*4ce0*/  FMUL.FTZ R30, R30, R67 ;  /* 0x000000431e1e7220 */ /* 0x000fe20000410000 */
        /* <DEDUP_REMOVED lines=10> */
.L_x_4056:
        /* <DEDUP_REMOVED lines=13> */
.L_x_4058:
[----:B------:R-:W-:Y:S05]  /*4e60*/  BSYNC.RECONVERGENT B2 ;  /* 0x0000000000027941 */ /* 0x000fea0003800200 */
.L_x_4057:
        /* <DEDUP_REMOVED lines=42> */
.L_x_4055:
[----:B------:R-:W-:Y:S05]  /*5110*/  BSYNC.RECONVERGENT B1 ;  /* 0x0000000000017941 */ /* 0x000fea0003800200 */
.L_x_4054:
[----:B------:R-:W-:Y:S01]  /*5120*/  I2FP.F32.U32 R32, R32 ;  /* 0x0000002000207245 */ /* 0x000fe20000201000 */
[----:B------:R-:W-:Y:S01]  /*5130*/  IMAD.U32 R34, R29, 0x10000, RZ ;  /* 0x000100001d227824 */ /* 0x000fe200078e00ff */
[----:B------:R-:W-:Y:S01]  /*5140*/  ISETP.NE.AND P2, PT, R51, 0x1, PT ;  /* 0x000000013300780c */ /* 0x000fe20003f45270 */
[----:B------:R-:W-:Y:S02]  /*5150*/  BSSY.RECONVERGENT B1, `(.L_x_4059) ;  /* 0x000004c000017945 */ /* 0x000fe40003800200 */
[----:B------:R-:W-:Y:S01]  /*5160*/  FFMA.FTZ R29, R32, R65, 1.1641532182693481445e-10 ;  /* 0x2f000000201d7423 */ /* 0x000fe20000010041 */
[----:B------:R-:W-:-:S04]  /*5170*/  FMUL.FTZ R34, R34, R67 ;  /* 0x0000004322227220 */ /* 0x000fc80000410000 */
[----:B------:R-:W-:Y:S02]  /*5180*/  FSETP.GTU.FTZ.AND P0, PT, R29, R66, PT ;  /* 0x000000421d00720b */ /* 0x000fe40003f1c000 */
[----:B------:R-:W-:Y:S02]  /*5190*/  FSEL R29, R30, RZ, P3 ;  /* 0x000000ff1e1d7208 */ /* 0x000fe40001800000 */
[----:B------:R-:W-:Y:S02]  /*51a0*/  FSEL R34, R34, RZ, !P0 ;  /* 0x000000ff22227208 */ /* 0x000fe40004000000 */
[----:B------:R-:W-:Y:S02]  /*51b0*/  SEL R56, RZ, 0x1, P0 ;  /* 0x00000001ff387807 */ /* 0x000fe40000000000 */
[----:B------:R-:W-:Y:S01]  /*51c0*/  MOV R30, R82 ;  /* 0x00000052001e7202 */ /* 0x000fe20000000f00 */
[----:B------:R-:W-:Y:S01]  /*51d0*/  FADD.FTZ R29, R34, R29 ;  /* 0x0000001d221d7221 */ /* 0x000fe20000010000 */
[----:B------:R-:W-:-:S03]  /*51e0*/  IMAD.MOV.U32 R34, RZ, RZ, 0x2 ;  /* 0x00000002ff227424 */ /* 0x000fc600078e00ff */
        /* <DEDUP_REMOVED lines=10> */
.L_x_4061:
        /* <DEDUP_REMOVED lines=13> */
.L_x_4063:
[----:B------:R-:W-:Y:S05]  /*5360*/  BSYNC.RECONVERGENT B2 ;  /* 0x0000000000027941 */ /* 0x000fea0003800200 */
.L_x_4062:
        /* <DEDUP_REMOVED lines=42> */
.L_x_4060:
[----:B------:R-:W-:Y:S05]  /*5610*/  BSYNC.RECONVERGENT B1 ;  /* 0x0000000000017941 */ /* 0x000fea0003800200 */
.L_x_4059:
        /* <DEDUP_REMOVED lines=8> */
[----:B------:R-:W-:Y:S01]  /*56a0*/  FSETP.LE.FTZ.AND P0, PT, R51, R66, PT ;  /* 0x000000423300720b */ /* 0x000fe20003f13000 */
[----:B------:R-:W-:Y:S01]  /*56b0*/  FMUL.FTZ R30, R67, R30 ;  /* 0x0000001e431e7220 */ /* 0x000fe20000410000 */
[----:B------:R-:W-:Y:S11]  /*56c0*/  @!P2 BRA `(.L_x_4065) ;  /* 0x000000040000a947 */ /* 0x000ff60003800000 */
        /* <DEDUP_REMOVED lines=8> */
.L_x_4066:
        /* <DEDUP_REMOVED lines=13> */
.L_x_4068:
[----:B------:R-:W-:Y:S05]  /*5820*/  BSYNC.RECONVERGENT B2 ;  /* 0x0000000000027941 */ /* 0x000fea0003800200 */
.L_x_4067:
        /* <DEDUP_REMOVED lines=42> */
.L_x_4065:
[----:B------:R-:W-:Y:S05]  /*5ad0*/  BSYNC.RECONVERGENT B1 ;  /* 0x0000000000017941 */ /* 0x000fea0003800200 */
.L_x_4064:
        /* <DEDUP_REMOVED lines=23> */
.L_x_4071:
        /* <DEDUP_REMOVED lines=13> */
.L_x_4073:
[----:B------:R-:W-:Y:S05]  /*5d20*/  BSYNC.RECONVERGENT B2 ;  /* 0x0000000000027941 */ /* 0x000fea0003800200 */
.L_x_4072:
        /* <DEDUP_REMOVED lines=42> */
.L_x_4070:
[----:B------:R-:W-:Y:S05]  /*5fd0*/  BSYNC.RECONVERGENT B1 ;  /* 0x0000000000017941 */ /* 0x000fea0003800200 */
.L_x_4069:
[----:B------:R-:W-:Y:S01]  /*5fe0*/  ISETP.NE.AND P3, PT, R58, 0x1, PT ;  /* 0x000000013a00780c */ /* 0x000fe20003f65270 */
[----:B------:R-:W-:Y:S01]  /*5ff0*/  BSSY.RECONVERGENT B1, `(.L_x_4074) ;  /* 0x0000049000017945 */ /* 0x000fe20003800200 */
[----:B------:R-:W-:Y:S01]  /*6000*/  I2FP.F32.U32 R32, R32 ;  /* 0x0000002000207245 */ /* 0x000fe20000201000 */
[----:B------:R-:W-:Y:S01]  /*6010*/  IMAD.MOV.U32 R50, RZ, RZ, 0x2 ;  /* 0x00000002ff327424 */ /* 0x000fe200078e00ff */
[----:B------:R-:W-:-:S03]  /*6020*/  MOV R34, R82 ;  /* 0x0000005200227202 */ /* 0x000fc60000000f00 */
[----:B------:R-:W-:Y:S01]  /*6030*/  FFMA.FTZ R51, R32, R65, 1.1641532182693481445e-10 ;  /* 0x2f00000020337423 */ /* 0x000fe20000010041 */
[----:B------:R-:W-:-:S04]  /*6040*/  IMAD.U32 R32, R25, 0x10000, RZ ;  /* 0x0001000019207824 */ /* 0x000fc800078e00ff */
[----:B------:R-:W-:Y:S01]  /*6050*/  FSETP.LE.FTZ.AND P2, PT, R51, R66, PT ;  /* 0x000000423300720b */ /* 0x000fe20003f53000 */
[----:B------:R-:W-:Y:S01]  /*6060*/  FMUL.FTZ R25, R32, R67 ;  /* 0x0000004320197220 */ /* 0x000fe20000410000 */
[----:B------:R-:W-:Y:S11]  /*6070*/  @!P3 BRA `(.L_x_4075) ;  /* 0x000000040000b947 */ /* 0x000ff60003800000 */
        /* <DEDUP_REMOVED lines=8> */
.L_x_4076:
        /* <DEDUP_REMOVED lines=13> */
.L_x_4078:
[----:B------:R-:W-:Y:S05]  /*61d0*/  BSYNC.RECONVERGENT B2 ;  /* 0x0000000000027941 */ /* 0x000fea0003800200 */
.L_x_4077:
        /* <DEDUP_REMOVED lines=42> */
.L_x_4075:
[----:B------:R-:W-:Y:S05]  /*6480*/  BSYNC.RECONVERGENT B1 ;  /* 0x0000000000017941 */ /* 0x000fea0003800200 */
.L_x_4074:
        /* <DEDUP_REMOVED lines=23> */
.L_x_4081:
        /* <DEDUP_REMOVED lines=13> */
.L_x_4083:
[----:B------:R-:W-:Y:S05]  /*66d0*/  BSYNC.RECONVERGENT B2 ;  /* 0x0000000000027941 */ /* 0x000fea0003800200 */
.L_x_4082:
        /* <DEDUP_REMOVED lines=42> */
.L_x_4080:
[----:B------:R-:W-:Y:S05]  /*6980*/  BSYNC.RECONVERGENT B1 ;  /* 0x0000000000017941 */ /* 0x000fea0003800200 */
.L_x_4079:
[----:B------:R-:W-:Y:S01]  /*6990*/  ISETP.NE.AND P3, PT, R51, 0x1, PT ;  /* 0x000000013300780c */ /* 0x000fe20003f65270 */
[----:B------:R-:W-:Y:S01]  /*69a0*/  BSSY.RECONVERGENT B1, `(.L_x_4084) ;  /* 0x000004b000017945 */ /* 0x000fe20003800200 */
[----:B------:R-:W-:Y:S01]  /*69b0*/  I2FP.F32.U32 R32, R25 ;  /* 0x0000001900207245 */ /* 0x000fe20000201000 */
[----:B------:R-:W-:Y:S02]  /*69c0*/  HFMA2 R60, -RZ, RZ, 0, 1.1920928955078125e-07 ;  /* 0x00000002ff3c7431 */ /* 0x000fe400000001ff */
[----:B------:R-:W-:Y:S02]  /*69d0*/  IMAD.MOV.U32 R34, RZ, RZ, R82 ;  /* 0x000000ffff227224 */ /* 0x000fe400078e0052 */
[----:B------:R-:W-:Y:S01]  /*69e0*/  FFMA.FTZ R25, R32, R65, 1.1641532182693481445e-10 ;  /* 0x2f00000020197423 */ /* 0x000fe20000010041 */
[C---:B------:R-:W-:Y:S01]  /*69f0*/  IMAD.U32 R32, R26.reuse, 0x10000, RZ ;  /* 0x000100001a207824 */ /* 0x040fe200078e00ff */
[----:B------:R-:W-:-:S03]  /*6a00*/  PRMT R26, R26, 0x7632, R26 ;  /* 0x000076321a1a7816 */ /* 0x000fc6000000001a */
        /* <DEDUP_REMOVED lines=12> */
.L_x_4086:
        /* <DEDUP_REMOVED lines=13> */
.L_x_4088:
[----:B------:R-:W-:Y:S05]  /*6ba0*/  BSYNC.RECONVERGENT B2 ;  /* 0x0000000000027941 */ /* 0x000fea0003800200 */
.L_x_4087:
        /* <DEDUP_REMOVED lines=42> */
.L_x_4085:
[----:B------:R-:W-:Y:S05]  /*6e50*/  BSYNC.RECONVERGENT B1 ;  /* 0x0000000000017941 */ /* 0x000fea0003800200 */
.L_x_4084:
[----:B------:R-:W-:Y:S01]  /*6e60*/  I2FP.F32.U32 R34, R34 ;  /* 0x0000002200227245 */ /* 0x000fe20000201000 */
[----:B------:R-:W-:Y:S01]  /*6e70*/  IMAD.U32 R50, R46, 0x10000, RZ ;  /* 0x000100002e327824 */ /* 0x000fe200078e00ff */
[----:B------:R-:W-:Y:S03]  /*6e80*/  BSSY.RECONVERGENT B1, `(.L_x_4089) ;  /* 0x000004d000017945 */ /* 0x000fe60003800200 */
[----:B------:R-:W-:Y:S01]  /*6e90*/  FFMA.FTZ R51, R34, R65, 1.1641532182693481445e-10 ;  /* 0x2f00000022337423 */ /* 0x000fe20000010041 */
[----:B------:R-:W-:Y:S01]  /*6ea0*/  FMUL.FTZ R50, R50, R67 ;  /* 0x0000004332327220 */ /* 0x000fe20000410000 */
[----:B------:R-:W-:-:S03]  /*6eb0*/  MOV R34, R82 ;  /* 0x0000005200227202 */ /* 0x000fc60000000f00 */
[----:B------:R-:W-:Y:S02]  /*6ec0*/  FSETP.GTU.FTZ.AND P3, PT, R51, R66, PT ;  /* 0x000000423300720b */ /* 0x000fe40003f7c000 */
[----:B------:R-:W-:Y:S02]  /*6ed0*/  FSEL R51, R32, RZ, P5 ;  /* 0x000000ff20337208 */ /* 0x000fe40002800000 */
[----:B------:R-:W-:Y:S02]  /*6ee0*/  FSEL R50, R50, RZ, !P3 ;  /* 0x000000ff32327208 */ /* 0x000fe40005800000 */
[----:B------:R-:W-:Y:S02]  /*6ef0*/  SEL R59, RZ, 0x1, P3 ;  /* 0x00000001ff3b7807 */ /* 0x000fe40001800000 */
[----:B------:R-:W-:Y:S01]  /*6f00*/  ISETP.NE.AND P3, PT, R60, 0x1, PT ;  /* 0x000000013c00780c */ /* 0x000fe20003f65270 */
[----:B------:R-:W-:Y:S01]  /*6f10*/  FADD.FTZ R32, R50, R51 ;  /* 0x0000003332207221 */ /* 0x000fe20000010000 */
[----:B------:R-:W-:-:S03]  /*6f20*/  IMAD.MOV.U32 R50, RZ, RZ, 0x2 ;  /* 0x00000002ff327424 */ /* 0x000fc600078e00ff */
        /* <DEDUP_REMOVED lines=10> */
.L_x_4091:
        /* <DEDUP_REMOVED lines=13> */
.L_x_4093:
[----:B------:R-:W-:Y:S05]  /*70a0*/  BSYNC.RECONVERGENT B2 ;  /* 0x0000000000027941 */ /* 0x000fea0003800200 */
.L_x_4092:
        /* <DEDUP_REMOVED lines=42> */
.L_x_4090:
[----:B------:R-:W-:Y:S05]  /*7350*/  BSYNC.RECONVERGENT B1 ;  /* 0x0000000000017941 */ /* 0x000fea0003800200 */
.L_x_4089:
[----:B------:R-:W-:Y:S01]  /*7360*/  ISETP.NE.AND P4, PT, R50, 0x1, PT ;  /* 0x000000013200780c */ /* 0x000fe20003f85270 */
[----:B------:R-:W-:Y:S01]  /*7370*/  BSSY.RECONVERGENT B1, `(.L_x_4094) ;  /* 0x0000049000017945 */ /* 0x000fe20003800200 */
[----:B------:R-:W-:Y:S01]  /*7380*/  I2FP.F32.U32 R34, R34 ;  /* 0x0000002200227245 */ /* 0x000fe20000201000 */
[----:B------:R-:W-:Y:S01]  /*7390*/  IMAD.MOV.U32 R61, RZ, RZ, 0x2 ;  /* 0x00000002ff3d7424 */ /* 0x000fe200078e00ff */
[----:B------:R-:W-:-:S03]  /*73a0*/  SHF.L.U32 R26, R26, 0x10, RZ ;  /* 0x000000101a1a7819 */ /* 0x000fc600000006ff */
[----:B------:R-:W-:Y:S01]  /*73b0*/  FFMA.FTZ R51, R34, R65, 1.1641532182693481445e-10 ;  /* 0x2f00000022337423 */ /* 0x000fe20000010041 */
[----:B------:R-:W-:Y:S02]  /*73c0*/  IMAD.MOV.U32 R34, RZ, RZ, R82 ;  /* 0x000000ffff227224 */ /* 0x000fe400078e0052 */
[----:B------:R-:W-:Y:S02]  /*73d0*/  FMUL.FTZ R26, R26, R67 ;  /* 0x000000431a1a7220 */ /* 0x000fe40000410000 */
        /* <DEDUP_REMOVED lines=10> */
.L_x_4096:
        /* <DEDUP_REMOVED lines=13> */
.L_x_4098:
[----:B------:R-:W-:Y:S05]  /*7550*/  BSYNC.RECONVERGENT B2 ;  /* 0x0000000000027941 */ /* 0x000fea0003800200 */
.L_x_4097:
        /* <DEDUP_REMOVED lines=42> */
.L_x_4095:
[----:B------:R-:W-:Y:S05]  /*7800*/  BSYNC.RECONVERGENT B1 ;  /* 0x0000000000017941 */ /* 0x000fea0003800200 */
.L_x_4094:
[----:B------:R-:W-:Y:S01]  /*7810*/  I2FP.F32.U32 R34, R34 ;  /* 0x0000002200227245 */ /* 0x000fe20000201000 */
[----:B------:R-:W-:Y:S01]  /*7820*/  IMAD.U32 R50, R33, 0x10000, RZ ;  /* 0x0001000021327824 */ /* 0x000fe200078e00ff */
[----:B------:R-:W-:Y:S03]  /*7830*/  BSSY.RECONVERGENT B1, `(.L_x_4099) ;  /* 0x000004d000017945 */ /* 0x000fe60003800200 */
[----:B------:R-:W-:Y:S01]  /*7840*/  FFMA.FTZ R33, R34, R65, 1.1641532182693481445e-10 ;  /* 0x2f00000022217423 */ /* 0x000fe20000010041 */
[----:B------:R-:W-:-:S04]  /*7850*/  FMUL.FTZ R50, R50, R67 ;  /* 0x0000004332327220 */ /* 0x000fc80000410000 */
[----:B------:R-:W-:Y:S02]  /*7860*/  FSETP.GTU.FTZ.AND P4, PT, R33, R66, PT ;  /* 0x000000422100720b */ /* 0x000fe40003f9c000 */
[----:B------:R-:W-:Y:S01]  /*7870*/  FSEL R33, R26, RZ, P3 ;  /* 0x000000ff1a217208 */ /* 0x000fe20001800000 */
[----:B------:R-:W-:Y:S01]  /*7880*/  IMAD.MOV.U32 R26, RZ, RZ, R82 ;  /* 0x000000ffff1a7224 */ /* 0x000fe200078e0052 */
[----:B------:R-:W-:Y:S02]  /*7890*/  FSEL R50, R50, RZ, !P4 ;  /* 0x000000ff32327208 */ /* 0x000fe40006000000 */
[----:B------:R-:W-:Y:S02]  /*78a0*/  SEL R60, RZ, 0x1, P4 ;  /* 0x00000001ff3c7807 */ /* 0x000fe40002000000 */
[----:B------:R-:W-:Y:S01]  /*78b0*/  ISETP.NE.AND P4, PT, R61, 0x1, PT ;  /* 0x000000013d00780c */ /* 0x000fe20003f85270 */
[----:B------:R-:W-:Y:S01]  /*78c0*/  FADD.FTZ R33, R50, R33 ;  /* 0x0000002132217221 */ /* 0x000fe20000010000 */
[----:B------:R-:W-:-:S03]  /*78d0*/  HFMA2 R50, -RZ, RZ, 0, 1.1920928955078125e-07 ;  /* 0x00000002ff327431 */ /* 0x000fc600000001ff */
        /* <DEDUP_REMOVED lines=10> */
.L_x_4101:
        /* <DEDUP_REMOVED lines=13> */
.L_x_4103:
[----:B------:R-:W-:Y:S05]  /*7a50*/  BSYNC.RECONVERGENT B2 ;  /* 0x0000000000027941 */ /* 0x000fea0003800200 */
.L_x_4102:
        /* <DEDUP_REMOVED lines=42> */
.L_x_4100:
[----:B------:R-:W-:Y:S05]  /*7d00*/  BSYNC.RECONVERGENT B1 ;  /* 0x0000000000017941 */ /* 0x000fea0003800200 */
.L_x_4099:
        /* <DEDUP_REMOVED lines=19> */
.L_x_4106:
        /* <DEDUP_REMOVED lines=13> */
.L_x_4108:
[----:B------:R-:W-:Y:S05]  /*7f10*/  BSYNC.RECONVERGENT B2 ;  /* 0x0000000000027941 */ /* 0x000fea0003800200 */
.L_x_4107:
        /* <DEDUP_REMOVED lines=42> */
.L_x_4105:
[----:B------:R-:W-:Y:S05]  /*81c0*/  BSYNC.RECONVERGENT B1 ;  /* 0x0000000000017941 */ /* 0x000fea0003800200 */
.L_x_4104:
        /* <DEDUP_REMOVED lines=23> */
.L_x_4111:
        /* <DEDUP_REMOVED lines=13> */
.L_x_4113:
[----:B------:R-:W-:Y:S05]  /*8410*/  BSYNC.RECONVERGENT B2 ;  /* 0x0000000000027941 */ /* 0x000fea0003800200 */
.L_x_4112:
        /* <DEDUP_REMOVED lines=42> */
.L_x_4110:
[----:B------:R-:W-:Y:S05]  /*86c0*/  BSYNC.RECONVERGENT B1 ;  /* 0x0000000000017941 */ /* 0x000fea0003800200 */
.L_x_4109:
[----:B------:R-:W-:Y:S01]  /*86d0*/  ISETP.NE.AND P6, PT, R51, 0x1, PT ;  /* 0x000000013300780c */ /* 0x000fe20003fc5270 */
[----:B------:R-:W-:Y:S01]  /*86e0*/  IMAD.U32 R62, R62, 0x10000, RZ ;  /* 0x000100003e3e7824 */ /* 0x000fe200078e00ff */
[----:B------:R-:W-:Y:S01]  /*86f0*/  I2FP.F32.U32 R26, R27 ;  /* 0x0000001b001a7245 */ /* 0x000fe20000201000 */
[----:B------:R-:W-:Y:S01]  /*8700*/  BSSY.RECONVERGENT B1, `(.L_x_4114) ;  /* 0x0000049000017945 */ /* 0x000fe20003800200 */
[----:B------:R-:W-:Y:S02]  /*8710*/  HFMA2 R69, -RZ, RZ, 0, 1.1920928955078125e-07 ;  /* 0x00000002ff457431 */ /* 0x000fe400000001ff */
[----:B------:R-:W-:Y:S01]  /*8720*/  FMUL.FTZ R62, R62, R67 ;  /* 0x000000433e3e7220 */ /* 0x000fe20000410000 */
[----:B------:R-:W-:Y:S02]  /*8730*/  IMAD.MOV.U32 R50, RZ, RZ, R82 ;  /* 0x000000ffff327224 */ /* 0x000fe400078e0052 */
[----:B------:R-:W-:-:S05]  /*8740*/  FFMA.FTZ R27, R26, R65, 1.1641532182693481445e-10 ;  /* 0x2f0000001a1b7423 */ /* 0x000fca0000010041 */
        /* <DEDUP_REMOVED lines=10> */
.L_x_4116:
        /* <DEDUP_REMOVED lines=15> */
.L_x_4118:
[----:B------:R-:W-:Y:S05]  /*88e0*/  BSYNC.RECONVERGENT B2 ;  /* 0x0000000000027941 */ /* 0x000fea0003800200 */
.L_x_4117:
        /* <DEDUP_REMOVED lines=42> */
.L_x_4115:
[----:B------:R-:W-:Y:S05]  /*8b90*/  BSYNC.RECONVERGENT B1 ;  /* 0x0000000000017941 */ /* 0x000fea0003800200 */
.L_x_4114:
[----:B------:R-:W-:Y:S01]  /*8ba0*/  I2FP.F32.U32 R26, R50 ;  /* 0x00000032001a7245 */ /* 0x000fe20000201000 */
[----:B------:R-:W-:Y:S01]  /*8bb0*/  IMAD.U32 R50, R35, 0x10000, RZ ;  /* 0x0001000023327824 */ /* 0x000fe200078e00ff */
[----:B------:R-:W-:-:S03]  /*8bc0*/  FSEL R35, R62, RZ, P5 ;  /* 0x000000ff3e237208 */ /* 0x000fc60002800000 */
[----:B------:R-:W-:Y:S01]  /*8bd0*/  FFMA.FTZ R27, R26, R65, 1.1641532182693481445e-10 ;  /* 0x2f0000001a1b7423 */ /* 0x000fe20000010041 */
[----:B------:R-:W-:-:S04]  /*8be0*/  FMUL.FTZ R50, R50, R67 ;  /* 0x0000004332327220 */ /* 0x000fc80000410000 */
[----:B------:R-:W-:-:S04]  /*8bf0*/  FSETP.GTU.FTZ.AND P6, PT, R27, R66, PT ;  /* 0x000000421b00720b */ /* 0x000fc80003fdc000 */
[----:B------:R-:W-:Y:S02]  /*8c00*/  FSEL R50, R50, RZ, !P6 ;  /* 0x000000ff32327208 */ /* 0x000fe40007000000 */
[----:B------:R-:W-:-:S03]  /*8c10*/  SEL R26, RZ, 0x1, P6 ;  /* 0x00000001ff1a7807 */ /* 0x000fc60003000000 */
[----:B------:R-:W-:Y:S01]  /*8c20*/  FADD.FTZ R35, R50, R35 ;  /* 0x0000002332237221 */ /* 0x000fe20000010000 */
[----:B------:R-:W-:-:S03]  /*8c30*/  PRMT R62, R26, 0x7610, R62 ;  /* 0x000076101a3e7816 */ /* 0x000fc6000000003e */
[----:B------:R-:W-:-:S07]  /*8c40*/  @P1 FADD.FTZ R35, R39, R35 ;  /* 0x0000002327231221 */ /* 0x000fce0000010000 */
.L_x_4038:
[----:B------:R-:W0:Y:S01]  /*8c50*/  LDC.64 R50, c[0x0][0x3a8] ;  /* 0x0000ea00ff327b82 */ /* 0x000e220000000a00 */
[----:B------:R-:W-:Y:S02]  /*8c60*/  SEL R27, RZ, 0x1000000, !P5 ;  /* 0x01000000ff1b7807 */ /* 0x000fe40006800000 */
[----:B------:R-:W-:Y:S02]  /*8c70*/  ISETP.NE.AND P6, PT, R24, RZ, PT ;  /* 0x000000ff1800720c */ /* 0x000fe40003fc5270 */
[----:B------:R-:W-:Y:S02]  /*8c80*/  ISETP.NE.AND P5, PT, R25, RZ, PT ;  /* 0x000000ff1900720c */ /* 0x000fe40003fa5270 */
[----:B------:R-:W-:Y:S01]  /*8c90*/  SEL R26, RZ, 0x10000, !P4 ;  /* 0x00010000ff1a7807 */ /* 0x000fe20006000000 */
[----:B------:R-:W1:Y:S01]  /*8ca0*/  LDC.64 R70, c[0x0][0x3b0] ;  /* 0x0000ec00ff467b82 */ /* 0x000e620000000a00 */
[----:B------:R-:W-:-:S04]  /*8cb0*/  ISETP.NE.AND P4, PT, R7, RZ, PT ;  /* 0x000000ff0700720c */ /* 0x000fc80003f85270 */
[----:B------:R-:W-:Y:S01]  /*8cc0*/  SEL R7, RZ, 0x100, !P4 ;  /* 0x00000100ff077807 */ /* 0x000fe20006000000 */
[----:B0-----:R-:W-:Y:S01]  /*8cd0*/  IMAD.WIDE.U32 R24, R63, 0x20, R50 ;  /* 0x000000203f187825 */ /* 0x001fe200078e0032 */
[----:B------:R-:W-:Y:S02]  /*8ce0*/  SEL R51, RZ, 0x100, !P3 ;  /* 0x00000100ff337807 */ /* 0x000fe40005800000 */
[----:B------:R-:W-:Y:S02]  /*8cf0*/  ISETP.NE.U32.AND P3, PT, R48, RZ, PT ;  /* 0x000000ff3000720c */ /* 0x000fe40003f65070 */
[----:B------:R-:W-:Y:S01]  /*8d00*/  LOP3.LUT R51, R51, R27, R26, 0xfe, !PT ;  /* 0x0000001b33337212 */ /* 0x000fe200078efe1a */
[----:B------:R-:W-:Y:S01]  /*8d10*/  STG.E.128 desc[UR8][R24.64], R28 ;  /* 0x0000001c18007986 */ /* 0x000fe2000c101d08 */
[----:B------:R-:W-:Y:S02]  /*8d20*/  SEL R27, RZ, 0x1000000, !P2 ;  /* 0x01000000ff1b7807 */ /* 0x000fe40005000000 */
[----:B------:R-:W-:Y:S01]  /*8d30*/  SEL R26, RZ, 0x10000, !P0 ;  /* 0x00010000ff1a7807 */ /* 0x000fe20004000000 */
[----:B------:R0:W-:Y:S01]  /*8d40*/  STG.E.128 desc[UR8][R24.64+0x10], R32 ;  /* 0x0000102018007986 */ /* 0x0001e2000c101d08 */
[----:B------:R-:W-:-:S02]  /*8d50*/  ISETP.NE.AND.EX P0, PT, R49, RZ, PT, P3 ;  /* 0x000000ff3100720c */ /* 0x000fc40003f05330 */
[----:B------:R-:W-:Y:S02]  /*8d60*/  LOP3.LUT R7, R7, R27, R26, 0xfe, !PT ;  /* 0x0000001b07077212 */ /* 0x000fe400078efe1a */
[----:B------:R-:W-:Y:S02]  /*8d70*/  SEL R26, RZ, 0x1, !P5 ;  /* 0x00000001ff1a7807 */ /* 0x000fe40006800000 */
[----:B0-----:R-:W-:Y:S02]  /*8d80*/  SEL R24, RZ, 0x1, !P6 ;  /* 0x00000001ff187807 */ /* 0x001fe40007000000 */
[----:B------:R-:W-:Y:S01]  /*8d90*/  LOP3.LUT R25, R51, R26, RZ, 0xfc, !PT ;  /* 0x0000001a33197212 */ /* 0x000fe200078efcff */
[----:B-1----:R-:W-:Y:S01]  /*8da0*/  IMAD.WIDE.U32 R26, R63, 0x8, R70 ;  /* 0x000000083f1a7825 */ /* 0x002fe200078e0046 */
[----:B------:R-:W-:-:S05]  /*8db0*/  LOP3.LUT R24, R7, R24, RZ, 0xfc, !PT ;  /* 0x0000001807187212 */ /* 0x000fca00078efcff */
[----:B------:R0:W-:Y:S01]  /*8dc0*/  STG.E.64 desc[UR8][R26.64], R24 ;  /* 0x000000181a007986 */ /* 0x0001e2000c101b08 */
[----:B------:R-:W-:Y:S05]  /*8dd0*/  @!P0 BRA `(.L_x_4119) ;  /* 0x0000000000508947 */ /* 0x000fea0003800000 */
[----:B------:R-:W-:Y:S01]  /*8de0*/  IMAD.U32 R7, R61, 0x10000, RZ ;  /* 0x000100003d077824 */ /* 0x000fe200078e00ff */
[----:B0-----:R-:W-:Y:S02]  /*8df0*/  LOP3.LUT R24, R58, 0xff, RZ, 0xc0, !PT ;  /* 0x000000ff3a187812 */ /* 0x001fe400078ec0ff */
[----:B------:R-:W-:Y:S02]  /*8e00*/  LOP3.LUT R26, R57, 0xff, RZ, 0xc0, !PT ;  /* 0x000000ff391a7812 */ /* 0x000fe400078ec0ff */
[----:B------:R-:W-:Y:S01]  /*8e10*/  LOP3.LUT R50, R7, 0xff0000, RZ, 0xc0, !PT ;  /* 0x00ff000007327812 */ /* 0x000fe200078ec0ff */
[----:B------:R-:W-:Y:S01]  /*8e20*/  IMAD.WIDE.U32 R24, R24, 0x1000000, RZ ;  /* 0x0100000018187825 */ /* 0x000fe200078e00ff */
[----:B------:R-:W-:Y:S02]  /*8e30*/  LOP3.LUT R7, R62, 0xffff, RZ, 0xc0, !PT ;  /* 0x0000ffff3e077812 */ /* 0x000fe400078ec0ff */
[----:B------:R-:W-:Y:S01]  /*8e40*/  LOP3.LUT R48, R56, 0xff, RZ, 0xc0, !PT ;  /* 0x000000ff38307812 */ /* 0x000fe200078ec0ff */
[----:B------:R-:W-:Y:S01]  /*8e50*/  IMAD.WIDE.U32 R26, R26, 0x10000, RZ ;  /* 0x000100001a1a7825 */ /* 0x000fe200078e00ff */
[----:B------:R-:W-:-:S02]  /*8e60*/  PRMT R50, R50, 0x4210, R7 ;  /* 0x0000421032327816 */ /* 0x000fc40000000007 */
[----:B------:R-:W-:Y:S01]  /*8e70*/  PRMT R7, R60, 0x7104, RZ ;  /* 0x000071043c077816 */ /* 0x000fe200000000ff */
[----:B------:R-:W-:-:S03]  /*8e80*/  IMAD.WIDE.U32 R48, R48, 0x100, RZ ;  /* 0x0000010030307825 */ /* 0x000fc600078e00ff */
[----:B------:R-:W-:Y:S02]  /*8e90*/  LOP3.LUT R50, R50, 0xff00, R7, 0xf8, !PT ;  /* 0x0000ff0032327812 */ /* 0x000fe400078ef807 */
[----:B------:R-:W-:Y:S02]  /*8ea0*/  LOP3.LUT R26, R48, R24, R26, 0xfe, !PT ;  /* 0x00000018301a7212 */ /* 0x000fe400078efe1a */
[----:B------:R-:W-:Y:S02]  /*8eb0*/  LOP3.LUT R7, R50, 0xff, R59, 0xf8, !PT ;  /* 0x000000ff32077812 */ /* 0x000fe400078ef83b */
[----:B------:R-:W-:Y:S02]  /*8ec0*/  LOP3.LUT R48, R26, 0xff, R55, 0xf8, !PT ;  /* 0x000000ff1a307812 */ /* 0x000fe400078ef837 */
[----:B------:R-:W-:Y:S02]  /*8ed0*/  LOP3.LUT R7, R27, R7, R25, 0xfe, !PT ;  /* 0x000000071b077212 */ /* 0x000fe400078efe19 */
[----:B------:R-:W0:Y:S02]  /*8ee0*/  LDC.64 R24, c[0x0][0x3b8] ;  /* 0x0000ee00ff187b82 */ /* 0x000e240000000a00 */
[----:B------:R-:W-:Y:S01]  /*8ef0*/  LOP3.LUT R49, R7, R49, RZ, 0xfc, !PT ;  /* 0x0000003107317212 */ /* 0x000fe200078efcff */
[----:B0-----:R-:W-:-:S05]  /*8f00*/  IMAD.WIDE.U32 R24, R63, 0x8, R24 ;  /* 0x000000083f187825 */ /* 0x001fca00078e0018 */
[----:B------:R1:W-:Y:S02]  /*8f10*/  STG.E.64 desc[UR8][R24.64], R48 ;  /* 0x0000003018007986 */ /* 0x0003e4000c101b08 */
.L_x_4119:
[----:B-1----:R-:W1:Y:S01]  /*8f20*/  LDC.64 R48, c[0x0][0x390] ;  /* 0x0000e400ff307b82 */ /* 0x002e620000000a00 */
[----:B------:R-:W-:-:S07]  /*8f30*/  IADD3 R64, PT, PT, R63, 0x20, RZ ;  /* 0x000000203f407810 */ /* 0x000fce0007ffe0ff */
[----:B0-----:R-:W0:Y:S08]  /*8f40*/  @P0 LDC.64 R26, c[0x0][0x398] ;  /* 0x0000e600ff1a0b82 */ /* 0x001e300000000a00 */
[----:B------:R-:W2:Y:S01]  /*8f50*/  @P1 LDC.64 R24, c[0x0][0x3a0] ;  /* 0x0000e800ff181b82 */ /* 0x000ea20000000a00 */
[----:B-1----:R-:W-:-:S06]  /*8f60*/  IMAD.WIDE.U32 R48, R64, 0x10, R48 ;  /* 0x0000001040307825 */ /* 0x002fcc00078e0030 */
[----:B------:R-:W5:Y:S01]  /*8f70*/  LDG.E.128 R48, desc[UR8][R48.64] ;  /* 0x0000000830307981 */ /* 0x000f62000c1e1d00 */
[----:B0-----:R-:W-:-:S05]  /*8f80*/  @P0 IMAD.WIDE.U32 R26, R64, 0x10, R26 ;  /* 0x00000010401a0825 */ /* 0x001fca00078e001a */
[----:B------:R0:W5:Y:S01]  /*8f90*/  @P0 LDG.E.128 R44, desc[UR8][R26.64] ;  /* 0x000000081a2c0981 */ /* 0x000162000c1e1d00 */
[----:B--2---:R-:W-:-:S05]  /*8fa0*/  @P1 IMAD.WIDE.U32 R24, R64, 0x20, R24 ;  /* 0x0000002040181825 */ /* 0x004fca00078e0018 */
[----:B------:R0:W5:Y:S04]  /*8fb0*/  @P1 LDG.E.128 R40, desc[UR8][R24.64] ;  /* 0x0000000818281981 */ /* 0x000168000c1e1d00 */
        /* <DEDUP_REMOVED lines=18> */
.L_x_4123:
        /* <DEDUP_REMOVED lines=13> */
.L_x_4125:
[----:B------:R-:W-:Y:S05]  /*91b0*/  BSYNC.RECONVERGENT B2 ;  /* 0x0000000000027941 */ /* 0x000fea0003800200 */
.L_x_4124:
        /* <DEDUP_REMOVED lines=42> */
.L_x_4122:
[----:B------:R-:W-:Y:S05]  /*9460*/  BSYNC.RECONVERGENT B1 ;  /* 0x0000000000017941 */ /* 0x000fea0003800200 */
.L_x_4121:
[----:B------:R-:W-:Y:S01]  /*9470*/  ISETP.NE.AND P2, PT, R26, 0x1, PT ;  /* 0x000000011a00780c */ /* 0x000fe20003f45270 */
[----:B------:R-:W-:Y:S01]  /*9480*/  BSSY.RECONVERGENT B1, `(.L_x_4126) ;  /* 0x000004b000017945 */ /* 0x000fe20003800200 */
[----:B------:R-:W-:Y:S01]  /*9490*/  I2FP.F32.U32 R24, R24 ;  /* 0x0000001800187245 */ /* 0x000fe20000201000 */
[----:B------:R-:W-:-:S04]  /*94a0*/  HFMA2 R27, -RZ, RZ, 0, 1.1920928955078125e-07 ;  /* 0x00000002ff1b7431 */ /* 0x000fc800000001ff */
[----:B------:R-:W-:Y:S01]  /*94b0*/  FFMA.FTZ R25, R24, R65, 1.1641532182693481445e-10 ;  /* 0x2f00000018197423 */ /* 0x000fe20000010041 */
[C---:B-----5:R-:W-:Y:S01]  /*94c0*/  IMAD.U32 R24, R48.reuse, 0x10000, RZ ;  /* 0x0001000030187824 */ /* 0x060fe200078e00ff */
[----:B------:R-:W-:-:S03]  /*94d0*/  PRMT R48, R48, 0x7632, R48 ;  /* 0x0000763230307816 */ /* 0x000fc60000000030 */
[----:B------:R-:W-:Y:S01]  /*94e0*/  FSETP.LE.FTZ.AND P4, PT, R25, R66, PT ;  /* 0x000000421900720b */ /* 0x000fe20003f93000 */
[----:B------:R-:W-:Y:S02]  /*94f0*/  IMAD.MOV.U32 R25, RZ, RZ, R82 ;  /* 0x000000ffff197224 */ /* 0x000fe400078e0052 */
        /* <DEDUP_REMOVED lines=11> */
.L_x_4128:
        /* <DEDUP_REMOVED lines=13> */
.L_x_4130:
[----:B------:R-:W-:Y:S05]  /*9680*/  BSYNC.RECONVERGENT B2 ;  /* 0x0000000000027941 */ /* 0x000fea0003800200 */
.L_x_4129:
        /* <DEDUP_REMOVED lines=42> */
.L_x_4127:
[----:B------:R-:W-:Y:S05]  /*9930*/  BSYNC.RECONVERGENT B1 ;  /* 0x0000000000017941 */ /* 0x000fea0003800200 */
.L_x_4126:
        /* <DEDUP_REMOVED lines=23> */
.L_x_4133:
        /* <DEDUP_REMOVED lines=13> */
.L_x_4135:
[----:B------:R-:W-:Y:S05]  /*9b80*/  BSYNC.RECONVERGENT B2 ;  /* 0x0000000000027941 */ /* 0x000fea0003800200 */
.L_x_4134:
        /* <DEDUP_REMOVED lines=42> */
.L_x_4132:
[----:B------:R-:W-:Y:S05]  /*9e30*/  BSYNC.RECONVERGENT B1 ;  /* 0x0000000000017941 */ /* 0x000fea0003800200 */
.L_x_4131:
        /* <DEDUP_REMOVED lines=19> */
.L_x_4138:
        /* <DEDUP_REMOVED lines=13> */
.L_x_4140:
[----:B------:R-:W-:Y:S05]  /*a040*/  BSYNC.RECONVERGENT B2 ;  /* 0x0000000000027941 */ /* 0x000fea0003800200 */
.L_x_4139:
        /* <DEDUP_REMOVED lines=42> */
.L_x_4137:
[----:B------:R-:W-:Y:S05]  /*a2f0*/  BSYNC.RECONVERGENT B1 ;  /* 0x0000000000017941 */ /* 0x000fea0003800200 */
.L_x_4136:
[----:B------:R-:W-:Y:S01]  /*a300*/  I2FP.F32.U32 R26, R27 ;  /* 0x0000001b001a7245 */ /* 0x000fe20000201000 */
[----:B------:R-:W-:Y:S01]  /*a310*/  BSSY.RECONVERGENT B1, `(.L_x_4141) ;  /* 0x000004f000017945 */ /* 0x000fe20003800200 */
[----:B------:R-:W-:Y:S01]  /*a320*/  PRMT R27, R44, 0x7632, R27 ;  /* 0x000076322c1b7816 */ /* 0x000fe2000000001b */
[----:B------:R-:W-:Y:S01]  /*a330*/  HFMA2 R58, -RZ, RZ, 0, 1.1920928955078125e-07 ;  /* 0x00000002ff3a7431 */ /* 0x000fe200000001ff */
[----:B------:R-:W-:Y:S02]  /*a340*/  ISETP.NE.AND P3, PT, R57, 0x1, PT ;  /* 0x000000013900780c */ /* 0x000fe40003f65270 */
[----:B------:R-:W-:Y:S01]  /*a350*/  FSEL R25, R25, RZ, P4 ;  /* 0x000000ff19197208 */ /* 0x000fe20002000000 */
[----:B------:R-:W-:Y:S02]  /*a360*/  IMAD.U32 R48, R27, 0x10000, RZ ;  /* 0x000100001b307824 */ /* 0x000fe400078e00ff */
[----:B------:R-:W-:Y:S02]  /*a370*/  FFMA.FTZ R27, R26, R65, 1.1641532182693481445e-10 ;  /* 0x2f0000001a1b7423 */ /* 0x000fe40000010041 */
[----:B------:R-:W-:-:S03]  /*a380*/  FMUL.FTZ R48, R48, R67 ;  /* 0x0000004330307220 */ /* 0x000fc60000410000 */
[----:B------:R-:W-:Y:S01]  /*a390*/  FSETP.GTU.FTZ.AND P2, PT, R27, R66, PT ;  /* 0x000000421b00720b */ /* 0x000fe20003f5c000 */
[----:B------:R-:W-:-:S03]  /*a3a0*/  IMAD.MOV.U32 R27, RZ, RZ, R82 ;  /* 0x000000ffff1b7224 */ /* 0x000fc600078e0052 */
        /* <DEDUP_REMOVED lines=13> */
.L_x_4143:
        /* <DEDUP_REMOVED lines=13> */
.L_x_4145:
[----:B------:R-:W-:Y:S05]  /*a550*/  BSYNC.RECONVERGENT B2 ;  /* 0x0000000000027941 */ /* 0x000fea0003800200 */
.L_x_4144:
        /* <DEDUP_REMOVED lines=42> */
.L_x_4142:
[----:B------:R-:W-:Y:S05]  /*a800*/  BSYNC.RECONVERGENT B1 ;  /* 0x0000000000017941 */ /* 0x000fea0003800200 */
.L_x_4141:
[----:B------:R-:W-:Y:S01]  /*a810*/  ISETP.NE.AND P2, PT, R58, 0x1, PT ;  /* 0x000000013a00780c */ /* 0x000fe20003f45270 */
[----:B------:R-:W-:Y:S01]  /*a820*/  BSSY.RECONVERGENT B1, `(.L_x_4146) ;  /* 0x000004b000017945 */ /* 0x000fe20003800200 */
[----:B------:R-:W-:Y:S01]  /*a830*/  I2FP.F32.U32 R26, R27 ;  /* 0x0000001b001a7245 */ /* 0x000fe20000201000 */
[----:B------:R-:W-:Y:S01]  /*a840*/  IMAD.MOV.U32 R48, RZ, RZ, 0x2 ;  /* 0x00000002ff307424 */ /* 0x000fe200078e00ff */
[----:B------:R-:W-:-:S03]  /*a850*/  PRMT R62, R49, 0x7632, R62 ;  /* 0x00007632313e7816 */ /* 0x000fc6000000003e */
[----:B------:R-:W-:Y:S01]  /*a860*/  FFMA.FTZ R27, R26, R65, 1.1641532182693481445e-10 ;  /* 0x2f0000001a1b7423 */ /* 0x000fe20000010041 */
[----:B------:R-:W-:-:S04]  /*a870*/  IMAD.U32 R26, R49, 0x10000, RZ ;  /* 0x00010000311a7824 */ /* 0x000fc800078e00ff */
[----:B------:R-:W-:Y:S01]  /*a880*/  FSETP.LE.FTZ.AND P4, PT, R27, R66, PT ;  /* 0x000000421b00720b */ /* 0x000fe20003f93000 */
[----:B------:R-:W-:Y:S01]  /*a890*/  FMUL.FTZ R57, R26, R67 ;  /* 0x000000431a397220 */ /* 0x000fe20000410000 */
        /* <DEDUP_REMOVED lines=11> */
.L_x_4148:
        /* <DEDUP_REMOVED lines=13> */
.L_x_4150:
[----:B------:R-:W-:Y:S05]  /*aa20*/  BSYNC.RECONVERGENT B2 ;  /* 0x0000000000027941 */ /* 0x000fea0003800200 */
.L_x_4149:
        /* <DEDUP_REMOVED lines=40> */
[----:B------:R-:W-:Y:S01]  /*acb0*/  MOV R27, R7 ;  /* 0x00000007001b7202 */ /* 0x000fe20000000f00 */
[----:B------:R-:W-:-:S07]  /*acc0*/  IMAD.MOV.U32 R7, RZ, RZ, R26 ;  /* 0x000000ffff077224 */ /* 0x000fce00078e001a */
.L_x_4147:
[----:B------:R-:W-:Y:S05]  /*acd0*/  BSYNC.RECONVERGENT B1 ;  /* 0x0000000000017941 */ /* 0x000fea0003800200 */
.L_x_4146:
[----:B------:R-:W-:Y:S01]  /*ace0*/  I2FP.F32.U32 R26, R27 ;  /* 0x0000001b001a7245 */ /* 0x000fe20000201000 */
[----:B------:R-:W-:Y:S01]  /*acf0*/  BSSY.RECONVERGENT B1, `(.L_x_4151) ;  /* 0x000004e000017945 */ /* 0x000fe20003800200 */
[----:B------:R-:W-:Y:S01]  /*ad00*/  FSEL R57, R57, RZ, P4 ;  /* 0x000000ff39397208 */ /* 0x000fe20002000000 */
[----:B------:R-:W-:Y:S02]  /*ad10*/  IMAD.MOV.U32 R58, RZ, RZ, 0x2 ;  /* 0x00000002ff3a7424 */ /* 0x000fe400078e00ff */
[----:B------:R-:W-:Y:S01]  /*ad20*/  FFMA.FTZ R27, R26, R65, 1.1641532182693481445e-10 ;  /* 0x2f0000001a1b7423 */ /* 0x000fe20000010041 */
[----:B------:R-:W-:-:S04]  /*ad30*/  SHF.L.U32 R26, R45, 0x10, RZ ;  /* 0x000000102d1a7819 */ /* 0x000fc800000006ff */
[----:B------:R-:W-:Y:S01]  /*ad40*/  FSETP.GTU.FTZ.AND P2, PT, R27, R66, PT ;  /* 0x000000421b00720b */ /* 0x000fe20003f5c000 */
[----:B------:R-:W-:Y:S01]  /*ad50*/  FMUL.FTZ R26, R26, R67 ;  /* 0x000000431a1a7220 */ /* 0x000fe20000410000 */
[----:B------:R-:W-:-:S04]  /*ad60*/  IMAD.MOV.U32 R27, RZ, RZ, R82 ;  /* 0x000000ffff1b7224 */ /* 0x000fc800078e0052 */
[----:B------:R-:W-:-:S05]  /*ad70*/  FSEL R26, R26, RZ, !P2 ;  /* 0x000000ff1a1a7208 */ /* 0x000fca0005000000 */
[----:B------:R-:W-:Y:S01]  /*ad80*/  FADD.FTZ R26, R26, R57 ;  /* 0x000000391a1a7221 */ /* 0x000fe20000010000 */
[----:B------:R-:W-:Y:S02]  /*ad90*/  SEL R57, RZ, 0x1, P2 ;  /* 0x00000001ff397807 */ /* 0x000fe40001000000 */
[----:B------:R-:W-:Y:S01]  /*ada0*/  ISETP.NE.AND P2, PT, R48, 0x1, PT ;  /* 0x000000013000780c */ /* 0x000fe20003f45270 */
[----:B------:R-:W-:-:S12]  /*adb0*/  @P1 FADD.FTZ R26, R42, R26 ;  /* 0x0000001a2a1a1221 */ /* 0x000fd80000010000 */
        /* <DEDUP_REMOVED lines=9> */
.L_x_4153:
        /* <DEDUP_REMOVED lines=13> */
.L_x_4155:
[----:B------:R-:W-:Y:S05]  /*af20*/  BSYNC.RECONVERGENT B2 ;  /* 0x0000000000027941 */ /* 0x000fea0003800200 */
.L_x_4154:
        /* <DEDUP_REMOVED lines=42> */
.L_x_4152:
[----:B------:R-:W-:Y:S05]  /*b1d0*/  BSYNC.RECONVERGENT B1 ;  /* 0x0000000000017941 */ /* 0x000fea0003800200 */
.L_x_4151:
        /* <DEDUP_REMOVED lines=19> */
.L_x_4158:
        /* <DEDUP_REMOVED lines=13> */
.L_x_4160:
[----:B------:R-:W-:Y:S05]  /*b3e0*/  BSYNC.RECONVERGENT B2 ;  /* 0x0000000000027941 */ /* 0x000fea0003800200 */
.L_x_4159:
        /* <DEDUP_REMOVED lines=38> */
[----:B------:R-:W-:-:S05]  /*b650*/  IMAD.WIDE.U32 R48, R49, -0x2daee0ad, RZ ;  /* 0xd2511f5331307825 */ /* 0x000fca00078e00ff */
[----:B------:R-:W-:Y:S01]  /*b660*/  LOP3.LUT R76, R76, UR30, R49, 0x96, !PT ;  /* 0x0000001e4c4c7c12 */ /* 0x000fe2000f8e9631 */
[----:B------:R-:W-:Y:S02]  /*b670*/  IMAD.MOV.U32 R49, RZ, RZ, R7 ;  /* 0x000000ffff317224 */ /* 0x000fe400078e0007 */
[----:B------:R-:W-:-:S07]  /*b680*/  IMAD.MOV.U32 R7, RZ, RZ, R48 ;  /* 0x000000ffff077224 */ /* 0x000fce00078e0030 */
.L_x_4157:
[----:B------:R-:W-:Y:S05]  /*b690*/  BSYNC.RECONVERGENT B1 ;  /* 0x0000000000017941 */ /* 0x000fea0003800200 */
.L_x_4156:
[----:B------:R-:W-:Y:S01]  /*b6a0*/  I2FP.F32.U32 R48, R49 ;  /* 0x0000003100307245 */ /* 0x000fe20000201000 */
[----:B------:R-:W-:Y:S01]  /*b6b0*/  BSSY.RECONVERGENT B1, `(.L_x_4161) ;  /* 0x000004f000017945 */ /* 0x000fe20003800200 */
[----:B------:R-:W-:Y:S01]  /*b6c0*/  PRMT R58, R45, 0x7632, R58 ;  /* 0x000076322d3a7816 */ /* 0x000fe2000000003a */
[----:B------:R-:W-:Y:S01]  /*b6d0*/  IMAD.MOV.U32 R60, RZ, RZ, 0x2 ;  /* 0x00000002ff3c7424 */ /* 0x000fe200078e00ff */
[----:B------:R-:W-:Y:S01]  /*b6e0*/  FSEL R27, R27, RZ, P4 ;  /* 0x000000ff1b1b7208 */ /* 0x000fe20002000000 */
[----:B------:R-:W-:Y:S02]  /*b6f0*/  FFMA.FTZ R49, R48, R65, 1.1641532182693481445e-10 ;  /* 0x2f00000030317423 */ /* 0x000fe40000010041 */
[----:B------:R-:W-:-:S03]  /*b700*/  IMAD.U32 R58, R58, 0x10000, RZ ;  /* 0x000100003a3a7824 */ /* 0x000fc600078e00ff */
[----:B------:R-:W-:Y:S01]  /*b710*/  FSETP.GTU.FTZ.AND P2, PT, R49, R66, PT ;  /* 0x000000423100720b */ /* 0x000fe20003f5c000 */
[----:B------:R-:W-:Y:S01]  /*b720*/  FMUL.FTZ R58, R58, R67 ;  /* 0x000000433a3a7220 */ /* 0x000fe20000410000 */
[----:B------:R-:W-:-:S04]  /*b730*/  MOV R49, R82 ;  /* 0x0000005200317202 */ /* 0x000fc80000000f00 */
        /* <DEDUP_REMOVED lines=14> */
.L_x_4163:
        /* <DEDUP_REMOVED lines=13> */
.L_x_4165:
[----:B------:R-:W-:Y:S05]  /*b8f0*/  BSYNC.RECONVERGENT B2 ;  /* 0x0000000000027941 */ /* 0x000fea0003800200 */
.L_x_4164:
        /* <DEDUP_REMOVED lines=42> */
.L_x_4162:
[----:B------:R-:W-:Y:S05]  /*bba0*/  BSYNC.RECONVERGENT B1 ;  /* 0x0000000000017941 */ /* 0x000fea0003800200 */
.L_x_4161:
[----:B------:R-:W-:Y:S01]  /*bbb0*/  ISETP.NE.AND P3, PT, R60, 0x1, PT ;  /* 0x000000013c00780c */ /* 0x000fe20003f65270 */
[----:B------:R-:W-:Y:S01]  /*bbc0*/  BSSY.RECONVERGENT B1, `(.L_x_4166) ;  /* 0x000004a000017945 */ /* 0x000fe20003800200 */
[----:B------:R-:W-:Y:S01]  /*bbd0*/  I2FP.F32.U32 R48, R49 ;  /* 0x0000003100307245 */ /* 0x000fe20000201000 */
[----:B------:R-:W-:-:S04]  /*bbe0*/  IMAD.MOV.U32 R61, RZ, RZ, 0x2 ;  /* 0x00000002ff3d7424 */ /* 0x000fc800078e00ff */
[----:B------:R-:W-:Y:S01]  /*bbf0*/  FFMA.FTZ R49, R48, R65, 1.1641532182693481445e-10 ;  /* 0x2f00000030317423 */ /* 0x000fe20000010041 */
[C---:B------:R-:W-:Y:S02]  /*bc00*/  SHF.L.U32 R48, R50.reuse, 0x10, RZ ;  /* 0x0000001032307819 */ /* 0x040fe400000006ff */
[----:B------:R-:W-:Y:S02]  /*bc10*/  PRMT R50, R50, 0x7632, R50 ;  /* 0x0000763232327816 */ /* 0x000fe40000000032 */
[----:B------:R-:W-:Y:S01]  /*bc20*/  FSETP.LE.FTZ.AND P2, PT, R49, R66, PT ;  /* 0x000000423100720b */ /* 0x000fe20003f53000 */
[----:B------:R-:W-:Y:S01]  /*bc30*/  FMUL.FTZ R59, R48, R67 ;  /* 0x00000043303b7220 */ /* 0x000fe20000410000 */
[----:B------:R-:W-:Y:S01]  /*bc40*/  IMAD.MOV.U32 R49, RZ, RZ, R82 ;  /* 0x000000ffff317224 */ /* 0x000fe200078e0052 */
        /* <DEDUP_REMOVED lines=9> */
.L_x_4168:
        /* <DEDUP_REMOVED lines=13> */
.L_x_4170:
[----:B------:R-:W-:Y:S05]  /*bdb0*/  BSYNC.RECONVERGENT B2 ;  /* 0x0000000000027941 */ /* 0x000fea0003800200 */
.L_x_4169:
        /* <DEDUP_REMOVED lines=41> */
[----:B------:R-:W-:-:S07]  /*c050*/  MOV R7, R48 ;  /* 0x0000003000077202 */ /* 0x000fce0000000f00 */
.L_x_4167:
[----:B------:R-:W-:Y:S05]  /*c060*/  BSYNC.RECONVERGENT B1 ;  /* 0x0000000000017941 */ /* 0x000fea0003800200 */
.L_x_4166:
[----:B------:R-:W-:Y:S01]  /*c070*/  I2FP.F32.U32 R48, R49 ;  /* 0x0000003100307245 */ /* 0x000fe20000201000 */
[----:B------:R-:W-:Y:S01]  /*c080*/  BSSY.RECONVERGENT B1, `(.L_x_4171) ;  /* 0x000004f000017945 */ /* 0x000fe20003800200 */
[----:B------:R-:W-:Y:S01]  /*c090*/  FSEL R59, R59, RZ, P2 ;  /* 0x000000ff3b3b7208 */ /* 0x000fe20001000000 */
[----:B------:R-:W-:Y:S02]  /*c0a0*/  HFMA2 R62, -RZ, RZ, 0, 1.1920928955078125e-07 ;  /* 0x00000002ff3e7431 */ /* 0x000fe400000001ff */
[----:B------:R-:W-:Y:S01]  /*c0b0*/  FFMA.FTZ R49, R48, R65, 1.1641532182693481445e-10 ;  /* 0x2f00000030317423 */ /* 0x000fe20000010041 */
[----:B------:R-:W-:-:S04]  /*c0c0*/  IMAD.U32 R48, R46, 0x10000, RZ ;  /* 0x000100002e307824 */ /* 0x000fc800078e00ff */
[----:B------:R-:W-:Y:S01]  /*c0d0*/  FMUL.FTZ R48, R48, R67 ;  /* 0x0000004330307220 */ /* 0x000fe20000410000 */
[----:B------:R-:W-:-:S04]  /*c0e0*/  FSETP.GTU.FTZ.AND P3, PT, R49, R66, PT ;  /* 0x000000423100720b */ /* 0x000fc80003f7c000 */
[----:B------:R-:W-:Y:S02]  /*c0f0*/  FSEL R48, R48, RZ, !P3 ;  /* 0x000000ff30307208 */ /* 0x000fe40005800000 */
[----:B------:R-:W-:Y:S02]  /*c100*/  SEL R49, RZ, 0x1, P3 ;  /* 0x00000001ff317807 */ /* 0x000fe40001800000 */
[----:B------:R-:W-:Y:S01]  /*c110*/  ISETP.NE.AND P3, PT, R61, 0x1, PT ;  /* 0x000000013d00780c */ /* 0x000fe20003f65270 */
[--C-:B------:R-:W-:Y:S01]  /*c120*/  FADD.FTZ R48, R48, R59.reuse ;  /* 0x0000003b30307221 */ /* 0x100fe20000010000 */
[----:B------:R-:W-:Y:S01]  /*c130*/  PRMT R59, R49, 0x7610, R59 ;  /* 0x00007610313b7816 */ /* 0x000fe2000000003b */
[----:B------:R-:W-:Y:S02]  /*c140*/  IMAD.MOV.U32 R49, RZ, RZ, R82 ;  /* 0x000000ffff317224 */ /* 0x000fe400078e0052 */
        /* <DEDUP_REMOVED lines=10> */
.L_x_4173:
        /* <DEDUP_REMOVED lines=13> */
.L_x_4175:
[----:B------:R-:W-:Y:S05]  /*c2c0*/  BSYNC.RECONVERGENT B2 ;  /* 0x0000000000027941 */ /* 0x000fea0003800200 */
.L_x_4174:
        /* <DEDUP_REMOVED lines=42> */
.L_x_4172:
[----:B------:R-:W-:Y:S05]  /*c570*/  BSYNC.RECONVERGENT B1 ;  /* 0x0000000000017941 */ /* 0x000fea0003800200 */
.L_x_4171:
[----:B------:R-:W-:Y:S01]  /*c580*/  ISETP.NE.AND P4, PT, R62, 0x1, PT ;  /* 0x000000013e00780c */ /* 0x000fe20003f85270 */
[----:B------:R-:W-:Y:S01]  /*c590*/  IMAD.U32 R50, R50, 0x10000, RZ ;  /* 0x0001000032327824 */ /* 0x000fe200078e00ff */
[----:B------:R-:W-:Y:S01]  /*c5a0*/  I2FP.F32.U32 R60, R49 ;  /* 0x00000031003c7245 */ /* 0x000fe20000201000 */
[----:B------:R-:W-:Y:S01]  /*c5b0*/  BSSY.RECONVERGENT B1, `(.L_x_4176) ;  /* 0x0000047000017945 */ /* 0x000fe20003800200 */
[----:B------:R-:W-:Y:S01]  /*c5c0*/  MOV R72, R82 ;  /* 0x0000005200487202 */ /* 0x000fe20000000f00 */
[----:B------:R-:W-:Y:S01]  /*c5d0*/  FMUL.FTZ R49, R50, R67 ;  /* 0x0000004332317220 */ /* 0x000fe20000410000 */
[----:B------:R-:W-:Y:S02]  /*c5e0*/  IMAD.MOV.U32 R50, RZ, RZ, 0x2 ;  /* 0x00000002ff327424 */ /* 0x000fe400078e00ff */
        /* <DEDUP_REMOVED lines=11> */
.L_x_4178:
        /* <DEDUP_REMOVED lines=13> */
.L_x_4180:
[----:B------:R-:W-:Y:S05]  /*c770*/  BSYNC.RECONVERGENT B2 ;  /* 0x0000000000027941 */ /* 0x000fea0003800200 */
.L_x_4179:
        /* <DEDUP_REMOVED lines=40> */
[----:B------:R-:W-:Y:S01]  /*ca00*/  IMAD.MOV.U32 R7, RZ, RZ, R60 ;  /* 0x000000ffff077224 */ /* 0x000fe200078e003c */
[----:B------:R-:W-:-:S07]  /*ca10*/  LOP3.LUT R76, R76, UR30, R61, 0x96, !PT ;  /* 0x0000001e4c4c7c12 */ /* 0x000fce000f8e963d */
.L_x_4177:
[----:B------:R-:W-:Y:S05]  /*ca20*/  BSYNC.RECONVERGENT B1 ;  /* 0x0000000000017941 */ /* 0x000fea0003800200 */
.L_x_4176:
[----:B------:R-:W-:Y:S01]  /*ca30*/  I2FP.F32.U32 R60, R72 ;  /* 0x00000048003c7245 */ /* 0x000fe20000201000 */
[----:B------:R-:W-:Y:S01]  /*ca40*/  BSSY.RECONVERGENT B1, `(.L_x_4181) ;  /* 0x000004f000017945 */ /* 0x000fe20003800200 */
[----:B------:R-:W-:Y:S01]  /*ca50*/  PRMT R61, R46, 0x7632, R61 ;  /* 0x000076322e3d7816 */ /* 0x000fe2000000003d */
[----:B------:R-:W-:Y:S01]  /*ca60*/  IMAD.MOV.U32 R74, RZ, RZ, 0x2 ;  /* 0x00000002ff4a7424 */ /* 0x000fe200078e00ff */
[----:B------:R-:W-:Y:S02]  /*ca70*/  FSEL R49, R49, RZ, P3 ;  /* 0x000000ff31317208 */ /* 0x000fe40001800000 */
[----:B------:R-:W-:Y:S01]  /*ca80*/  SHF.L.U32 R62, R61, 0x10, RZ ;  /* 0x000000103d3e7819 */ /* 0x000fe200000006ff */
[----:B------:R-:W-:-:S04]  /*ca90*/  FFMA.FTZ R61, R60, R65, 1.1641532182693481445e-10 ;  /* 0x2f0000003c3d7423 */ /* 0x000fc80000010041 */
[----:B------:R-:W-:Y:S01]  /*caa0*/  FMUL.FTZ R62, R62, R67 ;  /* 0x000000433e3e7220 */ /* 0x000fe20000410000 */
[----:B------:R-:W-:Y:S01]  /*cab0*/  FSETP.GTU.FTZ.AND P4, PT, R61, R66, PT ;  /* 0x000000423d00720b */ /* 0x000fe20003f9c000 */
[----:B------:R-:W-:-:S03]  /*cac0*/  IMAD.MOV.U32 R61, RZ, RZ, R82 ;  /* 0x000000ffff3d7224 */ /* 0x000fc600078e0052 */
[----:B------:R-:W-:Y:S02]  /*cad0*/  FSEL R62, R62, RZ, !P4 ;  /* 0x000000ff3e3e7208 */ /* 0x000fe40006000000 */
[----:B------:R-:W-:Y:S02]  /*cae0*/  SEL R60, RZ, 0x1, P4 ;  /* 0x00000001ff3c7807 */ /* 0x000fe40002000000 */
[----:B------:R-:W-:Y:S01]  /*caf0*/  ISETP.NE.AND P4, PT, R50, 0x1, PT ;  /* 0x000000013200780c */ /* 0x000fe20003f85270 */
[----:B------:R-:W-:-:S04]  /*cb00*/  FADD.FTZ R49, R62, R49 ;  /* 0x000000313e317221 */ /* 0x000fc80000010000 */
        /* <DEDUP_REMOVED lines=10> */
.L_x_4183:
        /* <DEDUP_REMOVED lines=13> */
.L_x_4185:
[----:B------:R-:W-:Y:S05]  /*cc80*/  BSYNC.RECONVERGENT B2 ;  /* 0x0000000000027941 */ /* 0x000fea0003800200 */
.L_x_4184:
        /* <DEDUP_REMOVED lines=42> */
.L_x_4182:
[----:B------:R-:W-:Y:S05]  /*cf30*/  BSYNC.RECONVERGENT B1 ;  /* 0x0000000000017941 */ /* 0x000fea0003800200 */
.L_x_4181:
[----:B------:R-:W-:Y:S01]  /*cf40*/  ISETP.NE.AND P5, PT, R74, 0x1, PT ;  /* 0x000000014a00780c */ /* 0x000fe20003fa5270 */
[C---:B------:R-:W-:Y:S01]  /*cf50*/  IMAD.U32 R72, R51.reuse, 0x10000, RZ ;  /* 0x0001000033487824 */ /* 0x040fe200078e00ff */
[----:B------:R-:W-:Y:S01]  /*cf60*/  I2FP.F32.U32 R50, R61 ;  /* 0x0000003d00327245 */ /* 0x000fe20000201000 */
[----:B------:R-:W-:Y:S01]  /*cf70*/  BSSY.RECONVERGENT B1, `(.L_x_4186) ;  /* 0x0000049000017945 */ /* 0x000fe20003800200 */
[----:B------:R-:W-:Y:S01]  /*cf80*/  PRMT R62, R51, 0x7632, R62 ;  /* 0x00007632333e7816 */ /* 0x000fe2000000003e */
[----:B------:R-:W-:Y:S01]  /*cf90*/  FMUL.FTZ R61, R72, R67 ;  /* 0x00000043483d7220 */ /* 0x000fe20000410000 */
[----:B------:R-:W-:Y:S02]  /*cfa0*/  HFMA2 R72, -RZ, RZ, 0, 1.1920928955078125e-07 ;  /* 0x00000002ff487431 */ /* 0x000fe400000001ff */
        /* <DEDUP_REMOVED lines=12> */
.L_x_4188:
        /* <DEDUP_REMOVED lines=13> */
.L_x_4190:
[----:B------:R-:W-:Y:S05]  /*d140*/  BSYNC.RECONVERGENT B2 ;  /* 0x0000000000027941 */ /* 0x000fea0003800200 */
.L_x_4189:
        /* <DEDUP_REMOVED lines=43> */
.L_x_4187:
[----:B------:R-:W-:Y:S05]  /*d400*/  BSYNC.RECONVERGENT B1 ;  /* 0x0000000000017941 */ /* 0x000fea0003800200 */
.L_x_4186:
        /* <DEDUP_REMOVED lines=24> */
.L_x_4193:
        /* <DEDUP_REMOVED lines=13> */
.L_x_4195:
[----:B------:R-:W-:Y:S05]  /*d660*/  BSYNC.RECONVERGENT B2 ;  /* 0x0000000000027941 */ /* 0x000fea0003800200 */
.L_x_4194:
        /* <DEDUP_REMOVED lines=43> */
.L_x_4192:
[----:B------:R-:W-:Y:S05]  /*d920*/  BSYNC.RECONVERGENT B1 ;  /* 0x0000000000017941 */ /* 0x000fea0003800200 */
.L_x_4191:
[----:B------:R-:W-:Y:S01]  /*d930*/  ISETP.NE.AND P6, PT, R74, 0x1, PT ;  /* 0x000000014a00780c */ /* 0x000fe20003fc5270 */
[----:B------:R-:W-:Y:S01]  /*d940*/  IMAD.U32 R62, R62, 0x10000, RZ ;  /* 0x000100003e3e7824 */ /* 0x000fe200078e00ff */
[----:B------:R-:W-:Y:S01]  /*d950*/  I2FP.F32.U32 R72, R51 ;  /* 0x0000003300487245 */ /* 0x000fe20000201000 */
[----:B------:R-:W-:Y:S02]  /*d960*/  BSSY.RECONVERGENT B1, `(.L_x_4196) ;  /* 0x000004a000017945 */ /* 0x000fe40003800200 */
[----:B------:R-:W-:Y:S01]  /*d970*/  FMUL.FTZ R51, R62, R67 ;  /* 0x000000433e337220 */ /* 0x000fe20000410000 */
[----:B------:R-:W-:Y:S02]  /*d980*/  IMAD.MOV.U32 R62, RZ, RZ, R82 ;  /* 0x000000ffff3e7224 */ /* 0x000fe400078e0052 */
[----:B------:R-:W-:Y:S01]  /*d990*/  FFMA.FTZ R75, R72, R65, 1.1641532182693481445e-10 ;  /* 0x2f000000484b7423 */ /* 0x000fe20000010041 */
[----:B------:R-:W-:-:S04]  /*d9a0*/  HFMA2 R72, -RZ, RZ, 0, 1.1920928955078125e-07 ;  /* 0x00000002ff487431 */ /* 0x000fc800000001ff */
        /* <DEDUP_REMOVED lines=10> */
.L_x_4198:
        /* <DEDUP_REMOVED lines=15> */
.L_x_4200:
[----:B------:R-:W-:Y:S05]  /*db40*/  BSYNC.RECONVERGENT B2 ;  /* 0x0000000000027941 */ /* 0x000fea0003800200 */
.L_x_4199:
        /* <DEDUP_REMOVED lines=43> */
.L_x_4197:
[----:B------:R-:W-:Y:S05]  /*de00*/  BSYNC.RECONVERGENT B1 ;  /* 0x0000000000017941 */ /* 0x000fea0003800200 */
.L_x_4196:
[----:B------:R-:W-:-:S05]  /*de10*/  I2FP.F32.U32 R62, R62 ;  /* 0x0000003e003e7245 */ /* 0x000fca0000201000 */
[----:B------:R-:W-:Y:S01]  /*de20*/  FFMA.FTZ R65, R62, R65, 1.1641532182693481445e-10 ;  /* 0x2f0000003e417423 */ /* 0x000fe20000010041 */
[----:B------:R-:W-:-:S04]  /*de30*/  PRMT R62, R47, 0x7632, R62 ;  /* 0x000076322f3e7816 */ /* 0x000fc8000000003e */
[----:B------:R-:W-:Y:S01]  /*de40*/  FSETP.GTU.FTZ.AND P6, PT, R65, R66, PT ;  /* 0x000000424100720b */ /* 0x000fe20003fdc000 */
[----:B------:R-:W-:Y:S01]  /*de50*/  IMAD.U32 R62, R62, 0x10000, RZ ;  /* 0x000100003e3e7824 */ /* 0x000fe200078e00ff */
[----:B------:R-:W-:-:S03]  /*de60*/  FSEL R66, R51, RZ, P5 ;  /* 0x000000ff33427208 */ /* 0x000fc60002800000 */
[----:B------:R-:W-:-:S05]  /*de70*/  FMUL.FTZ R62, R62, R67 ;  /* 0x000000433e3e7220 */ /* 0x000fca0000410000 */
[----:B------:R-:W-:Y:S02]  /*de80*/  FSEL R65, R62, RZ, !P6 ;  /* 0x000000ff3e417208 */ /* 0x000fe40007000000 */
[----:B------:R-:W-:-:S03]  /*de90*/  SEL R62, RZ, 0x1, P6 ;  /* 0x00000001ff3e7807 */ /* 0x000fc60003000000 */
[----:B------:R-:W-:-:S04]  /*dea0*/  FADD.FTZ R51, R65, R66 ;  /* 0x0000004241337221 */ /* 0x000fc80000010000 */
[----:B------:R-:W-:Y:S01]  /*deb0*/  @P1 FADD.FTZ R51, R39, R51 ;  /* 0x0000003327331221 */ /* 0x000fe20000010000 */
[----:B------:R-:W-:Y:S06]  /*dec0*/  BRA `(.L_x_4201) ;  /* 0x0000002800047947 */ /* 0x000fec0003800000 */
.L_x_4120:
        /* <DEDUP_REMOVED lines=16> */
.L_x_4204:
        /* <DEDUP_REMOVED lines=13> */
.L_x_4206:
[----:B------:R-:W-:Y:S05]  /*e0a0*/  BSYNC.RECONVERGENT B2 ;  /* 0x0000000000027941 */ /* 0x000fea0003800200 */
.L_x_4205:
        /* <DEDUP_REMOVED lines=40> */
[----:B------:R-:W-:Y:S01]  /*e330*/  LOP3.LUT R76, R76, UR30, R25, 0x96, !PT ;  /* 0x0000001e4c4c7c12 */ /* 0x000fe2000f8e9619 */
[----:B------:R-:W-:-:S07]  /*e340*/  IMAD.MOV.U32 R24, RZ, RZ, R68 ;  /* 0x000000ffff187224 */ /* 0x000fce00078e0044 */
.L_x_4203:
[----:B------:R-:W-:Y:S05]  /*e350*/  BSYNC.RECONVERGENT B1 ;  /* 0x0000000000017941 */ /* 0x000fea0003800200 */
.L_x_4202:
[----:B------:R-:W-:Y:S01]  /*e360*/  ISETP.NE.AND P2, PT, R26, 0x1, PT ;  /* 0x000000011a00780c */ /* 0x000fe20003f45270 */
[----:B------:R-:W-:Y:S01]  /*e370*/  BSSY.RECONVERGENT B1, `(.L_x_4207) ;  /* 0x000004a000017945 */ /* 0x000fe20003800200 */
[----:B------:R-:W-:Y:S01]  /*e380*/  I2FP.F32.U32 R24, R24 ;  /* 0x0000001800187245 */ /* 0x000fe20000201000 */
[----:B------:R-:W-:-:S04]  /*e390*/  IMAD.MOV.U32 R27, RZ, RZ, R82 ;  /* 0x000000ffff1b7224 */ /* 0x000fc800078e0052 */
[----:B------:R-:W-:Y:S01]  /*e3a0*/  FFMA.FTZ R25, R24, R65, 1.1641532182693481445e-10 ;  /* 0x2f00000018197423 */ /* 0x000fe20000010041 */
[----:B-----5:R-:W-:-:S04]  /*e3b0*/  IMAD.U32 R24, R48, 0x10000, RZ ;  /* 0x0001000030187824 */ /* 0x020fc800078e00ff */
[----:B------:R-:W-:Y:S02]  /*e3c0*/  FSETP.LE.FTZ.AND P3, PT, R25, R66, PT ;  /* 0x000000421900720b */ /* 0x000fe40003f73000 */
[----:B------:R-:W-:Y:S02]  /*e3d0*/  PRMT R25, R48, 0x7632, R25 ;  /* 0x0000763230197816 */ /* 0x000fe40000000019 */
[----:B------:R-:W-:Y:S02]  /*e3e0*/  P2R R68, PR, RZ, 0x8 ;  /* 0x00000008ff447803 */ /* 0x000fe40000000000 */
[----:B------:R-:W-:Y:S01]  /*e3f0*/  MOV R48, 0x2 ;  /* 0x0000000200307802 */ /* 0x000fe20000000f00 */
        /* <DEDUP_REMOVED lines=9> */
.L_x_4209:
        /* <DEDUP_REMOVED lines=13> */
.L_x_4211:
[----:B------:R-:W-:Y:S05]  /*e560*/  BSYNC.RECONVERGENT B2 ;  /* 0x0000000000027941 */ /* 0x000fea0003800200 */
.L_x_4210:
        /* <DEDUP_REMOVED lines=42> */
.L_x_4208:
[----:B------:R-:W-:Y:S05]  /*e810*/  BSYNC.RECONVERGENT B1 ;  /* 0x0000000000017941 */ /* 0x000fea0003800200 */
.L_x_4207:
[----:B------:R-:W-:Y:S01]  /*e820*/  ISETP.NE.AND P2, PT, R48, 0x1, PT ;  /* 0x000000013000780c */ /* 0x000fe20003f45270 */
[----:B------:R-:W-:Y:S01]  /*e830*/  BSSY.RECONVERGENT B1, `(.L_x_4212) ;  /* 0x0000049000017945 */ /* 0x000fe20003800200 */
[----:B------:R-:W-:Y:S01]  /*e840*/  I2FP.F32.U32 R26, R27 ;  /* 0x0000001b001a7245 */ /* 0x000fe20000201000 */
[----:B------:R-:W-:Y:S01]  /*e850*/  IMAD.MOV.U32 R71, RZ, RZ, 0x2 ;  /* 0x00000002ff477424 */ /* 0x000fe200078e00ff */
[----:B------:R-:W-:-:S03]  /*e860*/  SHF.L.U32 R25, R25, 0x10, RZ ;  /* 0x0000001019197819 */ /* 0x000fc600000006ff */
        /* <DEDUP_REMOVED lines=13> */
.L_x_4214:
        /* <DEDUP_REMOVED lines=13> */
.L_x_4216:
[----:B------:R-:W-:Y:S05]  /*ea10*/  BSYNC.RECONVERGENT B2 ;  /* 0x0000000000027941 */ /* 0x000fea0003800200 */
.L_x_4215:
        /* <DEDUP_REMOVED lines=42> */
.L_x_4213:
[----:B------:R-:W-:Y:S05]  /*ecc0*/  BSYNC.RECONVERGENT B1 ;  /* 0x0000000000017941 */ /* 0x000fea0003800200 */
.L_x_4212:
[----:B------:R-:W-:Y:S01]  /*ecd0*/  ISETP.NE.AND P2, PT, R71, 0x1, PT ;  /* 0x000000014700780c */ /* 0x000fe20003f45270 */
[----:B------:R-:W-:Y:S01]  /*ece0*/  BSSY.RECONVERGENT B1, `(.L_x_4217) ;  /* 0x000004b000017945 */ /* 0x000fe20003800200 */
[----:B------:R-:W-:Y:S01]  /*ecf0*/  I2FP.F32.U32 R26, R27 ;  /* 0x0000001b001a7245 */ /* 0x000fe20000201000 */
[----:B------:R-:W-:-:S04]  /*ed00*/  IMAD.MOV.U32 R48, RZ, RZ, R82 ;  /* 0x000000ffff307224 */ /* 0x000fc800078e0052 */
[----:B------:R-:W-:Y:S01]  /*ed10*/  FFMA.FTZ R27, R26, R65, 1.1641532182693481445e-10 ;  /* 0x2f0000001a1b7423 */ /* 0x000fe20000010041 */
[----:B------:R-:W-:-:S04]  /*ed20*/  IMAD.U32 R26, R49, 0x10000, RZ ;  /* 0x00010000311a7824 */ /* 0x000fc800078e00ff */
        /* <DEDUP_REMOVED lines=13> */
.L_x_4219:
        /* <DEDUP_REMOVED lines=13> */
.L_x_4221:
[----:B------:R-:W-:Y:S05]  /*eed0*/  BSYNC.RECONVERGENT B2 ;  /* 0x0000000000027941 */ /* 0x000fea0003800200 */
.L_x_4220:
        /* <DEDUP_REMOVED lines=34> */
[----:B------:R-:W-:Y:S01]  /*f100*/  IMAD.WIDE.U32 R74, R74, -0x326172a9, RZ ;  /* 0xcd9e8d574a4a7825 */ /* 0x000fe200078e00ff */
[----:B------:R-:W-:-:S03]  /*f110*/  LOP3.LUT R72, R72, UR27, R49, 0x96, !PT ;  /* 0x0000001b48487c12 */ /* 0x000fc6000f8e9631 */
[----:B------:R-:W-:Y:S02]  /*f120*/  HFMA2 R49, -RZ, RZ, 0, 0 ;  /* 0x00000000ff317431 */ /* 0x000fe400000001ff */
[----:B------:R-:W-:Y:S02]  /*f130*/  IMAD.MOV.U32 R82, RZ, RZ, R74 ;  /* 0x000000ffff527224 */ /* 0x000fe400078e004a */
[----:B------:R-:W-:-:S05]  /*f140*/  IMAD.WIDE.U32 R72, R72, -0x2daee0ad, RZ ;  /* 0xd2511f5348487825 */ /* 0x000fca00078e00ff */
[----:B------:R-:W-:Y:S02]  /*f150*/  LOP3.LUT R76, R76, UR30, R73, 0x96, !PT ;  /* 0x0000001e4c4c7c12 */ /* 0x000fe4000f8e9649 */
[----:B------:R-:W-:Y:S02]  /*f160*/  LOP3.LUT R73, R48, UR29, R75, 0x96, !PT ;  /* 0x0000001d30497c12 */ /* 0x000fe4000f8e964b */
[----:B------:R-:W-:Y:S01]  /*f170*/  MOV R48, R7 ;  /* 0x0000000700307202 */ /* 0x000fe20000000f00 */
[----:B------:R-:W-:-:S07]  /*f180*/  IMAD.MOV.U32 R7, RZ, RZ, R72 ;  /* 0x000000ffff077224 */ /* 0x000fce00078e0048 */
.L_x_4218:
[----:B------:R-:W-:Y:S05]  /*f190*/  BSYNC.RECONVERGENT B1 ;  /* 0x0000000000017941 */ /* 0x000fea0003800200 */
.L_x_4217:
[----:B------:R-:W-:Y:S01]  /*f1a0*/  ISETP.NE.AND P2, PT, R49, 0x1, PT ;  /* 0x000000013100780c */ /* 0x000fe20003f45270 */
[----:B------:R-:W-:Y:S01]  /*f1b0*/  BSSY.RECONVERGENT B1, `(.L_x_4222) ;  /* 0x000004a000017945 */ /* 0x000fe20003800200 */
[----:B------:R-:W-:Y:S01]  /*f1c0*/  I2FP.F32.U32 R48, R48 ;  /* 0x0000003000307245 */ /* 0x000fe20000201000 */
[----:B------:R-:W-:Y:S01]  /*f1d0*/  IMAD.U32 R27, R27, 0x10000, RZ ;  /* 0x000100001b1b7824 */ /* 0x000fe200078e00ff */
[----:B------:R-:W-:-:S03]  /*f1e0*/  MOV R74, 0x2 ;  /* 0x00000002004a7802 */ /* 0x000fc60000000f00 */
        /* <DEDUP_REMOVED lines=13> */
.L_x_4224:
        /* <DEDUP_REMOVED lines=13> */
.L_x_4226:
[----:B------:R-:W-:Y:S05]  /*f390*/  BSYNC.RECONVERGENT B2 ;  /* 0x0000000000027941 */ /* 0x000fea0003800200 */
.L_x_4225:
        /* <DEDUP_REMOVED lines=36> */
[----:B------:R-:W-:Y:S02]  /*f5e0*/  IMAD.MOV.U32 R82, RZ, RZ, R74 ;  /* 0x000000ffff527224 */ /* 0x000fe400078e004a */
[----:B------:R-:W-:Y:S02]  /*f5f0*/  HFMA2 R74, -RZ, RZ, 0, 0 ;  /* 0x00000000ff4a7431 */ /* 0x000fe400000001ff */
[----:B------:R-:W-:-:S05]  /*f600*/  IMAD.WIDE.U32 R72, R72, -0x2daee0ad, RZ ;  /* 0xd2511f5348487825 */ /* 0x000fca00078e00ff */
[----:B------:R-:W-:Y:S02]  /*f610*/  LOP3.LUT R76, R76, UR30, R73, 0x96, !PT ;  /* 0x0000001e4c4c7c12 */ /* 0x000fe4000f8e9649 */
[----:B------:R-:W-:Y:S02]  /*f620*/  LOP3.LUT R73, R48, UR29, R75, 0x96, !PT ;  /* 0x0000001d30497c12 */ /* 0x000fe4000f8e964b */
[----:B------:R-:W-:Y:S01]  /*f630*/  MOV R48, R7 ;  /* 0x0000000700307202 */ /* 0x000fe20000000f00 */
[----:B------:R-:W-:-:S07]  /*f640*/  IMAD.MOV.U32 R7, RZ, RZ, R72 ;  /* 0x000000ffff077224 */ /* 0x000fce00078e0048 */
.L_x_4223:
[----:B------:R-:W-:Y:S05]  /*f650*/  BSYNC.RECONVERGENT B1 ;  /* 0x0000000000017941 */ /* 0x000fea0003800200 */
.L_x_4222:
[----:B------:R-:W-:Y:S01]  /*f660*/  ISETP.NE.AND P3, PT, R74, 0x1, PT ;  /* 0x000000014a00780c */ /* 0x000fe20003f65270 */
[----:B------:R-:W-:Y:S01]  /*f670*/  BSSY.RECONVERGENT B1, `(.L_x_4227) ;  /* 0x000004a000017945 */ /* 0x000fe20003800200 */
[----:B------:R-:W-:Y:S02]  /*f680*/  I2FP.F32.U32 R48, R48 ;  /* 0x0000003000307245 */ /* 0x000fe40000201000 */
[----:B------:R-:W-:-:S03]  /*f690*/  MOV R72, 0x2 ;  /* 0x0000000200487802 */ /* 0x000fc60000000f00 */
        /* <DEDUP_REMOVED lines=14> */
.L_x_4229:
        /* <DEDUP_REMOVED lines=13> */
.L_x_4231:
[----:B------:R-:W-:Y:S05]  /*f850*/  BSYNC.RECONVERGENT B2 ;  /* 0x0000000000027941 */ /* 0x000fea0003800200 */
.L_x_4230:
        /* <DEDUP_REMOVED lines=40> */
[----:B------:R-:W-:Y:S01]  /*fae0*/  IMAD.MOV.U32 R82, RZ, RZ, R74 ;  /* 0x000000ffff527224 */ /* 0x000fe200078e004a */
[----:B------:R-:W-:Y:S01]  /*faf0*/  LOP3.LUT R73, R72, UR29, R75, 0x96, !PT ;  /* 0x0000001d48497c12 */ /* 0x000fe2000f8e964b */
[----:B------:R-:W-:-:S07]  /*fb00*/  HFMA2 R72, -RZ, RZ, 0, 0 ;  /* 0x00000000ff487431 */ /* 0x000fce00000001ff */
.L_x_4228:
[----:B------:R-:W-:Y:S05]  /*fb10*/  BSYNC.RECONVERGENT B1 ;  /* 0x0000000000017941 */ /* 0x000fea0003800200 */
.L_x_4227:
[----:B------:R-:W-:Y:S01]  /*fb20*/  ISETP.NE.AND P4, PT, R72, 0x1, PT ;  /* 0x000000014800780c */ /* 0x000fe20003f85270 */
[----:B------:R-:W-:Y:S01]  /*fb30*/  BSSY.RECONVERGENT B1, `(.L_x_4232) ;  /* 0x0000049000017945 */ /* 0x000fe20003800200 */
[----:B------:R-:W-:Y:S01]  /*fb40*/  I2FP.F32.U32 R50, R50 ;  /* 0x0000003200327245 */ /* 0x000fe20000201000 */
[----:B------:R-:W-:Y:S01]  /*fb50*/  IMAD.U32 R49, R49, 0x10000, RZ ;  /* 0x0001000031317824 */ /* 0x000fe200078e00ff */
[----:B------:R-:W-:-:S03]  /*fb60*/  MOV R74, 0x2 ;  /* 0x00000002004a7802 */ /* 0x000fc60000000f00 */
[----:B------:R-:W-:-:S05]  /*fb70*/  FFMA.FTZ R50, R50, R65, 1.1641532182693481445e-10 ;  /* 0x2f00000032327423 */ /* 0x000fca0000010041 */
[----:B------:R-:W-:Y:S01]  /*fb80*/  FSETP.LE.FTZ.AND P3, PT, R50, R66, PT ;  /* 0x000000423200720b */ /* 0x000fe20003f73000 */
[----:B------:R-:W-:Y:S01]  /*fb90*/  IMAD.MOV.U32 R50, RZ, RZ, R82 ;  /* 0x000000ffff327224 */ /* 0x000fe200078e0052 */
[----:B------:R-:W-:Y:S11]  /*fba0*/  @!P4 BRA `(.L_x_4233) ;  /* 0x000000040004c947 */ /* 0x000ff60003800000 */
        /* <DEDUP_REMOVED lines=8> */
.L_x_4234:
        /* <DEDUP_REMOVED lines=13> */
.L_x_4236:
[----:B------:R-:W-:Y:S05]  /*fd00*/  BSYNC.RECONVERGENT B2 ;  /* 0x0000000000027941 */ /* 0x000fea0003800200 */
.L_x_4235:
        /* <DEDUP_REMOVED lines=43> */
.L_x_4233:
[----:B------:R-:W-:Y:S05]  /*ffc0*/  BSYNC.RECONVERGENT B1 ;  /* 0x0000000000017941 */ /* 0x000fea0003800200 */
.L_x_4232:
[----:B------:R-:W-:Y:S01]  /*ffd0*/  ISETP.NE.AND P5, PT, R74, 0x1, PT ;  /* 0x000000014a00780c */ /* 0x000fe20003fa5270 */
[----:B------:R-:W-:Y:S01]  /*ffe0*/  BSSY.RECONVERGENT B1, `(.L_x_4237) ;  /* 0x000004a000017945 */ /* 0x000fe20003800200 */
[----:B------:R-:W-:Y:S01]  /*fff0*/  I2FP.F32.U32 R50, R50 ;  /* 0x0000003200327245 */ /* 0x000fe20000201000 */
[C---:B------:R-:W-:Y:S01]  /*10000*/  IMAD.U32 R83, R51.reuse, 0x10000, RZ ;  /* 0x0001000033537824 */ /* 0x040fe200078e00ff */
[----:B------:R-:W-:Y:S01]  /*10010*/  PRMT R90, R51, 0x7632, R90 ;  /* 0x00007632335a7816 */ /* 0x000fe2000000005a */
[----:B------:R-:W-:Y:S01]  /*10020*/  IMAD.MOV.U32 R51, RZ, RZ, R82 ;  /* 0x000000ffff337224 */ /* 0x000fe200078e0052 */
[----:B------:R-:W-:Y:S01]  /*10030*/  MOV R72, 0x2 ;  /* 0x0000000200487802 */ /* 0x000fe20000000f00 */
[----:B------:R-:W-:-:S05]  /*10040*/  FFMA.FTZ R50, R50, R65, 1.1641532182693481445e-10 ;  /* 0x2f00000032327423 */ /* 0x000fca0000010041 */
[----:B------:R-:W-:Y:S01]  /*10050*/  FSETP.LE.FTZ.AND P4, PT, R50, R66, PT ;  /* 0x000000423200720b */ /* 0x000fe20003f93000 */
        /* <DEDUP_REMOVED lines=9> */
.L_x_4239:
        /* <DEDUP_REMOVED lines=13> */
.L_x_4241:
[----:B------:R-:W-:Y:S05]  /*101c0*/  BSYNC.RECONVERGENT B2 ;  /* 0x0000000000027941 */ /* 0x000fea0003800200 */
.L_x_4240:
        /* <DEDUP_REMOVED lines=36> */
[----:B------:R-:W-:-:S05]  /*10410*/  IMAD.WIDE.U32 R72, R72, -0x2daee0ad, RZ ;  /* 0xd2511f5348487825 */ /* 0x000fca00078e00ff */
[----:B------:R-:W-:Y:S02]  /*10420*/  LOP3.LUT R76, R76, UR30, R73, 0x96, !PT ;  /* 0x0000001e4c4c7c12 */ /* 0x000fe4000f8e9649 */
[----:B------:R-:W-:Y:S01]  /*10430*/  MOV R7, R72 ;  /* 0x0000004800077202 */ /* 0x000fe20000000f00 */
[----:B------:R-:W-:-:S04]  /*10440*/  IMAD.WIDE.U32 R72, R74, -0x326172a9, RZ ;  /* 0xcd9e8d574a487825 */ /* 0x000fc800078e00ff */
[----:B------:R-:W-:Y:S02]  /*10450*/  IMAD.MOV.U32 R82, RZ, RZ, R72 ;  /* 0x000000ffff527224 */ /* 0x000fe400078e0048 */
[----:B------:R-:W-:Y:S01]  /*10460*/  HFMA2 R72, -RZ, RZ, 0, 0 ;  /* 0x00000000ff487431 */ /* 0x000fe200000001ff */
[----:B------:R-:W-:-:S07]  /*10470*/  LOP3.LUT R73, R50, UR29, R73, 0x96, !PT ;  /* 0x0000001d32497c12 */ /* 0x000fce000f8e9649 */
.L_x_4238:
[----:B------:R-:W-:Y:S05]  /*10480*/  BSYNC.RECONVERGENT B1 ;  /* 0x0000000000017941 */ /* 0x000fea0003800200 */
.L_x_4237:
[----:B------:R-:W-:Y:S01]  /*10490*/  P2R R75, PR, RZ, 0x2 ;  /* 0x00000002ff4b7803 */ /* 0x000fe20000000000 */
[----:B------:R-:W-:Y:S01]  /*104a0*/  FMUL.FTZ R24, R24, R67 ;  /* 0x0000004318187220 */ /* 0x000fe20000410000 */
[----:B------:R-:W-:Y:S01]  /*104b0*/  I2FP.F32.U32 R50, R51 ;  /* 0x0000003300327245 */ /* 0x000fe20000201000 */
[----:B------:R-:W-:Y:S01]  /*104c0*/  FMUL.FTZ R27, R27, R67 ;  /* 0x000000431b1b7220 */ /* 0x000fe20000410000 */
[----:B------:R-:W-:Y:S01]  /*104d0*/  ISETP.NE.AND P1, PT, R68, RZ, PT ;  /* 0x000000ff4400720c */ /* 0x000fe20003f25270 */
[----:B------:R-:W-:Y:S01]  /*104e0*/  IMAD.U32 R51, R90, 0x10000, RZ ;  /* 0x000100005a337824 */ /* 0x000fe200078e00ff */
[----:B------:R-:W-:Y:S01]  /*104f0*/  ISETP.NE.AND P5, PT, R71, RZ, PT ;  /* 0x000000ff4700720c */ /* 0x000fe20003fa5270 */
[----:B------:R-:W-:Y:S01]  /*10500*/  FFMA.FTZ R65, R50, R65, 1.1641532182693481445e-10 ;  /* 0x2f00000032417423 */ /* 0x000fe20000010041 */
[----:B------:R-:W-:Y:S01]  /*10510*/  FSEL R24, R24, RZ, P1 ;  /* 0x000000ff18187208 */ /* 0x000fe20000800000 */
[-C--:B------:R-:W-:Y:S01]  /*10520*/  FMUL.FTZ R83, R83, R67.reuse ;  /* 0x0000004353537220 */ /* 0x080fe20000410000 */
[----:B------:R-:W-:Y:S01]  /*10530*/  ISETP.NE.AND P1, PT, R75, RZ, PT ;  /* 0x000000ff4b00720c */ /* 0x000fe20003f25270 */
[-C--:B------:R-:W-:Y:S01]  /*10540*/  FMUL.FTZ R49, R49, R67.reuse ;  /* 0x0000004331317220 */ /* 0x080fe20000410000 */
[----:B------:R-:W-:Y:S01]  /*10550*/  P2R R74, PR, RZ, 0x1 ;  /* 0x00000001ff4a7803 */ /* 0x000fe20000000000 */
[-C--:B------:R-:W-:Y:S01]  /*10560*/  FMUL.FTZ R48, R48, R67.reuse ;  /* 0x0000004330307220 */ /* 0x080fe20000410000 */
[-C--:B------:R-:W-:Y:S01]  /*10570*/  FMUL.FTZ R26, R26, R67.reuse ;  /* 0x000000431a1a7220 */ /* 0x080fe20000410000 */
[-C--:B------:R-:W-:Y:S01]  /*10580*/  FMUL.FTZ R25, R25, R67.reuse ;  /* 0x0000004319197220 */ /* 0x080fe20000410000 */
[----:B------:R-:W-:Y:S01]  /*10590*/  FMUL.FTZ R51, R51, R67 ;  /* 0x0000004333337220 */ /* 0x000fe20000410000 */
[----:B------:R-:W-:-:S02]  /*105a0*/  FSEL R27, R27, RZ, P5 ;  /* 0x000000ff1b1b7208 */ /* 0x000fc40002800000 */
[----:B------:R-:W-:Y:S02]  /*105b0*/  ISETP.NE.AND P0, PT, R70, RZ, PT ;  /* 0x000000ff4600720c */ /* 0x000fe40003f05270 */
[----:B------:R-:W-:Y:S02]  /*105c0*/  ISETP.NE.AND P6, PT, R69, RZ, PT ;  /* 0x000000ff4500720c */ /* 0x000fe40003fc5270 */
[----:B------:R-:W-:Y:S01]  /*105d0*/  FSETP.GTU.FTZ.AND P5, PT, R65, R66, PT ;  /* 0x000000424100720b */ /* 0x000fe20003fbc000 */
[----:B------:R-:W-:Y:S01]  /*105e0*/  @P1 FADD.FTZ R24, R40, R24 ;  /* 0x0000001828181221 */ /* 0x000fe20000010000 */
[----:B------:R-:W-:Y:S01]  /*105f0*/  FSEL R50, R83, RZ, P4 ;  /* 0x000000ff53327208 */ /* 0x000fe20002000000 */
[----:B------:R-:W-:Y:S01]  /*10600*/  @P1 FADD.FTZ R27, R43, R27 ;  /* 0x0000001b2b1b1221 */ /* 0x000fe20000010000 */
[----:B------:R-:W-:Y:S02]  /*10610*/  FSEL R49, R49, RZ, P3 ;  /* 0x000000ff31317208 */ /* 0x000fe40001800000 */
        /* <DEDUP_REMOVED lines=8> */
[----:B------:R-:W-:Y:S01]  /*106a0*/  ISETP.NE.AND P0, PT, R74, RZ, PT ;  /* 0x000000ff4a00720c */ /* 0x000fe20003f05270 */
[----:B------:R-:W-:Y:S01]  /*106b0*/  @P1 FADD.FTZ R48, R36, R48 ;  /* 0x0000003024301221 */ /* 0x000fe20000010000 */
[----:B------:R-:W-:Y:S01]  /*106c0*/  PLOP3.LUT P5, PT, P5, PT, PT, 0x8, 0x80 ;  /* 0x000000000080781c */ /* 0x000fe20002fae170 */
[----:B------:R-:W-:-:S12]  /*106d0*/  @P1 FADD.FTZ R51, R39, R51 ;  /* 0x0000003327331221 */ /* 0x000fd80000010000 */
.L_x_4201:
[----:B------:R-:W0:Y:S01]  /*106e0*/  LDC.64 R66, c[0x0][0x3a8] ;  /* 0x0000ea00ff427b82 */ /* 0x000e220000000a00 */
[----:B------:R-:W-:Y:S02]  /*106f0*/  ISETP.NE.AND P1, PT, R68, RZ, PT ;  /* 0x000000ff4400720c */ /* 0x000fe40003f25270 */
[----:B------:R-:W-:Y:S02]  /*10700*/  SEL R68, RZ, 0x10000, !P4 ;  /* 0x00010000ff447807 */ /* 0x000fe40006000000 */
[----:B------:R-:W-:Y:S02]  /*10710*/  ISETP.NE.AND P4, PT, R71, RZ, PT ;  /* 0x000000ff4700720c */ /* 0x000fe40003f85270 */
        /* <DEDUP_REMOVED lines=10> */
[----:B------:R-:W-:Y:S02]  /*107c0*/  LOP3.LUT R65, R65, R69, R68, 0xfe, !PT ;  /* 0x0000004541417212 */ /* 0x000fe400078efe44 */
[----:B------:R-:W-:Y:S01]  /*107d0*/  SEL R68, RZ, 0x1, !P2 ;  /* 0x00000001ff447807 */ /* 0x000fe20005000000 */
[----:B------:R-:W-:Y:S04]  /*107e0*/  STG.E.128 desc[UR8][R66.64], R24 ;  /* 0x0000001842007986 */ /* 0x000fe8000c101d08 */
[----:B------:R0:W-:Y:S02]  /*107f0*/  STG.E.128 desc[UR8][R66.64+0x10], R48 ;  /* 0x0000103042007986 */ /* 0x0001e4000c101d08 */
[----:B0-----:R-:W-:Y:S02]  /*10800*/  LOP3.LUT R67, R71, R68, RZ, 0xfc, !PT ;  /* 0x0000004447437212 */ /* 0x001fe400078efcff */
[----:B------:R-:W-:-:S04]  /*10810*/  SEL R68, RZ, 0x1, !P1 ;  /* 0x00000001ff447807 */ /* 0x000fc80004800000 */
[----:B------:R-:W-:Y:S01]  /*10820*/  LOP3.LUT R66, R65, R68, RZ, 0xfc, !PT ;  /* 0x0000004441427212 */ /* 0x000fe200078efcff */
[----:B-1----:R-:W-:-:S05]  /*10830*/  IMAD.WIDE.U32 R68, R64, 0x8, R74 ;  /* 0x0000000840447825 */ /* 0x002fca00078e004a */
[----:B------:R0:W-:Y:S01]  /*10840*/  STG.E.64 desc[UR8][R68.64], R66 ;  /* 0x0000004244007986 */ /* 0x0001e2000c101b08 */
[----:B------:R-:W-:Y:S05]  /*10850*/  @!P0 BRA `(.L_x_4242) ;  /* 0x0000000000508947 */ /* 0x000fea0003800000 */
[----:B------:R-:W-:Y:S02]  /*10860*/  SHF.L.U32 R65, R61, 0x10, RZ ;  /* 0x000000103d417819 */ /* 0x000fe400000006ff */
[----:B0-----:R-:W-:Y:S02]  /*10870*/  LOP3.LUT R67, R58, 0xff, RZ, 0xc0, !PT ;  /* 0x000000ff3a437812 */ /* 0x001fe400078ec0ff */
[----:B------:R-:W-:Y:S02]  /*10880*/  LOP3.LUT R66, R65, 0xff0000, RZ, 0xc0, !PT ;  /* 0x00ff000041427812 */ /* 0x000fe400078ec0ff */
[----:B------:R-:W-:Y:S02]  /*10890*/  LOP3.LUT R65, R62, 0xffff, RZ, 0xc0, !PT ;  /* 0x0000ffff3e417812 */ /* 0x000fe400078ec0ff */
[----:B------:R-:W-:Y:S02]  /*108a0*/  LOP3.LUT R68, R57, 0xff, RZ, 0xc0, !PT ;  /* 0x000000ff39447812 */ /* 0x000fe400078ec0ff */
[----:B------:R-:W-:-:S02]  /*108b0*/  PRMT R65, R66, 0x4210, R65 ;  /* 0x0000421042417816 */ /* 0x000fc40000000041 */
[----:B------:R-:W-:Y:S01]  /*108c0*/  PRMT R66, R60, 0x7104, RZ ;  /* 0x000071043c427816 */ /* 0x000fe200000000ff */
[----:B------:R-:W-:Y:S01]  /*108d0*/  IMAD.WIDE.U32 R68, R68, 0x10000, RZ ;  /* 0x0001000044447825 */ /* 0x000fe200078e00ff */
[----:B------:R-:W-:Y:S02]  /*108e0*/  LOP3.LUT R70, R56, 0xff, RZ, 0xc0, !PT ;  /* 0x000000ff38467812 */ /* 0x000fe400078ec0ff */
[----:B------:R-:W-:-:S03]  /*108f0*/  LOP3.LUT R66, R65, 0xff00, R66, 0xf8, !PT ;  /* 0x0000ff0041427812 */ /* 0x000fc600078ef842 */
[----:B------:R-:W-:Y:S01]  /*10900*/  IMAD.WIDE.U32 R70, R70, 0x100, RZ ;  /* 0x0000010046467825 */ /* 0x000fe200078e00ff */
[----:B------:R-:W-:-:S03]  /*10910*/  LOP3.LUT R65, R66, 0xff, R59, 0xf8, !PT ;  /* 0x000000ff42417812 */ /* 0x000fc600078ef83b */
[----:B------:R-:W-:-:S05]  /*10920*/  IMAD.WIDE.U32 R66, R67, 0x1000000, RZ ;  /* 0x0100000043427825 */ /* 0x000fca00078e00ff */
[----:B------:R-:W-:Y:S02]  /*10930*/  LOP3.LUT R65, R69, R65, R67, 0xfe, !PT ;  /* 0x0000004145417212 */ /* 0x000fe400078efe43 */
[----:B------:R-:W-:Y:S02]  /*10940*/  LOP3.LUT R68, R70, R66, R68, 0xfe, !PT ;  /* 0x0000004246447212 */ /* 0x000fe400078efe44 */
[----:B------:R-:W0:Y:S01]  /*10950*/  LDC.64 R66, c[0x0][0x3b8] ;  /* 0x0000ee00ff427b82 */ /* 0x000e220000000a00 */
[----:B------:R-:W-:Y:S02]  /*10960*/  LOP3.LUT R71, R65, R71, RZ, 0xfc, !PT ;  /* 0x0000004741477212 */ /* 0x000fe400078efcff */
[----:B------:R-:W-:Y:S01]  /*10970*/  LOP3.LUT R70, R68, 0xff, R55, 0xf8, !PT ;  /* 0x000000ff44467812 */ /* 0x000fe200078ef837 */
[----:B0-----:R-:W-:-:S05]  /*10980*/  IMAD.WIDE.U32 R66, R64, 0x8, R66 ;  /* 0x0000000840427825 */ /* 0x001fca00078e0042 */
[----:B------:R1:W-:Y:S02]  /*10990*/  STG.E.64 desc[UR8][R66.64], R70 ;  /* 0x0000004642007986 */ /* 0x0003e4000c101b08 */
.L_x_4242:
[----:B01----:R-:W-:Y:S01]  /*109a0*/  FADD.FTZ R66, RZ, R28 ;  /* 0x0000001cff427221 */ /* 0x003fe20000010000 */
[----:B------:R-:W-:Y:S01]  /*109b0*/  UMOV UR4, 0xffffffff ;  /* 0xffffffff00047882 */ /* 0x000fe20000000000 */
[----:B------:R-:W-:Y:S02]  /*109c0*/  ISETP.NE.AND P1, PT, R125, RZ, PT ;  /* 0x000000ff7d00720c */ /* 0x000fe40003f25270 */
        /* <DEDUP_REMOVED lines=69> */
.L_x_4256:
[----:B-1----:R-:W-:Y:S01]  /*10e20*/  FADD.FTZ R65, R83, R65 ;  /* 0x0000004153417221 */ /* 0x002fe20000010000 */
[----:B------:R-:W-:Y:S01]  /*10e30*/  PLOP3.LUT P2, PT, PT, PT, UP1, 0x40, 0x4 ;  /* 0x000000000004781c */ /* 0x000fe20003f4e818 */
[----:B------:R-:W1:Y:S02]  /*10e40*/  @!P1 LDC.64 R68, c[0x0][0x3c0] ;  /* 0x0000f000ff449b82 */ /* 0x000e640000000a00 */
[----:B------:R-:W-:Y:S01]  /*10e50*/  FFMA.FTZ R65, R65, R66, UR12 ;  /* 0x0000000c41417e23 */ /* 0x000fe20008010042 */
[----:B------:R-:W-:-:S05]  /*10e60*/  FMUL.FTZ R66, R71, R71 ;  /* 0x0000004747427220 */ /* 0x000fca0000410000 */
[----:B------:R-:W-:Y:S02]  /*10e70*/  FSEL R70, R66, RZ, !P2 ;  /* 0x000000ff42467208 */ /* 0x000fe40005000000 */
[----:B------:R-:W2:Y:S03]  /*10e80*/  @!P1 LDC.64 R66, c[0x0][0x3c8] ;  /* 0x0000f200ff429b82 */ /* 0x000ea60000000a00 */
[----:B------:R-:W-:-:S06]  /*10e90*/  FADD.FTZ R65, R65, R70 ;  /* 0x0000004641417221 */ /* 0x000fcc0000010000 */
[----:B------:R-:W3:Y:S01]  /*10ea0*/  MUFU.RSQ R65, R65 ;  /* 0x0000004100417308 */ /* 0x000ee20000001400 */
[----:B-1----:R-:W-:-:S05]  /*10eb0*/  @!P1 IMAD.WIDE R68, R2, 0x4, R68 ;  /* 0x0000000402449825 */ /* 0x002fca00078e0244 */
[----:B------:R1:W-:Y:S01]  /*10ec0*/  @!P1 STG.E desc[UR8][R68.64], R71 ;  /* 0x0000004744009986 */ /* 0x0003e2000c101908 */
[----:B--2---:R-:W-:-:S05]  /*10ed0*/  @!P1 IMAD.WIDE R66, R2, 0x4, R66 ;  /* 0x0000000402429825 */ /* 0x004fca00078e0242 */
[----:B---3--:R2:W-:Y:S01]  /*10ee0*/  @!P1 STG.E desc[UR8][R66.64], R65 ;  /* 0x0000004142009986 */ /* 0x0085e2000c101908 */
[----:B------:R-:W-:-:S04]  /*10ef0*/  PLOP3.LUT P1, PT, PT, PT, UP1, 0x40, 0x4 ;  /* 0x000000000004781c */ /* 0x000fc80003f2e818 */
[----:B-1----:R-:W-:-:S05]  /*10f00*/  FSEL R68, R71, RZ, P1 ;  /* 0x000000ff47447208 */ /* 0x002fca0000800000 */
[C---:B------:R-:W-:Y:S01]  /*10f10*/  FADD.FTZ R28, -R68.reuse, R28 ;  /* 0x0000001c441c7221 */ /* 0x040fe20000010100 */
[C---:B------:R-:W-:Y:S01]  /*10f20*/  FADD.FTZ R70, -R68.reuse, R29 ;  /* 0x0000001d44467221 */ /* 0x040fe20000010100 */
[C---:B------:R-:W-:Y:S01]  /*10f30*/  FADD.FTZ R30, -R68.reuse, R30 ;  /* 0x0000001e441e7221 */ /* 0x040fe20000010100 */
[----:B------:R-:W-:Y:S01]  /*10f40*/  FADD.FTZ R74, -R68, R31 ;  /* 0x0000001f444a7221 */ /* 0x000fe20000010100 */
[C---:B--2---:R-:W-:Y:S01]  /*10f50*/  FMUL.FTZ R66, R65.reuse, R28 ;  /* 0x0000001c41427220 */ /* 0x044fe20000410000 */
[C---:B------:R-:W-:Y:S01]  /*10f60*/  FMUL.FTZ R67, R65.reuse, R70 ;  /* 0x0000004641437220 */ /* 0x040fe20000410000 */
[C---:B------:R-:W-:Y:S01]  /*10f70*/  FMUL.FTZ R69, R65.reuse, R30 ;  /* 0x0000001e41457220 */ /* 0x040fe20000410000 */
[----:B------:R-:W-:Y:S01]  /*10f80*/  FMUL.FTZ R70, R65, R74 ;  /* 0x0000004a41467220 */ /* 0x000fe20000410000 */
[----:B------:R-:W-:Y:S01]  /*10f90*/  FFMA.FTZ R28, R66, R124, R123 ;  /* 0x0000007c421c7223 */ /* 0x000fe2000001007b */
[----:B------:R-:W-:Y:S01]  /*10fa0*/  FFMA.FTZ R29, R67, R120, R119 ;  /* 0x00000078431d7223 */ /* 0x000fe20000010077 */
[----:B------:R-:W-:Y:S01]  /*10fb0*/  FFMA.FTZ R30, R69, R116, R115 ;  /* 0x00000074451e7223 */ /* 0x000fe20000010073 */
[----:B------:R-:W-:Y:S01]  /*10fc0*/  FFMA.FTZ R31, R70, R112, R111 ;  /* 0x00000070461f7223 */ /* 0x000fe2000001006f */
[C---:B------:R-:W-:Y:S01]  /*10fd0*/  FADD.FTZ R74, -R68.reuse, R32 ;  /* 0x00000020444a7221 */ /* 0x040fe20000010100 */
[C---:B------:R-:W-:Y:S01]  /*10fe0*/  FADD.FTZ R90, -R68.reuse, R33 ;  /* 0x00000021445a7221 */ /* 0x040fe20000010100 */
[----:B------:R-:W-:Y:S01]  /*10ff0*/  F2FP.BF16.F32.PACK_AB R28, R29, R28 ;  /* 0x0000001c1d1c723e */ /* 0x000fe200000010ff */
[C---:B------:R-:W-:Y:S01]  /*11000*/  FADD.FTZ R34, -R68.reuse, R34 ;  /* 0x0000002244227221 */ /* 0x040fe20000010100 */
[----:B------:R-:W-:Y:S01]  /*11010*/  F2FP.BF16.F32.PACK_AB R29, R31, R30 ;  /* 0x0000001e1f1d723e */ /* 0x000fe200000010ff */
[----:B------:R-:W-:Y:S01]  /*11020*/  FADD.FTZ R30, -R68, R35 ;  /* 0x00000023441e7221 */ /* 0x000fe20000010100 */
        /* <DEDUP_REMOVED lines=18> */
[C---:B------:R-:W-:Y:S01]  /*11150*/  FADD.FTZ R24, -R68.reuse, R24 ;  /* 0x0000001844187221 */ /* 0x040fe20000010100 */
[C---:B------:R-:W-:Y:S01]  /*11160*/  FADD.FTZ R26, -R68.reuse, R26 ;  /* 0x0000001a441a7221 */ /* 0x040fe20000010100 */
[----:B------:R-:W-:Y:S01]  /*11170*/  FADD.FTZ R48, -R68, R48 ;  /* 0x0000003044307221 */ /* 0x000fe20000010100 */
[----:B-1----:R-:W-:-:S04]  /*11180*/  IMAD.WIDE.U32 R34, R63, 0x10, R32 ;  /* 0x000000103f227825 */ /* 0x002fc800078e0020 */
[----:B------:R-:W-:Y:S01]  /*11190*/  IMAD.WIDE.U32 R32, R64, 0x10, R32 ;  /* 0x0000001040207825 */ /* 0x000fe200078e0020 */
[----:B------:R1:W-:Y:S02]  /*111a0*/  STG.E.128 desc[UR8][R34.64], R28 ;  /* 0x0000001c22007986 */ /* 0x0003e4000c101d08 */
[----:B-1----:R-:W1:Y:S01]  /*111b0*/  LDC.64 R34, c[0x0][0x430] ;  /* 0x00010c00ff227b82 */ /* 0x002e620000000a00 */
[----:B------:R-:W-:Y:S01]  /*111c0*/  F2FP.BF16.F32.PACK_AB R31, R75, R71 ;  /* 0x000000474b1f723e */ /* 0x000fe200000010ff */
[----:B------:R-:W-:Y:S01]  /*111d0*/  FFMA.FTZ R71, R90, R102, R101 ;  /* 0x000000665a477223 */ /* 0x000fe20000010065 */
[----:B------:R-:W-:Y:S01]  /*111e0*/  F2FP.BF16.F32.PACK_AB R29, R70, R69 ;  /* 0x00000045461d723e */ /* 0x000fe200000010ff */
[C---:B------:R-:W-:Y:S01]  /*111f0*/  FADD.FTZ R70, -R68.reuse, R25 ;  /* 0x0000001944467221 */ /* 0x040fe20000010100 */
[C---:B------:R-:W-:Y:S01]  /*11200*/  FADD.FTZ R90, -R68.reuse, R49 ;  /* 0x00000031445a7221 */ /* 0x040fe20000010100 */
[----:B------:R-:W-:Y:S02]  /*11210*/  F2FP.BF16.F32.PACK_AB R28, R67, R66 ;  /* 0x00000042431c723e */ /* 0x000fe400000010ff */
[----:B------:R-:W-:Y:S01]  /*11220*/  F2FP.BF16.F32.PACK_AB R30, R71, R74 ;  /* 0x0000004a471e723e */ /* 0x000fe200000010ff */
[C---:B------:R-:W-:Y:S01]  /*11230*/  FADD.FTZ R74, -R68.reuse, R27 ;  /* 0x0000001b444a7221 */ /* 0x040fe20000010100 */
[C---:B------:R-:W-:Y:S01]  /*11240*/  FADD.FTZ R27, -R68.reuse, R50 ;  /* 0x00000032441b7221 */ /* 0x040fe20000010100 */
[----:B------:R-:W-:Y:S01]  /*11250*/  FADD.FTZ R68, -R68, R51 ;  /* 0x0000003344447221 */ /* 0x000fe20000010100 */
[C---:B------:R-:W-:Y:S01]  /*11260*/  FMUL.FTZ R50, R65.reuse, R24 ;  /* 0x0000001841327220 */ /* 0x040fe20000410000 */
[----:B------:R-:W-:-:S02]  /*11270*/  FMUL.FTZ R51, R65, R70 ;  /* 0x0000004641337220 */ /* 0x000fc40000410000 */
[----:B------:R-:W-:Y:S01]  /*11280*/  FMUL.FTZ R68, R65, R68 ;  /* 0x0000004441447220 */ /* 0x000fe20000410000 */
[C---:B------:R-:W-:Y:S01]  /*11290*/  FFMA.FTZ R24, R50.reuse, R92, R91 ;  /* 0x0000005c32187223 */ /* 0x040fe2000001005b */
[C---:B------:R-:W-:Y:S01]  /*112a0*/  FFMA.FTZ R25, R51.reuse, R87, R86 ;  /* 0x0000005733197223 */ /* 0x040fe20000010056 */
[----:B------:R-:W-:Y:S01]  /*112b0*/  FFMA.FTZ R50, R50, R89, R88 ;  /* 0x0000005932327223 */ /* 0x000fe20000010058 */
[----:B------:R-:W-:-:S03]  /*112c0*/  FFMA.FTZ R51, R51, R85, R84 ;  /* 0x0000005533337223 */ /* 0x000fc60000010054 */
[----:B------:R-:W-:Y:S01]  /*112d0*/  F2FP.BF16.F32.PACK_AB R24, R25, R24 ;  /* 0x000000181918723e */ /* 0x000fe200000010ff */
[----:B-1----:R-:W-:-:S04]  /*112e0*/  IMAD.WIDE.U32 R66, R63, 0x10, R34 ;  /* 0x000000103f427825 */ /* 0x002fc800078e0022 */
[----:B------:R-:W-:Y:S01]  /*112f0*/  IMAD.WIDE.U32 R34, R64, 0x10, R34 ;  /* 0x0000001040227825 */ /* 0x000fe200078e0022 */
[----:B------:R1:W-:Y:S03]  /*11300*/  STG.E.128 desc[UR8][R66.64], R28 ;  /* 0x0000001c42007986 */ /* 0x0003e6000c101d08 */
[C---:B------:R-:W-:Y:S01]  /*11310*/  FFMA.FTZ R64, R68.reuse, R18, R17 ;  /* 0x0000001244407223 */ /* 0x040fe20000010011 */
[----:B------:R-:W-:Y:S01]  /*11320*/  FFMA.FTZ R68, R68, R16, R15 ;  /* 0x0000001044447223 */ /* 0x000fe2000001000f */
[C---:B-1----:R-:W-:Y:S01]  /*11330*/  FMUL.FTZ R29, R65.reuse, R26 ;  /* 0x0000001a411d7220 */ /* 0x042fe20000410000 */
        /* <DEDUP_REMOVED lines=18> */
[----:B------:R-:W-:Y:S01]  /*11460*/  F2FP.BF16.F32.PACK_AB R29, R28, R29 ;  /* 0x0000001d1c1d723e */ /* 0x000fe200000010ff */
[----:B------:R2:W-:Y:S01]  /*11470*/  STG.E.128 desc[UR8][R32.64], R24 ;  /* 0x0000001820007986 */ /* 0x0005e2000c101d08 */
[----:B------:R-:W-:-:S02]  /*11480*/  F2FP.BF16.F32.PACK_AB R31, R68, R31 ;  /* 0x0000001f441f723e */ /* 0x000fc400000010ff */
[----:B------:R-:W-:Y:S02]  /*11490*/  F2FP.BF16.F32.PACK_AB R30, R30, R63 ;  /* 0x0000003f1e1e723e */ /* 0x000fe400000010ff */
[----:B------:R-:W-:-:S05]  /*114a0*/  F2FP.BF16.F32.PACK_AB R28, R51, R50 ;  /* 0x00000032331c723e */ /* 0x000fca00000010ff */
[----:B------:R2:W-:Y:S01]  /*114b0*/  STG.E.128 desc[UR8][R34.64], R28 ;  /* 0x0000001c22007986 */ /* 0x0005e2000c101d08 */
[----:B-1----:R-:W-:-:S05]  /*114c0*/  IMAD R2, R48, 0x4, R2 ;  /* 0x0000000430027824 */ /* 0x002fca00078e0202 */
[----:B------:R-:W-:-:S13]  /*114d0*/  ISETP.GE.AND P1, PT, R2, R49, PT ;  /* 0x000000310200720c */ /* 0x000fda0003f26270 */
[----:B--2---:R-:W-:Y:S05]  /*114e0*/  @!P1 BRA `(.L_x_4244) ;  /* 0xfffffefc00f49947 */ /* 0x004fea000383ffff */
[----:B------:R-:W-:Y:S05]  /*114f0*/  BSYNC B0 ;  /* 0x0000000000007941 */ /* 0x000fea0003800000 */
.L_x_3996:
[----:B------:R-:W-:Y:S05]  /*11500*/  EXIT ;  /* 0x000000000000794d */ /* 0x000fea0003800000 */
.L_x_4243:
[----:B------:R-:W-:Y:S01]  /*11510*/  HFMA2 R68, -RZ, RZ, 0, 1.847743988037109375e-06 ;  /* 0x0000001fff447431 */ /* 0x000fe200000001ff */
[----:B------:R-:W-:Y:S01]  /*11520*/  BSSY B1, `(.L_x_4245) ;  /* 0x0000007000017945 */ /* 0x000fe20003800000 */
[----:B------:R-:W-:Y:S01]  /*11530*/  MOV R74, R70 ;  /* 0x00000046004a7202 */ /* 0x000fe20000000f00 */
[----:B------:R-:W-:Y:S02]  /*11540*/  IMAD.MOV.U32 R69, RZ, RZ, 0x1 ;  /* 0x00000001ff457424 */ /* 0x000fe400078e00ff */
[----:B------:R-:W-:-:S07]  /*11550*/  IMAD.MOV.U32 R67, RZ, RZ, -0x1 ;  /* 0xffffffffff437424 */ /* 0x000fce00078e00ff */
[----:B------:R-:W-:Y:S05]  /*11560*/  WARPSYNC.COLLECTIVE R67, `(.L_x_4246) ;  /* 0x0000000043087348 */ /* 0x000fea0003c00000 */
[----:B------:R0:W1:Y:S02]  /*11570*/  SHFL.BFLY P2, R65, R74, R69, R68 ;  /* 0x0c0000454a417389 */ /* 0x0000640000040044 */
[----:B01----:R-:W-:Y:S05]  /*11580*/  ENDCOLLECTIVE ;  /* 0x000000000000791b */ /* 0x003fea0003800000 */
.L_x_4246:
[----:B------:R-:W-:Y:S05]  /*11590*/  BSYNC B1 ;  /* 0x0000000000017941 */ /* 0x000fea0003800000 */
.L_x_4245:
[----:B------:R-:W-:Y:S01]  /*115a0*/  FADD.FTZ R74, R70, R65 ;  /* 0x00000041464a7221 */ /* 0x000fe20000010000 */
[----:B------:R-:W-:Y:S01]  /*115b0*/  MOV R69, 0x2 ;  /* 0x0000000200457802 */ /* 0x000fe20000000f00 */
[----:B------:R-:W-:Y:S01]  /*115c0*/  IMAD.MOV.U32 R68, RZ, RZ, 0x1f ;  /* 0x0000001fff447424 */ /* 0x000fe200078e00ff */
[----:B------:R-:W-:Y:S01]  /*115d0*/  MOV R67, 0xffffffff ;  /* 0xffffffff00437802 */ /* 0x000fe20000000f00 */
[----:B------:R-:W0:Y:S06]  /*115e0*/  LDC R66, c[0x0][0x400] ;  /* 0x00010000ff427b82 */ /* 0x000e2c0000000800 */
[----:B0-----:R-:W-:Y:S05]  /*115f0*/  WARPSYNC.COLLECTIVE R67, `(.L_x_4247) ;  /* 0x0000000043087348 */ /* 0x001fea0003c00000 */
[----:B------:R1:W2:Y:S02]  /*11600*/  SHFL.BFLY P2, R65, R74, R69, R68 ;  /* 0x0c0000454a417389 */ /* 0x0002a40000040044 */
[----:B012---:R-:W-:Y:S05]  /*11610*/  ENDCOLLECTIVE ;  /* 0x000000000000791b */ /* 0x007fea0003800000 */
.L_x_4247:
[----:B------:R-:W-:Y:S02]  /*11620*/  HFMA2 R69, -RZ, RZ, 0, 2.384185791015625e-07 ;  /* 0x00000004ff457431 */ /* 0x000fe400000001ff */
[----:B------:R-:W-:-:S04]  /*11630*/  FADD.FTZ R75, R74, R65 ;  /* 0x000000414a4b7221 */ /* 0x000fc80000010000 */
[----:B------:R-:W-:-:S07]  /*11640*/  IMAD.MOV.U32 R74, RZ, RZ, R75 ;  /* 0x000000ffff4a7224 */ /* 0x000fce00078e004b */
[----:B------:R-:W-:Y:S05]  /*11650*/  WARPSYNC.COLLECTIVE R67, `(.L_x_4248) ;  /* 0x0000000043087348 */ /* 0x000fea0003c00000 */
[----:B------:R0:W1:Y:S02]  /*11660*/  SHFL.BFLY P2, R65, R74, R69, R68 ;  /* 0x0c0000454a417389 */ /* 0x0000640000040044 */
[----:B01----:R-:W-:Y:S05]  /*11670*/  ENDCOLLECTIVE ;  /* 0x000000000000791b */ /* 0x003fea0003800000 */
.L_x_4248:
[----:B------:R-:W-:Y:S01]  /*11680*/  MOV R69, 0x8 ;  /* 0x0000000800457802 */ /* 0x000fe20000000f00 */
[----:B------:R-:W-:-:S04]  /*11690*/  FADD.FTZ R77, R75, R65 ;  /* 0x000000414b4d7221 */ /* 0x000fc80000010000 */
[----:B------:R-:W-:-:S07]  /*116a0*/  IMAD.MOV.U32 R74, RZ, RZ, R77 ;  /* 0x000000ffff4a7224 */ /* 0x000fce00078e004d */
[----:B------:R-:W-:Y:S05]  /*116b0*/  WARPSYNC.COLLECTIVE R67, `(.L_x_4249) ;  /* 0x0000000043087348 */ /* 0x000fea0003c00000 */
[----:B------:R0:W1:Y:S02]  /*116c0*/  SHFL.BFLY P2, R65, R74, R69, R68 ;  /* 0x0c0000454a417389 */ /* 0x0000640000040044 */
[----:B01----:R-:W-:Y:S05]  /*116d0*/  ENDCOLLECTIVE ;  /* 0x000000000000791b */ /* 0x003fea0003800000 */
.L_x_4249:
[----:B------:R-:W-:Y:S02]  /*116e0*/  HFMA2 R69, -RZ, RZ, 0, 9.5367431640625e-07 ;  /* 0x00000010ff457431 */ /* 0x000fe400000001ff */
[----:B------:R-:W-:-:S04]  /*116f0*/  FADD.FTZ R83, R77, R65 ;  /* 0x000000414d537221 */ /* 0x000fc80000010000 */
[----:B------:R-:W-:-:S07]  /*11700*/  IMAD.MOV.U32 R74, RZ, RZ, R83 ;  /* 0x000000ffff4a7224 */ /* 0x000fce00078e0053 */
[----:B------:R-:W-:Y:S05]  /*11710*/  WARPSYNC.COLLECTIVE R67, `(.L_x_4250) ;  /* 0x0000000043087348 */ /* 0x000fea0003c00000 */
[----:B------:R0:W1:Y:S02]  /*11720*/  SHFL.BFLY P2, R65, R74, R69, R68 ;  /* 0x0c0000454a417389 */ /* 0x0000640000040044 */
[----:B01----:R-:W-:Y:S05]  /*11730*/  ENDCOLLECTIVE ;  /* 0x000000000000791b */ /* 0x003fea0003800000 */
.L_x_4250:
[----:B------:R-:W-:Y:S01]  /*11740*/  MOV R69, 0x1 ;  /* 0x0000000100457802 */ /* 0x000fe20000000f00 */
        /* <DEDUP_REMOVED lines=9> */
[----:B------:R-:W-:-:S03]  /*117e0*/  FADD.FTZ R70, -R71, R51 ;  /* 0x0000003347467221 */ /* 0x000fc60000010100 */
        /* <DEDUP_REMOVED lines=23> */
[----:B------:R-:W-:-:S03]  /*11960*/  IMAD.MOV.U32 R68, RZ, RZ, 0x1f ;  /* 0x0000001fff447424 */ /* 0x000fc600078e00ff */
[----:B------:R-:W-:-:S04]  /*11970*/  FFMA.FTZ R70, R70, R70, R65 ;  /* 0x0000004646467223 */ /* 0x000fc80000010041 */
[----:B------:R-:W-:-:S07]  /*11980*/  IMAD.MOV.U32 R74, RZ, RZ, R70 ;  /* 0x000000ffff4a7224 */ /* 0x000fce00078e0046 */
[----:B------:R-:W-:Y:S05]  /*11990*/  WARPSYNC.COLLECTIVE R67, `(.L_x_4251) ;  /* 0x0000000043087348 */ /* 0x000fea0003c00000 */
[----:B------:R0:W1:Y:S02]  /*119a0*/  SHFL.BFLY P2, R65, R74, R69, R68 ;  /* 0x0c0000454a417389 */ /* 0x0000640000040044 */
[----:B01----:R-:W-:Y:S05]  /*119b0*/  ENDCOLLECTIVE ;  /* 0x000000000000791b */ /* 0x003fea0003800000 */
.L_x_4251:
[----:B------:R-:W-:Y:S02]  /*119c0*/  HFMA2 R69, -RZ, RZ, 0, 1.1920928955078125e-07 ;  /* 0x00000002ff457431 */ /* 0x000fe400000001ff */
[----:B------:R-:W-:-:S07]  /*119d0*/  FADD.FTZ R74, R70, R65 ;  /* 0x00000041464a7221 */ /* 0x000fce0000010000 */
[----:B------:R-:W-:Y:S05]  /*119e0*/  WARPSYNC.COLLECTIVE R67, `(.L_x_4252) ;  /* 0x0000000043087348 */ /* 0x000fea0003c00000 */
[----:B------:R0:W1:Y:S02]  /*119f0*/  SHFL.BFLY P2, R65, R74, R69, R68 ;  /* 0x0c0000454a417389 */ /* 0x0000640000040044 */
[----:B01----:R-:W-:Y:S05]  /*11a00*/  ENDCOLLECTIVE ;  /* 0x000000000000791b */ /* 0x003fea0003800000 */
.L_x_4252:
[----:B------:R-:W-:Y:S01]  /*11a10*/  MOV R69, 0x4 ;  /* 0x0000000400457802 */ /* 0x000fe20000000f00 */
[----:B------:R-:W-:-:S04]  /*11a20*/  FADD.FTZ R75, R74, R65 ;  /* 0x000000414a4b7221 */ /* 0x000fc80000010000 */
[----:B------:R-:W-:-:S07]  /*11a30*/  IMAD.MOV.U32 R74, RZ, RZ, R75 ;  /* 0x000000ffff4a7224 */ /* 0x000fce00078e004b */
[----:B------:R-:W-:Y:S05]  /*11a40*/  WARPSYNC.COLLECTIVE R67, `(.L_x_4253) ;  /* 0x0000000043087348 */ /* 0x000fea0003c00000 */
[----:B------:R0:W1:Y:S02]  /*11a50*/  SHFL.BFLY P2, R65, R74, R69, R68 ;  /* 0x0c0000454a417389 */ /* 0x0000640000040044 */
[----:B01----:R-:W-:Y:S05]  /*11a60*/  ENDCOLLECTIVE ;  /* 0x000000000000791b */ /* 0x003fea0003800000 */
.L_x_4253:
[----:B------:R-:W-:Y:S02]  /*11a70*/  HFMA2 R69, -RZ, RZ, 0, 4.76837158203125e-07 ;  /* 0x00000008ff457431 */ /* 0x000fe400000001ff */
[----:B------:R-:W-:-:S04]  /*11a80*/  FADD.FTZ R77, R75, R65 ;  /* 0x000000414b4d7221 */ /* 0x000fc80000010000 */
[----:B------:R-:W-:-:S07]  /*11a90*/  IMAD.MOV.U32 R74, RZ, RZ, R77 ;  /* 0x000000ffff4a7224 */ /* 0x000fce00078e004d */
[----:B------:R-:W-:Y:S05]  /*11aa0*/  WARPSYNC.COLLECTIVE R67, `(.L_x_4254) ;  /* 0x0000000043087348 */ /* 0x000fea0003c00000 */
[----:B------:R0:W1:Y:S02]  /*11ab0*/  SHFL.BFLY P2, R65, R74, R69, R68 ;  /* 0x0c0000454a417389 */ /* 0x0000640000040044 */
[----:B01----:R-:W-:Y:S05]  /*11ac0*/  ENDCOLLECTIVE ;  /* 0x000000000000791b */ /* 0x003fea0003800000 */
.L_x_4254:
[----:B------:R-:W-:Y:S01]  /*11ad0*/  MOV R69, 0x10 ;  /* 0x0000001000457802 */ /* 0x000fe20000000f00 */
[----:B------:R-:W-:-:S04]  /*11ae0*/  FADD.FTZ R83, R77, R65 ;  /* 0x000000414d537221 */ /* 0x000fc80000010000 */
[----:B------:R-:W-:-:S07]  /*11af0*/  IMAD.MOV.U32 R74, RZ, RZ, R83 ;  /* 0x000000ffff4a7224 */ /* 0x000fce00078e0053 */
[----:B------:R-:W-:Y:S05]  /*11b00*/  WARPSYNC.COLLECTIVE R67, `(.L_x_4255) ;  /* 0x0000000043087348 */ /* 0x000fea0003c00000 */
[----:B------:R0:W1:Y:S02]  /*11b10*/  SHFL.BFLY P2, R65, R74, R69, R68 ;  /* 0x0c0000454a417389 */ /* 0x0000640000040044 */
[----:B01----:R-:W-:Y:S05]  /*11b20*/  ENDCOLLECTIVE ;  /* 0x000000000000791b */ /* 0x003fea0003800000 */
.L_x_4255:
[----:B------:R-:W-:Y:S05]  /*11b30*/  BRA `(.L_x_4256) ;  /* 0xfffffff000b87947 */ /* 0x000fea000383ffff */
.L_x_4257:
        /* <DEDUP_REMOVED lines=12> */
.L_x_12126:


//--------------------- .text._ZN10layer_norm31ln_parallel_residual_fwd_kernelINS_13Kernel_traitsI13__nv_bfloat16S2_fS2_fjLj512ELj1ELj4ELj1ELj16ENS_18Kernel_traits_baseILj512ES2_S2_fS2_fjLj128EEEEELb1ELb1ELb0EEEvNS_9FwdParamsE --------------------------
	.section	.text._ZN10layer_norm31ln_parallel_residual_fwd_kernelINS_13Kernel_traitsI13__nv_bfloat16S2_fS2_fjLj512ELj1ELj4ELj1ELj16ENS_18Kernel_traits_baseILj512ES2_S2_fS2_fjLj128EEEEELb1ELb1ELb0EEEvNS_9FwdParamsE,"ax",@progbits
	.align	128
        .global         _ZN10layer_norm31ln_parallel_residual_fwd_kernelINS_13Kernel_traitsI13__nv_bfloat16S2_fS2_fjLj512ELj1ELj4ELj1ELj16ENS_18Kernel_traits_baseILj512ES2_S2_fS2_fjLj128EEEEELb1ELb1ELb0EEEvNS_9FwdParamsE
        .type           _ZN10layer_norm31ln_parallel_residual_fwd_kernelINS_13Kernel_traitsI13__nv_bfloat16S2_fS2_fjLj512ELj1ELj4ELj1ELj16ENS_18Kernel_traits_baseILj512ES2_S2_fS2_fjLj128EEEEELb1ELb1ELb0EEEvNS_9FwdParamsE,@function
        .size           _ZN10layer_norm31ln_parallel_residual_fwd_kernelINS_13Kernel_traitsI13__nv_bfloat16S2_fS2_fjLj512ELj1ELj4ELj1ELj16ENS_18Kernel_traits_baseILj512ES2_S2_fS2_fjLj128EEEEELb1ELb1ELb0EEEvNS_9FwdParamsE,(.L_x_12127 - _ZN10layer_norm31ln_parallel_residual_fwd_kernelINS_13Kernel_traitsI13__nv_bfloat16S2_fS2_fjLj512ELj1ELj4ELj1ELj16ENS_18Kernel_traits_baseILj512ES2_S2_fS2_fjLj128EEEEELb1ELb1ELb0EEEvNS_9FwdParamsE)
        .other          _ZN10layer_norm31ln_parallel_residual_fwd_kernelINS_13Kernel_traitsI13__nv_bfloat16S2_fS2_fjLj512ELj1ELj4ELj1ELj16ENS_18Kernel_traits_baseILj512ES2_S2_fS2_fjLj128EEEEELb1ELb1ELb0EEEvNS_9FwdParamsE,@"STO_CUDA_ENTRY STV_DEFAULT"
_ZN10layer_norm31ln_parallel_residual_fwd_kernelINS_13Kernel_traitsI13__nv_bfloat16S2_fS2_fjLj512ELj1ELj4ELj1ELj16ENS_18Kernel_traits_baseILj512ES2_S2_fS2_fjLj128EEEEELb1ELb1ELb0EEEvNS_9FwdParamsE:
.text._ZN10layer_norm31ln_parallel_residual_fwd_kernelINS_13Kernel_traitsI13__nv_bfloat16S2_fS2_fjLj512ELj1ELj4ELj1ELj16ENS_18Kernel_traits_baseILj512ES2_S2_fS2_fjLj128EEEEELb1ELb1ELb0EEEvNS_9FwdParamsE:
[----:B------:R-:W-:Y:S01]  /*0000*/  LDC R1, c[0x0][0x37c] ;  /* 0x0000df00ff017b82 */ /* 0x000fe20000000800 */
[----:B------:R-:W0:Y:S01]  /*0010*/  LDCU.U8 UR4, c[0x0][0x464] ;  /* 0x00008c80ff0477ac */ /* 0x000e220008000000 */
[----:B------:R-:W1:Y:S01]  /*0020*/  LDCU.64 UR6, c[0x0][0x450] ;  /* 0x00008a00ff0677ac */ /* 0x000e620008000a00 */
[----:B------:R-:W2:Y:S05]  /*0030*/  LDCU.64 UR8, c[0x0][0x358] ;  /* 0x00006b00ff0877ac */ /* 0x000eaa0008000a00 */
[----:B------:R-:W3:Y:S08]  /*0040*/  LDC R70, c[0x0][0x458] ;  /* 0x00011600ff467b82 */ /* 0x000ef00000000800 */
[----:B------:R-:W3:Y:S01]  /*0050*/  LDC R71, c[0x0][0x45c] ;  /* 0x00011700ff477b82 */ /* 0x000ee20000000800 */
[----:B0-----:R-:W-:Y:S01]  /*0060*/  ISETP.NE.AND P0, PT, RZ, UR4, PT ;  /* 0x00000004ff007c0c */ /* 0x001fe2000bf05270 */
[----:B------:R-:W0:Y:S01]  /*0070*/  LDCU.64 UR10, c[0x0][0x438] ;  /* 0x00008700ff0a77ac */ /* 0x000e220008000a00 */
[----:B-1----:R-:W-:-:S02]  /*0080*/  IMAD.U32 R2, RZ, RZ, UR6 ;  /* 0x00000006ff027e24 */ /* 0x002fc4000f8e00ff */
[----:B------:R-:W-:Y:S01]  /*0090*/  IMAD.U32 R3, RZ, RZ, UR7 ;  /* 0x00000007ff037e24 */ /* 0x000fe2000f8e00ff */
[----:B------:R-:W1:Y:S02]  /*00a0*/  S2R R93, SR_TID.X ;  /* 0x00000000005d7919 */ /* 0x000e640000002100 */
[----:B------:R-:W4:Y:S06]  /*00b0*/  LDC R9, c[0x0][0x388] ;  /* 0x0000e200ff097b82 */ /* 0x000f2c0000000800 */
[----:B--2---:R-:W2:Y:S02]  /*00c0*/  @P0 LDG.E.64 R2, desc[UR8][R2.64] ;  /* 0x0000000802020981 */ /* 0x004ea4000c1e1b00 */
[----:B------:R-:W5:Y:S02]  /*00d0*/  @P0 LDC R7, c[0x0][0x460] ;  /* 0x00011800ff070b82 */ /* 0x000f640000000800 */
[----:B---3--:R-:W5:Y:S06]  /*00e0*/  @P0 LDG.E.64 R4, desc[UR8][R70.64] ;  /* 0x0000000846040981 */ /* 0x008f6c000c1e1b00 */
[----:B------:R-:W3:Y:S01]  /*00f0*/  S2UR UR5, SR_CTAID.X ;  /* 0x00000000000579c3 */ /* 0x000ee20000002500 */
[----:B0-----:R-:W-:Y:S01]  /*0100*/  UISETP.NE.U32.AND UP0, UPT, UR10, URZ, UPT ;  /* 0x000000ff0a00728c */ /* 0x001fe2000bf05070 */
[----:B------:R-:W-:Y:S03]  /*0110*/  BSSY.RECONVERGENT B0, `(.L_x_4258) ;  /* 0x0000049000007945 */ /* 0x000fe60003800200 */
[----:B------:R-:W-:Y:S01]  /*0120*/  UISETP.NE.AND.EX UP0, UPT, UR11, URZ, UPT, UP0 ;  /* 0x000000ff0b00728c */ /* 0x000fe2000bf05300 */
[----:B----4-:R-:W-:-:S04]  /*0130*/  SHF.R.S32.HI R0, RZ, 0x1f, R9 ;  /* 0x0000001fff007819 */ /* 0x010fc80000011409 */
[----:B------:R-:W-:Y:S01]  /*0140*/  LEA.HI R0, R0, R9, RZ, 0x3 ;  /* 0x0000000900007211 */ /* 0x000fe200078f18ff */
[----:B---3--:R-:W-:Y:S01]  /*0150*/  USHF.L.U32 UR4, UR5, 0x2, URZ ;  /* 0x0000000205047899 */ /* 0x008fe200080006ff */
[----:B--2---:R-:W-:Y:S02]  /*0160*/  @P0 R2UR UR6, R2 ;  /* 0x00000000020602ca */ /* 0x004fe400000e0000 */
[----:B------:R-:W0:Y:S01]  /*0170*/  LDC R2, c[0x0][0x360] ;  /* 0x0000d800ff027b82 */ /* 0x000e220000000800 */
[----:B------:R-:W-:Y:S02]  /*0180*/  @P0 R2UR UR7, R3 ;  /* 0x00000000030702ca */ /* 0x000fe400000e0000 */
[----:B-1----:R-:W-:-:S04]  /*0190*/  LOP3.LUT R3, R93, 0x1f, RZ, 0xc, !PT ;  /* 0x0000001f5d037812 */ /* 0x002fc800078e0cff */
[----:B------:R-:W-:Y:S02]  /*01a0*/  LEA.HI.SX32 R0, R0, R3, 0x1d ;  /* 0x0000000300007211 */ /* 0x000fe400078feaff */
[----:B-----5:R-:W-:Y:S02]  /*01b0*/  @P0 IADD3 R70, P1, PT, R4, R7, RZ ;  /* 0x0000000704460210 */ /* 0x020fe40007f3e0ff */
[----:B------:R-:W-:Y:S01]  /*01c0*/  SHF.R.U32.HI R3, RZ, 0x5, R93 ;  /* 0x00000005ff037819 */ /* 0x000fe2000001165d */
[----:B------:R-:W-:Y:S01]  /*01d0*/  UIADD3 UR15, UPT, UPT, UR6, -0x61c88647, URZ ;  /* 0x9e3779b9060f7890 */ /* 0x000fe2000fffe0ff */
[----:B------:R-:W-:Y:S01]  /*01e0*/  @P0 IADD3.X R71, PT, PT, RZ, R5, RZ, P1, !PT ;  /* 0x00000005ff470210 */ /* 0x000fe20000ffe4ff */
[----:B------:R-:W-:Y:S01]  /*01f0*/  UIADD3 UR16, UPT, UPT, UR7, -0x4498517b, URZ ;  /* 0xbb67ae8507107890 */ /* 0x000fe2000fffe0ff */
[----:B------:R-:W-:Y:S01]  /*0200*/  LOP3.LUT R3, R3, UR4, RZ, 0xfc, !PT ;  /* 0x0000000403037c12 */ /* 0x000fe2000f8efcff */
[----:B------:R-:W-:Y:S01]  /*0210*/  UIADD3 UR17, UPT, UPT, UR6, 0x3c6ef372, URZ ;  /* 0x3c6ef37206117890 */ /* 0x000fe2000fffe0ff */
[--C-:B------:R-:W-:Y:S01]  /*0220*/  SHF.R.U64 R4, R70, 0x2, R71.reuse ;  /* 0x0000000246047819 */ /* 0x100fe20000001247 */
[----:B------:R-:W-:Y:S01]  /*0230*/  UIADD3 UR18, UPT, UPT, UR7, 0x76cf5d0a, URZ ;  /* 0x76cf5d0a07127890 */ /* 0x000fe2000fffe0ff */
[----:B------:R-:W-:Y:S01]  /*0240*/  SHF.R.U32.HI R5, RZ, 0x2, R71 ;  /* 0x00000002ff057819 */ /* 0x000fe20000011647 */
[----:B------:R-:W-:-:S02]  /*0250*/  UIADD3 UR19, UPT, UPT, UR6, -0x255992d5, URZ ;  /* 0xdaa66d2b06137890 */ /* 0x000fc4000fffe0ff */
[----:B------:R-:W-:Y:S01]  /*0260*/  UIADD3 UR20, UPT, UPT, UR7, 0x32370b8f, URZ ;  /* 0x32370b8f07147890 */ /* 0x000fe2000fffe0ff */
[----:B0-----:R-:W-:Y:S01]  /*0270*/  IMAD R2, R2, UR5, R93 ;  /* 0x0000000502027c24 */ /* 0x001fe2000f8e025d */
[----:B------:R-:W-:Y:S01]  /*0280*/  LOP3.LUT R93, R93, 0x1f, RZ, 0xc0, !PT ;  /* 0x0000001f5d5d7812 */ /* 0x000fe200078ec0ff */
        /* <DEDUP_REMOVED lines=25> */
.L_x_4261:
[----:B------:R-:W-:Y:S05]  /*0420*/  BSYNC.RECONVERGENT B1 ;  /* 0x0000000000017941 */ /* 0x000fea0003800200 */
.L_x_4260:
        /* <DEDUP_REMOVED lines=8> */
.L_x_4259:
        /* <DEDUP_REMOVED lines=15> */
.L_x_4262:
[----:B------:R-:W-:Y:S05]  /*05a0*/  BSYNC.RECONVERGENT B0 ;  /* 0x0000000000007941 */ /* 0x000fea0003800200 */
.L_x_4258:
        /* <DEDUP_REMOVED lines=8> */
[----:B------:R-:W-:Y:S02]  /*0630*/  LOP3.LUT R6, R5, UR6, R6, 0x96, !PT ;  /* 0x0000000605067c12 */ /* 0x000fe4000f8e9606 */
[----:B-----5:R-:W-:Y:S01]  /*0640*/  PRMT R92, R27, 0x7632, R92 ;  /* 0x000076321b5c7816 */ /* 0x020fe2000000005c */
[----:B------:R-:W-:Y:S01]  /*0650*/  IMAD R11, R4, -0x2daee0ad, RZ ;  /* 0xd2511f53040b7824 */ /* 0x000fe200078e02ff */
[----:B------:R-:W-:Y:S01]  /*0660*/  LOP3.LUT R7, R7, UR7, RZ, 0x3c, !PT ;  /* 0x0000000707077c12 */ /* 0x000fe2000f8e3cff */
[----:B------:R-:W-:Y:S01]  /*0670*/  IMAD.HI.U32 R10, R6, -0x2daee0ad, RZ ;  /* 0xd2511f53060a7827 */ /* 0x000fe200078e00ff */
[----:B------:R-:W-:Y:S01]  /*0680*/  PRMT R91, R23, 0x7632, R91 ;  /* 0x00007632175b7816 */ /* 0x000fe2000000005b */
[----:B------:R-:W1:Y:S01]  /*0690*/  LDCU UR33, c[0x0][0x388] ;  /* 0x00007100ff2177ac */ /* 0x000e620008000800 */
[----:B------:R-:W-:Y:S01]  /*06a0*/  PRMT R90, R26, 0x7632, R90 ;  /* 0x000076321a5a7816 */ /* 0x000fe2000000005a */
[----:B------:R-:W-:Y:S01]  /*06b0*/  IMAD R9, R2, -0x326172a9, RZ ;  /* 0xcd9e8d5702097824 */ /* 0x000fe200078e02ff */
[----:B------:R-:W-:Y:S01]  /*06c0*/  LOP3.LUT R10, R11, UR16, R10, 0x96, !PT ;  /* 0x000000100b0a7c12 */ /* 0x000fe2000f8e960a */
[----:B------:R-:W-:Y:S01]  /*06d0*/  IMAD.HI.U32 R8, R7, -0x326172a9, RZ ;  /* 0xcd9e8d5707087827 */ /* 0x000fe200078e00ff */
[----:B------:R-:W-:Y:S01]  /*06e0*/  PRMT R89, R22, 0x7632, R89 ;  /* 0x0000763216597816 */ /* 0x000fe20000000059 */
        /* <DEDUP_REMOVED lines=10> */
[C---:B------:R-:W-:Y:S01]  /*0790*/  IMAD.HI.U32 R9, R8.reuse, -0x2daee0ad, RZ ;  /* 0xd2511f5308097827 */ /* 0x040fe200078e00ff */
[----:B------:R-:W-:Y:S01]  /*07a0*/  LOP3.LUT R6, R7, UR17, R6, 0x96, !PT ;  /* 0x0000001107067c12 */ /* 0x000fe2000f8e9606 */
[----:B------:R-:W4:Y:S01]  /*07b0*/  LDCU.64 UR4, c[0x0][0x398] ;  /* 0x00007300ff0477ac */ /* 0x000f220008000a00 */
[----:B------:R-:W-:Y:S01]  /*07c0*/  PRMT R84, R19, 0x7632, R84 ;  /* 0x0000763213547816 */ /* 0x000fe20000000054 */
[----:B------:R-:W-:Y:S01]  /*07d0*/  IMAD R11, R8, -0x2daee0ad, RZ ;  /* 0xd2511f53080b7824 */ /* 0x000fe200078e02ff */
[----:B------:R-:W-:Y:S01]  /*07e0*/  LOP3.LUT R9, R28, UR18, R9, 0x96, !PT ;  /* 0x000000121c097c12 */ /* 0x000fe2000f8e9609 */
[----:B------:R-:W-:Y:S01]  /*07f0*/  IMAD.HI.U32 R8, R6, -0x2daee0ad, RZ ;  /* 0xd2511f5306087827 */ /* 0x000fe200078e00ff */
[----:B------:R-:W-:Y:S01]  /*0800*/  PRMT R83, R15, 0x7632, R83 ;  /* 0x000076320f537816 */ /* 0x000fe20000000053 */
[----:B------:R-:W0:Y:S01]  /*0810*/  LDCU.64 UR10, c[0x0][0x3a0] ;  /* 0x00007400ff0a77ac */ /* 0x000e220008000a00 */
[----:B------:R-:W-:Y:S01]  /*0820*/  PRMT R82, R18, 0x7632, R82 ;  /* 0x0000763212527816 */ /* 0x000fe20000000052 */
[----:B------:R-:W-:Y:S01]  /*0830*/  IMAD R10, R10, -0x326172a9, RZ ;  /* 0xcd9e8d570a0a7824 */ /* 0x000fe200078e02ff */
[----:B------:R-:W-:Y:S01]  /*0840*/  LOP3.LUT R8, R11, UR20, R8, 0x96, !PT ;  /* 0x000000140b087c12 */ /* 0x000fe2000f8e9608 */
[----:B------:R-:W-:Y:S01]  /*0850*/  IMAD.HI.U32 R7, R9, -0x326172a9, RZ ;  /* 0xcd9e8d5709077827 */ /* 0x000fe200078e00ff */
[----:B------:R-:W-:-:S02]  /*0860*/  PRMT R81, R14, 0x7632, R81 ;  /* 0x000076320e517816 */ /* 0x000fc40000000051 */
        /* <DEDUP_REMOVED lines=43> */
[----:B01234-:R-:W-:-:S07]  /*0b20*/  IMAD R65, R8, -0x326172a9, RZ ;  /* 0xcd9e8d5708417824 */ /* 0x01ffce00078e02ff */
.L_x_4518:
[----:B------:R-:W-:Y:S01]  /*0b30*/  IMAD R7, R3, UR33, RZ ;  /* 0x0000002103077c24 */ /* 0x000fe2000f8e02ff */
        /* <DEDUP_REMOVED lines=17> */
[----:B------:R0:W5:Y:S04]  /*0c50*/  @P1 LDG.E.128 R36, desc[UR8][R44.64+0x10] ;  /* 0x000010082c241981 */ /* 0x000168000c1e1d00 */
[----:B------:R0:W5:Y:S04]  /*0c60*/  @P0 LDG.E.128 R28, desc[UR8][R40.64] ;  /* 0x00000008281c0981 */ /* 0x000168000c1e1d00 */
[----:B------:R0:W5:Y:S01]  /*0c70*/  LDG.E.128 R44, desc[UR8][R42.64] ;  /* 0x000000082a2c7981 */ /* 0x000162000c1e1d00 */
        /* <DEDUP_REMOVED lines=19> */
.L_x_4269:
        /* <DEDUP_REMOVED lines=13> */
.L_x_4271:
[----:B------:R-:W-:Y:S05]  /*0e80*/  BSYNC.RECONVERGENT B3 ;  /* 0x0000000000037941 */ /* 0x000fea0003800200 */
.L_x_4270:
        /* <DEDUP_REMOVED lines=42> */
.L_x_4268:
[----:B------:R-:W-:Y:S05]  /*1130*/  BSYNC.RECONVERGENT B2 ;  /* 0x0000000000027941 */ /* 0x000fea0003800200 */
.L_x_4267:
[----:B------:R-:W0:Y:S01]  /*1140*/  LDC R78, c[0x0][0x404] ;  /* 0x00010100ff4e7b82 */ /* 0x000e220000000800 */
[----:B------:R-:W-:Y:S01]  /*1150*/  ISETP.NE.AND P2, PT, R42, 0x1, PT ;  /* 0x000000012a00780c */ /* 0x000fe20003f45270 */
[----:B------:R-:W-:Y:S01]  /*1160*/  IMAD.MOV.U32 R75, RZ, RZ, 0x2f800000 ;  /* 0x2f800000ff4b7424 */ /* 0x000fe200078e00ff */
[----:B------:R-:W-:Y:S01]  /*1170*/  I2FP.F32.U32 R40, R40 ;  /* 0x0000002800287245 */ /* 0x000fe20000201000 */
[----:B------:R-:W-:Y:S01]  /*1180*/  BSSY.RECONVERGENT B2, `(.L_x_4272) ;  /* 0x000004a000027945 */ /* 0x000fe20003800200 */
[C---:B-----5:R-:W-:Y:S01]  /*1190*/  SHF.L.U32 R74, R44.reuse, 0x10, RZ ;  /* 0x000000102c4a7819 */ /* 0x060fe200000006ff */
[----:B------:R-:W-:Y:S01]  /*11a0*/  IMAD.MOV.U32 R43, RZ, RZ, 0x2 ;  /* 0x00000002ff2b7424 */ /* 0x000fe200078e00ff */
[----:B------:R-:W-:Y:S01]  /*11b0*/  PRMT R73, R44, 0x7632, R73 ;  /* 0x000076322c497816 */ /* 0x000fe20000000049 */
[----:B------:R-:W-:-:S05]  /*11c0*/  FFMA.FTZ R41, R40, R75, 1.1641532182693481445e-10 ;  /* 0x2f00000028297423 */ /* 0x000fca000001004b */
[----:B0-----:R-:W-:Y:S01]  /*11d0*/  FSETP.LE.FTZ.AND P3, PT, R41, R78, PT ;  /* 0x0000004e2900720b */ /* 0x001fe20003f73000 */
        /* <DEDUP_REMOVED lines=11> */
.L_x_4274:
        /* <DEDUP_REMOVED lines=13> */
.L_x_4276:
[----:B------:R-:W-:Y:S05]  /*1360*/  BSYNC.RECONVERGENT B3 ;  /* 0x0000000000037941 */ /* 0x000fea0003800200 */
.L_x_4275:
        /* <DEDUP_REMOVED lines=43> */
.L_x_4273:
[----:B------:R-:W-:Y:S05]  /*1620*/  BSYNC.RECONVERGENT B2 ;  /* 0x0000000000027941 */ /* 0x000fea0003800200 */
.L_x_4272:
[----:B------:R-:W-:Y:S01]  /*1630*/  ISETP.NE.AND P2, PT, R43, 0x1, PT ;  /* 0x000000012b00780c */ /* 0x000fe20003f45270 */
[----:B------:R-:W-:Y:S01]  /*1640*/  BSSY.RECONVERGENT B2, `(.L_x_4277) ;  /* 0x000004a000027945 */ /* 0x000fe20003800200 */
[----:B------:R-:W-:Y:S01]  /*1650*/  I2FP.F32.U32 R40, R41 ;  /* 0x0000002900287245 */ /* 0x000fe20000201000 */
[----:B------:R-:W-:Y:S01]  /*1660*/  IMAD.MOV.U32 R42, RZ, RZ, 0x2 ;  /* 0x00000002ff2a7424 */ /* 0x000fe200078e00ff */
[----:B------:R-:W-:-:S03]  /*1670*/  SHF.L.U32 R73, R73, 0x10, RZ ;  /* 0x0000001049497819 */ /* 0x000fc600000006ff */
        /* <DEDUP_REMOVED lines=13> */
.L_x_4279:
        /* <DEDUP_REMOVED lines=13> */
.L_x_4281:
[----:B------:R-:W-:Y:S05]  /*1820*/  BSYNC.RECONVERGENT B3 ;  /* 0x0000000000037941 */ /* 0x000fea0003800200 */
.L_x_4280:
        /* <DEDUP_REMOVED lines=43> */
.L_x_4278:
[----:B------:R-:W-:Y:S05]  /*1ae0*/  BSYNC.RECONVERGENT B2 ;  /* 0x0000000000027941 */ /* 0x000fea0003800200 */
.L_x_4277:
[----:B------:R-:W-:Y:S01]  /*1af0*/  ISETP.NE.AND P2, PT, R42, 0x1, PT ;  /* 0x000000012a00780c */ /* 0x000fe20003f45270 */
[----:B------:R-:W-:Y:S01]  /*1b00*/  BSSY.RECONVERGENT B2, `(.L_x_4282) ;  /* 0x000004b000027945 */ /* 0x000fe20003800200 */
[----:B------:R-:W-:Y:S01]  /*1b10*/  I2FP.F32.U32 R40, R41 ;  /* 0x0000002900287245 */ /* 0x000fe20000201000 */
[----:B------:R-:W-:Y:S01]  /*1b20*/  IMAD.MOV.U32 R43, RZ, RZ, 0x2 ;  /* 0x00000002ff2b7424 */ /* 0x000fe200078e00ff */
[----:B------:R-:W-:-:S03]  /*1b30*/  SHF.L.U32 R72, R45, 0x10, RZ ;  /* 0x000000102d487819 */ /* 0x000fc600000006ff */
[----:B------:R-:W-:Y:S01]  /*1b40*/  FFMA.FTZ R41, R40, R75, 1.1641532182693481445e-10 ;  /* 0x2f00000028297423 */ /* 0x000fe2000001004b */
[----:B------:R-:W-:-:S04]  /*1b50*/  PRMT R40, R45, 0x7632, R40 ;  /* 0x000076322d287816 */ /* 0x000fc80000000028 */
        /* <DEDUP_REMOVED lines=12> */
.L_x_4284:
        /* <DEDUP_REMOVED lines=13> */
.L_x_4286:
[----:B------:R-:W-:Y:S05]  /*1cf0*/  BSYNC.RECONVERGENT B3 ;  /* 0x0000000000037941 */ /* 0x000fea0003800200 */
.L_x_4285:
        /* <DEDUP_REMOVED lines=43> */
.L_x_4283:
[----:B------:R-:W-:Y:S05]  /*1fb0*/  BSYNC.RECONVERGENT B2 ;  /* 0x0000000000027941 */ /* 0x000fea0003800200 */
.L_x_4282:
        /* <DEDUP_REMOVED lines=18> */
.L_x_4289:
        /* <DEDUP_REMOVED lines=13> */
.L_x_4291:
[----:B------:R-:W-:Y:S05]  /*21b0*/  BSYNC.RECONVERGENT B3 ;  /* 0x0000000000037941 */ /* 0x000fea0003800200 */
.L_x_4290:
        /* <DEDUP_REMOVED lines=43> */
.L_x_4288:
[----:B------:R-:W-:Y:S05]  /*2470*/  BSYNC.RECONVERGENT B2 ;  /* 0x0000000000027941 */ /* 0x000fea0003800200 */
.L_x_4287:
        /* <DEDUP_REMOVED lines=18> */
.L_x_4294:
        /* <DEDUP_REMOVED lines=13> */
.L_x_4296:
[----:B------:R-:W-:Y:S05]  /*2670*/  BSYNC.RECONVERGENT B3 ;  /* 0x0000000000037941 */ /* 0x000fea0003800200 */
.L_x_4295:
        /* <DEDUP_REMOVED lines=41> */
[----:B------:R-:W-:Y:S01]  /*2910*/  MOV R43, R56 ;  /* 0x00000038002b7202 */ /* 0x000fe20000000f00 */
[----:B------:R-:W-:-:S07]  /*2920*/  IMAD.MOV.U32 R56, RZ, RZ, R42 ;  /* 0x000000ffff387224 */ /* 0x000fce00078e002a */
.L_x_4293:
[----:B------:R-:W-:Y:S05]  /*2930*/  BSYNC.RECONVERGENT B2 ;  /* 0x0000000000027941 */ /* 0x000fea0003800200 */
.L_x_4292:
[----:B------:R-:W-:Y:S01]  /*2940*/  ISETP.NE.AND P4, PT, R67, 0x1, PT ;  /* 0x000000014300780c */ /* 0x000fe20003f85270 */
[----:B------:R-:W-:Y:S01]  /*2950*/  BSSY.RECONVERGENT B2, `(.L_x_4297) ;  /* 0x0000049000027945 */ /* 0x000fe20003800200 */
[----:B------:R-:W-:Y:S01]  /*2960*/  I2FP.F32.U32 R42, R43 ;  /* 0x0000002b002a7245 */ /* 0x000fe20000201000 */
[----:B------:R-:W-:-:S04]  /*2970*/  IMAD.MOV.U32 R45, RZ, RZ, R65 ;  /* 0x000000ffff2d7224 */ /* 0x000fc800078e0041 */
[----:B------:R-:W-:Y:S01]  /*2980*/  FFMA.FTZ R43, R42, R75, 1.1641532182693481445e-10 ;  /* 0x2f0000002a2b7423 */ /* 0x000fe2000001004b */
[----:B------:R-:W-:Y:S01]  /*2990*/  SHF.L.U32 R42, R46, 0x10, RZ ;  /* 0x000000102e2a7819 */ /* 0x000fe200000006ff */
[----:B------:R-:W-:-:S03]  /*29a0*/  IMAD.MOV.U32 R46, RZ, RZ, 0x2 ;  /* 0x00000002ff2e7424 */ /* 0x000fc600078e00ff */
        /* <DEDUP_REMOVED lines=10> */
.L_x_4299:
        /* <DEDUP_REMOVED lines=13> */
.L_x_4301:
[----:B------:R-:W-:Y:S05]  /*2b20*/  BSYNC.RECONVERGENT B3 ;  /* 0x0000000000037941 */ /* 0x000fea0003800200 */
.L_x_4300:
        /* <DEDUP_REMOVED lines=43> */
.L_x_4298:
[----:B------:R-:W-:Y:S05]  /*2de0*/  BSYNC.RECONVERGENT B2 ;  /* 0x0000000000027941 */ /* 0x000fea0003800200 */
.L_x_4297:
[----:B------:R-:W-:Y:S01]  /*2df0*/  ISETP.NE.AND P5, PT, R46, 0x1, PT ;  /* 0x000000012e00780c */ /* 0x000fe20003fa5270 */
[----:B------:R-:W-:Y:S01]  /*2e00*/  BSSY.RECONVERGENT B2, `(.L_x_4302) ;  /* 0x000004a000027945 */ /* 0x000fe20003800200 */
[----:B------:R-:W-:Y:S01]  /*2e10*/  I2FP.F32.U32 R44, R45 ;  /* 0x0000002d002c7245 */ /* 0x000fe20000201000 */
[----:B------:R-:W-:Y:S01]  /*2e20*/  IMAD.MOV.U32 R70, RZ, RZ, 0x2 ;  /* 0x00000002ff467424 */ /* 0x000fe200078e00ff */
[C---:B------:R-:W-:Y:S01]  /*2e30*/  SHF.L.U32 R43, R47.reuse, 0x10, RZ ;  /* 0x000000102f2b7819 */ /* 0x040fe200000006ff */
[----:B------:R-:W-:Y:S01]  /*2e40*/  IMAD.MOV.U32 R45, RZ, RZ, R65 ;  /* 0x000000ffff2d7224 */ /* 0x000fe200078e0041 */
[----:B------:R-:W-:Y:S01]  /*2e50*/  PRMT R67, R47, 0x7632, R67 ;  /* 0x000076322f437816 */ /* 0x000fe20000000043 */
[----:B------:R-:W-:-:S05]  /*2e60*/  FFMA.FTZ R71, R44, R75, 1.1641532182693481445e-10 ;  /* 0x2f0000002c477423 */ /* 0x000fca000001004b */
        /* <DEDUP_REMOVED lines=10> */
.L_x_4304:
        /* <DEDUP_REMOVED lines=13> */
.L_x_4306:
[----:B------:R-:W-:Y:S05]  /*2fe0*/  BSYNC.RECONVERGENT B3 ;  /* 0x0000000000037941 */ /* 0x000fea0003800200 */
.L_x_4305:
        /* <DEDUP_REMOVED lines=43> */
.L_x_4303:
[----:B------:R-:W-:Y:S05]  /*32a0*/  BSYNC.RECONVERGENT B2 ;  /* 0x0000000000027941 */ /* 0x000fea0003800200 */
.L_x_4302:
[----:B------:R-:W-:Y:S01]  /*32b0*/  I2FP.F32.U32 R46, R45 ;  /* 0x0000002d002e7245 */ /* 0x000fe20000201000 */
[----:B------:R-:W-:Y:S01]  /*32c0*/  FMUL.FTZ R74, R74, UR12 ;  /* 0x0000000c4a4a7c20 */ /* 0x000fe20008410000 */
[----:B------:R-:W-:Y:S01]  /*32d0*/  P2R R47, PR, RZ, 0x2 ;  /* 0x00000002ff2f7803 */ /* 0x000fe20000000000 */
[----:B------:R-:W-:Y:S01]  /*32e0*/  FMUL.FTZ R73, R73, UR12 ;  /* 0x0000000c49497c20 */ /* 0x000fe20008410000 */
[----:B------:R-:W-:Y:S01]  /*32f0*/  ISETP.NE.AND P1, PT, R57, RZ, PT ;  /* 0x000000ff3900720c */ /* 0x000fe20003f25270 */
[----:B------:R-:W-:Y:S01]  /*3300*/  FFMA.FTZ R75, R46, R75, 1.1641532182693481445e-10 ;  /* 0x2f0000002e4b7423 */ /* 0x000fe2000001004b */
[----:B------:R-:W-:Y:S01]  /*3310*/  P2R R44, PR, RZ, 0x1 ;  /* 0x00000001ff2c7803 */ /* 0x000fe20000000000 */
[----:B------:R-:W-:Y:S01]  /*3320*/  FMUL.FTZ R46, R43, UR12 ;  /* 0x0000000c2b2e7c20 */ /* 0x000fe20008410000 */
        /* <DEDUP_REMOVED lines=13> */
[----:B------:R-:W-:Y:S02]  /*3400*/  FSEL R43, R67, RZ, P5 ;  /* 0x000000ff432b7208 */ /* 0x000fe40002800000 */
[----:B------:R-:W-:Y:S02]  /*3410*/  ISETP.NE.AND P6, PT, R59, RZ, PT ;  /* 0x000000ff3b00720c */ /* 0x000fe40003fc5270 */
[----:B------:R-:W-:Y:S01]  /*3420*/  FSETP.GTU.FTZ.AND P5, PT, R75, R78, PT ;  /* 0x0000004e4b00720b */ /* 0x000fe20003fbc000 */
        /* <DEDUP_REMOVED lines=14> */
.L_x_4266:
        /* <DEDUP_REMOVED lines=16> */
.L_x_4310:
        /* <DEDUP_REMOVED lines=13> */
.L_x_4312:
[----:B------:R-:W-:Y:S05]  /*36e0*/  BSYNC.RECONVERGENT B3 ;  /* 0x0000000000037941 */ /* 0x000fea0003800200 */
.L_x_4311:
        /* <DEDUP_REMOVED lines=42> */
.L_x_4309:
[----:B------:R-:W-:Y:S05]  /*3990*/  BSYNC.RECONVERGENT B2 ;  /* 0x0000000000027941 */ /* 0x000fea0003800200 */
.L_x_4308:
[----:B------:R-:W0:Y:S01]  /*39a0*/  LDC R67, c[0x0][0x404] ;  /* 0x00010100ff437b82 */ /* 0x000e220000000800 */
[----:B------:R-:W-:Y:S01]  /*39b0*/  I2FP.F32.U32 R9, R8 ;  /* 0x0000000800097245 */ /* 0x000fe20000201000 */
[----:B------:R-:W-:Y:S01]  /*39c0*/  IMAD.MOV.U32 R74, RZ, RZ, 0x2f800000 ;  /* 0x2f800000ff4a7424 */ /* 0x000fe200078e00ff */
[----:B------:R-:W-:Y:S01]  /*39d0*/  ISETP.NE.AND P2, PT, R10, 0x1, PT ;  /* 0x000000010a00780c */ /* 0x000fe20003f45270 */
[----:B------:R-:W-:Y:S01]  /*39e0*/  BSSY.RECONVERGENT B2, `(.L_x_4313) ;  /* 0x000004c000027945 */ /* 0x000fe20003800200 */
[----:B------:R-:W-:Y:S02]  /*39f0*/  IMAD.MOV.U32 R11, RZ, RZ, 0x2 ;  /* 0x00000002ff0b7424 */ /* 0x000fe400078e00ff */
[----:B------:R-:W-:Y:S01]  /*3a00*/  FFMA.FTZ R8, R9, R74, 1.1641532182693481445e-10 ;  /* 0x2f00000009087423 */ /* 0x000fe2000001004a */
[----:B------:R-:W-:Y:S01]  /*3a10*/  IMAD.MOV.U32 R9, RZ, RZ, R65 ;  /* 0x000000ffff097224 */ /* 0x000fe200078e0041 */
[----:B------:R-:W1:Y:S03]  /*3a20*/  LDC R63, c[0x0][0x408] ;  /* 0x00010200ff3f7b82 */ /* 0x000e660000000800 */
[----:B0-----:R-:W-:-:S02]  /*3a30*/  FSETP.LE.FTZ.AND P4, PT, R8, R67, PT ;  /* 0x000000430800720b */ /* 0x001fc40003f93000 */
[C---:B-----5:R-:W-:Y:S02]  /*3a40*/  SHF.L.U32 R8, R44.reuse, 0x10, RZ ;  /* 0x000000102c087819 */ /* 0x060fe400000006ff */
[----:B------:R-:W-:Y:S02]  /*3a50*/  PRMT R44, R44, 0x7632, R44 ;  /* 0x000076322c2c7816 */ /* 0x000fe4000000002c */
[----:B------:R-:W-:Y:S01]  /*3a60*/  P2R R57, PR, RZ, 0x10 ;  /* 0x00000010ff397803 */ /* 0x000fe20000000000 */
[----:B-1----:R-:W-:Y:S01]  /*3a70*/  FMUL.FTZ R8, R63, R8 ;  /* 0x000000083f087220 */ /* 0x002fe20000410000 */
        /* <DEDUP_REMOVED lines=9> */
.L_x_4315:
        /* <DEDUP_REMOVED lines=13> */
.L_x_4317:
[----:B------:R-:W-:Y:S05]  /*3be0*/  BSYNC.RECONVERGENT B3 ;  /* 0x0000000000037941 */ /* 0x000fea0003800200 */
.L_x_4316:
        /* <DEDUP_REMOVED lines=43> */
.L_x_4314:
[----:B------:R-:W-:Y:S05]  /*3ea0*/  BSYNC.RECONVERGENT B2 ;  /* 0x0000000000027941 */ /* 0x000fea0003800200 */
.L_x_4313:
        /* <DEDUP_REMOVED lines=23> */
.L_x_4320:
        /* <DEDUP_REMOVED lines=13> */
.L_x_4322:
[----:B------:R-:W-:Y:S05]  /*40f0*/  BSYNC.RECONVERGENT B3 ;  /* 0x0000000000037941 */ /* 0x000fea0003800200 */
.L_x_4321:
        /* <DEDUP_REMOVED lines=43> */
.L_x_4319:
[----:B------:R-:W-:Y:S05]  /*43b0*/  BSYNC.RECONVERGENT B2 ;  /* 0x0000000000027941 */ /* 0x000fea0003800200 */
.L_x_4318:
        /* <DEDUP_REMOVED lines=19> */
.L_x_4325:
        /* <DEDUP_REMOVED lines=13> */
.L_x_4327:
[----:B------:R-:W-:Y:S05]  /*45c0*/  BSYNC.RECONVERGENT B3 ;  /* 0x0000000000037941 */ /* 0x000fea0003800200 */
.L_x_4326:
        /* <DEDUP_REMOVED lines=43> */
.L_x_4324:
[----:B------:R-:W-:Y:S05]  /*4880*/  BSYNC.RECONVERGENT B2 ;  /* 0x0000000000027941 */ /* 0x000fea0003800200 */
.L_x_4323:
[----:B------:R-:W-:Y:S01]  /*4890*/  I2FP.F32.U32 R11, R11 ;  /* 0x0000000b000b7245 */ /* 0x000fe20000201000 */
[----:B------:R-:W-:Y:S01]  /*48a0*/  BSSY.RECONVERGENT B2, `(.L_x_4328) ;  /* 0x0000050000027945 */ /* 0x000fe20003800200 */
[----:B------:R-:W-:Y:S02]  /*48b0*/  PRMT R10, R28, 0x7632, R10 ;  /* 0x000076321c0a7816 */ /* 0x000fe4000000000a */
[----:B------:R-:W-:Y:S02]  /*48c0*/  ISETP.NE.AND P3, PT, R43, 0x1, PT ;  /* 0x000000012b00780c */ /* 0x000fe40003f65270 */
[----:B------:R-:W-:Y:S01]  /*48d0*/  SHF.L.U32 R42, R10, 0x10, RZ ;  /* 0x000000100a2a7819 */ /* 0x000fe200000006ff */
[----:B------:R-:W-:Y:S01]  /*48e0*/  FFMA.FTZ R10, R11, R74, 1.1641532182693481445e-10 ;  /* 0x2f0000000b0a7423 */ /* 0x000fe2000001004a */
[----:B------:R-:W-:Y:S01]  /*48f0*/  FSEL R41, R9, RZ, P4 ;  /* 0x000000ff09297208 */ /* 0x000fe20002000000 */
[----:B------:R-:W-:Y:S02]  /*4900*/  IMAD.MOV.U32 R11, RZ, RZ, R65 ;  /* 0x000000ffff0b7224 */ /* 0x000fe400078e0041 */
[----:B------:R-:W-:Y:S01]  /*4910*/  FMUL.FTZ R42, R42, R63 ;  /* 0x0000003f2a2a7220 */ /* 0x000fe20000410000 */
[----:B------:R-:W-:-:S04]  /*4920*/  FSETP.GTU.FTZ.AND P2, PT, R10, R67, PT ;  /* 0x000000430a00720b */ /* 0x000fc80003f5c000 */
[----:B------:R-:W-:Y:S02]  /*4930*/  FSEL R42, R42, RZ, !P2 ;  /* 0x000000ff2a2a7208 */ /* 0x000fe40005000000 */
[----:B------:R-:W-:-:S03]  /*4940*/  SEL R9, RZ, 0x1, P2 ;  /* 0x00000001ff097807 */ /* 0x000fc60001000000 */
[----:B------:R-:W-:Y:S01]  /*4950*/  FADD.FTZ R41, R42, R41 ;  /* 0x000000292a297221 */ /* 0x000fe20000010000 */
[----:B------:R-:W-:-:S03]  /*4960*/  IMAD.MOV.U32 R42, RZ, RZ, 0x2 ;  /* 0x00000002ff2a7424 */ /* 0x000fc600078e00ff */
        /* <DEDUP_REMOVED lines=10> */
.L_x_4330:
        /* <DEDUP_REMOVED lines=13> */
.L_x_4332:
[----:B------:R-:W-:Y:S05]  /*4ae0*/  BSYNC.RECONVERGENT B3 ;  /* 0x0000000000037941 */ /* 0x000fea0003800200 */
.L_x_4331:
        /* <DEDUP_REMOVED lines=43> */
.L_x_4329:
[----:B------:R-:W-:Y:S05]  /*4da0*/  BSYNC.RECONVERGENT B2 ;  /* 0x0000000000027941 */ /* 0x000fea0003800200 */
.L_x_4328:
[----:B------:R-:W-:Y:S01]  /*4db0*/  I2FP.F32.U32 R11, R11 ;  /* 0x0000000b000b7245 */ /* 0x000fe20000201000 */
[----:B------:R-:W-:Y:S01]  /*4dc0*/  BSSY.RECONVERGENT B2, `(.L_x_4333) ;  /* 0x000004c000027945 */ /* 0x000fe20003800200 */
[----:B------:R-:W-:Y:S01]  /*4dd0*/  ISETP.NE.AND P2, PT, R42, 0x1, PT ;  /* 0x000000012a00780c */ /* 0x000fe20003f45270 */
[----:B------:R-:W-:Y:S02]  /*4de0*/  IMAD.MOV.U32 R43, RZ, RZ, 0x2 ;  /* 0x00000002ff2b7424 */ /* 0x000fe400078e00ff */
[----:B------:R-:W-:Y:S01]  /*4df0*/  FFMA.FTZ R10, R11, R74, 1.1641532182693481445e-10 ;  /* 0x2f0000000b0a7423 */ /* 0x000fe2000001004a */
[----:B------:R-:W-:-:S04]  /*4e00*/  IMAD.MOV.U32 R11, RZ, RZ, R65 ;  /* 0x000000ffff0b7224 */ /* 0x000fc800078e0041 */
[----:B------:R-:W-:Y:S02]  /*4e10*/  FSETP.LE.FTZ.AND P4, PT, R10, R67, PT ;  /* 0x000000430a00720b */ /* 0x000fe40003f93000 */
[C---:B------:R-:W-:Y:S02]  /*4e20*/  SHF.L.U32 R10, R45.reuse, 0x10, RZ ;  /* 0x000000102d0a7819 */ /* 0x040fe400000006ff */
[----:B------:R-:W-:Y:S02]  /*4e30*/  PRMT R45, R45, 0x7632, R45 ;  /* 0x000076322d2d7816 */ /* 0x000fe4000000002d */
[----:B------:R-:W-:Y:S01]  /*4e40*/  P2R R59, PR, RZ, 0x10 ;  /* 0x00000010ff3b7803 */ /* 0x000fe20000000000 */
[----:B------:R-:W-:Y:S01]  /*4e50*/  FMUL.FTZ R10, R63, R10 ;  /* 0x0000000a3f0a7220 */ /* 0x000fe20000410000 */
        /* <DEDUP_REMOVED lines=9> */
.L_x_4335:
        /* <DEDUP_REMOVED lines=13> */
.L_x_4337:
[----:B------:R-:W-:Y:S05]  /*4fc0*/  BSYNC.RECONVERGENT B3 ;  /* 0x0000000000037941 */ /* 0x000fea0003800200 */
.L_x_4336:
        /* <DEDUP_REMOVED lines=43> */
.L_x_4334:
[----:B------:R-:W-:Y:S05]  /*5280*/  BSYNC.RECONVERGENT B2 ;  /* 0x0000000000027941 */ /* 0x000fea0003800200 */
.L_x_4333:
        /* <DEDUP_REMOVED lines=23> */
.L_x_4340:
        /* <DEDUP_REMOVED lines=13> */
.L_x_4342:
[----:B------:R-:W-:Y:S05]  /*54d0*/  BSYNC.RECONVERGENT B3 ;  /* 0x0000000000037941 */ /* 0x000fea0003800200 */
.L_x_4341:
        /* <DEDUP_REMOVED lines=43> */
.L_x_4339:
[----:B------:R-:W-:Y:S05]  /*5790*/  BSYNC.RECONVERGENT B2 ;  /* 0x0000000000027941 */ /* 0x000fea0003800200 */
.L_x_4338:
[----:B------:R-:W-:Y:S01]  /*57a0*/  I2FP.F32.U32 R11, R11 ;  /* 0x0000000b000b7245 */ /* 0x000fe20000201000 */
[----:B------:R-:W-:Y:S01]  /*57b0*/  BSSY.RECONVERGENT B2, `(.L_x_4343) ;  /* 0x000004b000027945 */ /* 0x000fe20003800200 */
[----:B------:R-:W-:Y:S01]  /*57c0*/  ISETP.NE.AND P2, PT, R60, 0x1, PT ;  /* 0x000000013c00780c */ /* 0x000fe20003f45270 */
[----:B------:R-:W-:Y:S02]  /*57d0*/  IMAD.MOV.U32 R43, RZ, RZ, R65 ;  /* 0x000000ffff2b7224 */ /* 0x000fe400078e0041 */
[----:B------:R-:W-:-:S05]  /*57e0*/  FFMA.FTZ R44, R11, R74, 1.1641532182693481445e-10 ;  /* 0x2f0000000b2c7423 */ /* 0x000fca000001004a */
[----:B------:R-:W-:Y:S02]  /*57f0*/  FSETP.LE.FTZ.AND P4, PT, R44, R67, PT ;  /* 0x000000432c00720b */ /* 0x000fe40003f93000 */
[----:B------:R-:W-:Y:S01]  /*5800*/  SHF.L.U32 R44, R45, 0x10, RZ ;  /* 0x000000102d2c7819 */ /* 0x000fe200000006ff */
[----:B------:R-:W-:Y:S01]  /*5810*/  IMAD.MOV.U32 R45, RZ, RZ, 0x2 ;  /* 0x00000002ff2d7424 */ /* 0x000fe200078e00ff */
[----:B------:R-:W-:-:S03]  /*5820*/  P2R R66, PR, RZ, 0x10 ;  /* 0x00000010ff427803 */ /* 0x000fc60000000000 */
        /* <DEDUP_REMOVED lines=10> */
.L_x_4345:
        /* <DEDUP_REMOVED lines=13> */
.L_x_4347:
[----:B------:R-:W-:Y:S05]  /*59a0*/  BSYNC.RECONVERGENT B3 ;  /* 0x0000000000037941 */ /* 0x000fea0003800200 */
.L_x_4346:
        /* <DEDUP_REMOVED lines=43> */
.L_x_4344:
[----:B------:R-:W-:Y:S05]  /*5c60*/  BSYNC.RECONVERGENT B2 ;  /* 0x0000000000027941 */ /* 0x000fea0003800200 */
.L_x_4343:
[----:B------:R-:W-:Y:S01]  /*5c70*/  I2FP.F32.U32 R43, R43 ;  /* 0x0000002b002b7245 */ /* 0x000fe20000201000 */
[----:B------:R-:W-:Y:S01]  /*5c80*/  BSSY.RECONVERGENT B2, `(.L_x_4348) ;  /* 0x0000050000027945 */ /* 0x000fe20003800200 */
[----:B------:R-:W-:Y:S01]  /*5c90*/  PRMT R44, R29, 0x7632, R44 ;  /* 0x000076321d2c7816 */ /* 0x000fe2000000002c */
[----:B------:R-:W-:-:S03]  /*5ca0*/  IMAD.MOV.U32 R62, RZ, RZ, 0x2 ;  /* 0x00000002ff3e7424 */ /* 0x000fc600078e00ff */
[----:B------:R-:W-:Y:S01]  /*5cb0*/  SHF.L.U32 R60, R44, 0x10, RZ ;  /* 0x000000102c3c7819 */ /* 0x000fe200000006ff */
[----:B------:R-:W-:Y:S01]  /*5cc0*/  FFMA.FTZ R44, R43, R74, 1.1641532182693481445e-10 ;  /* 0x2f0000002b2c7423 */ /* 0x000fe2000001004a */
[----:B------:R-:W-:-:S03]  /*5cd0*/  FSEL R43, R11, RZ, P4 ;  /* 0x000000ff0b2b7208 */ /* 0x000fc60002000000 */
[----:B------:R-:W-:Y:S01]  /*5ce0*/  FMUL.FTZ R60, R60, R63 ;  /* 0x0000003f3c3c7220 */ /* 0x000fe20000410000 */
        /* <DEDUP_REMOVED lines=16> */
.L_x_4350:
        /* <DEDUP_REMOVED lines=13> */
.L_x_4352:
[----:B------:R-:W-:Y:S05]  /*5ec0*/  BSYNC.RECONVERGENT B3 ;  /* 0x0000000000037941 */ /* 0x000fea0003800200 */
.L_x_4351:
        /* <DEDUP_REMOVED lines=43> */
.L_x_4349:
[----:B------:R-:W-:Y:S05]  /*6180*/  BSYNC.RECONVERGENT B2 ;  /* 0x0000000000027941 */ /* 0x000fea0003800200 */
.L_x_4348:
        /* <DEDUP_REMOVED lines=19> */
.L_x_4355:
        /* <DEDUP_REMOVED lines=13> */
.L_x_4357:
[----:B------:R-:W-:Y:S05]  /*6390*/  BSYNC.RECONVERGENT B3 ;  /* 0x0000000000037941 */ /* 0x000fea0003800200 */
.L_x_4356:
        /* <DEDUP_REMOVED lines=43> */
.L_x_4354:
[----:B------:R-:W-:Y:S05]  /*6650*/  BSYNC.RECONVERGENT B2 ;  /* 0x0000000000027941 */ /* 0x000fea0003800200 */
.L_x_4353:
[----:B------:R-:W-:Y:S01]  /*6660*/  I2FP.F32.U32 R45, R45 ;  /* 0x0000002d002d7245 */ /* 0x000fe20000201000 */
[----:B------:R-:W-:Y:S01]  /*6670*/  BSSY.RECONVERGENT B2, `(.L_x_4358) ;  /* 0x000004f000027945 */ /* 0x000fe20003800200 */
[----:B------:R-:W-:Y:S01]  /*6680*/  SHF.L.U32 R62, R30, 0x10, RZ ;  /* 0x000000101e3e7819 */ /* 0x000fe200000006ff */
[----:B------:R-:W-:Y:S02]  /*6690*/  IMAD.MOV.U32 R70, RZ, RZ, 0x2 ;  /* 0x00000002ff467424 */ /* 0x000fe400078e00ff */
[----:B------:R-:W-:Y:S01]  /*66a0*/  FFMA.FTZ R60, R45, R74, 1.1641532182693481445e-10 ;  /* 0x2f0000002d3c7423 */ /* 0x000fe2000001004a */
[----:B------:R-:W-:Y:S01]  /*66b0*/  FSEL R45, R44, RZ, P2 ;  /* 0x000000ff2c2d7208 */ /* 0x000fe20001000000 */
[----:B------:R-:W-:-:S03]  /*66c0*/  FMUL.FTZ R62, R62, R63 ;  /* 0x0000003f3e3e7220 */ /* 0x000fc60000410000 */
        /* <DEDUP_REMOVED lines=16> */
.L_x_4360:
        /* <DEDUP_REMOVED lines=13> */
.L_x_4362:
[----:B------:R-:W-:Y:S05]  /*68a0*/  BSYNC.RECONVERGENT B3 ;  /* 0x0000000000037941 */ /* 0x000fea0003800200 */
.L_x_4361:
        /* <DEDUP_REMOVED lines=43> */
.L_x_4359:
[----:B------:R-:W-:Y:S05]  /*6b60*/  BSYNC.RECONVERGENT B2 ;  /* 0x0000000000027941 */ /* 0x000fea0003800200 */
.L_x_4358:
        /* <DEDUP_REMOVED lines=18> */
.L_x_4365:
        /* <DEDUP_REMOVED lines=13> */
.L_x_4367:
[----:B------:R-:W-:Y:S05]  /*6d60*/  BSYNC.RECONVERGENT B3 ;  /* 0x0000000000037941 */ /* 0x000fea0003800200 */
.L_x_4366:
        /* <DEDUP_REMOVED lines=43> */
.L_x_4364:
[----:B------:R-:W-:Y:S05]  /*7020*/  BSYNC.RECONVERGENT B2 ;  /* 0x0000000000027941 */ /* 0x000fea0003800200 */
.L_x_4363:
        /* <DEDUP_REMOVED lines=24> */
.L_x_4370:
        /* <DEDUP_REMOVED lines=13> */
.L_x_4372:
[----:B------:R-:W-:Y:S05]  /*7280*/  BSYNC.RECONVERGENT B3 ;  /* 0x0000000000037941 */ /* 0x000fea0003800200 */
.L_x_4371:
        /* <DEDUP_REMOVED lines=43> */
.L_x_4369:
[----:B------:R-:W-:Y:S05]  /*7540*/  BSYNC.RECONVERGENT B2 ;  /* 0x0000000000027941 */ /* 0x000fea0003800200 */
.L_x_4368:
        /* <DEDUP_REMOVED lines=19> */
.L_x_4375:
        /* <DEDUP_REMOVED lines=13> */
.L_x_4377:
[----:B------:R-:W-:Y:S05]  /*7750*/  BSYNC.RECONVERGENT B3 ;  /* 0x0000000000037941 */ /* 0x000fea0003800200 */
.L_x_4376:
        /* <DEDUP_REMOVED lines=41> */
[----:B------:R-:W-:Y:S02]  /*79f0*/  IMAD.MOV.U32 R56, RZ, RZ, R68 ;  /* 0x000000ffff387224 */ /* 0x000fe400078e0044 */
[----:B------:R-:W-:-:S07]  /*7a00*/  IMAD.MOV.U32 R68, RZ, RZ, RZ ;  /* 0x000000ffff447224 */ /* 0x000fce00078e00ff */
.L_x_4374:
[----:B------:R-:W-:Y:S05]  /*7a10*/  BSYNC.RECONVERGENT B2 ;  /* 0x0000000000027941 */ /* 0x000fea0003800200 */
.L_x_4373:
        /* <DEDUP_REMOVED lines=23> */
.L_x_4380:
        /* <DEDUP_REMOVED lines=13> */
.L_x_4382:
[----:B------:R-:W-:Y:S05]  /*7c60*/  BSYNC.RECONVERGENT B3 ;  /* 0x0000000000037941 */ /* 0x000fea0003800200 */
.L_x_4381:
        /* <DEDUP_REMOVED lines=43> */
.L_x_4379:
[----:B------:R-:W-:Y:S05]  /*7f20*/  BSYNC.RECONVERGENT B2 ;  /* 0x0000000000027941 */ /* 0x000fea0003800200 */
.L_x_4378:
[----:B------:R-:W-:Y:S01]  /*7f30*/  ISETP.NE.AND P6, PT, R72, 0x1, PT ;  /* 0x000000014800780c */ /* 0x000fe20003fc5270 */
[----:B------:R-:W-:Y:S01]  /*7f40*/  BSSY.RECONVERGENT B2, `(.L_x_4383) ;  /* 0x000004c000027945 */ /* 0x000fe20003800200 */
[----:B------:R-:W-:Y:S02]  /*7f50*/  I2FP.F32.U32 R71, R70 ;  /* 0x0000004600477245 */ /* 0x000fe40000201000 */
[----:B------:R-:W-:-:S03]  /*7f60*/  SHF.L.U32 R70, R47, 0x10, RZ ;  /* 0x000000102f467819 */ /* 0x000fc600000006ff */
[----:B------:R-:W-:Y:S01]  /*7f70*/  FFMA.FTZ R68, R71, R74, 1.1641532182693481445e-10 ;  /* 0x2f00000047447423 */ /* 0x000fe2000001004a */
[----:B------:R-:W-:Y:S02]  /*7f80*/  IMAD.MOV.U32 R71, RZ, RZ, R65 ;  /* 0x000000ffff477224 */ /* 0x000fe400078e0041 */
[----:B------:R-:W-:Y:S01]  /*7f90*/  FMUL.FTZ R47, R70, R63 ;  /* 0x0000003f462f7220 */ /* 0x000fe20000410000 */
[----:B------:R-:W-:Y:S01]  /*7fa0*/  IMAD.MOV.U32 R70, RZ, RZ, 0x2 ;  /* 0x00000002ff467424 */ /* 0x000fe200078e00ff */
        /* <DEDUP_REMOVED lines=10> */
.L_x_4385:
        /* <DEDUP_REMOVED lines=15> */
.L_x_4387:
[----:B------:R-:W-:Y:S05]  /*8140*/  BSYNC.RECONVERGENT B3 ;  /* 0x0000000000037941 */ /* 0x000fea0003800200 */
.L_x_4386:
        /* <DEDUP_REMOVED lines=43> */
.L_x_4384:
[----:B------:R-:W-:Y:S05]  /*8400*/  BSYNC.RECONVERGENT B2 ;  /* 0x0000000000027941 */ /* 0x000fea0003800200 */
.L_x_4383:
[----:B------:R-:W-:Y:S02]  /*8410*/  I2FP.F32.U32 R71, R71 ;  /* 0x0000004700477245 */ /* 0x000fe40000201000 */
[----:B------:R-:W-:Y:S02]  /*8420*/  PRMT R68, R31, 0x7632, R68 ;  /* 0x000076321f447816 */ /* 0x000fe40000000044 */
[----:B------:R-:W-:Y:S01]  /*8430*/  FSEL R47, R47, RZ, P5 ;  /* 0x000000ff2f2f7208 */ /* 0x000fe20002800000 */
[----:B------:R-:W-:Y:S01]  /*8440*/  FFMA.FTZ R74, R71, R74, 1.1641532182693481445e-10 ;  /* 0x2f000000474a7423 */ /* 0x000fe2000001004a */
[----:B------:R-:W-:-:S04]  /*8450*/  SHF.L.U32 R68, R68, 0x10, RZ ;  /* 0x0000001044447819 */ /* 0x000fc800000006ff */
[----:B------:R-:W-:Y:S01]  /*8460*/  FSETP.GTU.FTZ.AND P6, PT, R74, R67, PT ;  /* 0x000000434a00720b */ /* 0x000fe20003fdc000 */
[----:B------:R-:W-:-:S03]  /*8470*/  FMUL.FTZ R68, R68, R63 ;  /* 0x0000003f44447220 */ /* 0x000fc60000410000 */
[----:B------:R-:W-:Y:S02]  /*8480*/  SEL R63, RZ, 0x1, P6 ;  /* 0x00000001ff3f7807 */ /* 0x000fe40003000000 */
[----:B------:R-:W-:-:S05]  /*8490*/  FSEL R68, R68, RZ, !P6 ;  /* 0x000000ff44447208 */ /* 0x000fca0007000000 */
[----:B------:R-:W-:-:S04]  /*84a0*/  FADD.FTZ R47, R68, R47 ;  /* 0x0000002f442f7221 */ /* 0x000fc80000010000 */
[----:B------:R-:W-:-:S07]  /*84b0*/  @P1 FADD.FTZ R47, R39, R47 ;  /* 0x0000002f272f1221 */ /* 0x000fce0000010000 */
.L_x_4307:
[----:B------:R-:W-:Y:S02]  /*84c0*/  ISETP.NE.AND P1, PT, R57, RZ, PT ;  /* 0x000000ff3900720c */ /* 0x000fe40003f25270 */
[----:B------:R-:W-:Y:S02]  /*84d0*/  SEL R57, RZ, 0x1000000, !P5 ;  /* 0x01000000ff397807 */ /* 0x000fe40006800000 */
[----:B------:R-:W-:Y:S02]  /*84e0*/  ISETP.NE.AND P6, PT, R58, RZ, PT ;  /* 0x000000ff3a00720c */ /* 0x000fe40003fc5270 */
[----:B------:R-:W-:Y:S02]  /*84f0*/  ISETP.NE.AND P5, PT, R59, RZ, PT ;  /* 0x000000ff3b00720c */ /* 0x000fe40003fa5270 */
[----:B------:R-:W0:Y:S01]  /*8500*/  LDC.64 R58, c[0x0][0x3a8] ;  /* 0x0000ea00ff3a7b82 */ /* 0x000e220000000a00 */
[----:B------:R-:W-:Y:S02]  /*8510*/  SEL R68, RZ, 0x10000, !P4 ;  /* 0x00010000ff447807 */ /* 0x000fe40006000000 */
[----:B------:R-:W-:-:S02]  /*8520*/  ISETP.NE.AND P4, PT, R66, RZ, PT ;  /* 0x000000ff4200720c */ /* 0x000fc40003f85270 */
[----:B------:R-:W-:Y:S02]  /*8530*/  SEL R73, RZ, 0x100, !P3 ;  /* 0x00000100ff497807 */ /* 0x000fe40005800000 */
[----:B------:R-:W-:Y:S01]  /*8540*/  SEL R71, RZ, 0x1000000, !P4 ;  /* 0x01000000ff477807 */ /* 0x000fe20006000000 */
[----:B------:R-:W1:Y:S01]  /*8550*/  LDC.64 R66, c[0x0][0x3b0] ;  /* 0x0000ec00ff427b82 */ /* 0x000e620000000a00 */
[----:B------:R-:W-:Y:S02]  /*8560*/  LOP3.LUT R73, R73, R57, R68, 0xfe, !PT ;  /* 0x0000003949497212 */ /* 0x000fe400078efe44 */
[----:B------:R-:W-:Y:S02]  /*8570*/  SEL R68, RZ, 0x10000, !P5 ;  /* 0x00010000ff447807 */ /* 0x000fe40006800000 */
[----:B------:R-:W-:-:S04]  /*8580*/  SEL R57, RZ, 0x100, !P6 ;  /* 0x00000100ff397807 */ /* 0x000fc80007000000 */
[----:B------:R-:W-:Y:S02]  /*8590*/  LOP3.LUT R57, R57, R71, R68, 0xfe, !PT ;  /* 0x0000004739397212 */ /* 0x000fe400078efe44 */
[----:B------:R-:W-:Y:S01]  /*85a0*/  SEL R68, RZ, 0x1, !P2 ;  /* 0x00000001ff447807 */ /* 0x000fe20005000000 */
[----:B0-----:R-:W-:-:S05]  /*85b0*/  IMAD.WIDE.U32 R58, R7, 0x20, R58 ;  /* 0x00000020073a7825 */ /* 0x001fca00078e003a */
[----:B------:R-:W-:Y:S01]  /*85c0*/  STG.E.128 desc[UR8][R58.64], R40 ;  /* 0x000000283a007986 */ /* 0x000fe2000c101d08 */
[----:B-1----:R-:W-:-:S03]  /*85d0*/  IMAD.WIDE.U32 R66, R7, 0x8, R66 ;  /* 0x0000000807427825 */ /* 0x002fc600078e0042 */
[----:B------:R0:W-:Y:S02]  /*85e0*/  STG.E.128 desc[UR8][R58.64+0x10], R44 ;  /* 0x0000102c3a007986 */ /* 0x0001e4000c101d08 */
[----:B0-----:R-:W-:Y:S02]  /*85f0*/  LOP3.LUT R59, R73, R68, RZ, 0xfc, !PT ;  /* 0x00000044493b7212 */ /* 0x001fe400078efcff */
[----:B------:R-:W-:-:S04]  /*8600*/  SEL R68, RZ, 0x1, !P1 ;  /* 0x00000001ff447807 */ /* 0x000fc80004800000 */
[----:B------:R-:W-:-:S05]  /*8610*/  LOP3.LUT R58, R57, R68, RZ, 0xfc, !PT ;  /* 0x00000044393a7212 */ /* 0x000fca00078efcff */
[----:B------:R0:W-:Y:S01]  /*8620*/  STG.E.64 desc[UR8][R66.64], R58 ;  /* 0x0000003a42007986 */ /* 0x0001e2000c101b08 */
[----:B------:R-:W-:Y:S05]  /*8630*/  @!P0 BRA `(.L_x_4388) ;  /* 0x0000000000508947 */ /* 0x000fea0003800000 */
[----:B0-----:R-:W-:Y:S01]  /*8640*/  IMAD.U32 R58, R62, 0x10000, RZ ;  /* 0x000100003e3a7824 */ /* 0x001fe200078e00ff */
[----:B------:R-:W-:Y:S02]  /*8650*/  LOP3.LUT R57, R63, 0xffff, RZ, 0xc0, !PT ;  /* 0x0000ffff3f397812 */ /* 0x000fe400078ec0ff */
        /* <DEDUP_REMOVED lines=18> */
.L_x_4388:
[----:B------:R-:W-:Y:S01]  /*8780*/  IMAD.MOV.U32 R68, RZ, RZ, R56 ;  /* 0x000000ffff447224 */ /* 0x000fe200078e0038 */
[----:B------:R-:W-:-:S07]  /*8790*/  IADD3 R57, PT, PT, R7, 0x20, RZ ;  /* 0x0000002007397810 */ /* 0x000fce0007ffe0ff */
.L_x_4265:
[----:B------:R-:W-:Y:S05]  /*87a0*/  BSYNC.RECONVERGENT B1 ;  /* 0x0000000000017941 */ /* 0x000fea0003800200 */
.L_x_4264:
        /* <DEDUP_REMOVED lines=11> */
[----:B--2---:R-:W-:-:S04]  /*8860*/  IMAD.WIDE.U32 R50, R57, 0x10, R50 ;  /* 0x0000001039327825 */ /* 0x004fc800078e0032 */
[----:B---3--:R-:W-:-:S05]  /*8870*/  @P1 IMAD.WIDE.U32 R52, R57, 0x20, R52 ;  /* 0x0000002039341825 */ /* 0x008fca00078e0034 */
[----:B------:R2:W5:Y:S01]  /*8880*/  @P1 LDG.E.128 R32, desc[UR8][R52.64] ;  /* 0x0000000834201981 */ /* 0x000562000c1e1d00 */
[----:B----4-:R-:W-:-:S03]  /*8890*/  @P0 IMAD.WIDE.U32 R48, R57, 0x10, R48 ;  /* 0x0000001039300825 */ /* 0x010fc600078e0030 */
[----:B------:R2:W5:Y:S04]  /*88a0*/  @P1 LDG.E.128 R36, desc[UR8][R52.64+0x10] ;  /* 0x0000100834241981 */ /* 0x000568000c1e1d00 */
        /* <DEDUP_REMOVED lines=19> */
.L_x_4394:
        /* <DEDUP_REMOVED lines=13> */
.L_x_4396:
[----:B------:R-:W-:Y:S05]  /*8ab0*/  BSYNC.RECONVERGENT B3 ;  /* 0x0000000000037941 */ /* 0x000fea0003800200 */
.L_x_4395:
[----:B--2---:R-:W-:Y:S01]  /*8ac0*/  IMAD.WIDE.U32 R50, R2, -0x326172a9, RZ ;  /* 0xcd9e8d5702327825 */ /* 0x004fe200078e00ff */
        /* <DEDUP_REMOVED lines=42> */
.L_x_4393:
[----:B------:R-:W-:Y:S05]  /*8d70*/  BSYNC.RECONVERGENT B2 ;  /* 0x0000000000027941 */ /* 0x000fea0003800200 */
.L_x_4392:
[----:B------:R-:W3:Y:S01]  /*8d80*/  LDC R74, c[0x0][0x404] ;  /* 0x00010100ff4a7b82 */ /* 0x000ee20000000800 */
[----:B------:R-:W-:Y:S01]  /*8d90*/  ISETP.NE.AND P2, PT, R10, 0x1, PT ;  /* 0x000000010a00780c */ /* 0x000fe20003f45270 */
[----:B------:R-:W-:Y:S01]  /*8da0*/  HFMA2 R75, -RZ, RZ, 0.1171875, 0 ;  /* 0x2f800000ff4b7431 */ /* 0x000fe200000001ff */
[----:B------:R-:W-:Y:S01]  /*8db0*/  I2FP.F32.U32 R8, R8 ;  /* 0x0000000800087245 */ /* 0x000fe20000201000 */
[----:B------:R-:W-:Y:S01]  /*8dc0*/  BSSY.RECONVERGENT B2, `(.L_x_4397) ;  /* 0x000004c000027945 */ /* 0x000fe20003800200 */
[----:B------:R-:W-:-:S03]  /*8dd0*/  IMAD.MOV.U32 R11, RZ, RZ, 0x2 ;  /* 0x00000002ff0b7424 */ /* 0x000fc600078e00ff */
[----:B------:R-:W4:Y:S01]  /*8de0*/  LDC R63, c[0x0][0x408] ;  /* 0x00010200ff3f7b82 */ /* 0x000f220000000800 */
[----:B------:R-:W-:Y:S01]  /*8df0*/  FFMA.FTZ R9, R8, R75, 1.1641532182693481445e-10 ;  /* 0x2f00000008097423 */ /* 0x000fe2000001004b */
[C---:B-----5:R-:W-:Y:S01]  /*8e00*/  IMAD.U32 R8, R52.reuse, 0x10000, RZ ;  /* 0x0001000034087824 */ /* 0x060fe200078e00ff */
[----:B--2---:R-:W-:-:S03]  /*8e10*/  PRMT R52, R52, 0x7632, R52 ;  /* 0x0000763234347816 */ /* 0x004fc60000000034 */
[----:B---3--:R-:W-:Y:S02]  /*8e20*/  FSETP.LE.FTZ.AND P4, PT, R9, R74, PT ;  /* 0x0000004a0900720b */ /* 0x008fe40003f93000 */
[----:B------:R-:W-:Y:S02]  /*8e30*/  MOV R9, R65 ;  /* 0x0000004100097202 */ /* 0x000fe40000000f00 */
[----:B01----:R-:W-:Y:S01]  /*8e40*/  P2R R58, PR, RZ, 0x10 ;  /* 0x00000010ff3a7803 */ /* 0x003fe20000000000 */
[----:B----4-:R-:W-:Y:S01]  /*8e50*/  FMUL.FTZ R8, R8, R63 ;  /* 0x0000003f08087220 */ /* 0x010fe20000410000 */
[----:B------:R-:W-:Y:S07]  /*8e60*/  @!P2 BRA `(.L_x_4398) ;  /* 0x000000040004a947 */ /* 0x000fee0003800000 */
        /* <DEDUP_REMOVED lines=8> */
.L_x_4399:
        /* <DEDUP_REMOVED lines=13> */
.L_x_4401:
[----:B------:R-:W-:Y:S05]  /*8fc0*/  BSYNC.RECONVERGENT B3 ;  /* 0x0000000000037941 */ /* 0x000fea0003800200 */
.L_x_4400:
        /* <DEDUP_REMOVED lines=43> */
.L_x_4398:
[----:B------:R-:W-:Y:S05]  /*9280*/  BSYNC.RECONVERGENT B2 ;  /* 0x0000000000027941 */ /* 0x000fea0003800200 */
.L_x_4397:
        /* <DEDUP_REMOVED lines=23> */
.L_x_4404:
        /* <DEDUP_REMOVED lines=13> */
.L_x_4406:
[----:B------:R-:W-:Y:S05]  /*94d0*/  BSYNC.RECONVERGENT B3 ;  /* 0x0000000000037941 */ /* 0x000fea0003800200 */
.L_x_4405:
        /* <DEDUP_REMOVED lines=43> */
.L_x_4403:
[----:B------:R-:W-:Y:S05]  /*9790*/  BSYNC.RECONVERGENT B2 ;  /* 0x0000000000027941 */ /* 0x000fea0003800200 */
.L_x_4402:
[----:B------:R-:W-:Y:S01]  /*97a0*/  ISETP.NE.AND P2, PT, R49, 0x1, PT ;  /* 0x000000013100780c */ /* 0x000fe20003f45270 */
[----:B------:R-:W-:Y:S01]  /*97b0*/  IMAD.U32 R52, R52, 0x10000, RZ ;  /* 0x0001000034347824 */ /* 0x000fe200078e00ff */
[----:B------:R-:W-:Y:S01]  /*97c0*/  I2FP.F32.U32 R10, R9 ;  /* 0x00000009000a7245 */ /* 0x000fe20000201000 */
[----:B------:R-:W-:Y:S01]  /*97d0*/  BSSY.RECONVERGENT B2, `(.L_x_4407) ;  /* 0x0000049000027945 */ /* 0x000fe20003800200 */
[----:B------:R-:W-:Y:S01]  /*97e0*/  IMAD.MOV.U32 R51, RZ, RZ, 0x2 ;  /* 0x00000002ff337424 */ /* 0x000fe200078e00ff */
[----:B------:R-:W-:Y:S02]  /*97f0*/  MOV R11, R65 ;  /* 0x00000041000b7202 */ /* 0x000fe40000000f00 */
        /* <DEDUP_REMOVED lines=13> */
.L_x_4409:
        /* <DEDUP_REMOVED lines=13> */
.L_x_4411:
[----:B------:R-:W-:Y:S05]  /*99a0*/  BSYNC.RECONVERGENT B3 ;  /* 0x0000000000037941 */ /* 0x000fea0003800200 */
.L_x_4410:
        /* <DEDUP_REMOVED lines=43> */
.L_x_4408:
[----:B------:R-:W-:Y:S05]  /*9c60*/  BSYNC.RECONVERGENT B2 ;  /* 0x0000000000027941 */ /* 0x000fea0003800200 */
.L_x_4407:
[----:B------:R-:W-:Y:S01]  /*9c70*/  I2FP.F32.U32 R10, R11 ;  /* 0x0000000b000a7245 */ /* 0x000fe20000201000 */
[----:B------:R-:W-:Y:S01]  /*9c80*/  BSSY.RECONVERGENT B2, `(.L_x_4412) ;  /* 0x0000050000027945 */ /* 0x000fe20003800200 */
[----:B------:R-:W-:Y:S02]  /*9c90*/  PRMT R11, R28, 0x7632, R11 ;  /* 0x000076321c0b7816 */ /* 0x000fe4000000000b */
[----:B------:R-:W-:Y:S02]  /*9ca0*/  ISETP.NE.AND P3, PT, R51, 0x1, PT ;  /* 0x000000013300780c */ /* 0x000fe40003f65270 */
[----:B------:R-:W-:Y:S01]  /*9cb0*/  FSEL R49, R9, RZ, P4 ;  /* 0x000000ff09317208 */ /* 0x000fe20002000000 */
[----:B------:R-:W-:Y:S02]  /*9cc0*/  IMAD.U32 R50, R11, 0x10000, RZ ;  /* 0x000100000b327824 */ /* 0x000fe400078e00ff */
[----:B------:R-:W-:Y:S02]  /*9cd0*/  FFMA.FTZ R11, R10, R75, 1.1641532182693481445e-10 ;  /* 0x2f0000000a0b7423 */ /* 0x000fe4000001004b */
[----:B------:R-:W-:-:S03]  /*9ce0*/  FMUL.FTZ R50, R50, R63 ;  /* 0x0000003f32327220 */ /* 0x000fc60000410000 */
[----:B------:R-:W-:Y:S02]  /*9cf0*/  FSETP.GTU.FTZ.AND P2, PT, R11, R74, PT ;  /* 0x0000004a0b00720b */ /* 0x000fe40003f5c000 */
[----:B------:R-:W-:Y:S02]  /*9d00*/  MOV R11, R65 ;  /* 0x00000041000b7202 */ /* 0x000fe40000000f00 */
        /* <DEDUP_REMOVED lines=14> */
.L_x_4414:
        /* <DEDUP_REMOVED lines=13> */
.L_x_4416:
[----:B------:R-:W-:Y:S05]  /*9ec0*/  BSYNC.RECONVERGENT B3 ;  /* 0x0000000000037941 */ /* 0x000fea0003800200 */
.L_x_4415:
        /* <DEDUP_REMOVED lines=43> */
.L_x_4413:
[----:B------:R-:W-:Y:S05]  /*a180*/  BSYNC.RECONVERGENT B2 ;  /* 0x0000000000027941 */ /* 0x000fea0003800200 */
.L_x_4412:
[----:B------:R-:W-:Y:S01]  /*a190*/  ISETP.NE.AND P2, PT, R50, 0x1, PT ;  /* 0x000000013200780c */ /* 0x000fe20003f45270 */
[----:B------:R-:W-:Y:S01]  /*a1a0*/  BSSY.RECONVERGENT B2, `(.L_x_4417) ;  /* 0x000004c000027945 */ /* 0x000fe20003800200 */
[----:B------:R-:W-:Y:S01]  /*a1b0*/  I2FP.F32.U32 R10, R11 ;  /* 0x0000000b000a7245 */ /* 0x000fe20000201000 */
[----:B------:R-:W-:-:S04]  /*a1c0*/  IMAD.MOV.U32 R51, RZ, RZ, 0x2 ;  /* 0x00000002ff337424 */ /* 0x000fc800078e00ff */
[----:B------:R-:W-:Y:S01]  /*a1d0*/  FFMA.FTZ R11, R10, R75, 1.1641532182693481445e-10 ;  /* 0x2f0000000a0b7423 */ /* 0x000fe2000001004b */
[C---:B------:R-:W-:Y:S01]  /*a1e0*/  IMAD.U32 R10, R53.reuse, 0x10000, RZ ;  /* 0x00010000350a7824 */ /* 0x040fe200078e00ff */
[----:B------:R-:W-:-:S03]  /*a1f0*/  PRMT R53, R53, 0x7632, R53 ;  /* 0x0000763235357816 */ /* 0x000fc60000000035 */
        /* <DEDUP_REMOVED lines=13> */
.L_x_4419:
        /* <DEDUP_REMOVED lines=13> */
.L_x_4421:
[----:B------:R-:W-:Y:S05]  /*a3a0*/  BSYNC.RECONVERGENT B3 ;  /* 0x0000000000037941 */ /* 0x000fea0003800200 */
.L_x_4420:
        /* <DEDUP_REMOVED lines=43> */
.L_x_4418:
[----:B------:R-:W-:Y:S05]  /*a660*/  BSYNC.RECONVERGENT B2 ;  /* 0x0000000000027941 */ /* 0x000fea0003800200 */
.L_x_4417:
[----:B------:R-:W-:Y:S01]  /*a670*/  I2FP.F32.U32 R50, R11 ;  /* 0x0000000b00327245 */ /* 0x000fe20000201000 */
[----:B------:R-:W-:Y:S01]  /*a680*/  IMAD.U32 R52, R29, 0x10000, RZ ;  /* 0x000100001d347824 */ /* 0x000fe200078e00ff */
[----:B------:R-:W-:Y:S01]  /*a690*/  BSSY.RECONVERGENT B2, `(.L_x_4422) ;  /* 0x000004e000027945 */ /* 0x000fe20003800200 */
[----:B------:R-:W-:Y:S02]  /*a6a0*/  IMAD.MOV.U32 R60, RZ, RZ, 0x2 ;  /* 0x00000002ff3c7424 */ /* 0x000fe400078e00ff */
        /* <DEDUP_REMOVED lines=8> */
[----:B------:R-:W-:-:S03]  /*a730*/  MOV R11, R65 ;  /* 0x00000041000b7202 */ /* 0x000fc60000000f00 */
        /* <DEDUP_REMOVED lines=10> */
.L_x_4424:
        /* <DEDUP_REMOVED lines=13> */
.L_x_4426:
[----:B------:R-:W-:Y:S05]  /*a8b0*/  BSYNC.RECONVERGENT B3 ;  /* 0x0000000000037941 */ /* 0x000fea0003800200 */
.L_x_4425:
        /* <DEDUP_REMOVED lines=43> */
.L_x_4423:
[----:B------:R-:W-:Y:S05]  /*ab70*/  BSYNC.RECONVERGENT B2 ;  /* 0x0000000000027941 */ /* 0x000fea0003800200 */
.L_x_4422:
[----:B------:R-:W-:Y:S01]  /*ab80*/  ISETP.NE.AND P2, PT, R60, 0x1, PT ;  /* 0x000000013c00780c */ /* 0x000fe20003f45270 */
[----:B------:R-:W-:Y:S01]  /*ab90*/  BSSY.RECONVERGENT B2, `(.L_x_4427) ;  /* 0x000004b000027945 */ /* 0x000fe20003800200 */
[----:B------:R-:W-:Y:S02]  /*aba0*/  I2FP.F32.U32 R52, R11 ;  /* 0x0000000b00347245 */ /* 0x000fe40000201000 */
[----:B------:R-:W-:-:S03]  /*abb0*/  MOV R51, R65 ;  /* 0x0000004100337202 */ /* 0x000fc60000000f00 */
[----:B------:R-:W-:Y:S01]  /*abc0*/  FFMA.FTZ R11, R52, R75, 1.1641532182693481445e-10 ;  /* 0x2f000000340b7423 */ /* 0x000fe2000001004b */
[----:B------:R-:W-:Y:S02]  /*abd0*/  IMAD.U32 R52, R53, 0x10000, RZ ;  /* 0x0001000035347824 */ /* 0x000fe400078e00ff */
[----:B------:R-:W-:Y:S02]  /*abe0*/  IMAD.MOV.U32 R53, RZ, RZ, 0x2 ;  /* 0x00000002ff357424 */ /* 0x000fe400078e00ff */
        /* <DEDUP_REMOVED lines=12> */
.L_x_4429:
        /* <DEDUP_REMOVED lines=13> */
.L_x_4431:
[----:B------:R-:W-:Y:S05]  /*ad80*/  BSYNC.RECONVERGENT B3 ;  /* 0x0000000000037941 */ /* 0x000fea0003800200 */
.L_x_4430:
        /* <DEDUP_REMOVED lines=43> */
.L_x_4428:
[----:B------:R-:W-:Y:S05]  /*b040*/  BSYNC.RECONVERGENT B2 ;  /* 0x0000000000027941 */ /* 0x000fea0003800200 */
.L_x_4427:
[----:B------:R-:W-:Y:S01]  /*b050*/  I2FP.F32.U32 R52, R51 ;  /* 0x0000003300347245 */ /* 0x000fe20000201000 */
[----:B------:R-:W-:Y:S01]  /*b060*/  BSSY.RECONVERGENT B2, `(.L_x_4432) ;  /* 0x0000051000027945 */ /* 0x000fe20003800200 */
[----:B------:R-:W-:Y:S01]  /*b070*/  PRMT R51, R29, 0x7632, R51 ;  /* 0x000076321d337816 */ /* 0x000fe20000000033 */
[----:B------:R-:W-:Y:S01]  /*b080*/  IMAD.MOV.U32 R68, RZ, RZ, 0x2 ;  /* 0x00000002ff447424 */ /* 0x000fe200078e00ff */
[----:B------:R-:W-:-:S03]  /*b090*/  FSEL R11, R11, RZ, P4 ;  /* 0x000000ff0b0b7208 */ /* 0x000fc60002000000 */
        /* <DEDUP_REMOVED lines=20> */
.L_x_4434:
        /* <DEDUP_REMOVED lines=13> */
.L_x_4436:
[----:B------:R-:W-:Y:S05]  /*b2b0*/  BSYNC.RECONVERGENT B3 ;  /* 0x0000000000037941 */ /* 0x000fea0003800200 */
.L_x_4435:
        /* <DEDUP_REMOVED lines=39> */
[----:B------:R-:W-:Y:S01]  /*b530*/  HFMA2 R68, -RZ, RZ, 0, 0 ;  /* 0x00000000ff447431 */ /* 0x000fe200000001ff */
[----:B------:R-:W-:Y:S01]  /*b540*/  LOP3.LUT R69, R60, UR32, R53, 0x96, !PT ;  /* 0x000000203c457c12 */ /* 0x000fe2000f8e9635 */
[----:B------:R-:W-:Y:S02]  /*b550*/  IMAD.MOV.U32 R60, RZ, RZ, R56 ;  /* 0x000000ffff3c7224 */ /* 0x000fe400078e0038 */
[----:B------:R-:W-:-:S07]  /*b560*/  IMAD.MOV.U32 R56, RZ, RZ, R52 ;  /* 0x000000ffff387224 */ /* 0x000fce00078e0034 */
.L_x_4433:
[----:B------:R-:W-:Y:S05]  /*b570*/  BSYNC.RECONVERGENT B2 ;  /* 0x0000000000027941 */ /* 0x000fea0003800200 */
.L_x_4432:
[----:B------:R-:W-:Y:S01]  /*b580*/  ISETP.NE.AND P3, PT, R68, 0x1, PT ;  /* 0x000000014400780c */ /* 0x000fe20003f65270 */
[----:B------:R-:W-:Y:S01]  /*b590*/  BSSY.RECONVERGENT B2, `(.L_x_4437) ;  /* 0x000004b000027945 */ /* 0x000fe20003800200 */
[----:B------:R-:W-:Y:S01]  /*b5a0*/  I2FP.F32.U32 R52, R60 ;  /* 0x0000003c00347245 */ /* 0x000fe20000201000 */
[C---:B------:R-:W-:Y:S01]  /*b5b0*/  IMAD.U32 R60, R54.reuse, 0x10000, RZ ;  /* 0x00010000363c7824 */ /* 0x040fe200078e00ff */
        /* <DEDUP_REMOVED lines=15> */
.L_x_4439:
        /* <DEDUP_REMOVED lines=13> */
.L_x_4441:
[----:B------:R-:W-:Y:S05]  /*b780*/  BSYNC.RECONVERGENT B3 ;  /* 0x0000000000037941 */ /* 0x000fea0003800200 */
.L_x_4440:
        /* <DEDUP_REMOVED lines=43> */
.L_x_4438:
[----:B------:R-:W-:Y:S05]  /*ba40*/  BSYNC.RECONVERGENT B2 ;  /* 0x0000000000027941 */ /* 0x000fea0003800200 */
.L_x_4437:
[----:B------:R-:W-:Y:S01]  /*ba50*/  I2FP.F32.U32 R60, R61 ;  /* 0x0000003d003c7245 */ /* 0x000fe20000201000 */
[----:B------:R-:W-:Y:S01]  /*ba60*/  IMAD.U32 R68, R30, 0x10000, RZ ;  /* 0x000100001e447824 */ /* 0x000fe200078e00ff */
[----:B------:R-:W-:Y:S01]  /*ba70*/  FSEL R52, R52, RZ, P2 ;  /* 0x000000ff34347208 */ /* 0x000fe20001000000 */
[----:B------:R-:W-:Y:S02]  /*ba80*/  BSSY.RECONVERGENT B2, `(.L_x_4442) ;  /* 0x000004d000027945 */ /* 0x000fe40003800200 */
        /* <DEDUP_REMOVED lines=19> */
.L_x_4444:
        /* <DEDUP_REMOVED lines=13> */
.L_x_4446:
[----:B------:R-:W-:Y:S05]  /*bc90*/  BSYNC.RECONVERGENT B3 ;  /* 0x0000000000037941 */ /* 0x000fea0003800200 */
.L_x_4445:
        /* <DEDUP_REMOVED lines=43> */
.L_x_4443:
[----:B------:R-:W-:Y:S05]  /*bf50*/  BSYNC.RECONVERGENT B2 ;  /* 0x0000000000027941 */ /* 0x000fea0003800200 */
.L_x_4442:
[----:B------:R-:W-:Y:S01]  /*bf60*/  ISETP.NE.AND P4, PT, R68, 0x1, PT ;  /* 0x000000014400780c */ /* 0x000fe20003f85270 */
[----:B------:R-:W-:Y:S01]  /*bf70*/  IMAD.U32 R54, R54, 0x10000, RZ ;  /* 0x0001000036367824 */ /* 0x000fe200078e00ff */
[----:B------:R-:W-:Y:S01]  /*bf80*/  I2FP.F32.U32 R62, R53 ;  /* 0x00000035003e7245 */ /* 0x000fe20000201000 */
[----:B------:R-:W-:Y:S02]  /*bf90*/  BSSY.RECONVERGENT B2, `(.L_x_4447) ;  /* 0x0000048000027945 */ /* 0x000fe40003800200 */
[----:B------:R-:W-:Y:S01]  /*bfa0*/  FMUL.FTZ R53, R54, R63 ;  /* 0x0000003f36357220 */ /* 0x000fe20000410000 */
[----:B------:R-:W-:Y:S01]  /*bfb0*/  MOV R54, R65 ;  /* 0x0000004100367202 */ /* 0x000fe20000000f00 */
[----:B------:R-:W-:Y:S01]  /*bfc0*/  FFMA.FTZ R61, R62, R75, 1.1641532182693481445e-10 ;  /* 0x2f0000003e3d7423 */ /* 0x000fe2000001004b */
[----:B------:R-:W-:-:S04]  /*bfd0*/  IMAD.MOV.U32 R62, RZ, RZ, 0x2 ;  /* 0x00000002ff3e7424 */ /* 0x000fc800078e00ff */
        /* <DEDUP_REMOVED lines=10> */
.L_x_4449:
        /* <DEDUP_REMOVED lines=13> */
.L_x_4451:
[----:B------:R-:W-:Y:S05]  /*c150*/  BSYNC.RECONVERGENT B3 ;  /* 0x0000000000037941 */ /* 0x000fea0003800200 */
.L_x_4450:
        /* <DEDUP_REMOVED lines=43> */
.L_x_4448:
[----:B------:R-:W-:Y:S05]  /*c410*/  BSYNC.RECONVERGENT B2 ;  /* 0x0000000000027941 */ /* 0x000fea0003800200 */
.L_x_4447:
[----:B------:R-:W-:Y:S01]  /*c420*/  PRMT R61, R30, 0x7632, R61 ;  /* 0x000076321e3d7816 */ /* 0x000fe2000000003d */
[----:B------:R-:W-:Y:S01]  /*c430*/  BSSY.RECONVERGENT B2, `(.L_x_4452) ;  /* 0x0000050000027945 */ /* 0x000fe20003800200 */
[----:B------:R-:W-:Y:S02]  /*c440*/  I2FP.F32.U32 R54, R54 ;  /* 0x0000003600367245 */ /* 0x000fe40000201000 */
[----:B------:R-:W-:Y:S01]  /*c450*/  FSEL R53, R53, RZ, P3 ;  /* 0x000000ff35357208 */ /* 0x000fe20001800000 */
[----:B------:R-:W-:Y:S02]  /*c460*/  IMAD.U32 R68, R61, 0x10000, RZ ;  /* 0x000100003d447824 */ /* 0x000fe400078e00ff */
[----:B------:R-:W-:Y:S01]  /*c470*/  FFMA.FTZ R61, R54, R75, 1.1641532182693481445e-10 ;  /* 0x2f000000363d7423 */ /* 0x000fe2000001004b */
[----:B------:R-:W-:Y:S01]  /*c480*/  MOV R54, R65 ;  /* 0x0000004100367202 */ /* 0x000fe20000000f00 */
[----:B------:R-:W-:-:S03]  /*c490*/  FMUL.FTZ R68, R68, R63 ;  /* 0x0000003f44447220 */ /* 0x000fc60000410000 */
[----:B------:R-:W-:-:S04]  /*c4a0*/  FSETP.GTU.FTZ.AND P4, PT, R61, R74, PT ;  /* 0x0000004a3d00720b */ /* 0x000fc80003f9c000 */
        /* <DEDUP_REMOVED lines=15> */
.L_x_4454:
        /* <DEDUP_REMOVED lines=13> */
.L_x_4456:
[----:B------:R-:W-:Y:S05]  /*c670*/  BSYNC.RECONVERGENT B3 ;  /* 0x0000000000037941 */ /* 0x000fea0003800200 */
.L_x_4455:
        /* <DEDUP_REMOVED lines=38> */
[----:B------:R-:W-:Y:S01]  /*c8e0*/  IMAD.WIDE.U32 R68, R68, -0x2daee0ad, RZ ;  /* 0xd2511f5344447825 */ /* 0x000fe200078e00ff */
[----:B------:R-:W-:-:S03]  /*c8f0*/  MOV R65, R72 ;  /* 0x0000004800417202 */ /* 0x000fc60000000f00 */
[----:B------:R-:W-:Y:S02]  /*c900*/  IMAD.MOV.U32 R56, RZ, RZ, R68 ;  /* 0x000000ffff387224 */ /* 0x000fe400078e0044 */
[----:B------:R-:W-:Y:S01]  /*c910*/  HFMA2 R68, -RZ, RZ, 0, 0 ;  /* 0x00000000ff447431 */ /* 0x000fe200000001ff */
[----:B------:R-:W-:-:S07]  /*c920*/  LOP3.LUT R69, R70, UR32, R69, 0x96, !PT ;  /* 0x0000002046457c12 */ /* 0x000fce000f8e9645 */
.L_x_4453:
[----:B------:R-:W-:Y:S05]  /*c930*/  BSYNC.RECONVERGENT B2 ;  /* 0x0000000000027941 */ /* 0x000fea0003800200 */
.L_x_4452:
[----:B------:R-:W-:Y:S01]  /*c940*/  ISETP.NE.AND P5, PT, R68, 0x1, PT ;  /* 0x000000014400780c */ /* 0x000fe20003fa5270 */
[C---:B------:R-:W-:Y:S01]  /*c950*/  IMAD.U32 R62, R55.reuse, 0x10000, RZ ;  /* 0x00010000373e7824 */ /* 0x040fe200078e00ff */
[----:B------:R-:W-:Y:S01]  /*c960*/  I2FP.F32.U32 R54, R54 ;  /* 0x0000003600367245 */ /* 0x000fe20000201000 */
[----:B------:R-:W-:Y:S01]  /*c970*/  BSSY.RECONVERGENT B2, `(.L_x_4457) ;  /* 0x0000049000027945 */ /* 0x000fe20003800200 */
[----:B------:R-:W-:Y:S01]  /*c980*/  PRMT R55, R55, 0x7632, R55 ;  /* 0x0000763237377816 */ /* 0x000fe20000000037 */
[----:B------:R-:W-:Y:S02]  /*c990*/  IMAD.MOV.U32 R70, RZ, RZ, 0x2 ;  /* 0x00000002ff467424 */ /* 0x000fe400078e00ff */
[----:B------:R-:W-:Y:S01]  /*c9a0*/  FFMA.FTZ R71, R54, R75, 1.1641532182693481445e-10 ;  /* 0x2f00000036477423 */ /* 0x000fe2000001004b */
[----:B------:R-:W-:Y:S01]  /*c9b0*/  FMUL.FTZ R54, R62, R63 ;  /* 0x0000003f3e367220 */ /* 0x000fe20000410000 */
[----:B------:R-:W-:-:S03]  /*c9c0*/  MOV R62, R65 ;  /* 0x00000041003e7202 */ /* 0x000fc60000000f00 */
        /* <DEDUP_REMOVED lines=10> */
.L_x_4459:
        /* <DEDUP_REMOVED lines=13> */
.L_x_4461:
[----:B------:R-:W-:Y:S05]  /*cb40*/  BSYNC.RECONVERGENT B3 ;  /* 0x0000000000037941 */ /* 0x000fea0003800200 */
.L_x_4460:
        /* <DEDUP_REMOVED lines=43> */
.L_x_4458:
[----:B------:R-:W-:Y:S05]  /*ce00*/  BSYNC.RECONVERGENT B2 ;  /* 0x0000000000027941 */ /* 0x000fea0003800200 */
.L_x_4457:
[----:B------:R-:W-:Y:S01]  /*ce10*/  I2FP.F32.U32 R62, R62 ;  /* 0x0000003e003e7245 */ /* 0x000fe20000201000 */
[----:B------:R-:W-:Y:S01]  /*ce20*/  BSSY.RECONVERGENT B2, `(.L_x_4462) ;  /* 0x000004f000027945 */ /* 0x000fe20003800200 */
[----:B------:R-:W-:-:S03]  /*ce30*/  IMAD.MOV.U32 R72, RZ, RZ, 0x2 ;  /* 0x00000002ff487424 */ /* 0x000fc600078e00ff */
[----:B------:R-:W-:Y:S01]  /*ce40*/  FFMA.FTZ R71, R62, R75, 1.1641532182693481445e-10 ;  /* 0x2f0000003e477423 */ /* 0x000fe2000001004b */
[----:B------:R-:W-:-:S04]  /*ce50*/  IMAD.U32 R62, R31, 0x10000, RZ ;  /* 0x000100001f3e7824 */ /* 0x000fc800078e00ff */
[----:B------:R-:W-:Y:S01]  /*ce60*/  FMUL.FTZ R62, R62, R63 ;  /* 0x0000003f3e3e7220 */ /* 0x000fe20000410000 */
        /* <DEDUP_REMOVED lines=17> */
.L_x_4464:
        /* <DEDUP_REMOVED lines=13> */
.L_x_4466:
[----:B------:R-:W-:Y:S05]  /*d050*/  BSYNC.RECONVERGENT B3 ;  /* 0x0000000000037941 */ /* 0x000fea0003800200 */
.L_x_4465:
        /* <DEDUP_REMOVED lines=42> */
[----:B------:R-:W-:-:S07]  /*d300*/  IMAD.MOV.U32 R56, RZ, RZ, R68 ;  /* 0x000000ffff387224 */ /* 0x000fce00078e0044 */
.L_x_4463:
[----:B------:R-:W-:Y:S05]  /*d310*/  BSYNC.RECONVERGENT B2 ;  /* 0x0000000000027941 */ /* 0x000fea0003800200 */
.L_x_4462:
        /* <DEDUP_REMOVED lines=18> */
.L_x_4469:
        /* <DEDUP_REMOVED lines=15> */
.L_x_4471:
[----:B------:R-:W-:Y:S05]  /*d530*/  BSYNC.RECONVERGENT B3 ;  /* 0x0000000000037941 */ /* 0x000fea0003800200 */
.L_x_4470:
        /* <DEDUP_REMOVED lines=43> */
.L_x_4468:
[----:B------:R-:W-:Y:S05]  /*d7f0*/  BSYNC.RECONVERGENT B2 ;  /* 0x0000000000027941 */ /* 0x000fea0003800200 */
.L_x_4467:
[----:B------:R-:W-:Y:S02]  /*d800*/  I2FP.F32.U32 R68, R73 ;  /* 0x0000004900447245 */ /* 0x000fe40000201000 */
[----:B------:R-:W-:-:S03]  /*d810*/  FSEL R55, R55, RZ, P5 ;  /* 0x000000ff37377208 */ /* 0x000fc60002800000 */
[----:B------:R-:W-:Y:S01]  /*d820*/  FFMA.FTZ R75, R68, R75, 1.1641532182693481445e-10 ;  /* 0x2f000000444b7423 */ /* 0x000fe2000001004b */
[----:B------:R-:W-:-:S04]  /*d830*/  PRMT R68, R31, 0x7632, R68 ;  /* 0x000076321f447816 */ /* 0x000fc80000000044 */
[----:B------:R-:W-:Y:S01]  /*d840*/  FSETP.GTU.FTZ.AND P6, PT, R75, R74, PT ;  /* 0x0000004a4b00720b */ /* 0x000fe20003fdc000 */
[----:B------:R-:W-:-:S04]  /*d850*/  IMAD.U32 R68, R68, 0x10000, RZ ;  /* 0x0001000044447824 */ /* 0x000fc800078e00ff */
[----:B------:R-:W-:Y:S01]  /*d860*/  FMUL.FTZ R68, R68, R63 ;  /* 0x0000003f44447220 */ /* 0x000fe20000410000 */
[----:B------:R-:W-:-:S04]  /*d870*/  SEL R63, RZ, 0x1, P6 ;  /* 0x00000001ff3f7807 */ /* 0x000fc80003000000 */
[----:B------:R-:W-:-:S05]  /*d880*/  FSEL R68, R68, RZ, !P6 ;  /* 0x000000ff44447208 */ /* 0x000fca0007000000 */
[----:B------:R-:W-:-:S04]  /*d890*/  FADD.FTZ R55, R68, R55 ;  /* 0x0000003744377221 */ /* 0x000fc80000010000 */
[----:B------:R-:W-:Y:S01]  /*d8a0*/  @P1 FADD.FTZ R55, R39, R55 ;  /* 0x0000003727371221 */ /* 0x000fe20000010000 */
[----:B------:R-:W-:Y:S06]  /*d8b0*/  BRA `(.L_x_4472) ;  /* 0x0000002800187947 */ /* 0x000fec0003800000 */
.L_x_4391:
[----:B------:R-:W-:Y:S01]  /*d8c0*/  ISETP.NE.AND P2, PT, R70, 0x1, PT ;  /* 0x000000014600780c */ /* 0x000fe20003f45270 */
[----:B------:R-:W-:Y:S01]  /*d8d0*/  BSSY.RECONVERGENT B2, `(.L_x_4473) ;  /* 0x0000048000027945 */ /* 0x000fe20003800200 */
[----:B--2---:R-:W-:Y:S01]  /*d8e0*/  IMAD.MOV.U32 R50, RZ, RZ, 0x2 ;  /* 0x00000002ff327424 */ /* 0x004fe200078e00ff */
        /* <DEDUP_REMOVED lines=13> */
.L_x_4475:
        /* <DEDUP_REMOVED lines=13> */
.L_x_4477:
[----:B------:R-:W-:Y:S05]  /*da90*/  BSYNC.RECONVERGENT B3 ;  /* 0x0000000000037941 */ /* 0x000fea0003800200 */
.L_x_4476:
[----:B------:R-:W-:Y:S01]  /*daa0*/  IMAD.WIDE.U32 R64, R2, -0x326172a9, RZ ;  /* 0xcd9e8d5702407825 */ /* 0x000fe200078e00ff */
[----:B------:R-:W-:-:S04]  /*dab0*/  LOP3.LUT R48, R6, UR7, R51, 0x96, !PT ;  /* 0x0000000706307c12 */ /* 0x000fc8000f8e9633 */
[----:B01----:R-:W-:Y:S01]  /*dac0*/  LOP3.LUT R58, R5, UR6, R65, 0x96, !PT ;  /* 0x00000006053a7c12 */ /* 0x003fe2000f8e9641 */
        /* <DEDUP_REMOVED lines=38> */
[----:B------:R-:W-:Y:S02]  /*dd30*/  HFMA2 R50, -RZ, RZ, 0, 0 ;  /* 0x00000000ff327431 */ /* 0x000fe400000001ff */
[----:B------:R-:W-:-:S07]  /*dd40*/  IMAD.MOV.U32 R48, RZ, RZ, R68 ;  /* 0x000000ffff307224 */ /* 0x000fce00078e0044 */
.L_x_4474:
[----:B------:R-:W-:Y:S05]  /*dd50*/  BSYNC.RECONVERGENT B2 ;  /* 0x0000000000027941 */ /* 0x000fea0003800200 */
.L_x_4473:
[----:B------:R-:W2:Y:S01]  /*dd60*/  LDC R75, c[0x0][0x404] ;  /* 0x00010100ff4b7b82 */ /* 0x000ea20000000800 */
[----:B------:R-:W-:Y:S01]  /*dd70*/  ISETP.NE.AND P2, PT, R50, 0x1, PT ;  /* 0x000000013200780c */ /* 0x000fe20003f45270 */
[----:B------:R-:W-:Y:S01]  /*dd80*/  IMAD.MOV.U32 R74, RZ, RZ, 0x2f800000 ;  /* 0x2f800000ff4a7424 */ /* 0x000fe200078e00ff */
[----:B------:R-:W-:Y:S01]  /*dd90*/  I2FP.F32.U32 R49, R48 ;  /* 0x0000003000317245 */ /* 0x000fe20000201000 */
[----:B------:R-:W-:Y:S01]  /*dda0*/  BSSY.RECONVERGENT B2, `(.L_x_4478) ;  /* 0x000004a000027945 */ /* 0x000fe20003800200 */
[C---:B-1---5:R-:W-:Y:S01]  /*ddb0*/  IMAD.U32 R73, R52.reuse, 0x10000, RZ ;  /* 0x0001000034497824 */ /* 0x062fe200078e00ff */
[----:B------:R-:W-:Y:S02]  /*ddc0*/  PRMT R72, R52, 0x7632, R72 ;  /* 0x0000763234487816 */ /* 0x000fe40000000048 */
[----:B------:R-:W-:Y:S01]  /*ddd0*/  FFMA.FTZ R48, R49, R74, 1.1641532182693481445e-10 ;  /* 0x2f00000031307423 */ /* 0x000fe2000001004a */
[----:B------:R-:W-:Y:S01]  /*dde0*/  MOV R51, 0x2 ;  /* 0x0000000200337802 */ /* 0x000fe20000000f00 */
[----:B------:R-:W-:-:S03]  /*ddf0*/  IMAD.MOV.U32 R49, RZ, RZ, R65 ;  /* 0x000000ffff317224 */ /* 0x000fc600078e0041 */
[----:B--2---:R-:W-:-:S04]  /*de00*/  FSETP.LE.FTZ.AND P3, PT, R48, R75, PT ;  /* 0x0000004b3000720b */ /* 0x004fc80003f73000 */
        /* <DEDUP_REMOVED lines=10> */
.L_x_4480:
        /* <DEDUP_REMOVED lines=13> */
.L_x_4482:
[----:B------:R-:W-:Y:S05]  /*df80*/  BSYNC.RECONVERGENT B3 ;  /* 0x0000000000037941 */ /* 0x000fea0003800200 */
.L_x_4481:
        /* <DEDUP_REMOVED lines=43> */
.L_x_4479:
[----:B------:R-:W-:Y:S05]  /*e240*/  BSYNC.RECONVERGENT B2 ;  /* 0x0000000000027941 */ /* 0x000fea0003800200 */
.L_x_4478:
        /* <DEDUP_REMOVED lines=18> */
.L_x_4485:
        /* <DEDUP_REMOVED lines=13> */
.L_x_4487:
[----:B------:R-:W-:Y:S05]  /*e440*/  BSYNC.RECONVERGENT B3 ;  /* 0x0000000000037941 */ /* 0x000fea0003800200 */
.L_x_4486:
        /* <DEDUP_REMOVED lines=43> */
.L_x_4484:
[----:B------:R-:W-:Y:S05]  /*e700*/  BSYNC.RECONVERGENT B2 ;  /* 0x0000000000027941 */ /* 0x000fea0003800200 */
.L_x_4483:
        /* <DEDUP_REMOVED lines=19> */
.L_x_4490:
        /* <DEDUP_REMOVED lines=13> */
.L_x_4492:
[----:B------:R-:W-:Y:S05]  /*e910*/  BSYNC.RECONVERGENT B3 ;  /* 0x0000000000037941 */ /* 0x000fea0003800200 */
.L_x_4491:
        /* <DEDUP_REMOVED lines=43> */
.L_x_4489:
[----:B------:R-:W-:Y:S05]  /*ebd0*/  BSYNC.RECONVERGENT B2 ;  /* 0x0000000000027941 */ /* 0x000fea0003800200 */
.L_x_4488:
[----:B------:R-:W-:Y:S01]  /*ebe0*/  I2FP.F32.U32 R49, R49 ;  /* 0x0000003100317245 */ /* 0x000fe20000201000 */
[----:B------:R-:W-:Y:S01]  /*ebf0*/  BSSY.RECONVERGENT B2, `(.L_x_4493) ;  /* 0x000004a000027945 */ /* 0x000fe20003800200 */
[----:B------:R-:W-:Y:S02]  /*ec00*/  HFMA2 R52, -RZ, RZ, 0, 1.1920928955078125e-07 ;  /* 0x00000002ff347431 */ /* 0x000fe400000001ff */
[----:B------:R-:W-:Y:S02]  /*ec10*/  IMAD.U32 R68, R68, 0x10000, RZ ;  /* 0x0001000044447824 */ /* 0x000fe400078e00ff */
[----:B------:R-:W-:Y:S01]  /*ec20*/  FFMA.FTZ R48, R49, R74, 1.1641532182693481445e-10 ;  /* 0x2f00000031307423 */ /* 0x000fe2000001004a */
[----:B------:R-:W-:-:S04]  /*ec30*/  IMAD.MOV.U32 R49, RZ, RZ, R65 ;  /* 0x000000ffff317224 */ /* 0x000fc800078e0041 */
[----:B------:R-:W-:-:S04]  /*ec40*/  FSETP.LE.FTZ.AND P2, PT, R48, R75, PT ;  /* 0x0000004b3000720b */ /* 0x000fc80003f53000 */
[----:B------:R-:W-:Y:S02]  /*ec50*/  P2R R66, PR, RZ, 0x4 ;  /* 0x00000004ff427803 */ /* 0x000fe40000000000 */
[----:B------:R-:W-:-:S13]  /*ec60*/  ISETP.NE.AND P2, PT, R51, 0x1, PT ;  /* 0x000000013300780c */ /* 0x000fda0003f45270 */
        /* <DEDUP_REMOVED lines=9> */
.L_x_4495:
        /* <DEDUP_REMOVED lines=13> */
.L_x_4497:
[----:B------:R-:W-:Y:S05]  /*edd0*/  BSYNC.RECONVERGENT B3 ;  /* 0x0000000000037941 */ /* 0x000fea0003800200 */
.L_x_4496:
        /* <DEDUP_REMOVED lines=43> */
.L_x_4494:
[----:B------:R-:W-:Y:S05]  /*f090*/  BSYNC.RECONVERGENT B2 ;  /* 0x0000000000027941 */ /* 0x000fea0003800200 */
.L_x_4493:
[----:B------:R-:W-:Y:S01]  /*f0a0*/  ISETP.NE.AND P3, PT, R52, 0x1, PT ;  /* 0x000000013400780c */ /* 0x000fe20003f65270 */
[----:B------:R-:W-:Y:S01]  /*f0b0*/  BSSY.RECONVERGENT B2, `(.L_x_4498) ;  /* 0x000004a000027945 */ /* 0x000fe20003800200 */
[----:B------:R-:W-:Y:S01]  /*f0c0*/  I2FP.F32.U32 R49, R49 ;  /* 0x0000003100317245 */ /* 0x000fe20000201000 */
[----:B------:R-:W-:Y:S02]  /*f0d0*/  HFMA2 R53, -RZ, RZ, 0, 1.1920928955078125e-07 ;  /* 0x00000002ff357431 */ /* 0x000fe400000001ff */
[C---:B------:R-:W-:Y:S02]  /*f0e0*/  IMAD.U32 R48, R54.reuse, 0x10000, RZ ;  /* 0x0001000036307824 */ /* 0x040fe400078e00ff */
[----:B------:R-:W-:Y:S02]  /*f0f0*/  IMAD.MOV.U32 R51, RZ, RZ, R65 ;  /* 0x000000ffff337224 */ /* 0x000fe400078e0041 */
[----:B------:R-:W-:Y:S01]  /*f100*/  FFMA.FTZ R50, R49, R74, 1.1641532182693481445e-10 ;  /* 0x2f00000031327423 */ /* 0x000fe2000001004a */
[----:B------:R-:W-:-:S04]  /*f110*/  PRMT R49, R54, 0x7632, R49 ;  /* 0x0000763236317816 */ /* 0x000fc80000000031 */
        /* <DEDUP_REMOVED lines=10> */
.L_x_4500:
        /* <DEDUP_REMOVED lines=13> */
.L_x_4502:
[----:B------:R-:W-:Y:S05]  /*f290*/  BSYNC.RECONVERGENT B3 ;  /* 0x0000000000037941 */ /* 0x000fea0003800200 */
.L_x_4501:
        /* <DEDUP_REMOVED lines=43> */
.L_x_4499:
[----:B------:R-:W-:Y:S05]  /*f550*/  BSYNC.RECONVERGENT B2 ;  /* 0x0000000000027941 */ /* 0x000fea0003800200 */
.L_x_4498:
        /* <DEDUP_REMOVED lines=17> */
.L_x_4505:
        /* <DEDUP_REMOVED lines=13> */
.L_x_4507:
[----:B------:R-:W-:Y:S05]  /*f740*/  BSYNC.RECONVERGENT B3 ;  /* 0x0000000000037941 */ /* 0x000fea0003800200 */
.L_x_4506:
        /* <DEDUP_REMOVED lines=40> */
[----:B------:R-:W-:Y:S01]  /*f9d0*/  MOV R56, R52 ;  /* 0x0000003400387202 */ /* 0x000fe20000000f00 */
[----:B------:R-:W-:Y:S01]  /*f9e0*/  IMAD.MOV.U32 R52, RZ, RZ, RZ ;  /* 0x000000ffff347224 */ /* 0x000fe200078e00ff */
[----:B------:R-:W-:-:S07]  /*f9f0*/  LOP3.LUT R69, R50, UR32, R53, 0x96, !PT ;  /* 0x0000002032457c12 */ /* 0x000fce000f8e9635 */
.L_x_4504:
[----:B------:R-:W-:Y:S05]  /*fa00*/  BSYNC.RECONVERGENT B2 ;  /* 0x0000000000027941 */ /* 0x000fea0003800200 */
.L_x_4503:
[----:B------:R-:W-:Y:S01]  /*fa10*/  ISETP.NE.AND P5, PT, R52, 0x1, PT ;  /* 0x000000013400780c */ /* 0x000fe20003fa5270 */
[----:B------:R-:W-:Y:S01]  /*fa20*/  BSSY.RECONVERGENT B2, `(.L_x_4508) ;  /* 0x000004a000027945 */ /* 0x000fe20003800200 */
[----:B------:R-:W-:Y:S01]  /*fa30*/  I2FP.F32.U32 R51, R51 ;  /* 0x0000003300337245 */ /* 0x000fe20000201000 */
[----:B------:R-:W-:Y:S02]  /*fa40*/  HFMA2 R70, -RZ, RZ, 0, 1.1920928955078125e-07 ;  /* 0x00000002ff467431 */ /* 0x000fe400000001ff */
[----:B------:R-:W-:Y:S02]  /*fa50*/  IMAD.U32 R50, R55, 0x10000, RZ ;  /* 0x0001000037327824 */ /* 0x000fe400078e00ff */
        /* <DEDUP_REMOVED lines=13> */
.L_x_4510:
        /* <DEDUP_REMOVED lines=13> */
.L_x_4512:
[----:B------:R-:W-:Y:S05]  /*fc00*/  BSYNC.RECONVERGENT B3 ;  /* 0x0000000000037941 */ /* 0x000fea0003800200 */
.L_x_4511:
        /* <DEDUP_REMOVED lines=43> */
.L_x_4509:
[----:B------:R-:W-:Y:S05]  /*fec0*/  BSYNC.RECONVERGENT B2 ;  /* 0x0000000000027941 */ /* 0x000fea0003800200 */
.L_x_4508:
[----:B------:R-:W-:Y:S01]  /*fed0*/  FMUL.FTZ R78, R48, UR12 ;  /* 0x0000000c304e7c20 */ /* 0x000fe20008410000 */
[----:B------:R-:W-:Y:S01]  /*fee0*/  SHF.L.U32 R48, R51, 0x10, RZ ;  /* 0x0000001033307819 */ /* 0x000fe200000006ff */
[----:B------:R-:W-:Y:S01]  /*fef0*/  FMUL.FTZ R73, R73, UR12 ;  /* 0x0000000c49497c20 */ /* 0x000fe20008410000 */
[----:B------:R-:W-:Y:S01]  /*ff00*/  P2R R55, PR, RZ, 0x2 ;  /* 0x00000002ff377803 */ /* 0x000fe20000000000 */
[----:B------:R-:W-:Y:S01]  /*ff10*/  FMUL.FTZ R50, R50, UR12 ;  /* 0x0000000c32327c20 */ /* 0x000fe20008410000 */
[----:B------:R-:W-:Y:S01]  /*ff20*/  I2FP.F32.U32 R53, R53 ;  /* 0x0000003500357245 */ /* 0x000fe20000201000 */
[----:B------:R-:W-:Y:S01]  /*ff30*/  FMUL.FTZ R51, R71, UR12 ;  /* 0x0000000c47337c20 */ /* 0x000fe20008410000 */
[----:B------:R-:W-:Y:S01]  /*ff40*/  ISETP.NE.AND P1, PT, R58, RZ, PT ;  /* 0x000000ff3a00720c */ /* 0x000fe20003f25270 */
[----:B------:R-:W-:Y:S01]  /*ff50*/  FMUL.FTZ R68, R68, UR12 ;  /* 0x0000000c44447c20 */ /* 0x000fe20008410000 */
[----:B------:R-:W-:Y:S01]  /*ff60*/  ISETP.NE.AND P6, PT, R67, RZ, PT ;  /* 0x000000ff4300720c */ /* 0x000fe20003fc5270 */
[----:B------:R-:W-:Y:S01]  /*ff70*/  FMUL.FTZ R71, R48, UR12 ;  /* 0x0000000c30477c20 */ /* 0x000fe20008410000 */
[----:B------:R-:W-:Y:S01]  /*ff80*/  ISETP.NE.AND P5, PT, R66, RZ, PT ;  /* 0x000000ff4200720c */ /* 0x000fe20003fa5270 */
[----:B------:R-:W-:Y:S01]  /*ff90*/  FFMA.FTZ R74, R53, R74, 1.1641532182693481445e-10 ;  /* 0x2f000000354a7423 */ /* 0x000fe2000001004a */
[----:B------:R-:W-:Y:S01]  /*ffa0*/  FSEL R48, R73, RZ, P1 ;  /* 0x000000ff49307208 */ /* 0x000fe20000800000 */
[----:B------:R-:W-:Y:S01]  /*ffb0*/  FMUL.FTZ R49, R49, UR12 ;  /* 0x0000000c31317c20 */ /* 0x000fe20008410000 */
[----:B------:R-:W-:Y:S01]  /*ffc0*/  ISETP.NE.AND P1, PT, R55, RZ, PT ;  /* 0x000000ff3700720c */ /* 0x000fe20003f25270 */
[----:B------:R-:W-:Y:S01]  /*ffd0*/  FMUL.FTZ R72, R72, UR12 ;  /* 0x0000000c48487c20 */ /* 0x000fe20008410000 */
[----:B------:R-:W-:-:S02]  /*ffe0*/  P2R R52, PR, RZ, 0x1 ;  /* 0x00000001ff347803 */ /* 0x000fc40000000000 */
[----:B------:R-:W-:Y:S02]  /*fff0*/  FSEL R54, R50, RZ, P4 ;  /* 0x000000ff32367208 */ /* 0x000fe40002000000 */
[----:B------:R-:W-:Y:S02]  /*10000*/  ISETP.NE.AND P0, PT, R59, RZ, PT ;  /* 0x000000ff3b00720c */ /* 0x000fe40003f05270 */
[----:B------:R-:W-:Y:S02]  /*10010*/  FSEL R50, R51, RZ, P6 ;  /* 0x000000ff33327208 */ /* 0x000fe40003000000 */
[----:B------:R-:W-:Y:S02]  /*10020*/  FSEL R51, R68, RZ, P5 ;  /* 0x000000ff44337208 */ /* 0x000fe40002800000 */
[----:B------:R-:W-:Y:S01]  /*10030*/  FSETP.GTU.FTZ.AND P5, PT, R74, R75, PT ;  /* 0x0000004b4a00720b */ /* 0x000fe20003fbc000 */
[----:B------:R-:W-:Y:S01]  /*10040*/  @P1 FADD.FTZ R48, R32, R48 ;  /* 0x0000003020301221 */ /* 0x000fe20000010000 */
[----:B------:R-:W-:Y:S01]  /*10050*/  FSEL R53, R49, RZ, P3 ;  /* 0x000000ff31357208 */ /* 0x000fe20001800000 */
[----:B------:R-:W-:Y:S01]  /*10060*/  @P1 FADD.FTZ R50, R34, R50 ;  /* 0x0000003222321221 */ /* 0x000fe20000010000 */
[----:B------:R-:W-:Y:S01]  /*10070*/  FSEL R49, R72, RZ, P0 ;  /* 0x000000ff48317208 */ /* 0x000fe20000000000 */
[----:B------:R-:W-:Y:S01]  /*10080*/  @P1 FADD.FTZ R51, R35, R51 ;  /* 0x0000003323331221 */ /* 0x000fe20000010000 */
[----:B------:R-:W-:Y:S01]  /*10090*/  ISETP.NE.AND P0, PT, R52, RZ, PT ;  /* 0x000000ff3400720c */ /* 0x000fe20003f05270 */
[----:B------:R-:W-:Y:S01]  /*100a0*/  @P1 FADD.FTZ R53, R37, R53 ;  /* 0x0000003525351221 */ /* 0x000fe20000010000 */
[----:B------:R-:W-:Y:S01]  /*100b0*/  FSEL R52, R78, RZ, P2 ;  /* 0x000000ff4e347208 */ /* 0x000fe20001000000 */
[----:B------:R-:W-:Y:S01]  /*100c0*/  @P1 FADD.FTZ R49, R33, R49 ;  /* 0x0000003121311221 */ /* 0x000fe20000010000 */
[----:B------:R-:W-:Y:S01]  /*100d0*/  FSEL R55, R71, RZ, !P5 ;  /* 0x000000ff47377208 */ /* 0x000fe20006800000 */
[----:B------:R-:W-:Y:S01]  /*100e0*/  @P1 FADD.FTZ R54, R38, R54 ;  /* 0x0000003626361221 */ /* 0x000fe20000010000 */
[----:B------:R-:W-:Y:S01]  /*100f0*/  PLOP3.LUT P5, PT, P5, PT, PT, 0x8, 0x80 ;  /* 0x000000000080781c */ /* 0x000fe20002fae170 */
[----:B------:R-:W-:-:S02]  /*10100*/  @P1 FADD.FTZ R52, R36, R52 ;  /* 0x0000003424341221 */ /* 0x000fc40000010000 */
[----:B------:R-:W-:-:S10]  /*10110*/  @P1 FADD.FTZ R55, R39, R55 ;  /* 0x0000003727371221 */ /* 0x000fd40000010000 */
.L_x_4472:
[----:B------:R-:W-:Y:S02]  /*10120*/  ISETP.NE.AND P6, PT, R59, RZ, PT ;  /* 0x000000ff3b00720c */ /* 0x000fe40003fc5270 */
[----:B------:R-:W-:Y:S02]  /*10130*/  ISETP.NE.AND P1, PT, R58, RZ, PT ;  /* 0x000000ff3a00720c */ /* 0x000fe40003f25270 */
[----:B------:R-:W0:Y:S01]  /*10140*/  LDC.64 R58, c[0x0][0x3a8] ;  /* 0x0000ea00ff3a7b82 */ /* 0x000e220000000a00 */
[----:B------:R-:W-:Y:S02]  /*10150*/  SEL R68, RZ, 0x1000000, !P5 ;  /* 0x01000000ff447807 */ /* 0x000fe40006800000 */
[----:B------:R-:W-:Y:S02]  /*10160*/  ISETP.NE.AND P5, PT, R67, RZ, PT ;  /* 0x000000ff4300720c */ /* 0x000fe40003fa5270 */
[----:B------:R-:W-:Y:S02]  /*10170*/  SEL R67, RZ, 0x10000, !P4 ;  /* 0x00010000ff437807 */ /* 0x000fe40006000000 */
[----:B------:R-:W-:-:S02]  /*10180*/  SEL R74, RZ, 0x100, !P3 ;  /* 0x00000100ff4a7807 */ /* 0x000fc40005800000 */
[----:B------:R-:W-:Y:S02]  /*10190*/  ISETP.NE.AND P4, PT, R66, RZ, PT ;  /* 0x000000ff4200720c */ /* 0x000fe40003f85270 */
[----:B------:R-:W-:Y:S02]  /*101a0*/  LOP3.LUT R74, R74, R68, R67, 0xfe, !PT ;  /* 0x000000444a4a7212 */ /* 0x000fe400078efe43 */
[----:B------:R-:W1:Y:S01]  /*101b0*/  LDC.64 R66, c[0x0][0x3b0] ;  /* 0x0000ec00ff427b82 */ /* 0x000e620000000a00 */
[----:B------:R-:W-:Y:S02]  /*101c0*/  SEL R72, RZ, 0x1000000, !P4 ;  /* 0x01000000ff487807 */ /* 0x000fe40006000000 */
[----:B------:R-:W-:Y:S02]  /*101d0*/  SEL R71, RZ, 0x10000, !P5 ;  /* 0x00010000ff477807 */ /* 0x000fe40006800000 */
[----:B------:R-:W-:-:S04]  /*101e0*/  SEL R68, RZ, 0x100, !P6 ;  /* 0x00000100ff447807 */ /* 0x000fc80007000000 */
[----:B------:R-:W-:Y:S01]  /*101f0*/  LOP3.LUT R68, R68, R72, R71, 0xfe, !PT ;  /* 0x0000004844447212 */ /* 0x000fe200078efe47 */
[----:B0-----:R-:W-:Y:S01]  /*10200*/  IMAD.WIDE.U32 R58, R57, 0x20, R58 ;  /* 0x00000020393a7825 */ /* 0x001fe200078e003a */
[----:B------:R-:W-:-:S04]  /*10210*/  SEL R71, RZ, 0x1, !P2 ;  /* 0x00000001ff477807 */ /* 0x000fc80005000000 */
[----:B------:R-:W-:Y:S04]  /*10220*/  STG.E.128 desc[UR8][R58.64], R48 ;  /* 0x000000303a007986 */ /* 0x000fe8000c101d08 */
[----:B------:R0:W-:Y:S01]  /*10230*/  STG.E.128 desc[UR8][R58.64+0x10], R52 ;  /* 0x000010343a007986 */ /* 0x0001e2000c101d08 */
[----:B-1----:R-:W-:Y:S01]  /*10240*/  IMAD.WIDE.U32 R66, R57, 0x8, R66 ;  /* 0x0000000839427825 */ /* 0x002fe200078e0042 */
[----:B0-----:R-:W-:Y:S02]  /*10250*/  LOP3.LUT R59, R74, R71, RZ, 0xfc, !PT ;  /* 0x000000474a3b7212 */ /* 0x001fe400078efcff */
[----:B------:R-:W-:-:S04]  /*10260*/  SEL R71, RZ, 0x1, !P1 ;  /* 0x00000001ff477807 */ /* 0x000fc80004800000 */
[----:B------:R-:W-:Y:S01]  /*10270*/  LOP3.LUT R58, R68, R71, RZ, 0xfc, !PT ;  /* 0x00000047443a7212 */ /* 0x000fe200078efcff */
[----:B------:R-:W-:-:S04]  /*10280*/  IMAD.MOV.U32 R68, RZ, RZ, R56 ;  /* 0x000000ffff447224 */ /* 0x000fc800078e0038 */
[----:B------:R2:W-:Y:S01]  /*10290*/  STG.E.64 desc[UR8][R66.64], R58 ;  /* 0x0000003a42007986 */ /* 0x0005e2000c101b08 */
[----:B------:R-:W-:Y:S05]  /*102a0*/  @!P0 BRA `(.L_x_4390) ;  /* 0x0000000000508947 */ /* 0x000fea0003800000 */
[----:B------:R-:W-:Y:S02]  /*102b0*/  SHF.L.U32 R56, R62, 0x10, RZ ;  /* 0x000000103e387819 */ /* 0x000fe400000006ff */
[----:B--2---:R-:W-:Y:S02]  /*102c0*/  LOP3.LUT R58, R11, 0xff, RZ, 0xc0, !PT ;  /* 0x000000ff0b3a7812 */ /* 0x004fe400078ec0ff */
        /* <DEDUP_REMOVED lines=18> */
.L_x_4390:
[----:B------:R-:W-:Y:S05]  /*103f0*/  BSYNC.RECONVERGENT B1 ;  /* 0x0000000000017941 */ /* 0x000fea0003800200 */
.L_x_4389:
[----:B---3--:R-:W-:Y:S01]  /*10400*/  FADD.FTZ R56, RZ, R40 ;  /* 0x00000028ff387221 */ /* 0x008fe20000010000 */
        /* <DEDUP_REMOVED lines=13> */
[----:B012---:R-:W-:-:S04]  /*104e0*/  FADD.FTZ R59, R49, R56 ;  /* 0x00000038313b7221 */ /* 0x007fc80000010000 */
        /* <DEDUP_REMOVED lines=61> */
.L_x_4530:
[----:B01----:R-:W-:Y:S01]  /*108c0*/  FADD.FTZ R75, R75, R72 ;  /* 0x000000484b4b7221 */ /* 0x003fe20000010000 */
[----:B------:R-:W-:Y:S01]  /*108d0*/  FMUL.FTZ R56, R67, R67 ;  /* 0x0000004343387220 */ /* 0x000fe20000410000 */
[----:B------:R-:W-:Y:S01]  /*108e0*/  ISETP.NE.AND P1, PT, RZ, UR13, PT ;  /* 0x0000000dff007c0c */ /* 0x000fe2000bf25270 */
[----:B------:R-:W-:Y:S01]  /*108f0*/  BSSY.RECONVERGENT B1, `(.L_x_4514) ;  /* 0x000003d000017945 */ /* 0x000fe20003800200 */
[----:B------:R-:W-:Y:S02]  /*10900*/  FFMA.FTZ R66, R75, R58, UR14 ;  /* 0x0000000e4b427e23 */ /* 0x000fe4000801003a */
[----:B------:R-:W0:Y:S01]  /*10910*/  @!P2 LDC.64 R58, c[0x0][0x3c0] ;  /* 0x0000f000ff3aab82 */ /* 0x000e220000000a00 */
[----:B------:R-:W-:Y:S02]  /*10920*/  FSEL R71, R56, RZ, P1 ;  /* 0x000000ff38477208 */ /* 0x000fe40000800000 */
[----:B------:R-:W-:-:S03]  /*10930*/  FSEL R72, R67, RZ, !P1 ;  /* 0x000000ff43487208 */ /* 0x000fc60004800000 */
[----:B------:R-:W-:Y:S02]  /*10940*/  FADD.FTZ R71, R66, R71 ;  /* 0x0000004742477221 */ /* 0x000fe40000010000 */
[----:B------:R-:W1:Y:S04]  /*10950*/  @!P2 LDC.64 R56, c[0x0][0x3c8] ;  /* 0x0000f200ff38ab82 */ /* 0x000e680000000a00 */
        /* <DEDUP_REMOVED lines=9> */
[--C-:B------:R-:W-:Y:S01]  /*109f0*/  FADD.FTZ R58, R41, -R72.reuse ;  /* 0x80000048293a7221 */ /* 0x100fe20000010000 */
[----:B------:R-:W-:Y:S01]  /*10a00*/  FMUL.FTZ R56, R71, R56 ;  /* 0x0000003847387220 */ /* 0x000fe20000410000 */
[----:B------:R-:W-:Y:S01]  /*10a10*/  IMAD.U32 R67, R76, 0x10000, RZ ;  /* 0x000100004c437824 */ /* 0x000fe200078e00ff */
[----:B------:R-:W-:Y:S01]  /*10a20*/  SHF.L.U32 R66, R17, 0x10, RZ ;  /* 0x0000001011427819 */ /* 0x000fe200000006ff */
[----:B------:R-:W-:Y:S01]  /*10a30*/  FMUL.FTZ R58, R71, R58 ;  /* 0x0000003a473a7220 */ /* 0x000fe20000410000 */
[----:B------:R-:W-:Y:S01]  /*10a40*/  FFMA.FTZ R56, R56, R57, R59 ;  /* 0x0000003938387223 */ /* 0x000fe2000001003b */
[----:B------:R-:W-:Y:S01]  /*10a50*/  SHF.L.U32 R57, R77, 0x10, RZ ;  /* 0x000000104d397819 */ /* 0x000fe200000006ff */
[----:B------:R-:W-:Y:S01]  /*10a60*/  IMAD.U32 R59, R79, 0x10000, RZ ;  /* 0x000100004f3b7824 */ /* 0x000fe200078e00ff */
[----:B------:R-:W-:Y:S01]  /*10a70*/  SHF.L.U32 R73, R80, 0x10, RZ ;  /* 0x0000001050497819 */ /* 0x000fe200000006ff */
[--C-:B------:R-:W-:Y:S01]  /*10a80*/  FADD.FTZ R74, R45, -R72.reuse ;  /* 0x800000482d4a7221 */ /* 0x100fe20000010000 */
[----:B------:R-:W-:Y:S01]  /*10a90*/  SHF.L.U32 R78, R82, 0x10, RZ ;  /* 0x00000010524e7819 */ /* 0x000fe200000006ff */
[----:B------:R-:W-:Y:S01]  /*10aa0*/  FFMA.FTZ R67, R58, R67, R57 ;  /* 0x000000433a437223 */ /* 0x000fe20000010039 */
[----:B------:R-:W-:Y:S01]  /*10ab0*/  FADD.FTZ R58, R42, -R72 ;  /* 0x800000482a3a7221 */ /* 0x000fe20000010000 */
[----:B------:R-:W-:-:S03]  /*10ac0*/  IMAD.U32 R75, R83, 0x10000, RZ ;  /* 0x00010000534b7824 */ /* 0x000fc600078e00ff */
[----:B------:R-:W-:Y:S01]  /*10ad0*/  FMUL.FTZ R57, R71, R58 ;  /* 0x0000003a47397220 */ /* 0x000fe20000410000 */
[----:B------:R-:W-:Y:S01]  /*10ae0*/  IMAD.U32 R58, R13, 0x10000, RZ ;  /* 0x000100000d3a7824 */ /* 0x000fe200078e00ff */
[----:B------:R-:W-:-:S03]  /*10af0*/  F2FP.BF16.F32.PACK_AB R56, R67, R56 ;  /* 0x000000384338723e */ /* 0x000fc600000010ff */
[----:B------:R-:W-:Y:S01]  /*10b00*/  FFMA.FTZ R57, R57, R58, R66 ;  /* 0x0000003a39397223 */ /* 0x000fe20000010042 */
[----:B------:R-:W-:-:S04]  /*10b10*/  FADD.FTZ R58, R43, -R72 ;  /* 0x800000482b3a7221 */ /* 0x000fc80000010000 */
[----:B------:R-:W-:-:S04]  /*10b20*/  FMUL.FTZ R58, R71, R58 ;  /* 0x0000003a473a7220 */ /* 0x000fc80000410000 */
[----:B------:R-:W-:Y:S01]  /*10b30*/  FFMA.FTZ R66, R58, R59, R73 ;  /* 0x0000003b3a427223 */ /* 0x000fe20000010049 */
[----:B------:R-:W-:Y:S01]  /*10b40*/  FADD.FTZ R58, R44, -R72 ;  /* 0x800000482c3a7221 */ /* 0x000fe20000010000 */
[----:B------:R-:W-:Y:S01]  /*10b50*/  SHF.L.U32 R73, R18, 0x10, RZ ;  /* 0x0000001012497819 */ /* 0x000fe200000006ff */
[----:B------:R-:W-:Y:S02]  /*10b60*/  IMAD.U32 R59, R14, 0x10000, RZ ;  /* 0x000100000e3b7824 */ /* 0x000fe400078e00ff */
[C---:B------:R-:W-:Y:S01]  /*10b70*/  FMUL.FTZ R58, R71.reuse, R58 ;  /* 0x0000003a473a7220 */ /* 0x040fe20000410000 */
[----:B------:R-:W-:Y:S02]  /*10b80*/  F2FP.BF16.F32.PACK_AB R57, R66, R57 ;  /* 0x000000394239723e */ /* 0x000fe400000010ff */
[----:B------:R-:W0:Y:S01]  /*10b90*/  LDC.64 R66, c[0x0][0x428] ;  /* 0x00010a00ff427b82 */ /* 0x000e220000000a00 */
[----:B------:R-:W-:Y:S01]  /*10ba0*/  FFMA.FTZ R58, R58, R59, R73 ;  /* 0x0000003b3a3a7223 */ /* 0x000fe20000010049 */
[----:B------:R-:W-:Y:S01]  /*10bb0*/  FMUL.FTZ R73, R71, R74 ;  /* 0x0000004a47497220 */ /* 0x000fe20000410000 */
[----:B------:R-:W-:-:S04]  /*10bc0*/  IMAD.U32 R74, R81, 0x10000, RZ ;  /* 0x00010000514a7824 */ /* 0x000fc800078e00ff */
[----:B------:R-:W-:Y:S01]  /*10bd0*/  FFMA.FTZ R73, R73, R74, R78 ;  /* 0x0000004a49497223 */ /* 0x000fe2000001004e */
[----:B------:R-:W-:Y:S01]  /*10be0*/  FADD.FTZ R74, R46, -R72 ;  /* 0x800000482e4a7221 */ /* 0x000fe20000010000 */
[----:B------:R-:W-:-:S03]  /*10bf0*/  SHF.L.U32 R78, R19, 0x10, RZ ;  /* 0x00000010134e7819 */ /* 0x000fc600000006ff */
[----:B------:R-:W-:Y:S01]  /*10c00*/  FMUL.FTZ R59, R71, R74 ;  /* 0x0000004a473b7220 */ /* 0x000fe20000410000 */
[----:B------:R-:W-:Y:S01]  /*10c10*/  IMAD.U32 R74, R15, 0x10000, RZ ;  /* 0x000100000f4a7824 */ /* 0x000fe200078e00ff */
[----:B------:R-:W-:-:S03]  /*10c20*/  F2FP.BF16.F32.PACK_AB R58, R73, R58 ;  /* 0x0000003a493a723e */ /* 0x000fc600000010ff */
[----:B------:R-:W-:Y:S01]  /*10c30*/  FFMA.FTZ R59, R59, R74, R78 ;  /* 0x0000004a3b3b7223 */ /* 0x000fe2000001004e */
[----:B------:R-:W-:Y:S01]  /*10c40*/  FADD.FTZ R74, R47, -R72 ;  /* 0x800000482f4a7221 */ /* 0x000fe20000010000 */
[----:B------:R-:W-:-:S03]  /*10c50*/  SHF.L.U32 R78, R84, 0x10, RZ ;  /* 0x00000010544e7819 */ /* 0x000fc600000006ff */
[----:B------:R-:W-:Y:S01]  /*10c60*/  FMUL.FTZ R74, R71, R74 ;  /* 0x0000004a474a7220 */ /* 0x000fe20000410000 */
[----:B0-----:R-:W-:-:S04]  /*10c70*/  IMAD.WIDE.U32 R66, R7, 0x10, R66 ;  /* 0x0000001007427825 */ /* 0x001fc800078e0042 */
[----:B------:R-:W-:Y:S01]  /*10c80*/  FFMA.FTZ R74, R74, R75, R78 ;  /* 0x0000004b4a4a7223 */ /* 0x000fe2000001004e */
[----:B------:R-:W-:-:S04]  /*10c90*/  VIADD R7, R7, 0x20 ;  /* 0x0000002007077836 */ /* 0x000fc80000000000 */
[----:B------:R-:W-:-:S05]  /*10ca0*/  F2FP.BF16.F32.PACK_AB R59, R74, R59 ;  /* 0x0000003b4a3b723e */ /* 0x000fca00000010ff */
[----:B------:R1:W-:Y:S02]  /*10cb0*/  STG.E.128 desc[UR8][R66.64], R56 ;  /* 0x0000003842007986 */ /* 0x0003e4000c101d08 */
.L_x_4515:
[----:B------:R-:W-:Y:S05]  /*10cc0*/  BSYNC.RECONVERGENT B1 ;  /* 0x0000000000017941 */ /* 0x000fea0003800200 */
.L_x_4514:
[----:B------:R-:W-:Y:S01]  /*10cd0*/  ISETP.GE.U32.AND P1, PT, R0, 0x40, PT ;  /* 0x000000400000780c */ /* 0x000fe20003f26070 */
[----:B------:R-:W-:-:S12]  /*10ce0*/  BSSY.RECONVERGENT B1, `(.L_x_4516) ;  /* 0x0000031000017945 */ /* 0x000fd80003800200 */
[----:B------:R-:W-:Y:S05]  /*10cf0*/  @!P1 BRA `(.L_x_4517) ;  /* 0x0000000000bc9947 */ /* 0x000fea0003800000 */
[--C-:B01----:R-:W-:Y:S01]  /*10d00*/  FADD.FTZ R56, R48, -R72.reuse ;  /* 0x8000004830387221 */ /* 0x103fe20000010000 */
[----:B------:R-:W-:Y:S01]  /*10d10*/  SHF.L.U32 R73, R20, 0x10, RZ ;  /* 0x0000001014497819 */ /* 0x000fe200000006ff */
[----:B------:R-:W-:Y:S02]  /*10d20*/  IMAD.U32 R57, R24, 0x10000, RZ ;  /* 0x0001000018397824 */ /* 0x000fe400078e00ff */
[--C-:B------:R-:W-:Y:S01]  /*10d30*/  FADD.FTZ R58, R50, -R72.reuse ;  /* 0x80000048323a7221 */ /* 0x100fe20000010000 */
[C---:B------:R-:W-:Y:S01]  /*10d40*/  FMUL.FTZ R56, R71.reuse, R56 ;  /* 0x0000003847387220 */ /* 0x040fe20000410000 */
[----:B------:R-:W-:Y:S02]  /*10d50*/  IMAD.U32 R59, R86, 0x10000, RZ ;  /* 0x00010000563b7824 */ /* 0x000fe400078e00ff */
[----:B------:R-:W-:Y:S01]  /*10d60*/  FMUL.FTZ R58, R71, R58 ;  /* 0x0000003a473a7220 */ /* 0x000fe20000410000 */
[----:B------:R-:W-:Y:S01]  /*10d70*/  FFMA.FTZ R73, R56, R73, R57 ;  /* 0x0000004938497223 */ /* 0x000fe20000010039 */
[----:B------:R-:W-:Y:S01]  /*10d80*/  FADD.FTZ R56, R49, -R72 ;  /* 0x8000004831387221 */ /* 0x000fe20000010000 */
[----:B------:R-:W-:Y:S01]  /*10d90*/  SHF.L.U32 R57, R85, 0x10, RZ ;  /* 0x0000001055397819 */ /* 0x000fe200000006ff */
[----:B------:R-:W-:-:S02]  /*10da0*/  IMAD.U32 R66, R88, 0x10000, RZ ;  /* 0x0001000058427824 */ /* 0x000fc400078e00ff */
[----:B------:R-:W-:Y:S01]  /*10db0*/  FMUL.FTZ R56, R71, R56 ;  /* 0x0000003847387220 */ /* 0x000fe20000410000 */
[----:B------:R-:W-:Y:S02]  /*10dc0*/  IMAD.U32 R67, R26, 0x10000, RZ ;  /* 0x000100001a437824 */ /* 0x000fe400078e00ff */
[----:B------:R-:W-:Y:S02]  /*10dd0*/  IMAD.U32 R78, R27, 0x10000, RZ ;  /* 0x000100001b4e7824 */ /* 0x000fe400078e00ff */
[----:B------:R-:W-:Y:S01]  /*10de0*/  FFMA.FTZ R56, R56, R57, R59 ;  /* 0x0000003938387223 */ /* 0x000fe2000001003b */
[----:B------:R-:W-:Y:S01]  /*10df0*/  SHF.L.U32 R57, R21, 0x10, RZ ;  /* 0x0000001015397819 */ /* 0x000fe200000006ff */
[----:B------:R-:W-:Y:S02]  /*10e00*/  IMAD.U32 R59, R25, 0x10000, RZ ;  /* 0x00010000193b7824 */ /* 0x000fe400078e00ff */
[----:B------:R-:W-:Y:S01]  /*10e10*/  IMAD.U32 R75, R92, 0x10000, RZ ;  /* 0x000100005c4b7824 */ /* 0x000fe200078e00ff */
[----:B------:R-:W-:Y:S01]  /*10e20*/  F2FP.BF16.F32.PACK_AB R56, R56, R73 ;  /* 0x000000493838723e */ /* 0x000fe200000010ff */
[----:B------:R-:W-:Y:S01]  /*10e30*/  FFMA.FTZ R74, R58, R57, R59 ;  /* 0x000000393a4a7223 */ /* 0x000fe2000001003b */
[----:B------:R-:W-:Y:S01]  /*10e40*/  FADD.FTZ R58, R51, -R72 ;  /* 0x80000048333a7221 */ /* 0x000fe20000010000 */
[----:B------:R-:W-:-:S03]  /*10e50*/  SHF.L.U32 R59, R22, 0x10, RZ ;  /* 0x00000010163b7819 */ /* 0x000fc600000006ff */
[----:B------:R-:W-:Y:S01]  /*10e60*/  FMUL.FTZ R57, R71, R58 ;  /* 0x0000003a47397220 */ /* 0x000fe20000410000 */
[----:B------:R-:W-:-:S05]  /*10e70*/  SHF.L.U32 R58, R87, 0x10, RZ ;  /* 0x00000010573a7819 */ /* 0x000fca00000006ff */
[----:B------:R-:W-:Y:S01]  /*10e80*/  FFMA.FTZ R57, R57, R58, R66 ;  /* 0x0000003a39397223 */ /* 0x000fe20000010042 */
[--C-:B------:R-:W-:Y:S01]  /*10e90*/  FADD.FTZ R58, R52, -R72.reuse ;  /* 0x80000048343a7221 */ /* 0x100fe20000010000 */
[----:B------:R-:W-:-:S03]  /*10ea0*/  FADD.FTZ R66, R53, -R72 ;  /* 0x8000004835427221 */ /* 0x000fc60000010000 */
[C---:B------:R-:W-:Y:S01]  /*10eb0*/  FMUL.FTZ R58, R71.reuse, R58 ;  /* 0x0000003a473a7220 */ /* 0x040fe20000410000 */
[----:B------:R-:W-:Y:S01]  /*10ec0*/  FMUL.FTZ R66, R71, R66 ;  /* 0x0000004247427220 */ /* 0x000fe20000410000 */
[----:B------:R-:W-:Y:S02]  /*10ed0*/  F2FP.BF16.F32.PACK_AB R57, R57, R74 ;  /* 0x0000004a3939723e */ /* 0x000fe400000010ff */
[----:B------:R-:W-:Y:S01]  /*10ee0*/  FFMA.FTZ R58, R58, R59, R67 ;  /* 0x0000003b3a3a7223 */ /* 0x000fe20000010043 */
[----:B------:R-:W-:Y:S01]  /*10ef0*/  SHF.L.U32 R67, R89, 0x10, RZ ;  /* 0x0000001059437819 */ /* 0x000fe200000006ff */
[----:B------:R-:W-:-:S04]  /*10f00*/  IMAD.U32 R59, R90, 0x10000, RZ ;  /* 0x000100005a3b7824 */ /* 0x000fc800078e00ff */
[----:B------:R-:W-:Y:S01]  /*10f10*/  FFMA.FTZ R67, R66, R67, R59 ;  /* 0x0000004342437223 */ /* 0x000fe2000001003b */
[--C-:B------:R-:W-:Y:S01]  /*10f20*/  FADD.FTZ R66, R54, -R72.reuse ;  /* 0x8000004836427221 */ /* 0x100fe20000010000 */
[----:B------:R-:W-:-:S03]  /*10f30*/  FADD.FTZ R72, R55, -R72 ;  /* 0x8000004837487221 */ /* 0x000fc60000010000 */
[----:B------:R-:W-:Y:S01]  /*10f40*/  FMUL.FTZ R59, R71, R66 ;  /* 0x00000042473b7220 */ /* 0x000fe20000410000 */
[----:B------:R-:W-:Y:S01]  /*10f50*/  SHF.L.U32 R66, R23, 0x10, RZ ;  /* 0x0000001017427819 */ /* 0x000fe200000006ff */
[----:B------:R-:W-:Y:S01]  /*10f60*/  FMUL.FTZ R72, R71, R72 ;  /* 0x0000004847487220 */ /* 0x000fe20000410000 */
[----:B------:R-:W-:Y:S02]  /*10f70*/  F2FP.BF16.F32.PACK_AB R58, R67, R58 ;  /* 0x0000003a433a723e */ /* 0x000fe400000010ff */
[----:B------:R-:W-:Y:S01]  /*10f80*/  SHF.L.U32 R71, R91, 0x10, RZ ;  /* 0x000000105b477819 */ /* 0x000fe200000006ff */
[----:B------:R-:W-:Y:S02]  /*10f90*/  FFMA.FTZ R59, R59, R66, R78 ;  /* 0x000000423b3b7223 */ /* 0x000fe4000001004e */
[----:B------:R-:W0:Y:S02]  /*10fa0*/  LDC.64 R66, c[0x0][0x428] ;  /* 0x00010a00ff427b82 */ /* 0x000e240000000a00 */
[----:B------:R-:W-:-:S05]  /*10fb0*/  FFMA.FTZ R72, R72, R71, R75 ;  /* 0x0000004748487223 */ /* 0x000fca000001004b */
[----:B------:R-:W-:Y:S01]  /*10fc0*/  F2FP.BF16.F32.PACK_AB R59, R72, R59 ;  /* 0x0000003b483b723e */ /* 0x000fe200000010ff */
[----:B0-----:R-:W-:-:S05]  /*10fd0*/  IMAD.WIDE.U32 R66, R7, 0x10, R66 ;  /* 0x0000001007427825 */ /* 0x001fca00078e0042 */
[----:B------:R2:W-:Y:S02]  /*10fe0*/  STG.E.128 desc[UR8][R66.64], R56 ;  /* 0x0000003842007986 */ /* 0x0005e4000c101d08 */
.L_x_4517:
[----:B------:R-:W-:Y:S05]  /*10ff0*/  BSYNC.RECONVERGENT B1 ;  /* 0x0000000000017941 */ /* 0x000fea0003800200 */
.L_x_4516:
[----:B012---:R-:W0:Y:S02]  /*11000*/  LDC.64 R56, c[0x0][0x380] ;  /* 0x0000e000ff387b82 */ /* 0x007e240000000a00 */
[----:B0-----:R-:W-:-:S04]  /*11010*/  LEA R3, R56, R3, 0x2 ;  /* 0x0000000338037211 */ /* 0x001fc800078e10ff */
[----:B------:R-:W-:-:S13]  /*11020*/  ISETP.GE.AND P1, PT, R3, R57, PT ;  /* 0x000000390300720c */ /* 0x000fda0003f26270 */
[----:B------:R-:W-:Y:S05]  /*11030*/  @!P1 BRA `(.L_x_4518) ;  /* 0xfffffef800bc9947 */ /* 0x000fea000383ffff */
[----:B------:R-:W-:Y:S05]  /*11040*/  BSYNC B0 ;  /* 0x0000000000007941 */ /* 0x000fea0003800000 */
.L_x_4263:
[----:B------:R-:W-:Y:S05]  /*11050*/  EXIT ;  /* 0x000000000000794d */ /* 0x000fea0003800000 */
.L_x_4513:
        /* <DEDUP_REMOVED lines=8> */
.L_x_4520:
[----:B------:R-:W-:Y:S05]  /*110e0*/  BSYNC B1 ;  /* 0x0000000000017941 */ /* 0x000fea0003800000 */
.L_x_4519:
[----:B------:R-:W-:Y:S01]  /*110f0*/  FADD.FTZ R73, R57, R72 ;  /* 0x0000004839497221 */ /* 0x000fe20000010000 */
[----:B------:R-:W-:Y:S02]  /*11100*/  HFMA2 R71, -RZ, RZ, 0, 1.1920928955078125e-07 ;  /* 0x00000002ff477431 */ /* 0x000fe400000001ff */
[----:B------:R-:W-:Y:S01]  /*11110*/  IMAD.MOV.U32 R66, RZ, RZ, 0x1f ;  /* 0x0000001fff427424 */ /* 0x000fe200078e00ff */
[----:B------:R-:W-:Y:S01]  /*11120*/  MOV R59, 0xffffffff ;  /* 0xffffffff003b7802 */ /* 0x000fe20000000f00 */
[----:B------:R-:W-:Y:S01]  /*11130*/  IMAD.MOV.U32 R78, RZ, RZ, R73 ;  /* 0x000000ffff4e7224 */ /* 0x000fe200078e0049 */
[----:B------:R-:W0:Y:S06]  /*11140*/  LDC R58, c[0x0][0x400] ;  /* 0x00010000ff3a7b82 */ /* 0x000e2c0000000800 */
[----:B0-----:R-:W-:Y:S05]  /*11150*/  WARPSYNC.COLLECTIVE R59, `(.L_x_4521) ;  /* 0x000000003b087348 */ /* 0x001fea0003c00000 */
[----:B------:R1:W2:Y:S02]  /*11160*/  SHFL.BFLY P3, R72, R78, R71, R66 ;  /* 0x0c0000474e487389 */ /* 0x0002a40000060042 */
[----:B012---:R-:W-:Y:S05]  /*11170*/  ENDCOLLECTIVE ;  /* 0x000000000000791b */ /* 0x007fea0003800000 */
.L_x_4521:
[----:B------:R-:W-:Y:S02]  /*11180*/  HFMA2 R71, -RZ, RZ, 0, 2.384185791015625e-07 ;  /* 0x00000004ff477431 */ /* 0x000fe400000001ff */
[----:B------:R-:W-:-:S04]  /*11190*/  FADD.FTZ R74, R73, R72 ;  /* 0x00000048494a7221 */ /* 0x000fc80000010000 */
[----:B------:R-:W-:-:S07]  /*111a0*/  IMAD.MOV.U32 R78, RZ, RZ, R74 ;  /* 0x000000ffff4e7224 */ /* 0x000fce00078e004a */
[----:B------:R-:W-:Y:S05]  /*111b0*/  WARPSYNC.COLLECTIVE R59, `(.L_x_4522) ;  /* 0x000000003b087348 */ /* 0x000fea0003c00000 */
[----:B------:R0:W1:Y:S02]  /*111c0*/  SHFL.BFLY P3, R72, R78, R71, R66 ;  /* 0x0c0000474e487389 */ /* 0x0000640000060042 */
[----:B01----:R-:W-:Y:S05]  /*111d0*/  ENDCOLLECTIVE ;  /* 0x000000000000791b */ /* 0x003fea0003800000 */
.L_x_4522:
[----:B------:R-:W-:Y:S01]  /*111e0*/  MOV R71, 0x8 ;  /* 0x0000000800477802 */ /* 0x000fe20000000f00 */
[----:B------:R-:W-:-:S04]  /*111f0*/  FADD.FTZ R75, R74, R72 ;  /* 0x000000484a4b7221 */ /* 0x000fc80000010000 */
[----:B------:R-:W-:-:S07]  /*11200*/  IMAD.MOV.U32 R78, RZ, RZ, R75 ;  /* 0x000000ffff4e7224 */ /* 0x000fce00078e004b */
[----:B------:R-:W-:Y:S05]  /*11210*/  WARPSYNC.COLLECTIVE R59, `(.L_x_4523) ;  /* 0x000000003b087348 */ /* 0x000fea0003c00000 */
[----:B------:R0:W1:Y:S02]  /*11220*/  SHFL.BFLY P3, R72, R78, R71, R66 ;  /* 0x0c0000474e487389 */ /* 0x0000640000060042 */
[----:B01----:R-:W-:Y:S05]  /*11230*/  ENDCOLLECTIVE ;  /* 0x000000000000791b */ /* 0x003fea0003800000 */
.L_x_4523:
[----:B------:R-:W-:Y:S02]  /*11240*/  IMAD.MOV.U32 R71, RZ, RZ, 0x10 ;  /* 0x00000010ff477424 */ /* 0x000fe400078e00ff */
[----:B------:R-:W-:-:S07]  /*11250*/  FADD.FTZ R78, R75, R72 ;  /* 0x000000484b4e7221 */ /* 0x000fce0000010000 */
[----:B------:R-:W-:Y:S05]  /*11260*/  WARPSYNC.COLLECTIVE R59, `(.L_x_4524) ;  /* 0x000000003b087348 */ /* 0x000fea0003c00000 */
[----:B------:R0:W1:Y:S02]  /*11270*/  SHFL.BFLY P3, R72, R78, R71, R66 ;  /* 0x0c0000474e487389 */ /* 0x0000640000060042 */
[----:B01----:R-:W-:Y:S05]  /*11280*/  ENDCOLLECTIVE ;  /* 0x000000000000791b */ /* 0x003fea0003800000 */
.L_x_4524:
        /* <DEDUP_REMOVED lines=36> */
[----:B------:R-:W-:-:S04]  /*114d0*/  HFMA2 R66, -RZ, RZ, 0, 1.847743988037109375e-06 ;  /* 0x0000001fff427431 */ /* 0x000fc800000001ff */
[----:B------:R-:W-:-:S07]  /*114e0*/  MOV R78, R56 ;  /* 0x00000038004e7202 */ /* 0x000fce0000000f00 */
[----:B------:R-:W-:Y:S05]  /*114f0*/  WARPSYNC.COLLECTIVE R59, `(.L_x_4525) ;  /* 0x000000003b087348 */ /* 0x000fea0003c00000 */
[----:B------:R0:W1:Y:S02]  /*11500*/  SHFL.BFLY P3, R72, R78, R71, R66 ;  /* 0x0c0000474e487389 */ /* 0x0000640000060042 */
[----:B01----:R-:W-:Y:S05]  /*11510*/  ENDCOLLECTIVE ;  /* 0x000000000000791b */ /* 0x003fea0003800000 */
.L_x_4525:
[----:B------:R-:W-:Y:S01]  /*11520*/  MOV R71, 0x2 ;  /* 0x0000000200477802 */ /* 0x000fe20000000f00 */
[----:B------:R-:W-:-:S04]  /*11530*/  FADD.FTZ R57, R56, R72 ;  /* 0x0000004838397221 */ /* 0x000fc80000010000 */
[----:B------:R-:W-:-:S07]  /*11540*/  IMAD.MOV.U32 R78, RZ, RZ, R57 ;  /* 0x000000ffff4e7224 */ /* 0x000fce00078e0039 */
[----:B------:R-:W-:Y:S05]  /*11550*/  WARPSYNC.COLLECTIVE R59, `(.L_x_4526) ;  /* 0x000000003b087348 */ /* 0x000fea0003c00000 */
[----:B------:R0:W1:Y:S02]  /*11560*/  SHFL.BFLY P3, R72, R78, R71, R66 ;  /* 0x0c0000474e487389 */ /* 0x0000640000060042 */
[----:B01----:R-:W-:Y:S05]  /*11570*/  ENDCOLLECTIVE ;  /* 0x000000000000791b */ /* 0x003fea0003800000 */
.L_x_4526:
[----:B------:R-:W-:Y:S02]  /*11580*/  HFMA2 R71, -RZ, RZ, 0, 2.384185791015625e-07 ;  /* 0x00000004ff477431 */ /* 0x000fe400000001ff */
[----:B------:R-:W-:-:S04]  /*11590*/  FADD.FTZ R73, R57, R72 ;  /* 0x0000004839497221 */ /* 0x000fc80000010000 */
[----:B------:R-:W-:-:S07]  /*115a0*/  IMAD.MOV.U32 R78, RZ, RZ, R73 ;  /* 0x000000ffff4e7224 */ /* 0x000fce00078e0049 */
[----:B------:R-:W-:Y:S05]  /*115b0*/  WARPSYNC.COLLECTIVE R59, `(.L_x_4527) ;  /* 0x000000003b087348 */ /* 0x000fea0003c00000 */
[----:B------:R0:W1:Y:S02]  /*115c0*/  SHFL.BFLY P3, R72, R78, R71, R66 ;  /* 0x0c0000474e487389 */ /* 0x0000640000060042 */
[----:B01----:R-:W-:Y:S05]  /*115d0*/  ENDCOLLECTIVE ;  /* 0x000000000000791b */ /* 0x003fea0003800000 */
.L_x_4527:
[----:B------:R-:W-:Y:S01]  /*115e0*/  MOV R71, 0x8 ;  /* 0x0000000800477802 */ /* 0x000fe20000000f00 */
[----:B------:R-:W-:-:S04]  /*115f0*/  FADD.FTZ R74, R73, R72 ;  /* 0x00000048494a7221 */ /* 0x000fc80000010000 */
[----:B------:R-:W-:-:S07]  /*11600*/  IMAD.MOV.U32 R78, RZ, RZ, R74 ;  /* 0x000000ffff4e7224 */ /* 0x000fce00078e004a */
[----:B------:R-:W-:Y:S05]  /*11610*/  WARPSYNC.COLLECTIVE R59, `(.L_x_4528) ;  /* 0x000000003b087348 */ /* 0x000fea0003c00000 */
[----:B------:R0:W1:Y:S02]  /*11620*/  SHFL.BFLY P3, R72, R78, R71, R66 ;  /* 0x0c0000474e487389 */ /* 0x0000640000060042 */
[----:B01----:R-:W-:Y:S05]  /*11630*/  ENDCOLLECTIVE ;  /* 0x000000000000791b */ /* 0x003fea0003800000 */
.L_x_4528:
[----:B------:R-:W-:Y:S02]  /*11640*/  HFMA2 R71, -RZ, RZ, 0, 9.5367431640625e-07 ;  /* 0x00000010ff477431 */ /* 0x000fe400000001ff */
[----:B------:R-:W-:-:S04]  /*11650*/  FADD.FTZ R75, R74, R72 ;  /* 0x000000484a4b7221 */ /* 0x000fc80000010000 */
[----:B------:R-:W-:-:S07]  /*11660*/  IMAD.MOV.U32 R78, RZ, RZ, R75 ;  /* 0x000000ffff4e7224 */ /* 0x000fce00078e004b */
[----:B------:R-:W-:Y:S05]  /*11670*/  WARPSYNC.COLLECTIVE R59, `(.L_x_4529) ;  /* 0x000000003b087348 */ /* 0x000fea0003c00000 */
[----:B------:R0:W1:Y:S02]  /*11680*/  SHFL.BFLY P3, R72, R78, R71, R66 ;  /* 0x0c0000474e487389 */ /* 0x0000640000060042 */
[----:B01----:R-:W-:Y:S05]  /*11690*/  ENDCOLLECTIVE ;  /* 0x000000000000791b */ /* 0x003fea0003800000 */
.L_x_4529:
[----:B------:R-:W-:Y:S05]  /*116a0*/  BRA `(.L_x_4530) ;  /* 0xfffffff000847947 */ /* 0x000fea000383ffff */
.L_x_4531:
        /* <DEDUP_REMOVED lines=13> */
.L_x_12127:


//--------------------- .text._ZN10layer_norm31ln_parallel_residual_fwd_kernelINS_13Kernel_traitsI13__nv_bfloat16S2_fS2_fjLj512ELj1ELj4ELj1ELj16ENS_18Kernel_traits_baseILj512ES2_S2_fS2_fjLj128EEEEELb1ELb1ELb1EEEvNS_9FwdParamsE --------------------------
	.section	.text._ZN10layer_norm31ln_parallel_residual_fwd_kernelINS_13Kernel_traitsI13__nv_bfloat16S2_fS2_fjLj512ELj1ELj4ELj1ELj16ENS_18Kernel_traits_baseILj512ES2_S2_fS2_fjLj128EEEEELb1ELb1ELb1EEEvNS_9FwdParamsE,"ax",@progbits
	.align	128
        .global         _ZN10layer_norm31ln_parallel_residual_fwd_kernelINS_13Kernel_traitsI13__nv_bfloat16S2_fS2_fjLj512ELj1ELj4ELj1ELj16ENS_18Kernel_traits_baseILj512ES2_S2_fS2_fjLj128EEEEELb1ELb1ELb1EEEvNS_9FwdParamsE
        .type           _ZN10layer_norm31ln_parallel_residual_fwd_kernelINS_13Kernel_traitsI13__nv_bfloat16S2_fS2_fjLj512ELj1ELj4ELj1ELj16ENS_18Kernel_traits_baseILj512ES2_S2_fS2_fjLj128EEEEELb1ELb1ELb1EEEvNS_9FwdParamsE,@function
        .size           _ZN10layer_norm31ln_parallel_residual_fwd_kernelINS_13Kernel_traitsI13__nv_bfloat16S2_fS2_fjLj512ELj1ELj4ELj1ELj16ENS_18Kernel_traits_baseILj512ES2_S2_fS2_fjLj128EEEEELb1ELb1ELb1EEEvNS_9FwdParamsE,(.L_x_12128 - _ZN10layer_norm31ln_parallel_residual_fwd_kernelINS_13Kernel_traitsI13__nv_bfloat16S2_fS2_fjLj512ELj1ELj4ELj1ELj16ENS_18Kernel_traits_baseILj512ES2_S2_fS2_fjLj128EEEEELb1ELb1ELb1EEEvNS_9FwdParamsE)
        .other          _ZN10layer_norm31ln_parallel_residual_fwd_kernelINS_13Kernel_traitsI13__nv_bfloat16S2_fS2_fjLj512ELj1ELj4ELj1ELj16ENS_18Kernel_traits_baseILj512ES2_S2_fS2_fjLj128EEEEELb1ELb1ELb1EEEvNS_9FwdParamsE,@"STO_CUDA_ENTRY STV_DEFAULT"
_ZN10layer_norm31ln_parallel_residual_fwd_kernelINS_13Kernel_traitsI13__nv_bfloat16S2_fS2_fjLj512ELj1ELj4ELj1ELj16ENS_18Kernel_traits_baseILj512ES2_S2_fS2_fjLj128EEEEELb1ELb1ELb1EEEvNS_9FwdParamsE:
.text._ZN10layer_norm31ln_parallel_residual_fwd_kernelINS_13Kernel_traitsI13__nv_bfloat16S2_fS2_fjLj512ELj1ELj4ELj1ELj16ENS_18Kernel_traits_baseILj512ES2_S2_fS2_fjLj128EEEEELb1ELb1ELb1EEEvNS_9FwdParamsE:
        /* <DEDUP_REMOVED lines=22> */
[----:B------:R1:W5:Y:S01]  /*0160*/  LDG.E.128 R12, desc[UR8][R6.64+0x200] ;  /* 0x00020008060c7981 */ /* 0x000362000c1e1d00 */
[----:B0-----:R-:W-:-:S05]  /*0170*/  @P0 IMAD.WIDE.U32 R20, R0, 0x10, R20 ;  /* 0x0000001000140825 */ /* 0x001fca00078e0014 */
        /* <DEDUP_REMOVED lines=11> */
[----:B--2---:R-:W-:-:S03]  /*0230*/  IMAD R4, R23, UR5, R22 ;  /* 0x0000000517047c24 */ /* 0x004fc6000f8e0216 */
[----:B------:R-:W-:-:S03]  /*0240*/  @P1 IADD3.X R57, PT, PT, RZ, R5, RZ, P3, !PT ;  /* 0x00000005ff391210 */ /* 0x000fc60001ffe4ff */
[----:B-1----:R-:W-:Y:S06]  /*0250*/  @P2 EXIT ;  /* 0x000000000000294d */ /* 0x002fec0003800000 */
        /* <DEDUP_REMOVED lines=16> */
[----:B------:R-:W-:Y:S01]  /*0360*/  PRMT R68, R9, 0x7632, R68 ;  /* 0x0000763209447816 */ /* 0x000fe20000000044 */
[----:B------:R-:W-:Y:S01]  /*0370*/  UIADD3 UR16, UPT, UPT, UR6, -0x255992d5, URZ ;  /* 0xdaa66d2b06107890 */ /* 0x000fe2000fffe0ff */
[----:B------:R-:W-:Y:S01]  /*0380*/  IMAD R20, R2, -0x326172a9, RZ ;  /* 0xcd9e8d5702147824 */ /* 0x000fe200078e02ff */
[----:B------:R-:W-:Y:S01]  /*0390*/  LOP3.LUT R21, R22, UR13, R21, 0x96, !PT ;  /* 0x0000000d16157c12 */ /* 0x000fe2000f8e9615 */
[----:B------:R-:W-:Y:S01]  /*03a0*/  IMAD.HI.U32 R7, R6, -0x326172a9, RZ ;  /* 0xcd9e8d5706077827 */ /* 0x000fe200078e00ff */
[----:B------:R-:W-:Y:S01]  /*03b0*/  UIADD3 UR18, UPT, UPT, UR6, 0x78dde6e4, URZ ;  /* 0x78dde6e406127890 */ /* 0x000fe2000fffe0ff */
[----:B------:R-:W-:Y:S01]  /*03c0*/  PRMT R62, R10, 0x7632, R62 ;  /* 0x000076320a3e7816 */ /* 0x000fe2000000003e */
[----:B------:R-:W-:Y:S01]  /*03d0*/  UIADD3 UR19, UPT, UPT, UR7, -0x126145ec, URZ ;  /* 0xed9eba1407137890 */ /* 0x000fe2000fffe0ff */
[----:B------:R-:W-:Y:S01]  /*03e0*/  IMAD R23, R6, -0x326172a9, RZ ;  /* 0xcd9e8d5706177824 */ /* 0x000fe200078e02ff */
[----:B------:R-:W-:Y:S01]  /*03f0*/  LOP3.LUT R7, R20, UR12, R7, 0x96, !PT ;  /* 0x0000000c14077c12 */ /* 0x000fe2000f8e9607 */
[----:B------:R-:W-:Y:S01]  /*0400*/  IMAD.HI.U32 R6, R21, -0x326172a9, RZ ;  /* 0xcd9e8d5715067827 */ /* 0x000fe200078e00ff */
[----:B------:R-:W-:Y:S01]  /*0410*/  UIADD3 UR21, UPT, UPT, UR7, -0x56f99767, URZ ;  /* 0xa906689907157890 */ /* 0x000fe2000fffe0ff */
[----:B------:R-:W-:Y:S01]  /*0420*/  SHF.L.U32 R64, R10, 0x10, RZ ;  /* 0x000000100a407819 */ /* 0x000fe200000006ff */
        /* <DEDUP_REMOVED lines=9> */
[----:B------:R-:W-:Y:S01]  /*04c0*/  IMAD.HI.U32 R22, R6, -0x2daee0ad, RZ ;  /* 0xd2511f5306167827 */ /* 0x000fe200078e00ff */
[----:B------:R-:W-:Y:S01]  /*04d0*/  UIADD3 UR25, UPT, UPT, UR7, 0x1fd5c5a3, URZ ;  /* 0x1fd5c5a307197890 */ /* 0x000fe2000fffe0ff */
[----:B------:R-:W-:Y:S01]  /*04e0*/  @!P0 CS2R R80, SRZ ;  /* 0x0000000000508805 */ /* 0x000fe2000001ff00 */
[----:B------:R-:W-:Y:S01]  /*04f0*/  UIADD3 UR24, UPT, UPT, UR6, 0x5384540f, URZ ;  /* 0x5384540f06187890 */ /* 0x000fe2000fffe0ff */
[----:B------:R-:W-:Y:S01]  /*0500*/  IMAD R20, R21, -0x326172a9, RZ ;  /* 0xcd9e8d5715147824 */ /* 0x000fe200078e02ff */
[----:B------:R-:W-:Y:S01]  /*0510*/  LOP3.LUT R22, R23, UR17, R22, 0x96, !PT ;  /* 0x0000001117167c12 */ /* 0x000fe2000f8e9616 */
[C---:B------:R-:W-:Y:S01]  /*0520*/  IMAD.HI.U32 R7, R5.reuse, -0x326172a9, RZ ;  /* 0xcd9e8d5705077827 */ /* 0x040fe200078e00ff */
[----:B------:R-:W0:Y:S01]  /*0530*/  LDCU.64 UR4, c[0x0][0x398] ;  /* 0x00007300ff0477ac */ /* 0x000e220008000a00 */
[----:B------:R-:W-:Y:S01]  /*0540*/  PRMT R72, R8, 0x7632, R72 ;  /* 0x0000763208487816 */ /* 0x000fe20000000048 */
[----:B------:R-:W-:Y:S01]  /*0550*/  BSSY B0, `(.L_x_4532) ;  /* 0x0001043000007945 */ /* 0x000fe20003800000 */
[----:B------:R-:W-:Y:S01]  /*0560*/  IMAD R21, R6, -0x2daee0ad, RZ ;  /* 0xd2511f5306157824 */ /* 0x000fe200078e02ff */
[----:B------:R-:W-:Y:S01]  /*0570*/  LOP3.LUT R7, R20, UR16, R7, 0x96, !PT ;  /* 0x0000001014077c12 */ /* 0x000fe2000f8e9607 */
[----:B------:R-:W-:Y:S01]  /*0580*/  IMAD R20, R5, -0x326172a9, RZ ;  /* 0xcd9e8d5705147824 */ /* 0x000fe200078e02ff */
[----:B------:R-:W-:Y:S01]  /*0590*/  UIADD3 UR26, UPT, UPT, UR6, -0xe443238, URZ ;  /* 0xf1bbcdc8061a7890 */ /* 0x000fe2000fffe0ff */
[----:B------:R-:W-:Y:S01]  /*05a0*/  IMAD.HI.U32 R5, R22, -0x326172a9, RZ ;  /* 0xcd9e8d5716057827 */ /* 0x000fe200078e00ff */
[----:B------:R-:W-:Y:S01]  /*05b0*/  UIADD3 UR27, UPT, UPT, UR7, -0x24c28bd8, URZ ;  /* 0xdb3d7428071b7890 */ /* 0x000fe2000fffe0ff */
[----:B------:R-:W-:Y:S01]  /*05c0*/  PRMT R84, R81, 0x7632, R84 ;  /* 0x0000763251547816 */ /* 0x000fe20000000054 */
        /* <DEDUP_REMOVED lines=8> */
[----:B0-----:R-:W-:Y:S01]  /*0650*/  UISETP.NE.U32.AND UP0, UPT, UR4, URZ, UPT ;  /* 0x000000ff0400728c */ /* 0x001fe2000bf05070 */
[----:B------:R-:W-:Y:S01]  /*0660*/  IMAD.HI.U32 R20, R5, -0x2daee0ad, RZ ;  /* 0xd2511f5305147827 */ /* 0x000fe200078e00ff */
[----:B------:R-:W-:Y:S01]  /*0670*/  PRMT R73, R12, 0x7632, R73 ;  /* 0x000076320c497816 */ /* 0x000fe20000000049 */
[----:B------:R-:W0:Y:S01]  /*0680*/  LDCU UR31, c[0x0][0x404] ;  /* 0x00008080ff1f77ac */ /* 0x000e220008000800 */
[----:B------:R-:W-:Y:S01]  /*0690*/  PRMT R77, R19, 0x7632, R77 ;  /* 0x00007632134d7816 */ /* 0x000fe2000000004d */
[----:B------:R-:W-:Y:S01]  /*06a0*/  IMAD.HI.U32 R7, R6, -0x326172a9, RZ ;  /* 0xcd9e8d5706077827 */ /* 0x000fe200078e00ff */
[----:B------:R-:W-:Y:S01]  /*06b0*/  LOP3.LUT R20, R21, UR21, R20, 0x96, !PT ;  /* 0x0000001515147c12 */ /* 0x000fe2000f8e9614 */
[----:B------:R-:W-:Y:S01]  /*06c0*/  UISETP.NE.AND.EX UP0, UPT, UR5, URZ, UPT, UP0 ;  /* 0x000000ff0500728c */ /* 0x000fe2000bf05300 */
        /* <DEDUP_REMOVED lines=11> */
[----:B------:R-:W2:Y:S01]  /*0780*/  LDCU UR4, c[0x0][0x388] ;  /* 0x00007100ff0477ac */ /* 0x000ea20008000800 */
[----:B------:R-:W-:Y:S01]  /*0790*/  PRMT R69, R13, 0x7632, R69 ;  /* 0x000076320d457816 */ /* 0x000fe20000000045 */
[----:B------:R-:W-:Y:S01]  /*07a0*/  IMAD R7, R7, -0x2daee0ad, RZ ;  /* 0xd2511f5307077824 */ /* 0x000fe200078e02ff */
[----:B------:R-:W-:Y:S01]  /*07b0*/  LOP3.LUT R22, R23, UR23, R22, 0x96, !PT ;  /* 0x0000001717167c12 */ /* 0x000fe2000f8e9616 */
[----:B------:R-:W-:Y:S01]  /*07c0*/  IMAD.HI.U32 R6, R21, -0x2daee0ad, RZ ;  /* 0xd2511f5315067827 */ /* 0x000fe200078e00ff */
[----:B------:R-:W-:Y:S01]  /*07d0*/  SHF.L.U32 R78, R83, 0x10, RZ ;  /* 0x00000010534e7819 */ /* 0x000fe200000006ff */
[----:B------:R-:W3:Y:S01]  /*07e0*/  LDCU.U8 UR30, c[0x0][0x410] ;  /* 0x00008200ff1e77ac */ /* 0x000ee20008000000 */
[----:B------:R-:W-:Y:S01]  /*07f0*/  SHF.L.U32 R90, R80, 0x10, RZ ;  /* 0x00000010505a7819 */ /* 0x000fe200000006ff */
[----:B------:R-:W-:Y:S01]  /*0800*/  IMAD R20, R20, -0x326172a9, RZ ;  /* 0xcd9e8d5714147824 */ /* 0x000fe200078e02ff */
[--C-:B------:R-:W-:Y:S01]  /*0810*/  LOP3.LUT R7, R7, UR25, R6.reuse, 0x96, !PT ;  /* 0x0000001907077c12 */ /* 0x100fe2000f8e9606 */
[----:B------:R-:W-:Y:S01]  /*0820*/  IMAD.HI.U32 R5, R22, -0x326172a9, RZ ;  /* 0xcd9e8d5716057827 */ /* 0x000fe200078e00ff */
[----:B------:R-:W-:Y:S01]  /*0830*/  PRMT R6, R11, 0x7632, R6 ;  /* 0x000076320b067816 */ /* 0x000fe20000000006 */
[----:B------:R-:W4:Y:S01]  /*0840*/  LDCU UR5, c[0x0][0x448] ;  /* 0x00008900ff0577ac */ /* 0x000f220008000800 */
[----:B------:R-:W-:Y:S01]  /*0850*/  LOP3.LUT R56, R56, 0x3, RZ, 0xc0, !PT ;  /* 0x0000000338387812 */ /* 0x000fe200078ec0ff */
[----:B------:R-:W-:Y:S01]  /*0860*/  IMAD.U32 R70, R9, 0x10000, RZ ;  /* 0x0001000009467824 */ /* 0x000fe200078e00ff */
[----:B------:R-:W-:Y:S01]  /*0870*/  LOP3.LUT R20, R20, UR24, R5, 0x96, !PT ;  /* 0x0000001814147c12 */ /* 0x000fe2000f8e9605 */
[----:B------:R-:W-:Y:S01]  /*0880*/  IMAD R22, R22, -0x326172a9, RZ ;  /* 0xcd9e8d5716167824 */ /* 0x000fe200078e02ff */
[----:B------:R-:W-:Y:S01]  /*0890*/  SHF.L.U32 R71, R13, 0x10, RZ ;  /* 0x000000100d477819 */ /* 0x000fe200000006ff */
[----:B------:R-:W-:Y:S01]  /*08a0*/  IMAD.HI.U32 R9, R7, -0x326172a9, RZ ;  /* 0xcd9e8d5707097827 */ /* 0x000fe200078e00ff */
[----:B------:R-:W-:Y:S01]  /*08b0*/  SHF.L.U32 R83, R18, 0x10, RZ ;  /* 0x0000001012537819 */ /* 0x000fe200000006ff */
[----:B------:R-:W0:Y:S01]  /*08c0*/  LDCU.64 UR10, c[0x0][0x3a0] ;  /* 0x00007400ff0a77ac */ /* 0x000e220008000a00 */
[----:B------:R-:W-:Y:S01]  /*08d0*/  SHF.L.U32 R62, R62, 0x10, RZ ;  /* 0x000000103e3e7819 */ /* 0x000fe200000006ff */
[----:B------:R-:W-:Y:S01]  /*08e0*/  IMAD R21, R21, -0x2daee0ad, RZ ;  /* 0xd2511f5315157824 */ /* 0x000fe200078e02ff */
[--C-:B------:R-:W-:Y:S01]  /*08f0*/  LOP3.LUT R22, R22, UR26, R9.reuse, 0x96, !PT ;  /* 0x0000001a16167c12 */ /* 0x100fe2000f8e9609 */
[----:B------:R-:W-:Y:S01]  /*0900*/  IMAD.HI.U32 R10, R20, -0x2daee0ad, RZ ;  /* 0xd2511f53140a7827 */ /* 0x000fe200078e00ff */
[----:B------:R-:W-:-:S02]  /*0910*/  PRMT R9, R15, 0x7632, R9 ;  /* 0x000076320f097816 */ /* 0x000fc40000000009 */
[----:B------:R-:W-:Y:S01]  /*0920*/  SHF.L.U32 R69, R69, 0x10, RZ ;  /* 0x0000001045457819 */ /* 0x000fe200000006ff */
[----:B------:R-:W-:Y:S01]  /*0930*/  IMAD.U32 R74, R8, 0x10000, RZ ;  /* 0x00010000084a7824 */ /* 0x000fe200078e00ff */
[--C-:B------:R-:W-:Y:S01]  /*0940*/  LOP3.LUT R21, R21, UR27, R10.reuse, 0x96, !PT ;  /* 0x0000001b15157c12 */ /* 0x100fe2000f8e960a */
[----:B------:R-:W-:Y:S01]  /*0950*/  IMAD R8, R7, -0x326172a9, RZ ;  /* 0xcd9e8d5707087824 */ /* 0x000fe200078e02ff */
[----:B------:R-:W-:Y:S01]  /*0960*/  PRMT R10, R82, 0x7632, R10 ;  /* 0x00007632520a7816 */ /* 0x000fe2000000000a */
[----:B------:R-:W-:Y:S01]  /*0970*/  IMAD R7, R20, -0x2daee0ad, RZ ;  /* 0xd2511f5314077824 */ /* 0x000fe200078e02ff */
[----:B------:R-:W-:Y:S01]  /*0980*/  SHF.L.U32 R76, R76, 0x10, RZ ;  /* 0x000000104c4c7819 */ /* 0x000fe200000006ff */
[----:B------:R-:W-:Y:S01]  /*0990*/  IMAD.HI.U32 R60, R22, -0x2daee0ad, RZ ;  /* 0xd2511f53163c7827 */ /* 0x000fe200078e00ff */
[----:B------:R-:W-:Y:S02]  /*09a0*/  PLOP3.LUT P0, PT, PT, PT, UP0, 0x80, 0x8 ;  /* 0x000000000008781c */ /* 0x000fe40003f0f008 */
[----:B------:R-:W-:Y:S01]  /*09b0*/  SHF.L.U32 R88, R88, 0x10, RZ ;  /* 0x0000001058587819 */ /* 0x000fe200000006ff */
[----:B------:R-:W-:Y:S01]  /*09c0*/  IMAD.HI.U32 R57, R21, -0x326172a9, RZ ;  /* 0xcd9e8d5715397827 */ /* 0x000fe200078e00ff */
[----:B------:R-:W-:-:S03]  /*09d0*/  LOP3.LUT R60, R7, UR29, R60, 0x96, !PT ;  /* 0x0000001d073c7c12 */ /* 0x000fc6000f8e963c */
[----:B------:R-:W-:Y:S02]  /*09e0*/  HFMA2 R7, -RZ, RZ, 0, 0 ;  /* 0x00000000ff077431 */ /* 0x000fe400000001ff */
[----:B------:R-:W-:Y:S01]  /*09f0*/  IMAD.U32 R86, R81, 0x10000, RZ ;  /* 0x0001000051567824 */ /* 0x000fe200078e00ff */
[----:B------:R-:W-:Y:S01]  /*0a00*/  PRMT R81, R18, 0x7632, R81 ;  /* 0x0000763212517816 */ /* 0x000fe20000000051 */
[----:B------:R-:W-:Y:S01]  /*0a10*/  IMAD.U32 R5, R11, 0x10000, RZ ;  /* 0x000100000b057824 */ /* 0x000fe200078e00ff */
[----:B------:R-:W-:Y:S01]  /*0a20*/  LOP3.LUT R57, R8, UR28, R57, 0x96, !PT ;  /* 0x0000001c08397c12 */ /* 0x000fe2000f8e9639 */
[----:B------:R-:W-:Y:S01]  /*0a30*/  IMAD.U32 R8, R6, 0x10000, RZ ;  /* 0x0001000006087824 */ /* 0x000fe200078e00ff */
[----:B------:R-:W-:Y:S01]  /*0a40*/  SHF.L.U32 R81, R81, 0x10, RZ ;  /* 0x0000001051517819 */ /* 0x000fe200000006ff */
        /* <DEDUP_REMOVED lines=19> */
.L_x_4780:
[----:B0-----:R-:W0:Y:S01]  /*0b80*/  S2R R20, SR_TID.X ;  /* 0x0000000000147919 */ /* 0x001e220000002100 */
[----:B------:R-:W-:Y:S01]  /*0b90*/  ISETP.NE.U32.AND P1, PT, RZ, UR10, PT ;  /* 0x0000000aff007c0c */ /* 0x000fe2000bf25070 */
[----:B------:R-:W1:Y:S01]  /*0ba0*/  @P0 LDC.64 R18, c[0x0][0x398] ;  /* 0x0000e600ff120b82 */ /* 0x000e620000000a00 */
[----:B------:R-:W-:Y:S02]  /*0bb0*/  IMAD R10, R0, UR4, RZ ;  /* 0x00000004000a7c24 */ /* 0x000fe4000f8e02ff */
[----:B------:R-:W-:-:S03]  /*0bc0*/  ISETP.NE.AND.EX P1, PT, RZ, UR11, PT, P1 ;  /* 0x0000000bff007c0c */ /* 0x000fc6000bf25310 */
        /* <DEDUP_REMOVED lines=9> */
[----:B------:R2:W3:Y:S04]  /*0c60*/  @P0 LDG.E.128 R36, desc[UR8][R18.64] ;  /* 0x0000000812240981 */ /* 0x0004e8000c1e1d00 */
[----:B------:R0:W5:Y:S04]  /*0c70*/  @P1 LDG.E.128 R32, desc[UR8][R16.64] ;  /* 0x0000000810201981 */ /* 0x000168000c1e1d00 */
[----:B------:R0:W5:Y:S01]  /*0c80*/  @P1 LDG.E.128 R28, desc[UR8][R16.64+0x10] ;  /* 0x00001008101c1981 */ /* 0x000162000c1e1d00 */
[----:B--2---:R-:W-:-:S06]  /*0c90*/  IMAD.WIDE.U32 R18, R10, 0x10, R66 ;  /* 0x000000100a127825 */ /* 0x004fcc00078e0042 */
[----:B------:R-:W5:Y:S01]  /*0ca0*/  LDG.E.128 R16, desc[UR8][R18.64] ;  /* 0x0000000812107981 */ /* 0x000f62000c1e1d00 */
[----:B----4-:R-:W-:-:S04]  /*0cb0*/  ISETP.NE.U32.AND P0, PT, R40, RZ, PT ;  /* 0x000000ff2800720c */ /* 0x010fc80003f05070 */
[----:B------:R-:W-:Y:S01]  /*0cc0*/  ISETP.NE.AND.EX P0, PT, R41, RZ, PT, P0 ;  /* 0x000000ff2900720c */ /* 0x000fe20003f05300 */
[----:B------:R-:W-:Y:S01]  /*0cd0*/  IMAD.MOV.U32 R47, RZ, RZ, 0x2f800000 ;  /* 0x2f800000ff2f7424 */ /* 0x000fe200078e00ff */
[----:B---3--:R-:W-:Y:S02]  /*0ce0*/  PRMT R27, R39, 0x7632, R27 ;  /* 0x00007632271b7816 */ /* 0x008fe4000000001b */
[----:B------:R-:W-:Y:S02]  /*0cf0*/  PRMT R25, R38, 0x7632, R25 ;  /* 0x0000763226197816 */ /* 0x000fe40000000019 */
[----:B------:R-:W-:Y:S02]  /*0d00*/  PRMT R23, R37, 0x7632, R23 ;  /* 0x0000763225177816 */ /* 0x000fe40000000017 */
[----:B------:R-:W-:-:S05]  /*0d10*/  PRMT R21, R36, 0x7632, R21 ;  /* 0x0000763224157816 */ /* 0x000fca0000000015 */
[----:B0-----:R-:W-:Y:S05]  /*0d20*/  @P0 BRA `(.L_x_4533) ;  /* 0x0000002400e80947 */ /* 0x001fea0003800000 */
        /* <DEDUP_REMOVED lines=16> */
.L_x_4536:
        /* <DEDUP_REMOVED lines=13> */
.L_x_4538:
[----:B------:R-:W-:Y:S05]  /*0f00*/  BSYNC.RECONVERGENT B2 ;  /* 0x0000000000027941 */ /* 0x000fea0003800200 */
.L_x_4537:
        /* <DEDUP_REMOVED lines=41> */
.L_x_4535:
[----:B------:R-:W-:Y:S05]  /*11a0*/  BSYNC.RECONVERGENT B1 ;  /* 0x0000000000017941 */ /* 0x000fea0003800200 */
.L_x_4534:
[----:B------:R-:W-:Y:S01]  /*11b0*/  ISETP.NE.AND P0, PT, R23, 0x1, PT ;  /* 0x000000011700780c */ /* 0x000fe20003f05270 */
[----:B------:R-:W-:Y:S01]  /*11c0*/  BSSY.RECONVERGENT B1, `(.L_x_4539) ;  /* 0x000004b000017945 */ /* 0x000fe20003800200 */
[----:B------:R-:W-:Y:S01]  /*11d0*/  I2FP.F32.U32 R6, R20 ;  /* 0x0000001400067245 */ /* 0x000fe20000201000 */
[C---:B-----5:R-:W-:Y:S01]  /*11e0*/  IMAD.U32 R20, R16.reuse, 0x10000, RZ ;  /* 0x0001000010147824 */ /* 0x060fe200078e00ff */
[----:B------:R-:W-:Y:S01]  /*11f0*/  MOV R48, UR31 ;  /* 0x0000001f00307c02 */ /* 0x000fe20008000f00 */
[----:B------:R-:W-:Y:S01]  /*1200*/  IMAD.MOV.U32 R24, RZ, RZ, 0x2 ;  /* 0x00000002ff187424 */ /* 0x000fe200078e00ff */
[----:B------:R-:W-:Y:S01]  /*1210*/  PRMT R22, R16, 0x7632, R22 ;  /* 0x0000763210167816 */ /* 0x000fe20000000016 */
        /* <DEDUP_REMOVED lines=13> */
.L_x_4541:
        /* <DEDUP_REMOVED lines=13> */
.L_x_4543:
[----:B------:R-:W-:Y:S05]  /*13c0*/  BSYNC.RECONVERGENT B2 ;  /* 0x0000000000027941 */ /* 0x000fea0003800200 */
.L_x_4542:
        /* <DEDUP_REMOVED lines=42> */
.L_x_4540:
[----:B------:R-:W-:Y:S05]  /*1670*/  BSYNC.RECONVERGENT B1 ;  /* 0x0000000000017941 */ /* 0x000fea0003800200 */
.L_x_4539:
        /* <DEDUP_REMOVED lines=18> */
.L_x_4546:
        /* <DEDUP_REMOVED lines=13> */
.L_x_4548:
[----:B------:R-:W-:Y:S05]  /*1870*/  BSYNC.RECONVERGENT B2 ;  /* 0x0000000000027941 */ /* 0x000fea0003800200 */
.L_x_4547:
        /* <DEDUP_REMOVED lines=42> */
.L_x_4545:
[----:B------:R-:W-:Y:S05]  /*1b20*/  BSYNC.RECONVERGENT B1 ;  /* 0x0000000000017941 */ /* 0x000fea0003800200 */
.L_x_4544:
[----:B------:R-:W-:Y:S01]  /*1b30*/  ISETP.NE.AND P2, PT, R25, 0x1, PT ;  /* 0x000000011900780c */ /* 0x000fe20003f45270 */
[----:B------:R-:W-:Y:S01]  /*1b40*/  BSSY.RECONVERGENT B1, `(.L_x_4549) ;  /* 0x0000049000017945 */ /* 0x000fe20003800200 */
[----:B------:R-:W-:Y:S01]  /*1b50*/  I2FP.F32.U32 R24, R21 ;  /* 0x0000001500187245 */ /* 0x000fe20000201000 */
[----:B------:R-:W-:Y:S01]  /*1b60*/  HFMA2 R26, -RZ, RZ, 0, 1.1920928955078125e-07 ;  /* 0x00000002ff1a7431 */ /* 0x000fe200000001ff */
[----:B------:R-:W-:-:S03]  /*1b70*/  PRMT R23, R17, 0x7632, R23 ;  /* 0x0000763211177816 */ /* 0x000fc60000000017 */
[----:B------:R-:W-:-:S05]  /*1b80*/  FFMA.FTZ R21, R24, R47, 1.1641532182693481445e-10 ;  /* 0x2f00000018157423 */ /* 0x000fca000001002f */
[----:B------:R-:W-:Y:S01]  /*1b90*/  FSETP.LE.FTZ.AND P0, PT, R21, R48, PT ;  /* 0x000000301500720b */ /* 0x000fe20003f13000 */
[----:B------:R-:W-:Y:S02]  /*1ba0*/  IMAD.U32 R21, R17, 0x10000, RZ ;  /* 0x0001000011157824 */ /* 0x000fe400078e00ff */
        /* <DEDUP_REMOVED lines=10> */
.L_x_4551:
        /* <DEDUP_REMOVED lines=13> */
.L_x_4553:
[----:B------:R-:W-:Y:S05]  /*1d20*/  BSYNC.RECONVERGENT B2 ;  /* 0x0000000000027941 */ /* 0x000fea0003800200 */
.L_x_4552:
        /* <DEDUP_REMOVED lines=42> */
.L_x_4550:
[----:B------:R-:W-:Y:S05]  /*1fd0*/  BSYNC.RECONVERGENT B1 ;  /* 0x0000000000017941 */ /* 0x000fea0003800200 */
.L_x_4549:
        /* <DEDUP_REMOVED lines=17> */
.L_x_4556:
        /* <DEDUP_REMOVED lines=13> */
.L_x_4558:
[----:B------:R-:W-:Y:S05]  /*21c0*/  BSYNC.RECONVERGENT B2 ;  /* 0x0000000000027941 */ /* 0x000fea0003800200 */
.L_x_4557:
        /* <DEDUP_REMOVED lines=42> */
.L_x_4555:
[----:B------:R-:W-:Y:S05]  /*2470*/  BSYNC.RECONVERGENT B1 ;  /* 0x0000000000017941 */ /* 0x000fea0003800200 */
.L_x_4554:
        /* <DEDUP_REMOVED lines=19> */
.L_x_4561:
        /* <DEDUP_REMOVED lines=13> */
.L_x_4563:
[----:B------:R-:W-:Y:S05]  /*2680*/  BSYNC.RECONVERGENT B2 ;  /* 0x0000000000027941 */ /* 0x000fea0003800200 */
.L_x_4562:
        /* <DEDUP_REMOVED lines=42> */
.L_x_4560:
[----:B------:R-:W-:Y:S05]  /*2930*/  BSYNC.RECONVERGENT B1 ;  /* 0x0000000000017941 */ /* 0x000fea0003800200 */
.L_x_4559:
        /* <DEDUP_REMOVED lines=17> */
.L_x_4566:
        /* <DEDUP_REMOVED lines=13> */
.L_x_4568:
[----:B------:R-:W-:Y:S05]  /*2b20*/  BSYNC.RECONVERGENT B2 ;  /* 0x0000000000027941 */ /* 0x000fea0003800200 */
.L_x_4567:
        /* <DEDUP_REMOVED lines=42> */
.L_x_4565:
[----:B------:R-:W-:Y:S05]  /*2dd0*/  BSYNC.RECONVERGENT B1 ;  /* 0x0000000000017941 */ /* 0x000fea0003800200 */
.L_x_4564:
        /* <DEDUP_REMOVED lines=18> */
.L_x_4571:
        /* <DEDUP_REMOVED lines=13> */
.L_x_4573:
[----:B------:R-:W-:Y:S05]  /*2fd0*/  BSYNC.RECONVERGENT B2 ;  /* 0x0000000000027941 */ /* 0x000fea0003800200 */
.L_x_4572:
        /* <DEDUP_REMOVED lines=42> */
.L_x_4570:
[----:B------:R-:W-:Y:S05]  /*3280*/  BSYNC.RECONVERGENT B1 ;  /* 0x0000000000017941 */ /* 0x000fea0003800200 */
.L_x_4569:
[----:B------:R-:W-:Y:S01]  /*3290*/  MOV R49, UR32 ;  /* 0x0000002000317c02 */ /* 0x000fe20008000f00 */
[----:B------:R-:W-:Y:S01]  /*32a0*/  IMAD.U32 R50, R19, 0x10000, RZ ;  /* 0x0001000013327824 */ /* 0x000fe200078e00ff */
[----:B------:R-:W-:Y:S02]  /*32b0*/  P2R R27, PR, RZ, 0x2 ;  /* 0x00000002ff1b7803 */ /* 0x000fe40000000000 */
[----:B------:R-:W-:Y:S01]  /*32c0*/  I2FP.F32.U32 R26, R42 ;  /* 0x0000002a001a7245 */ /* 0x000fe20000201000 */
[-C--:B------:R-:W-:Y:S01]  /*32d0*/  FMUL.FTZ R24, R24, R49.reuse ;  /* 0x0000003118187220 */ /* 0x080fe20000410000 */
[----:B------:R-:W-:Y:S01]  /*32e0*/  ISETP.NE.AND P1, PT, R17, RZ, PT ;  /* 0x000000ff1100720c */ /* 0x000fe20003f25270 */
        /* <DEDUP_REMOVED lines=30> */
.L_x_4533:
        /* <DEDUP_REMOVED lines=16> */
.L_x_4577:
        /* <DEDUP_REMOVED lines=13> */
.L_x_4579:
[----:B------:R-:W-:Y:S05]  /*36a0*/  BSYNC.RECONVERGENT B2 ;  /* 0x0000000000027941 */ /* 0x000fea0003800200 */
.L_x_4578:
        /* <DEDUP_REMOVED lines=41> */
.L_x_4576:
[----:B------:R-:W-:Y:S05]  /*3940*/  BSYNC.RECONVERGENT B1 ;  /* 0x0000000000017941 */ /* 0x000fea0003800200 */
.L_x_4575:
[----:B------:R-:W-:Y:S01]  /*3950*/  ISETP.NE.AND P0, PT, R14, 0x1, PT ;  /* 0x000000010e00780c */ /* 0x000fe20003f05270 */
[----:B------:R-:W-:Y:S01]  /*3960*/  IMAD.U32 R48, RZ, RZ, UR31 ;  /* 0x0000001fff307e24 */ /* 0x000fe2000f8e00ff */
[----:B------:R-:W-:Y:S01]  /*3970*/  I2FP.F32.U32 R6, R11 ;  /* 0x0000000b00067245 */ /* 0x000fe20000201000 */
[----:B------:R-:W-:Y:S01]  /*3980*/  IMAD.U32 R49, RZ, RZ, UR32 ;  /* 0x00000020ff317e24 */ /* 0x000fe2000f8e00ff */
[----:B-----5:R-:W-:Y:S01]  /*3990*/  SHF.L.U32 R12, R16, 0x10, RZ ;  /* 0x00000010100c7819 */ /* 0x020fe200000006ff */
[----:B------:R-:W-:Y:S01]  /*39a0*/  BSSY.RECONVERGENT B1, `(.L_x_4580) ;  /* 0x0000049000017945 */ /* 0x000fe20003800200 */
[----:B------:R-:W-:Y:S02]  /*39b0*/  IMAD.MOV.U32 R15, RZ, RZ, 0x2 ;  /* 0x00000002ff0f7424 */ /* 0x000fe400078e00ff */
[----:B------:R-:W-:Y:S01]  /*39c0*/  FFMA.FTZ R11, R6, R47, 1.1641532182693481445e-10 ;  /* 0x2f000000060b7423 */ /* 0x000fe2000001002f */
[----:B------:R-:W-:Y:S02]  /*39d0*/  PRMT R6, R16, 0x7632, R6 ;  /* 0x0000763210067816 */ /* 0x000fe40000000006 */
[----:B------:R-:W-:-:S02]  /*39e0*/  MOV R13, R58 ;  /* 0x0000003a000d7202 */ /* 0x000fc40000000f00 */
        /* <DEDUP_REMOVED lines=12> */
.L_x_4582:
        /* <DEDUP_REMOVED lines=13> */
.L_x_4584:
[----:B------:R-:W-:Y:S05]  /*3b80*/  BSYNC.RECONVERGENT B2 ;  /* 0x0000000000027941 */ /* 0x000fea0003800200 */
.L_x_4583:
        /* <DEDUP_REMOVED lines=40> */
[----:B------:R-:W-:Y:S01]  /*3e10*/  MOV R13, R52 ;  /* 0x00000034000d7202 */ /* 0x000fe20000000f00 */
[----:B------:R-:W-:-:S07]  /*3e20*/  IMAD.MOV.U32 R52, RZ, RZ, R12 ;  /* 0x000000ffff347224 */ /* 0x000fce00078e000c */
.L_x_4581:
[----:B------:R-:W-:Y:S05]  /*3e30*/  BSYNC.RECONVERGENT B1 ;  /* 0x0000000000017941 */ /* 0x000fea0003800200 */
.L_x_4580:
[----:B------:R-:W-:Y:S01]  /*3e40*/  I2FP.F32.U32 R12, R13 ;  /* 0x0000000d000c7245 */ /* 0x000fe20000201000 */
[----:B------:R-:W-:Y:S01]  /*3e50*/  BSSY.RECONVERGENT B1, `(.L_x_4585) ;  /* 0x000004e000017945 */ /* 0x000fe20003800200 */
[----:B------:R-:W-:Y:S02]  /*3e60*/  SHF.L.U32 R14, R36, 0x10, RZ ;  /* 0x00000010240e7819 */ /* 0x000fe400000006ff */
[----:B------:R-:W-:Y:S01]  /*3e70*/  ISETP.NE.AND P2, PT, R15, 0x1, PT ;  /* 0x000000010f00780c */ /* 0x000fe20003f45270 */
[----:B------:R-:W-:Y:S02]  /*3e80*/  FFMA.FTZ R13, R12, R47, 1.1641532182693481445e-10 ;  /* 0x2f0000000c0d7423 */ /* 0x000fe4000001002f */
[----:B------:R-:W-:-:S03]  /*3e90*/  FMUL.FTZ R14, R14, R49 ;  /* 0x000000310e0e7220 */ /* 0x000fc60000410000 */
[----:B------:R-:W-:Y:S02]  /*3ea0*/  FSETP.GTU.FTZ.AND P0, PT, R13, R48, PT ;  /* 0x000000300d00720b */ /* 0x000fe40003f1c000 */
[----:B------:R-:W-:Y:S02]  /*3eb0*/  FSEL R13, R11, RZ, P3 ;  /* 0x000000ff0b0d7208 */ /* 0x000fe40001800000 */
[----:B------:R-:W-:Y:S02]  /*3ec0*/  FSEL R14, R14, RZ, !P0 ;  /* 0x000000ff0e0e7208 */ /* 0x000fe40004000000 */
[----:B------:R-:W-:-:S03]  /*3ed0*/  SEL R11, RZ, 0x1, P0 ;  /* 0x00000001ff0b7807 */ /* 0x000fc60000000000 */
[----:B------:R-:W-:Y:S01]  /*3ee0*/  FADD.FTZ R20, R14, R13 ;  /* 0x0000000d0e147221 */ /* 0x000fe20000010000 */
[----:B------:R-:W-:Y:S02]  /*3ef0*/  IMAD.MOV.U32 R14, RZ, RZ, 0x2 ;  /* 0x00000002ff0e7424 */ /* 0x000fe400078e00ff */
[----:B------:R-:W-:Y:S02]  /*3f00*/  IMAD.MOV.U32 R13, RZ, RZ, R58 ;  /* 0x000000ffff0d7224 */ /* 0x000fe400078e003a */
        /* <DEDUP_REMOVED lines=10> */
.L_x_4587:
        /* <DEDUP_REMOVED lines=13> */
.L_x_4589:
[----:B------:R-:W-:Y:S05]  /*4080*/  BSYNC.RECONVERGENT B2 ;  /* 0x0000000000027941 */ /* 0x000fea0003800200 */
.L_x_4588:
        /* <DEDUP_REMOVED lines=42> */
.L_x_4586:
[----:B------:R-:W-:Y:S05]  /*4330*/  BSYNC.RECONVERGENT B1 ;  /* 0x0000000000017941 */ /* 0x000fea0003800200 */
.L_x_4585:
[----:B------:R-:W-:Y:S01]  /*4340*/  ISETP.NE.AND P0, PT, R14, 0x1, PT ;  /* 0x000000010e00780c */ /* 0x000fe20003f05270 */
[----:B------:R-:W-:Y:S01]  /*4350*/  BSSY.RECONVERGENT B1, `(.L_x_4590) ;  /* 0x000004a000017945 */ /* 0x000fe20003800200 */
[----:B------:R-:W-:Y:S01]  /*4360*/  I2FP.F32.U32 R12, R13 ;  /* 0x0000000d000c7245 */ /* 0x000fe20000201000 */
[----:B------:R-:W-:-:S04]  /*4370*/  HFMA2 R15, -RZ, RZ, 0, 1.1920928955078125e-07 ;  /* 0x00000002ff0f7431 */ /* 0x000fc800000001ff */
[----:B------:R-:W-:Y:S01]  /*4380*/  FFMA.FTZ R13, R12, R47, 1.1641532182693481445e-10 ;  /* 0x2f0000000c0d7423 */ /* 0x000fe2000001002f */
[----:B------:R-:W-:-:S04]  /*4390*/  IMAD.U32 R12, R6, 0x10000, RZ ;  /* 0x00010000060c7824 */ /* 0x000fc800078e00ff */
        /* <DEDUP_REMOVED lines=13> */
.L_x_4592:
        /* <DEDUP_REMOVED lines=13> */
.L_x_4594:
[----:B------:R-:W-:Y:S05]  /*4540*/  BSYNC.RECONVERGENT B2 ;  /* 0x0000000000027941 */ /* 0x000fea0003800200 */
.L_x_4593:
        /* <DEDUP_REMOVED lines=42> */
.L_x_4591:
[----:B------:R-:W-:Y:S05]  /*47f0*/  BSYNC.RECONVERGENT B1 ;  /* 0x0000000000017941 */ /* 0x000fea0003800200 */
.L_x_4590:
[----:B------:R-:W-:Y:S01]  /*4800*/  I2FP.F32.U32 R14, R13 ;  /* 0x0000000d000e7245 */ /* 0x000fe20000201000 */
[----:B------:R-:W-:Y:S01]  /*4810*/  IMAD.U32 R22, R21, 0x10000, RZ ;  /* 0x0001000015167824 */ /* 0x000fe200078e00ff */
[----:B------:R-:W-:Y:S01]  /*4820*/  ISETP.NE.AND P2, PT, R15, 0x1, PT ;  /* 0x000000010f00780c */ /* 0x000fe20003f45270 */
[----:B------:R-:W-:Y:S01]  /*4830*/  BSSY.RECONVERGENT B1, `(.L_x_4595) ;  /* 0x000004c000017945 */ /* 0x000fe20003800200 */
[----:B------:R-:W-:Y:S01]  /*4840*/  FSEL R21, R12, RZ, P3 ;  /* 0x000000ff0c157208 */ /* 0x000fe20001800000 */
[----:B------:R-:W-:Y:S01]  /*4850*/  FFMA.FTZ R13, R14, R47, 1.1641532182693481445e-10 ;  /* 0x2f0000000e0d7423 */ /* 0x000fe2000001002f */
[----:B------:R-:W-:-:S04]  /*4860*/  FMUL.FTZ R22, R22, R49 ;  /* 0x0000003116167220 */ /* 0x000fc80000410000 */
        /* <DEDUP_REMOVED lines=16> */
.L_x_4597:
        /* <DEDUP_REMOVED lines=13> */
.L_x_4599:
[----:B------:R-:W-:Y:S05]  /*4a40*/  BSYNC.RECONVERGENT B2 ;  /* 0x0000000000027941 */ /* 0x000fea0003800200 */
.L_x_4598:
        /* <DEDUP_REMOVED lines=42> */
.L_x_4596:
[----:B------:R-:W-:Y:S05]  /*4cf0*/  BSYNC.RECONVERGENT B1 ;  /* 0x0000000000017941 */ /* 0x000fea0003800200 */
.L_x_4595:
        /* <DEDUP_REMOVED lines=19> */
.L_x_4602:
        /* <DEDUP_REMOVED lines=13> */
.L_x_4604:
[----:B------:R-:W-:Y:S05]  /*4f00*/  BSYNC.RECONVERGENT B2 ;  /* 0x0000000000027941 */ /* 0x000fea0003800200 */
.L_x_4603:
        /* <DEDUP_REMOVED lines=42> */
.L_x_4601:
[----:B------:R-:W-:Y:S05]  /*51b0*/  BSYNC.RECONVERGENT B1 ;  /* 0x0000000000017941 */ /* 0x000fea0003800200 */
.L_x_4600:
        /* <DEDUP_REMOVED lines=8> */
[----:B------:R-:W-:Y:S02]  /*5240*/  FSEL R15, R13, RZ, P0 ;  /* 0x000000ff0d0f7208 */ /* 0x000fe40000000000 */
        /* <DEDUP_REMOVED lines=14> */
.L_x_4607:
        /* <DEDUP_REMOVED lines=13> */
.L_x_4609:
[----:B------:R-:W-:Y:S05]  /*5400*/  BSYNC.RECONVERGENT B2 ;  /* 0x0000000000027941 */ /* 0x000fea0003800200 */
.L_x_4608:
        /* <DEDUP_REMOVED lines=42> */
.L_x_4606:
[----:B------:R-:W-:Y:S05]  /*56b0*/  BSYNC.RECONVERGENT B1 ;  /* 0x0000000000017941 */ /* 0x000fea0003800200 */
.L_x_4605:
[----:B------:R-:W-:Y:S01]  /*56c0*/  ISETP.NE.AND P3, PT, R26, 0x1, PT ;  /* 0x000000011a00780c */ /* 0x000fe20003f65270 */
[----:B------:R-:W-:Y:S01]  /*56d0*/  BSSY.RECONVERGENT B1, `(.L_x_4610) ;  /* 0x0000049000017945 */ /* 0x000fe20003800200 */
[----:B------:R-:W-:-:S05]  /*56e0*/  I2FP.F32.U32 R14, R15 ;  /* 0x0000000f000e7245 */ /* 0x000fca0000201000 */
[----:B------:R-:W-:Y:S01]  /*56f0*/  FFMA.FTZ R15, R14, R47, 1.1641532182693481445e-10 ;  /* 0x2f0000000e0f7423 */ /* 0x000fe2000001002f */
[----:B------:R-:W-:Y:S02]  /*5700*/  IMAD.U32 R14, R17, 0x10000, RZ ;  /* 0x00010000110e7824 */ /* 0x000fe400078e00ff */
[----:B------:R-:W-:Y:S02]  /*5710*/  IMAD.MOV.U32 R17, RZ, RZ, 0x2 ;  /* 0x00000002ff117424 */ /* 0x000fe400078e00ff */
[----:B------:R-:W-:Y:S01]  /*5720*/  FSETP.LE.FTZ.AND P2, PT, R15, R48, PT ;  /* 0x000000300f00720b */ /* 0x000fe20003f53000 */
[----:B------:R-:W-:Y:S01]  /*5730*/  FMUL.FTZ R14, R14, R49 ;  /* 0x000000310e0e7220 */ /* 0x000fe20000410000 */
        /* <DEDUP_REMOVED lines=10> */
.L_x_4612:
        /* <DEDUP_REMOVED lines=13> */
.L_x_4614:
[----:B------:R-:W-:Y:S05]  /*58b0*/  BSYNC.RECONVERGENT B2 ;  /* 0x0000000000027941 */ /* 0x000fea0003800200 */
.L_x_4613:
        /* <DEDUP_REMOVED lines=42> */
.L_x_4611:
[----:B------:R-:W-:Y:S05]  /*5b60*/  BSYNC.RECONVERGENT B1 ;  /* 0x0000000000017941 */ /* 0x000fea0003800200 */
.L_x_4610:
        /* <DEDUP_REMOVED lines=23> */
.L_x_4617:
        /* <DEDUP_REMOVED lines=13> */
.L_x_4619:
[----:B------:R-:W-:Y:S05]  /*5db0*/  BSYNC.RECONVERGENT B2 ;  /* 0x0000000000027941 */ /* 0x000fea0003800200 */
.L_x_4618:
        /* <DEDUP_REMOVED lines=42> */
.L_x_4616:
[----:B------:R-:W-:Y:S05]  /*6060*/  BSYNC.RECONVERGENT B1 ;  /* 0x0000000000017941 */ /* 0x000fea0003800200 */
.L_x_4615:
[----:B------:R-:W-:Y:S01]  /*6070*/  ISETP.NE.AND P3, PT, R42, 0x1, PT ;  /* 0x000000012a00780c */ /* 0x000fe20003f65270 */
[C---:B------:R-:W-:Y:S01]  /*6080*/  IMAD.U32 R26, R18.reuse, 0x10000, RZ ;  /* 0x00010000121a7824 */ /* 0x040fe200078e00ff */
[----:B------:R-:W-:Y:S01]  /*6090*/  I2FP.F32.U32 R24, R15 ;  /* 0x0000000f00187245 */ /* 0x000fe20000201000 */
[----:B------:R-:W-:Y:S01]  /*60a0*/  BSSY.RECONVERGENT B1, `(.L_x_4620) ;  /* 0x0000049000017945 */ /* 0x000fe20003800200 */
[----:B------:R-:W-:Y:S01]  /*60b0*/  HFMA2 R44, -RZ, RZ, 0, 1.1920928955078125e-07 ;  /* 0x00000002ff2c7431 */ /* 0x000fe200000001ff */
[----:B------:R-:W-:Y:S02]  /*60c0*/  PRMT R18, R18, 0x7632, R18 ;  /* 0x0000763212127816 */ /* 0x000fe40000000012 */
[----:B------:R-:W-:Y:S01]  /*60d0*/  FFMA.FTZ R15, R24, R47, 1.1641532182693481445e-10 ;  /* 0x2f000000180f7423 */ /* 0x000fe2000001002f */
[----:B------:R-:W-:-:S04]  /*60e0*/  IMAD.MOV.U32 R24, RZ, RZ, R58 ;  /* 0x000000ffff187224 */ /* 0x000fc800078e003a */
        /* <DEDUP_REMOVED lines=12> */
.L_x_4622:
        /* <DEDUP_REMOVED lines=13> */
.L_x_4624:
[----:B------:R-:W-:Y:S05]  /*6280*/  BSYNC.RECONVERGENT B2 ;  /* 0x0000000000027941 */ /* 0x000fea0003800200 */
.L_x_4623:
        /* <DEDUP_REMOVED lines=42> */
.L_x_4621:
[----:B------:R-:W-:Y:S05]  /*6530*/  BSYNC.RECONVERGENT B1 ;  /* 0x0000000000017941 */ /* 0x000fea0003800200 */
.L_x_4620:
        /* <DEDUP_REMOVED lines=23> */
.L_x_4627:
        /* <DEDUP_REMOVED lines=13> */
.L_x_4629:
[----:B------:R-:W-:Y:S05]  /*6780*/  BSYNC.RECONVERGENT B2 ;  /* 0x0000000000027941 */ /* 0x000fea0003800200 */
.L_x_4628:
        /* <DEDUP_REMOVED lines=42> */
.L_x_4626:
[----:B------:R-:W-:Y:S05]  /*6a30*/  BSYNC.RECONVERGENT B1 ;  /* 0x0000000000017941 */ /* 0x000fea0003800200 */
.L_x_4625:
        /* <DEDUP_REMOVED lines=18> */
.L_x_4632:
        /* <DEDUP_REMOVED lines=13> */
.L_x_4634:
[----:B------:R-:W-:Y:S05]  /*6c30*/  BSYNC.RECONVERGENT B2 ;  /* 0x0000000000027941 */ /* 0x000fea0003800200 */
.L_x_4633:
        /* <DEDUP_REMOVED lines=42> */
.L_x_4631:
[----:B------:R-:W-:Y:S05]  /*6ee0*/  BSYNC.RECONVERGENT B1 ;  /* 0x0000000000017941 */ /* 0x000fea0003800200 */
.L_x_4630:
[----:B------:R-:W-:Y:S01]  /*6ef0*/  I2FP.F32.U32 R26, R26 ;  /* 0x0000001a001a7245 */ /* 0x000fe20000201000 */
[----:B------:R-:W-:Y:S01]  /*6f00*/  IMAD.U32 R42, R25, 0x10000, RZ ;  /* 0x00010000192a7824 */ /* 0x000fe200078e00ff */
[----:B------:R-:W-:Y:S01]  /*6f10*/  BSSY.RECONVERGENT B1, `(.L_x_4635) ;  /* 0x000004d000017945 */ /* 0x000fe20003800200 */
[----:B------:R-:W-:Y:S02]  /*6f20*/  HFMA2 R50, -RZ, RZ, 0, 1.1920928955078125e-07 ;  /* 0x00000002ff327431 */ /* 0x000fe400000001ff */
        /* <DEDUP_REMOVED lines=19> */
.L_x_4637:
        /* <DEDUP_REMOVED lines=13> */
.L_x_4639:
[----:B------:R-:W-:Y:S05]  /*7130*/  BSYNC.RECONVERGENT B2 ;  /* 0x0000000000027941 */ /* 0x000fea0003800200 */
.L_x_4638:
        /* <DEDUP_REMOVED lines=42> */
.L_x_4636:
[----:B------:R-:W-:Y:S05]  /*73e0*/  BSYNC.RECONVERGENT B1 ;  /* 0x0000000000017941 */ /* 0x000fea0003800200 */
.L_x_4635:
        /* <DEDUP_REMOVED lines=19> */
.L_x_4642:
        /* <DEDUP_REMOVED lines=13> */
.L_x_4644:
[----:B------:R-:W-:Y:S05]  /*75f0*/  BSYNC.RECONVERGENT B2 ;  /* 0x0000000000027941 */ /* 0x000fea0003800200 */
.L_x_4643:
        /* <DEDUP_REMOVED lines=42> */
.L_x_4641:
[----:B------:R-:W-:Y:S05]  /*78a0*/  BSYNC.RECONVERGENT B1 ;  /* 0x0000000000017941 */ /* 0x000fea0003800200 */
.L_x_4640:
[----:B------:R-:W-:Y:S01]  /*78b0*/  I2FP.F32.U32 R26, R26 ;  /* 0x0000001a001a7245 */ /* 0x000fe20000201000 */
[----:B------:R-:W-:Y:S01]  /*78c0*/  BSSY.RECONVERGENT B1, `(.L_x_4645) ;  /* 0x000004e000017945 */ /* 0x000fe20003800200 */
[----:B------:R-:W-:Y:S01]  /*78d0*/  SHF.L.U32 R42, R39, 0x10, RZ ;  /* 0x00000010272a7819 */ /* 0x000fe200000006ff */
[----:B------:R-:W-:Y:S02]  /*78e0*/  IMAD.MOV.U32 R50, RZ, RZ, 0x2 ;  /* 0x00000002ff327424 */ /* 0x000fe400078e00ff */
[----:B------:R-:W-:Y:S02]  /*78f0*/  FFMA.FTZ R43, R26, R47, 1.1641532182693481445e-10 ;  /* 0x2f0000001a2b7423 */ /* 0x000fe4000001002f */
[----:B------:R-:W-:-:S03]  /*7900*/  FMUL.FTZ R42, R42, R49 ;  /* 0x000000312a2a7220 */ /* 0x000fc60000410000 */
        /* <DEDUP_REMOVED lines=17> */
.L_x_4647:
        /* <DEDUP_REMOVED lines=13> */
.L_x_4649:
[----:B------:R-:W-:Y:S05]  /*7af0*/  BSYNC.RECONVERGENT B2 ;  /* 0x0000000000027941 */ /* 0x000fea0003800200 */
.L_x_4648:
        /* <DEDUP_REMOVED lines=42> */
.L_x_4646:
[----:B------:R-:W-:Y:S05]  /*7da0*/  BSYNC.RECONVERGENT B1 ;  /* 0x0000000000017941 */ /* 0x000fea0003800200 */
.L_x_4645:
[----:B------:R-:W-:Y:S01]  /*7db0*/  ISETP.NE.AND P6, PT, R50, 0x1, PT ;  /* 0x000000013200780c */ /* 0x000fe20003fc5270 */
[----:B------:R-:W-:Y:S01]  /*7dc0*/  IMAD.U32 R42, R19, 0x10000, RZ ;  /* 0x00010000132a7824 */ /* 0x000fe200078e00ff */
[----:B------:R-:W-:Y:S01]  /*7dd0*/  I2FP.F32.U32 R18, R18 ;  /* 0x0000001200127245 */ /* 0x000fe20000201000 */
[----:B------:R-:W-:Y:S01]  /*7de0*/  BSSY.RECONVERGENT B1, `(.L_x_4650) ;  /* 0x0000049000017945 */ /* 0x000fe20003800200 */
[----:B------:R-:W-:Y:S02]  /*7df0*/  HFMA2 R51, -RZ, RZ, 0, 1.1920928955078125e-07 ;  /* 0x00000002ff337431 */ /* 0x000fe400000001ff */
        /* <DEDUP_REMOVED lines=13> */
.L_x_4652:
        /* <DEDUP_REMOVED lines=15> */
.L_x_4654:
[----:B------:R-:W-:Y:S05]  /*7fc0*/  BSYNC.RECONVERGENT B2 ;  /* 0x0000000000027941 */ /* 0x000fea0003800200 */
.L_x_4653:
        /* <DEDUP_REMOVED lines=42> */
.L_x_4651:
[----:B------:R-:W-:Y:S05]  /*8270*/  BSYNC.RECONVERGENT B1 ;  /* 0x0000000000017941 */ /* 0x000fea0003800200 */
.L_x_4650:
        /* <DEDUP_REMOVED lines=8> */
[----:B------:R-:W-:-:S04]  /*8300*/  FADD.FTZ R27, R27, R18 ;  /* 0x000000121b1b7221 */ /* 0x000fc80000010000 */
[----:B------:R-:W-:-:S07]  /*8310*/  @P1 FADD.FTZ R27, R31, R27 ;  /* 0x0000001b1f1b1221 */ /* 0x000fce0000010000 */
.L_x_4574:
[----:B------:R-:W-:Y:S01]  /*8320*/  SEL R19, RZ, 0x1000000, !P5 ;  /* 0x01000000ff137807 */ /* 0x000fe20006800000 */
[----:B------:R-:W0:Y:S01]  /*8330*/  LDC.64 R92, c[0x0][0x3a8] ;  /* 0x0000ea00ff5c7b82 */ /* 0x000e220000000a00 */
[----:B------:R-:W-:Y:S02]  /*8340*/  SEL R18, RZ, 0x10000, !P4 ;  /* 0x00010000ff127807 */ /* 0x000fe40006000000 */
[----:B------:R-:W-:Y:S02]  /*8350*/  SEL R43, RZ, 0x100, !P3 ;  /* 0x00000100ff2b7807 */ /* 0x000fe40005800000 */
[----:B------:R-:W-:Y:S02]  /*8360*/  ISETP.NE.U32.AND P3, PT, R40, RZ, PT ;  /* 0x000000ff2800720c */ /* 0x000fe40003f65070 */
[----:B------:R-:W-:Y:S02]  /*8370*/  LOP3.LUT R43, R43, R19, R18, 0xfe, !PT ;  /* 0x000000132b2b7212 */ /* 0x000fe400078efe12 */
[----:B------:R-:W-:-:S02]  /*8380*/  SEL R19, RZ, 0x10000, !P0 ;  /* 0x00010000ff137807 */ /* 0x000fc40004000000 */
[----:B------:R-:W-:Y:S02]  /*8390*/  ISETP.NE.AND.EX P0, PT, R41, RZ, PT, P3 ;  /* 0x000000ff2900720c */ /* 0x000fe40003f05330 */
[----:B------:R-:W1:Y:S01]  /*83a0*/  LDC.64 R40, c[0x0][0x3b0] ;  /* 0x0000ec00ff287b82 */ /* 0x000e620000000a00 */
[----:B------:R-:W-:Y:S02]  /*83b0*/  ISETP.NE.AND P4, PT, R6, RZ, PT ;  /* 0x000000ff0600720c */ /* 0x000fe40003f85270 */
[----:B------:R-:W-:Y:S02]  /*83c0*/  SEL R18, RZ, 0x1000000, !P2 ;  /* 0x01000000ff127807 */ /* 0x000fe40005000000 */
[----:B------:R-:W-:Y:S02]  /*83d0*/  SEL R6, RZ, 0x100, !P4 ;  /* 0x00000100ff067807 */ /* 0x000fe40006000000 */
[----:B------:R-:W-:Y:S02]  /*83e0*/  ISETP.NE.AND P6, PT, R16, RZ, PT ;  /* 0x000000ff1000720c */ /* 0x000fe40003fc5270 */
[----:B------:R-:W-:Y:S01]  /*83f0*/  ISETP.NE.AND P5, PT, R17, RZ, PT ;  /* 0x000000ff1100720c */ /* 0x000fe20003fa5270 */
[----:B0-----:R-:W-:Y:S01]  /*8400*/  IMAD.WIDE.U32 R16, R10, 0x20, R92 ;  /* 0x000000200a107825 */ /* 0x001fe200078e005c */
[----:B------:R-:W-:-:S02]  /*8410*/  LOP3.LUT R6, R6, R18, R19, 0xfe, !PT ;  /* 0x0000001206067212 */ /* 0x000fc400078efe13 */
[----:B------:R-:W-:Y:S02]  /*8420*/  SEL R18, RZ, 0x1, !P5 ;  /* 0x00000001ff127807 */ /* 0x000fe40006800000 */
[----:B------:R-:W-:Y:S01]  /*8430*/  SEL R19, RZ, 0x1, !P6 ;  /* 0x00000001ff137807 */ /* 0x000fe20007000000 */
[----:B------:R-:W-:Y:S04]  /*8440*/  STG.E.128 desc[UR8][R16.64], R20 ;  /* 0x0000001410007986 */ /* 0x000fe8000c101d08 */
[----:B------:R0:W-:Y:S02]  /*8450*/  STG.E.128 desc[UR8][R16.64+0x10], R24 ;  /* 0x0000101810007986 */ /* 0x0001e4000c101d08 */
[----:B0-----:R-:W-:Y:S02]  /*8460*/  LOP3.LUT R17, R43, R18, RZ, 0xfc, !PT ;  /* 0x000000122b117212 */ /* 0x001fe400078efcff */
[----:B------:R-:W-:Y:S01]  /*8470*/  LOP3.LUT R16, R6, R19, RZ, 0xfc, !PT ;  /* 0x0000001306107212 */ /* 0x000fe200078efcff */
[----:B-1----:R-:W-:-:S05]  /*8480*/  IMAD.WIDE.U32 R18, R10, 0x8, R40 ;  /* 0x000000080a127825 */ /* 0x002fca00078e0028 */
        /* <DEDUP_REMOVED lines=9> */
[----:B------:R-:W-:-:S02]  /*8520*/  PRMT R6, R44, 0x7104, RZ ;  /* 0x000071042c067816 */ /* 0x000fc400000000ff */
[----:B------:R-:W-:Y:S02]  /*8530*/  LOP3.LUT R40, R12, 0xff, RZ, 0xc0, !PT ;  /* 0x000000ff0c287812 */ /* 0x000fe400078ec0ff */
[----:B------:R-:W-:Y:S01]  /*8540*/  LOP3.LUT R6, R17, 0xff00, R6, 0xf8, !PT ;  /* 0x0000ff0011067812 */ /* 0x000fe200078ef806 */
[----:B------:R-:W-:-:S03]  /*8550*/  IMAD.WIDE.U32 R16, R16, 0x1000000, RZ ;  /* 0x0100000010107825 */ /* 0x000fc600078e00ff */
[----:B------:R-:W-:Y:S01]  /*8560*/  LOP3.LUT R43, R6, 0xff, R15, 0xf8, !PT ;  /* 0x000000ff062b7812 */ /* 0x000fe200078ef80f */
[----:B------:R-:W-:-:S03]  /*8570*/  IMAD.WIDE.U32 R40, R40, 0x100, RZ ;  /* 0x0000010028287825 */ /* 0x000fc600078e00ff */
[----:B------:R-:W-:Y:S02]  /*8580*/  LOP3.LUT R19, R19, R43, R17, 0xfe, !PT ;  /* 0x0000002b13137212 */ /* 0x000fe400078efe11 */
[----:B------:R-:W-:Y:S02]  /*8590*/  LOP3.LUT R18, R40, R16, R18, 0xfe, !PT ;  /* 0x0000001028127212 */ /* 0x000fe400078efe12 */
[----:B------:R-:W0:Y:S01]  /*85a0*/  LDC.64 R16, c[0x0][0x3b8] ;  /* 0x0000ee00ff107b82 */ /* 0x000e220000000a00 */
[----:B------:R-:W-:Y:S02]  /*85b0*/  LOP3.LUT R41, R19, R41, RZ, 0xfc, !PT ;  /* 0x0000002913297212 */ /* 0x000fe400078efcff */
[----:B------:R-:W-:Y:S01]  /*85c0*/  LOP3.LUT R40, R18, 0xff, R11, 0xf8, !PT ;  /* 0x000000ff12287812 */ /* 0x000fe200078ef80b */
[----:B0-----:R-:W-:-:S05]  /*85d0*/  IMAD.WIDE.U32 R16, R10, 0x8, R16 ;  /* 0x000000080a107825 */ /* 0x001fca00078e0010 */
[----:B------:R1:W-:Y:S02]  /*85e0*/  STG.E.64 desc[UR8][R16.64], R40 ;  /* 0x0000002810007986 */ /* 0x0003e4000c101b08 */
.L_x_4655:
[----:B0-----:R-:W0:Y:S01]  /*85f0*/  @P0 LDC.64 R18, c[0x0][0x398] ;  /* 0x0000e600ff120b82 */ /* 0x001e220000000a00 */
[----:B------:R-:W-:-:S07]  /*8600*/  IADD3 R50, PT, PT, R10, 0x20, RZ ;  /* 0x000000200a327810 */ /* 0x000fce0007ffe0ff */
[----:B-1----:R-:W1:Y:S01]  /*8610*/  @P1 LDC.64 R16, c[0x0][0x3a0] ;  /* 0x0000e800ff101b82 */ /* 0x002e620000000a00 */
[----:B------:R-:W-:-:S06]  /*8620*/  IMAD.WIDE.U32 R40, R50, 0x10, R66 ;  /* 0x0000001032287825 */ /* 0x000fcc00078e0042 */
[----:B------:R-:W5:Y:S01]  /*8630*/  LDG.E.128 R40, desc[UR8][R40.64] ;  /* 0x0000000828287981 */ /* 0x000f62000c1e1d00 */
[----:B0-----:R-:W-:-:S05]  /*8640*/  @P0 IMAD.WIDE.U32 R18, R50, 0x10, R18 ;  /* 0x0000001032120825 */ /* 0x001fca00078e0012 */
[----:B------:R0:W5:Y:S01]  /*8650*/  @P0 LDG.E.128 R36, desc[UR8][R18.64] ;  /* 0x0000000812240981 */ /* 0x000162000c1e1d00 */
[----:B-1----:R-:W-:-:S05]  /*8660*/  @P1 IMAD.WIDE.U32 R16, R50, 0x20, R16 ;  /* 0x0000002032101825 */ /* 0x002fca00078e0010 */
[----:B------:R0:W5:Y:S04]  /*8670*/  @P1 LDG.E.128 R32, desc[UR8][R16.64] ;  /* 0x0000000810201981 */ /* 0x000168000c1e1d00 */
        /* <DEDUP_REMOVED lines=18> */
.L_x_4659:
        /* <DEDUP_REMOVED lines=13> */
.L_x_4661:
[----:B------:R-:W-:Y:S05]  /*8870*/  BSYNC.RECONVERGENT B2 ;  /* 0x0000000000027941 */ /* 0x000fea0003800200 */
.L_x_4660:
        /* <DEDUP_REMOVED lines=42> */
.L_x_4658:
[----:B------:R-:W-:Y:S05]  /*8b20*/  BSYNC.RECONVERGENT B1 ;  /* 0x0000000000017941 */ /* 0x000fea0003800200 */
.L_x_4657:
[----:B------:R-:W-:Y:S01]  /*8b30*/  ISETP.NE.AND P2, PT, R14, 0x1, PT ;  /* 0x000000010e00780c */ /* 0x000fe20003f45270 */
[----:B------:R-:W-:Y:S01]  /*8b40*/  BSSY.RECONVERGENT B1, `(.L_x_4662) ;  /* 0x000004b000017945 */ /* 0x000fe20003800200 */
[----:B------:R-:W-:Y:S01]  /*8b50*/  I2FP.F32.U32 R12, R11 ;  /* 0x0000000b000c7245 */ /* 0x000fe20000201000 */
[----:B------:R-:W-:Y:S02]  /*8b60*/  HFMA2 R15, -RZ, RZ, 0, 1.1920928955078125e-07 ;  /* 0x00000002ff0f7431 */ /* 0x000fe400000001ff */
[----:B------:R-:W-:Y:S02]  /*8b70*/  IMAD.MOV.U32 R13, RZ, RZ, R58 ;  /* 0x000000ffff0d7224 */ /* 0x000fe400078e003a */
[----:B------:R-:W-:Y:S01]  /*8b80*/  FFMA.FTZ R11, R12, R47, 1.1641532182693481445e-10 ;  /* 0x2f0000000c0b7423 */ /* 0x000fe2000001002f */
[C---:B-----5:R-:W-:Y:S01]  /*8b90*/  IMAD.U32 R12, R40.reuse, 0x10000, RZ ;  /* 0x00010000280c7824 */ /* 0x060fe200078e00ff */
        /* <DEDUP_REMOVED lines=13> */
.L_x_4664:
        /* <DEDUP_REMOVED lines=13> */
.L_x_4666:
[----:B------:R-:W-:Y:S05]  /*8d40*/  BSYNC.RECONVERGENT B2 ;  /* 0x0000000000027941 */ /* 0x000fea0003800200 */
.L_x_4665:
[----:B0-----:R-:W-:Y:S01]  /*8d50*/  IMAD.WIDE.U32 R18, R2, -0x326172a9, RZ ;  /* 0xcd9e8d5702127825 */ /* 0x001fe200078e00ff */
        /* <DEDUP_REMOVED lines=41> */
.L_x_4663:
[----:B------:R-:W-:Y:S05]  /*8ff0*/  BSYNC.RECONVERGENT B1 ;  /* 0x0000000000017941 */ /* 0x000fea0003800200 */
.L_x_4662:
        /* <DEDUP_REMOVED lines=8> */
[----:B0-----:R-:W-:Y:S01]  /*9080*/  FSEL R16, R14, RZ, !P2 ;  /* 0x000000ff0e107208 */ /* 0x001fe20005000000 */
[----:B------:R-:W-:Y:S01]  /*9090*/  IMAD.MOV.U32 R14, RZ, RZ, 0x2 ;  /* 0x00000002ff0e7424 */ /* 0x000fe200078e00ff */
        /* <DEDUP_REMOVED lines=13> */
.L_x_4669:
        /* <DEDUP_REMOVED lines=13> */
.L_x_4671:
[----:B------:R-:W-:Y:S05]  /*9240*/  BSYNC.RECONVERGENT B2 ;  /* 0x0000000000027941 */ /* 0x000fea0003800200 */
.L_x_4670:
        /* <DEDUP_REMOVED lines=42> */
.L_x_4668:
[----:B------:R-:W-:Y:S05]  /*94f0*/  BSYNC.RECONVERGENT B1 ;  /* 0x0000000000017941 */ /* 0x000fea0003800200 */
.L_x_4667:
[----:B------:R-:W-:Y:S01]  /*9500*/  ISETP.NE.AND P2, PT, R14, 0x1, PT ;  /* 0x000000010e00780c */ /* 0x000fe20003f45270 */
[----:B------:R-:W-:Y:S01]  /*9510*/  BSSY.RECONVERGENT B1, `(.L_x_4672) ;  /* 0x000004a000017945 */ /* 0x000fe20003800200 */
[----:B------:R-:W-:Y:S01]  /*9520*/  I2FP.F32.U32 R12, R13 ;  /* 0x0000000d000c7245 */ /* 0x000fe20000201000 */
[----:B------:R-:W-:-:S04]  /*9530*/  IMAD.MOV.U32 R15, RZ, RZ, 0x2 ;  /* 0x00000002ff0f7424 */ /* 0x000fc800078e00ff */
[----:B------:R-:W-:Y:S01]  /*9540*/  FFMA.FTZ R13, R12, R47, 1.1641532182693481445e-10 ;  /* 0x2f0000000c0d7423 */ /* 0x000fe2000001002f */
[----:B------:R-:W-:-:S04]  /*9550*/  SHF.L.U32 R12, R40, 0x10, RZ ;  /* 0x00000010280c7819 */ /* 0x000fc800000006ff */
        /* <DEDUP_REMOVED lines=13> */
.L_x_4674:
        /* <DEDUP_REMOVED lines=13> */
.L_x_4676:
[----:B------:R-:W-:Y:S05]  /*9700*/  BSYNC.RECONVERGENT B2 ;  /* 0x0000000000027941 */ /* 0x000fea0003800200 */
.L_x_4675:
        /* <DEDUP_REMOVED lines=42> */
.L_x_4673:
[----:B------:R-:W-:Y:S05]  /*99b0*/  BSYNC.RECONVERGENT B1 ;  /* 0x0000000000017941 */ /* 0x000fea0003800200 */
.L_x_4672:
        /* <DEDUP_REMOVED lines=24> */
.L_x_4679:
        /* <DEDUP_REMOVED lines=13> */
.L_x_4681:
[----:B------:R-:W-:Y:S05]  /*9c10*/  BSYNC.RECONVERGENT B2 ;  /* 0x0000000000027941 */ /* 0x000fea0003800200 */
.L_x_4680:
        /* <DEDUP_REMOVED lines=42> */
.L_x_4678:
[----:B------:R-:W-:Y:S05]  /*9ec0*/  BSYNC.RECONVERGENT B1 ;  /* 0x0000000000017941 */ /* 0x000fea0003800200 */
.L_x_4677:
[----:B------:R-:W-:Y:S01]  /*9ed0*/  ISETP.NE.AND P2, PT, R18, 0x1, PT ;  /* 0x000000011200780c */ /* 0x000fe20003f45270 */
[----:B------:R-:W-:Y:S01]  /*9ee0*/  BSSY.RECONVERGENT B1, `(.L_x_4682) ;  /* 0x000004b000017945 */ /* 0x000fe20003800200 */
[----:B------:R-:W-:Y:S01]  /*9ef0*/  I2FP.F32.U32 R14, R13 ;  /* 0x0000000d000e7245 */ /* 0x000fe20000201000 */
[----:B------:R-:W-:Y:S01]  /*9f00*/  IMAD.MOV.U32 R19, RZ, RZ, 0x2 ;  /* 0x00000002ff137424 */ /* 0x000fe200078e00ff */
[----:B------:R-:W-:-:S03]  /*9f10*/  MOV R15, R58 ;  /* 0x0000003a000f7202 */ /* 0x000fc60000000f00 */
        /* <DEDUP_REMOVED lines=15> */
.L_x_4684:
        /* <DEDUP_REMOVED lines=13> */
.L_x_4686:
[----:B------:R-:W-:Y:S05]  /*a0e0*/  BSYNC.RECONVERGENT B2 ;  /* 0x0000000000027941 */ /* 0x000fea0003800200 */
.L_x_4685:
        /* <DEDUP_REMOVED lines=42> */
.L_x_4683:
[----:B------:R-:W-:Y:S05]  /*a390*/  BSYNC.RECONVERGENT B1 ;  /* 0x0000000000017941 */ /* 0x000fea0003800200 */
.L_x_4682:
[----:B------:R-:W-:Y:S01]  /*a3a0*/  I2FP.F32.U32 R14, R15 ;  /* 0x0000000f000e7245 */ /* 0x000fe20000201000 */
[----:B------:R-:W-:Y:S01]  /*a3b0*/  BSSY.RECONVERGENT B1, `(.L_x_4687) ;  /* 0x000004e000017945 */ /* 0x000fe20003800200 */
[----:B------:R-:W-:Y:S01]  /*a3c0*/  SHF.L.U32 R18, R37, 0x10, RZ ;  /* 0x0000001025127819 */ /* 0x000fe200000006ff */
[----:B------:R-:W-:Y:S01]  /*a3d0*/  IMAD.MOV.U32 R40, RZ, RZ, 0x2 ;  /* 0x00000002ff287424 */ /* 0x000fe200078e00ff */
        /* <DEDUP_REMOVED lines=19> */
.L_x_4689:
        /* <DEDUP_REMOVED lines=13> */
.L_x_4691:
[----:B------:R-:W-:Y:S05]  /*a5e0*/  BSYNC.RECONVERGENT B2 ;  /* 0x0000000000027941 */ /* 0x000fea0003800200 */
.L_x_4690:
        /* <DEDUP_REMOVED lines=42> */
.L_x_4688:
[----:B------:R-:W-:Y:S05]  /*a890*/  BSYNC.RECONVERGENT B1 ;  /* 0x0000000000017941 */ /* 0x000fea0003800200 */
.L_x_4687:
[----:B------:R-:W-:Y:S01]  /*a8a0*/  ISETP.NE.AND P2, PT, R40, 0x1, PT ;  /* 0x000000012800780c */ /* 0x000fe20003f45270 */
[----:B------:R-:W-:Y:S01]  /*a8b0*/  BSSY.RECONVERGENT B1, `(.L_x_4692) ;  /* 0x000004a000017945 */ /* 0x000fe20003800200 */
[----:B------:R-:W-:-:S05]  /*a8c0*/  I2FP.F32.U32 R14, R15 ;  /* 0x0000000f000e7245 */ /* 0x000fca0000201000 */
[----:B------:R-:W-:Y:S01]  /*a8d0*/  FFMA.FTZ R15, R14, R47, 1.1641532182693481445e-10 ;  /* 0x2f0000000e0f7423 */ /* 0x000fe2000001002f */
[----:B------:R-:W-:Y:S02]  /*a8e0*/  IMAD.U32 R14, R41, 0x10000, RZ ;  /* 0x00010000290e7824 */ /* 0x000fe400078e00ff */
[----:B------:R-:W-:Y:S02]  /*a8f0*/  HFMA2 R41, -RZ, RZ, 0, 1.1920928955078125e-07 ;  /* 0x00000002ff297431 */ /* 0x000fe400000001ff */
        /* <DEDUP_REMOVED lines=13> */
.L_x_4694:
        /* <DEDUP_REMOVED lines=13> */
.L_x_4696:
[----:B------:R-:W-:Y:S05]  /*aaa0*/  BSYNC.RECONVERGENT B2 ;  /* 0x0000000000027941 */ /* 0x000fea0003800200 */
.L_x_4695:
        /* <DEDUP_REMOVED lines=42> */
.L_x_4693:
[----:B------:R-:W-:Y:S05]  /*ad50*/  BSYNC.RECONVERGENT B1 ;  /* 0x0000000000017941 */ /* 0x000fea0003800200 */
.L_x_4692:
[----:B------:R-:W-:Y:S01]  /*ad60*/  I2FP.F32.U32 R40, R15 ;  /* 0x0000000f00287245 */ /* 0x000fe20000201000 */
[----:B------:R-:W-:Y:S01]  /*ad70*/  BSSY.RECONVERGENT B1, `(.L_x_4697) ;  /* 0x000004f000017945 */ /* 0x000fe20003800200 */
[----:B------:R-:W-:Y:S02]  /*ad80*/  PRMT R15, R37, 0x7632, R15 ;  /* 0x00007632250f7816 */ /* 0x000fe4000000000f */
[----:B------:R-:W-:-:S03]  /*ad90*/  FSEL R19, R14, RZ, P4 ;  /* 0x000000ff0e137208 */ /* 0x000fc60002000000 */
[----:B------:R-:W-:Y:S02]  /*ada0*/  IMAD.U32 R44, R15, 0x10000, RZ ;  /* 0x000100000f2c7824 */ /* 0x000fe400078e00ff */
[----:B------:R-:W-:Y:S02]  /*adb0*/  FFMA.FTZ R15, R40, R47, 1.1641532182693481445e-10 ;  /* 0x2f000000280f7423 */ /* 0x000fe4000001002f */
[----:B------:R-:W-:-:S03]  /*adc0*/  FMUL.FTZ R44, R44, R49 ;  /* 0x000000312c2c7220 */ /* 0x000fc60000410000 */
[----:B------:R-:W-:Y:S02]  /*add0*/  FSETP.GTU.FTZ.AND P2, PT, R15, R48, PT ;  /* 0x000000300f00720b */ /* 0x000fe40003f5c000 */
[----:B------:R-:W-:Y:S02]  /*ade0*/  MOV R15, R58 ;  /* 0x0000003a000f7202 */ /* 0x000fe40000000f00 */
        /* <DEDUP_REMOVED lines=15> */
.L_x_4699:
        /* <DEDUP_REMOVED lines=13> */
.L_x_4701:
[----:B------:R-:W-:Y:S05]  /*afb0*/  BSYNC.RECONVERGENT B2 ;  /* 0x0000000000027941 */ /* 0x000fea0003800200 */
.L_x_4700:
        /* <DEDUP_REMOVED lines=40> */
[----:B------:R-:W-:Y:S01]  /*b240*/  IMAD.MOV.U32 R6, RZ, RZ, R40 ;  /* 0x000000ffff067224 */ /* 0x000fe200078e0028 */
[----:B------:R-:W-:-:S07]  /*b250*/  LOP3.LUT R60, R60, UR29, R41, 0x96, !PT ;  /* 0x0000001d3c3c7c12 */ /* 0x000fce000f8e9629 */
.L_x_4698:
[----:B------:R-:W-:Y:S05]  /*b260*/  BSYNC.RECONVERGENT B1 ;  /* 0x0000000000017941 */ /* 0x000fea0003800200 */
.L_x_4697:
        /* <DEDUP_REMOVED lines=19> */
.L_x_4704:
        /* <DEDUP_REMOVED lines=13> */
.L_x_4706:
[----:B------:R-:W-:Y:S05]  /*b470*/  BSYNC.RECONVERGENT B2 ;  /* 0x0000000000027941 */ /* 0x000fea0003800200 */
.L_x_4705:
        /* <DEDUP_REMOVED lines=42> */
.L_x_4703:
[----:B------:R-:W-:Y:S05]  /*b720*/  BSYNC.RECONVERGENT B1 ;  /* 0x0000000000017941 */ /* 0x000fea0003800200 */
.L_x_4702:
        /* <DEDUP_REMOVED lines=24> */
.L_x_4709:
        /* <DEDUP_REMOVED lines=13> */
.L_x_4711:
[----:B------:R-:W-:Y:S05]  /*b980*/  BSYNC.RECONVERGENT B2 ;  /* 0x0000000000027941 */ /* 0x000fea0003800200 */
.L_x_4710:
        /* <DEDUP_REMOVED lines=42> */
.L_x_4708:
[----:B------:R-:W-:Y:S05]  /*bc30*/  BSYNC.RECONVERGENT B1 ;  /* 0x0000000000017941 */ /* 0x000fea0003800200 */
.L_x_4707:
        /* <DEDUP_REMOVED lines=18> */
.L_x_4714:
        /* <DEDUP_REMOVED lines=13> */
.L_x_4716:
[----:B------:R-:W-:Y:S05]  /*be30*/  BSYNC.RECONVERGENT B2 ;  /* 0x0000000000027941 */ /* 0x000fea0003800200 */
.L_x_4715:
        /* <DEDUP_REMOVED lines=42> */
.L_x_4713:
[----:B------:R-:W-:Y:S05]  /*c0e0*/  BSYNC.RECONVERGENT B1 ;  /* 0x0000000000017941 */ /* 0x000fea0003800200 */
.L_x_4712:
        /* <DEDUP_REMOVED lines=24> */
.L_x_4719:
        /* <DEDUP_REMOVED lines=13> */
.L_x_4721:
[----:B------:R-:W-:Y:S05]  /*c340*/  BSYNC.RECONVERGENT B2 ;  /* 0x0000000000027941 */ /* 0x000fea0003800200 */
.L_x_4720:
        /* <DEDUP_REMOVED lines=40> */
[----:B------:R-:W-:Y:S02]  /*c5d0*/  LOP3.LUT R60, R60, UR29, R67, 0x96, !PT ;  /* 0x0000001d3c3c7c12 */ /* 0x000fe4000f8e9643 */
[----:B------:R-:W-:-:S07]  /*c5e0*/  MOV R6, R66 ;  /* 0x0000004200067202 */ /* 0x000fce0000000f00 */
.L_x_4718:
[----:B------:R-:W-:Y:S05]  /*c5f0*/  BSYNC.RECONVERGENT B1 ;  /* 0x0000000000017941 */ /* 0x000fea0003800200 */
.L_x_4717:
[----:B------:R-:W-:Y:S01]  /*c600*/  ISETP.NE.AND P5, PT, R56, 0x1, PT ;  /* 0x000000013800780c */ /* 0x000fe20003fa5270 */
[C---:B------:R-:W-:Y:S01]  /*c610*/  IMAD.U32 R46, R43.reuse, 0x10000, RZ ;  /* 0x000100002b2e7824 */ /* 0x040fe200078e00ff */
[----:B------:R-:W-:Y:S01]  /*c620*/  I2FP.F32.U32 R42, R45 ;  /* 0x0000002d002a7245 */ /* 0x000fe20000201000 */
[----:B------:R-:W-:Y:S01]  /*c630*/  BSSY.RECONVERGENT B1, `(.L_x_4722) ;  /* 0x0000048000017945 */ /* 0x000fe20003800200 */
[----:B------:R-:W-:Y:S01]  /*c640*/  PRMT R43, R43, 0x7632, R43 ;  /* 0x000076322b2b7816 */ /* 0x000fe2000000002b */
[----:B------:R-:W-:Y:S02]  /*c650*/  IMAD.MOV.U32 R59, RZ, RZ, R58 ;  /* 0x000000ffff3b7224 */ /* 0x000fe400078e003a */
[----:B------:R-:W-:Y:S01]  /*c660*/  FFMA.FTZ R45, R42, R47, 1.1641532182693481445e-10 ;  /* 0x2f0000002a2d7423 */ /* 0x000fe2000001002f */
[----:B------:R-:W-:Y:S01]  /*c670*/  FMUL.FTZ R42, R46, R49 ;  /* 0x000000312e2a7220 */ /* 0x000fe20000410000 */
[----:B------:R-:W-:-:S03]  /*c680*/  HFMA2 R46, -RZ, RZ, 0, 1.1920928955078125e-07 ;  /* 0x00000002ff2e7431 */ /* 0x000fc600000001ff */
        /* <DEDUP_REMOVED lines=10> */
.L_x_4724:
        /* <DEDUP_REMOVED lines=13> */
.L_x_4726:
[----:B------:R-:W-:Y:S05]  /*c800*/  BSYNC.RECONVERGENT B2 ;  /* 0x0000000000027941 */ /* 0x000fea0003800200 */
.L_x_4725:
        /* <DEDUP_REMOVED lines=42> */
.L_x_4723:
[----:B------:R-:W-:Y:S05]  /*cab0*/  BSYNC.RECONVERGENT B1 ;  /* 0x0000000000017941 */ /* 0x000fea0003800200 */
.L_x_4722:
[----:B------:R-:W-:Y:S01]  /*cac0*/  I2FP.F32.U32 R56, R59 ;  /* 0x0000003b00387245 */ /* 0x000fe20000201000 */
[----:B------:R-:W-:Y:S01]  /*cad0*/  BSSY.RECONVERGENT B1, `(.L_x_4727) ;  /* 0x000004f000017945 */ /* 0x000fe20003800200 */
[----:B------:R-:W-:Y:S01]  /*cae0*/  FSEL R59, R42, RZ, P4 ;  /* 0x000000ff2a3b7208 */ /* 0x000fe20002000000 */
[----:B------:R-:W-:Y:S02]  /*caf0*/  IMAD.MOV.U32 R61, RZ, RZ, 0x2 ;  /* 0x00000002ff3d7424 */ /* 0x000fe400078e00ff */
        /* <DEDUP_REMOVED lines=19> */
.L_x_4729:
        /* <DEDUP_REMOVED lines=13> */
.L_x_4731:
[----:B------:R-:W-:Y:S05]  /*cd00*/  BSYNC.RECONVERGENT B2 ;  /* 0x0000000000027941 */ /* 0x000fea0003800200 */
.L_x_4730:
        /* <DEDUP_REMOVED lines=34> */
[----:B------:R-:W-:Y:S01]  /*cf30*/  HFMA2 R61, -RZ, RZ, 0, 0 ;  /* 0x00000000ff3d7431 */ /* 0x000fe200000001ff */
[----:B------:R-:W-:Y:S02]  /*cf40*/  LOP3.LUT R56, R56, UR26, R59, 0x96, !PT ;  /* 0x0000001a38387c12 */ /* 0x000fe4000f8e963b */
[----:B------:R-:W-:-:S03]  /*cf50*/  MOV R59, R6 ;  /* 0x00000006003b7202 */ /* 0x000fc60000000f00 */
[----:B------:R-:W-:-:S04]  /*cf60*/  IMAD.WIDE.U32 R56, R56, -0x2daee0ad, RZ ;  /* 0xd2511f5338387825 */ /* 0x000fc800078e00ff */
[----:B------:R-:W-:Y:S01]  /*cf70*/  IMAD.MOV.U32 R6, RZ, RZ, R56 ;  /* 0x000000ffff067224 */ /* 0x000fe200078e0038 */
[----:B------:R-:W-:Y:S01]  /*cf80*/  LOP3.LUT R60, R60, UR29, R57, 0x96, !PT ;  /* 0x0000001d3c3c7c12 */ /* 0x000fe2000f8e9639 */
[----:B------:R-:W-:-:S05]  /*cf90*/  IMAD.WIDE.U32 R56, R46, -0x326172a9, RZ ;  /* 0xcd9e8d572e387825 */ /* 0x000fca00078e00ff */
[----:B------:R-:W-:Y:S01]  /*cfa0*/  LOP3.LUT R57, R58, UR28, R57, 0x96, !PT ;  /* 0x0000001c3a397c12 */ /* 0x000fe2000f8e9639 */
[----:B------:R-:W-:-:S07]  /*cfb0*/  IMAD.MOV.U32 R58, RZ, RZ, R56 ;  /* 0x000000ffff3a7224 */ /* 0x000fce00078e0038 */
.L_x_4728:
[----:B------:R-:W-:Y:S05]  /*cfc0*/  BSYNC.RECONVERGENT B1 ;  /* 0x0000000000017941 */ /* 0x000fea0003800200 */
.L_x_4727:
[----:B------:R-:W-:Y:S01]  /*cfd0*/  ISETP.NE.AND P6, PT, R61, 0x1, PT ;  /* 0x000000013d00780c */ /* 0x000fe20003fc5270 */
[----:B------:R-:W-:Y:S01]  /*cfe0*/  IMAD.U32 R56, R43, 0x10000, RZ ;  /* 0x000100002b387824 */ /* 0x000fe200078e00ff */
[----:B------:R-:W-:Y:S01]  /*cff0*/  I2FP.F32.U32 R46, R59 ;  /* 0x0000003b002e7245 */ /* 0x000fe20000201000 */
[----:B------:R-:W-:Y:S02]  /*d000*/  BSSY.RECONVERGENT B1, `(.L_x_4732) ;  /* 0x000004a000017945 */ /* 0x000fe40003800200 */
[----:B------:R-:W-:Y:S01]  /*d010*/  FMUL.FTZ R43, R56, R49 ;  /* 0x00000031382b7220 */ /* 0x000fe20000410000 */
        /* <DEDUP_REMOVED lines=13> */
.L_x_4734:
        /* <DEDUP_REMOVED lines=15> */
.L_x_4736:
[----:B------:R-:W-:Y:S05]  /*d1e0*/  BSYNC.RECONVERGENT B2 ;  /* 0x0000000000027941 */ /* 0x000fea0003800200 */
.L_x_4735:
        /* <DEDUP_REMOVED lines=41> */
[----:B------:R-:W-:Y:S02]  /*d480*/  IMAD.MOV.U32 R58, RZ, RZ, R56 ;  /* 0x000000ffff3a7224 */ /* 0x000fe400078e0038 */
[----:B------:R-:W-:-:S07]  /*d490*/  HFMA2 R56, -RZ, RZ, 0, 0 ;  /* 0x00000000ff387431 */ /* 0x000fce00000001ff */
.L_x_4733:
[----:B------:R-:W-:Y:S05]  /*d4a0*/  BSYNC.RECONVERGENT B1 ;  /* 0x0000000000017941 */ /* 0x000fea0003800200 */
.L_x_4732:
        /* <DEDUP_REMOVED lines=12> */
.L_x_4656:
        /* <DEDUP_REMOVED lines=12> */
[----:B------:R-:W-:Y:S01]  /*d630*/  @P2 IADD3 R18, PT, PT, R51, 0x1, RZ ;  /* 0x0000000133122810 */ /* 0x000fe20007ffe0ff */
[----:B------:R-:W-:Y:S02]  /*d640*/  @P2 IMAD.MOV.U32 R6, RZ, RZ, R52 ;  /* 0x000000ffff062224 */ /* 0x000fe400078e0034 */
[----:B------:R-:W-:Y:S01]  /*d650*/  @P2 IMAD.MOV.U32 R16, RZ, RZ, R57 ;  /* 0x000000ffff102224 */ /* 0x000fe200078e0039 */
[----:B------:R-:W-:Y:S06]  /*d660*/  BRA `(.L_x_4739) ;  /* 0x0000000000e07947 */ /* 0x000fec0003800000 */
.L_x_4740:
        /* <DEDUP_REMOVED lines=13> */
.L_x_4742:
[----:B------:R-:W-:Y:S05]  /*d740*/  BSYNC.RECONVERGENT B2 ;  /* 0x0000000000027941 */ /* 0x000fea0003800200 */
.L_x_4741:
        /* <DEDUP_REMOVED lines=38> */
[----:B------:R-:W-:-:S03]  /*d9b0*/  IMAD.WIDE.U32 R16, R17, -0x2daee0ad, RZ ;  /* 0xd2511f5311107825 */ /* 0x000fc600078e00ff */
[----:B------:R-:W-:Y:S01]  /*d9c0*/  MOV R6, R16 ;  /* 0x0000001000067202 */ /* 0x000fe20000000f00 */
[----:B------:R-:W-:Y:S01]  /*d9d0*/  IMAD.MOV.U32 R16, RZ, RZ, R52 ;  /* 0x000000ffff107224 */ /* 0x000fe200078e0034 */
[----:B------:R-:W-:-:S07]  /*d9e0*/  LOP3.LUT R60, R60, UR29, R17, 0x96, !PT ;  /* 0x0000001d3c3c7c12 */ /* 0x000fce000f8e9611 */
.L_x_4739:
[----:B------:R-:W-:Y:S05]  /*d9f0*/  BSYNC.RECONVERGENT B1 ;  /* 0x0000000000017941 */ /* 0x000fea0003800200 */
.L_x_4738:
[----:B------:R-:W-:Y:S01]  /*da00*/  ISETP.NE.AND P2, PT, R18, 0x1, PT ;  /* 0x000000011200780c */ /* 0x000fe20003f45270 */
[----:B------:R-:W-:Y:S01]  /*da10*/  BSSY.RECONVERGENT B1, `(.L_x_4743) ;  /* 0x000004a000017945 */ /* 0x000fe20003800200 */
[----:B------:R-:W-:Y:S01]  /*da20*/  I2FP.F32.U32 R16, R16 ;  /* 0x0000001000107245 */ /* 0x000fe20000201000 */
[----:B------:R-:W-:-:S04]  /*da30*/  IMAD.MOV.U32 R19, RZ, RZ, R58 ;  /* 0x000000ffff137224 */ /* 0x000fc800078e003a */
[----:B------:R-:W-:Y:S01]  /*da40*/  FFMA.FTZ R17, R16, R47, 1.1641532182693481445e-10 ;  /* 0x2f00000010117423 */ /* 0x000fe2000001002f */
[----:B-----5:R-:W-:-:S04]  /*da50*/  SHF.L.U32 R16, R40, 0x10, RZ ;  /* 0x0000001028107819 */ /* 0x020fc800000006ff */
[----:B------:R-:W-:Y:S02]  /*da60*/  FSETP.LE.FTZ.AND P3, PT, R17, R48, PT ;  /* 0x000000301100720b */ /* 0x000fe40003f73000 */
[----:B------:R-:W-:Y:S01]  /*da70*/  PRMT R17, R40, 0x7632, R17 ;  /* 0x0000763228117816 */ /* 0x000fe20000000011 */
[----:B------:R-:W-:Y:S01]  /*da80*/  IMAD.MOV.U32 R40, RZ, RZ, 0x2 ;  /* 0x00000002ff287424 */ /* 0x000fe200078e00ff */
        /* <DEDUP_REMOVED lines=10> */
.L_x_4745:
        /* <DEDUP_REMOVED lines=13> */
.L_x_4747:
[----:B------:R-:W-:Y:S05]  /*dc00*/  BSYNC.RECONVERGENT B2 ;  /* 0x0000000000027941 */ /* 0x000fea0003800200 */
.L_x_4746:
        /* <DEDUP_REMOVED lines=42> */
.L_x_4744:
[----:B------:R-:W-:Y:S05]  /*deb0*/  BSYNC.RECONVERGENT B1 ;  /* 0x0000000000017941 */ /* 0x000fea0003800200 */
.L_x_4743:
[----:B------:R-:W-:Y:S01]  /*dec0*/  ISETP.NE.AND P2, PT, R40, 0x1, PT ;  /* 0x000000012800780c */ /* 0x000fe20003f45270 */
[----:B------:R-:W-:Y:S01]  /*ded0*/  BSSY.RECONVERGENT B1, `(.L_x_4748) ;  /* 0x0000049000017945 */ /* 0x000fe20003800200 */
[----:B------:R-:W-:Y:S01]  /*dee0*/  I2FP.F32.U32 R18, R19 ;  /* 0x0000001300127245 */ /* 0x000fe20000201000 */
[----:B------:R-:W-:Y:S02]  /*def0*/  HFMA2 R54, -RZ, RZ, 0, 1.1920928955078125e-07 ;  /* 0x00000002ff367431 */ /* 0x000fe400000001ff */
[----:B------:R-:W-:Y:S02]  /*df00*/  IMAD.U32 R17, R17, 0x10000, RZ ;  /* 0x0001000011117824 */ /* 0x000fe400078e00ff */
        /* <DEDUP_REMOVED lines=13> */
.L_x_4750:
        /* <DEDUP_REMOVED lines=13> */
.L_x_4752:
[----:B------:R-:W-:Y:S05]  /*e0b0*/  BSYNC.RECONVERGENT B2 ;  /* 0x0000000000027941 */ /* 0x000fea0003800200 */
.L_x_4751:
        /* <DEDUP_REMOVED lines=42> */
.L_x_4749:
[----:B------:R-:W-:Y:S05]  /*e360*/  BSYNC.RECONVERGENT B1 ;  /* 0x0000000000017941 */ /* 0x000fea0003800200 */
.L_x_4748:
[----:B------:R-:W-:Y:S01]  /*e370*/  ISETP.NE.AND P2, PT, R54, 0x1, PT ;  /* 0x000000013600780c */ /* 0x000fe20003f45270 */
[----:B------:R-:W-:Y:S01]  /*e380*/  BSSY.RECONVERGENT B1, `(.L_x_4753) ;  /* 0x000004b000017945 */ /* 0x000fe20003800200 */
[----:B------:R-:W-:Y:S02]  /*e390*/  I2FP.F32.U32 R18, R19 ;  /* 0x0000001300127245 */ /* 0x000fe40000201000 */
[----:B------:R-:W-:-:S03]  /*e3a0*/  MOV R56, R58 ;  /* 0x0000003a00387202 */ /* 0x000fc60000000f00 */
[----:B------:R-:W-:Y:S01]  /*e3b0*/  FFMA.FTZ R19, R18, R47, 1.1641532182693481445e-10 ;  /* 0x2f00000012137423 */ /* 0x000fe2000001002f */
[----:B------:R-:W-:-:S04]  /*e3c0*/  IMAD.U32 R18, R41, 0x10000, RZ ;  /* 0x0001000029127824 */ /* 0x000fc800078e00ff */
        /* <DEDUP_REMOVED lines=13> */
.L_x_4755:
        /* <DEDUP_REMOVED lines=13> */
.L_x_4757:
[----:B------:R-:W-:Y:S05]  /*e570*/  BSYNC.RECONVERGENT B2 ;  /* 0x0000000000027941 */ /* 0x000fea0003800200 */
.L_x_4756:
        /* <DEDUP_REMOVED lines=41> */
[----:B------:R-:W-:Y:S02]  /*e810*/  IMAD.MOV.U32 R56, RZ, RZ, R6 ;  /* 0x000000ffff387224 */ /* 0x000fe400078e0006 */
[----:B------:R-:W-:-:S07]  /*e820*/  IMAD.MOV.U32 R6, RZ, RZ, R40 ;  /* 0x000000ffff067224 */ /* 0x000fce00078e0028 */
.L_x_4754:
[----:B------:R-:W-:Y:S05]  /*e830*/  BSYNC.RECONVERGENT B1 ;  /* 0x0000000000017941 */ /* 0x000fea0003800200 */
.L_x_4753:
        /* <DEDUP_REMOVED lines=18> */
.L_x_4760:
        /* <DEDUP_REMOVED lines=13> */
.L_x_4762:
[----:B------:R-:W-:Y:S05]  /*ea30*/  BSYNC.RECONVERGENT B2 ;  /* 0x0000000000027941 */ /* 0x000fea0003800200 */
.L_x_4761:
        /* <DEDUP_REMOVED lines=35> */
[----:B------:R-:W-:-:S05]  /*ec70*/  LOP3.LUT R56, R56, UR26, R41, 0x96, !PT ;  /* 0x0000001a38387c12 */ /* 0x000fca000f8e9629 */
[----:B------:R-:W-:-:S05]  /*ec80*/  IMAD.WIDE.U32 R56, R56, -0x2daee0ad, RZ ;  /* 0xd2511f5338387825 */ /* 0x000fca00078e00ff */
[----:B------:R-:W-:Y:S02]  /*ec90*/  LOP3.LUT R60, R60, UR29, R57, 0x96, !PT ;  /* 0x0000001d3c3c7c12 */ /* 0x000fe4000f8e9639 */
[----:B------:R-:W-:Y:S02]  /*eca0*/  LOP3.LUT R57, R40, UR28, R59, 0x96, !PT ;  /* 0x0000001c28397c12 */ /* 0x000fe4000f8e963b */
[----:B------:R-:W-:Y:S01]  /*ecb0*/  MOV R40, R6 ;  /* 0x0000000600287202 */ /* 0x000fe20000000f00 */
[----:B------:R-:W-:Y:S02]  /*ecc0*/  IMAD.MOV.U32 R6, RZ, RZ, R56 ;  /* 0x000000ffff067224 */ /* 0x000fe400078e0038 */
[----:B------:R-:W-:-:S07]  /*ecd0*/  IMAD.MOV.U32 R56, RZ, RZ, RZ ;  /* 0x000000ffff387224 */ /* 0x000fce00078e00ff */
.L_x_4759:
[----:B------:R-:W-:Y:S05]  /*ece0*/  BSYNC.RECONVERGENT B1 ;  /* 0x0000000000017941 */ /* 0x000fea0003800200 */
.L_x_4758:
[----:B------:R-:W-:Y:S01]  /*ecf0*/  ISETP.NE.AND P3, PT, R56, 0x1, PT ;  /* 0x000000013800780c */ /* 0x000fe20003f65270 */
[----:B------:R-:W-:Y:S01]  /*ed00*/  BSSY.RECONVERGENT B1, `(.L_x_4763) ;  /* 0x0000049000017945 */ /* 0x000fe20003800200 */
[----:B------:R-:W-:Y:S01]  /*ed10*/  I2FP.F32.U32 R40, R40 ;  /* 0x0000002800287245 */ /* 0x000fe20000201000 */
[----:B------:R-:W-:-:S04]  /*ed20*/  IMAD.MOV.U32 R61, RZ, RZ, R58 ;  /* 0x000000ffff3d7224 */ /* 0x000fc800078e003a */
[----:B------:R-:W-:Y:S01]  /*ed30*/  FFMA.FTZ R41, R40, R47, 1.1641532182693481445e-10 ;  /* 0x2f00000028297423 */ /* 0x000fe2000001002f */
[----:B------:R-:W-:-:S04]  /*ed40*/  SHF.L.U32 R40, R42, 0x10, RZ ;  /* 0x000000102a287819 */ /* 0x000fc800000006ff */
[----:B------:R-:W-:Y:S02]  /*ed50*/  FSETP.LE.FTZ.AND P2, PT, R41, R48, PT ;  /* 0x000000302900720b */ /* 0x000fe40003f53000 */
[----:B------:R-:W-:Y:S01]  /*ed60*/  PRMT R41, R42, 0x7632, R41 ;  /* 0x000076322a297816 */ /* 0x000fe20000000029 */
[----:B------:R-:W-:Y:S01]  /*ed70*/  IMAD.MOV.U32 R42, RZ, RZ, 0x2 ;  /* 0x00000002ff2a7424 */ /* 0x000fe200078e00ff */
[----:B------:R-:W-:Y:S09]  /*ed80*/  @!P3 BRA `(.L_x_4764) ;  /* 0x000000040000b947 */ /* 0x000ff20003800000 */
        /* <DEDUP_REMOVED lines=8> */
.L_x_4765:
        /* <DEDUP_REMOVED lines=13> */
.L_x_4767:
[----:B------:R-:W-:Y:S05]  /*eee0*/  BSYNC.RECONVERGENT B2 ;  /* 0x0000000000027941 */ /* 0x000fea0003800200 */
.L_x_4766:
        /* <DEDUP_REMOVED lines=40> */
[----:B------:R-:W-:Y:S01]  /*f170*/  HFMA2 R42, -RZ, RZ, 0, 0 ;  /* 0x00000000ff2a7431 */ /* 0x000fe200000001ff */
[----:B------:R-:W-:-:S07]  /*f180*/  LOP3.LUT R57, R56, UR28, R59, 0x96, !PT ;  /* 0x0000001c38397c12 */ /* 0x000fce000f8e963b */
.L_x_4764:
[----:B------:R-:W-:Y:S05]  /*f190*/  BSYNC.RECONVERGENT B1 ;  /* 0x0000000000017941 */ /* 0x000fea0003800200 */
.L_x_4763:
[----:B------:R-:W-:Y:S01]  /*f1a0*/  ISETP.NE.AND P4, PT, R42, 0x1, PT ;  /* 0x000000012a00780c */ /* 0x000fe20003f85270 */
[----:B------:R-:W-:Y:S01]  /*f1b0*/  BSSY.RECONVERGENT B1, `(.L_x_4768) ;  /* 0x0000048000017945 */ /* 0x000fe20003800200 */
[----:B------:R-:W-:Y:S01]  /*f1c0*/  I2FP.F32.U32 R56, R61 ;  /* 0x0000003d00387245 */ /* 0x000fe20000201000 */
[----:B------:R-:W-:Y:S01]  /*f1d0*/  IMAD.U32 R41, R41, 0x10000, RZ ;  /* 0x0001000029297824 */ /* 0x000fe200078e00ff */
[----:B------:R-:W-:Y:S01]  /*f1e0*/  MOV R59, 0x2 ;  /* 0x00000002003b7802 */ /* 0x000fe20000000f00 */
[----:B------:R-:W-:Y:S02]  /*f1f0*/  IMAD.MOV.U32 R61, RZ, RZ, R58 ;  /* 0x000000ffff3d7224 */ /* 0x000fe400078e003a */
        /* <DEDUP_REMOVED lines=11> */
.L_x_4770:
        /* <DEDUP_REMOVED lines=13> */
.L_x_4772:
[----:B------:R-:W-:Y:S05]  /*f380*/  BSYNC.RECONVERGENT B2 ;  /* 0x0000000000027941 */ /* 0x000fea0003800200 */
.L_x_4771:
        /* <DEDUP_REMOVED lines=39> */
[----:B------:R-:W-:-:S05]  /*f600*/  IMAD.WIDE.U32 R58, R42, -0x326172a9, RZ ;  /* 0xcd9e8d572a3a7825 */ /* 0x000fca00078e00ff */
[----:B------:R-:W-:Y:S01]  /*f610*/  LOP3.LUT R57, R56, UR28, R59, 0x96, !PT ;  /* 0x0000001c38397c12 */ /* 0x000fe2000f8e963b */
[----:B------:R-:W-:-:S07]  /*f620*/  IMAD.MOV.U32 R59, RZ, RZ, RZ ;  /* 0x000000ffff3b7224 */ /* 0x000fce00078e00ff */
.L_x_4769:
[----:B------:R-:W-:Y:S05]  /*f630*/  BSYNC.RECONVERGENT B1 ;  /* 0x0000000000017941 */ /* 0x000fea0003800200 */
.L_x_4768:
[----:B------:R-:W-:Y:S01]  /*f640*/  ISETP.NE.AND P5, PT, R59, 0x1, PT ;  /* 0x000000013b00780c */ /* 0x000fe20003fa5270 */
[----:B------:R-:W-:Y:S01]  /*f650*/  BSSY.RECONVERGENT B1, `(.L_x_4773) ;  /* 0x0000049000017945 */ /* 0x000fe20003800200 */
[----:B------:R-:W-:Y:S02]  /*f660*/  I2FP.F32.U32 R56, R61 ;  /* 0x0000003d00387245 */ /* 0x000fe40000201000 */
[C---:B------:R-:W-:Y:S02]  /*f670*/  SHF.L.U32 R42, R43.reuse, 0x10, RZ ;  /* 0x000000102b2a7819 */ /* 0x040fe400000006ff */
[----:B------:R-:W-:Y:S01]  /*f680*/  PRMT R43, R43, 0x7632, R43 ;  /* 0x000076322b2b7816 */ /* 0x000fe2000000002b */
[----:B------:R-:W-:Y:S01]  /*f690*/  FFMA.FTZ R56, R56, R47, 1.1641532182693481445e-10 ;  /* 0x2f00000038387423 */ /* 0x000fe2000001002f */
[----:B------:R-:W-:-:S04]  /*f6a0*/  MOV R61, R58 ;  /* 0x0000003a003d7202 */ /* 0x000fc80000000f00 */
[----:B------:R-:W-:Y:S01]  /*f6b0*/  FSETP.LE.FTZ.AND P4, PT, R56, R48, PT ;  /* 0x000000303800720b */ /* 0x000fe20003f93000 */
[----:B------:R-:W-:Y:S01]  /*f6c0*/  IMAD.MOV.U32 R56, RZ, RZ, 0x2 ;  /* 0x00000002ff387424 */ /* 0x000fe200078e00ff */
[----:B------:R-:W-:Y:S11]  /*f6d0*/  @!P5 BRA `(.L_x_4774) ;  /* 0x000000040000d947 */ /* 0x000ff60003800000 */
        /* <DEDUP_REMOVED lines=8> */
.L_x_4775:
        /* <DEDUP_REMOVED lines=13> */
.L_x_4777:
[----:B------:R-:W-:Y:S05]  /*f830*/  BSYNC.RECONVERGENT B2 ;  /* 0x0000000000027941 */ /* 0x000fea0003800200 */
.L_x_4776:
        /* <DEDUP_REMOVED lines=41> */
[----:B------:R-:W-:-:S07]  /*fad0*/  HFMA2 R56, -RZ, RZ, 0, 0 ;  /* 0x00000000ff387431 */ /* 0x000fce00000001ff */
.L_x_4774:
[----:B------:R-:W-:Y:S05]  /*fae0*/  BSYNC.RECONVERGENT B1 ;  /* 0x0000000000017941 */ /* 0x000fea0003800200 */
.L_x_4773:
        /* <DEDUP_REMOVED lines=37> */
.L_x_4737:
[----:B------:R-:W0:Y:S01]  /*fd40*/  LDC.64 R66, c[0x0][0x3b0] ;  /* 0x0000ec00ff427b82 */ /* 0x000e220000000a00 */
[----:B------:R-:W-:Y:S01]  /*fd50*/  SEL R47, RZ, 0x10000, !P4 ;  /* 0x00010000ff2f7807 */ /* 0x000fe20006000000 */
[----:B------:R-:W-:Y:S01]  /*fd60*/  IMAD.WIDE.U32 R48, R50, 0x20, R92 ;  /* 0x0000002032307825 */ /* 0x000fe200078e005c */
[----:B------:R-:W-:Y:S02]  /*fd70*/  ISETP.NE.AND P1, PT, R51, RZ, PT ;  /* 0x000000ff3300720c */ /* 0x000fe40003f25270 */
[----:B------:R-:W-:Y:S02]  /*fd80*/  ISETP.NE.AND P4, PT, R54, RZ, PT ;  /* 0x000000ff3600720c */ /* 0x000fe40003f85270 */
[----:B------:R-:W-:Y:S01]  /*fd90*/  SEL R51, RZ, 0x1000000, !P5 ;  /* 0x01000000ff337807 */ /* 0x000fe20006800000 */
[----:B------:R-:W-:Y:S01]  /*fda0*/  STG.E.128 desc[UR8][R48.64], R16 ;  /* 0x0000001030007986 */ /* 0x000fe2000c101d08 */
[----:B------:R-:W-:Y:S02]  /*fdb0*/  SEL R54, RZ, 0x100, !P3 ;  /* 0x00000100ff367807 */ /* 0x000fe40005800000 */
[----:B------:R-:W-:Y:S01]  /*fdc0*/  ISETP.NE.AND P6, PT, R53, RZ, PT ;  /* 0x000000ff3500720c */ /* 0x000fe20003fc5270 */
[----:B------:R1:W-:Y:S01]  /*fdd0*/  STG.E.128 desc[UR8][R48.64+0x10], R40 ;  /* 0x0000102830007986 */ /* 0x0003e2000c101d08 */
[----:B------:R-:W-:-:S02]  /*fde0*/  ISETP.NE.AND P5, PT, R52, RZ, PT ;  /* 0x000000ff3400720c */ /* 0x000fc40003fa5270 */
[----:B------:R-:W-:Y:S02]  /*fdf0*/  LOP3.LUT R54, R54, R51, R47, 0xfe, !PT ;  /* 0x0000003336367212 */ /* 0x000fe400078efe2f */
[----:B------:R-:W-:Y:S02]  /*fe00*/  SEL R51, RZ, 0x1000000, !P4 ;  /* 0x01000000ff337807 */ /* 0x000fe40006000000 */
[----:B------:R-:W-:Y:S02]  /*fe10*/  SEL R52, RZ, 0x10000, !P5 ;  /* 0x00010000ff347807 */ /* 0x000fe40006800000 */
[----:B------:R-:W-:-:S04]  /*fe20*/  SEL R47, RZ, 0x100, !P6 ;  /* 0x00000100ff2f7807 */ /* 0x000fc80007000000 */
[----:B------:R-:W-:Y:S02]  /*fe30*/  LOP3.LUT R47, R47, R51, R52, 0xfe, !PT ;  /* 0x000000332f2f7212 */ /* 0x000fe400078efe34 */
[----:B------:R-:W-:Y:S02]  /*fe40*/  SEL R52, RZ, 0x1, !P1 ;  /* 0x00000001ff347807 */ /* 0x000fe40004800000 */
[----:B------:R-:W-:Y:S02]  /*fe50*/  SEL R51, RZ, 0x1, !P2 ;  /* 0x00000001ff337807 */ /* 0x000fe40005000000 */
[----:B-1----:R-:W-:Y:S01]  /*fe60*/  LOP3.LUT R48, R47, R52, RZ, 0xfc, !PT ;  /* 0x000000342f307212 */ /* 0x002fe200078efcff */
[----:B0-----:R-:W-:Y:S01]  /*fe70*/  IMAD.WIDE.U32 R52, R50, 0x8, R66 ;  /* 0x0000000832347825 */ /* 0x001fe200078e0042 */
[----:B------:R-:W-:-:S05]  /*fe80*/  LOP3.LUT R49, R54, R51, RZ, 0xfc, !PT ;  /* 0x0000003336317212 */ /* 0x000fca00078efcff */
[----:B------:R0:W-:Y:S01]  /*fe90*/  STG.E.64 desc[UR8][R52.64], R48 ;  /* 0x0000003034007986 */ /* 0x0001e2000c101b08 */
[----:B------:R-:W-:Y:S05]  /*fea0*/  @!P0 BRA `(.L_x_4778) ;  /* 0x0000000000508947 */ /* 0x000fea0003800000 */
[----:B0-----:R-:W-:Y:S02]  /*feb0*/  SHF.L.U32 R48, R45, 0x10, RZ ;  /* 0x000000102d307819 */ /* 0x001fe400000006ff */
[----:B------:R-:W-:Y:S02]  /*fec0*/  LOP3.LUT R47, R46, 0xffff, RZ, 0xc0, !PT ;  /* 0x0000ffff2e2f7812 */ /* 0x000fe400078ec0ff */
[----:B------:R-:W-:Y:S02]  /*fed0*/  LOP3.LUT R48, R48, 0xff0000, RZ, 0xc0, !PT ;  /* 0x00ff000030307812 */ /* 0x000fe400078ec0ff */
[----:B------:R-:W-:Y:S02]  /*fee0*/  LOP3.LUT R49, R14, 0xff, RZ, 0xc0, !PT ;  /* 0x000000ff0e317812 */ /* 0x000fe400078ec0ff */
[----:B------:R-:W-:Y:S02]  /*fef0*/  PRMT R47, R48, 0x4210, R47 ;  /* 0x00004210302f7816 */ /* 0x000fe4000000002f */
[----:B------:R-:W-:-:S02]  /*ff00*/  PRMT R48, R44, 0x7104, RZ ;  /* 0x000071042c307816 */ /* 0x000fc400000000ff */
[----:B------:R-:W-:Y:S02]  /*ff10*/  LOP3.LUT R52, R13, 0xff, RZ, 0xc0, !PT ;  /* 0x000000ff0d347812 */ /* 0x000fe400078ec0ff */
[----:B------:R-:W-:Y:S02]  /*ff20*/  LOP3.LUT R48, R47, 0xff00, R48, 0xf8, !PT ;  /* 0x0000ff002f307812 */ /* 0x000fe400078ef830 */
[----:B------:R-:W-:Y:S01]  /*ff30*/  LOP3.LUT R66, R12, 0xff, RZ, 0xc0, !PT ;  /* 0x000000ff0c427812 */ /* 0x000fe200078ec0ff */
[----:B------:R-:W-:Y:S01]  /*ff40*/  IMAD.WIDE.U32 R52, R52, 0x10000, RZ ;  /* 0x0001000034347825 */ /* 0x000fe200078e00ff */
[----:B------:R-:W-:-:S03]  /*ff50*/  LOP3.LUT R47, R48, 0xff, R15, 0xf8, !PT ;  /* 0x000000ff302f7812 */ /* 0x000fc600078ef80f */
[----:B------:R-:W-:-:S04]  /*ff60*/  IMAD.WIDE.U32 R48, R49, 0x1000000, RZ ;  /* 0x0100000031307825 */ /* 0x000fc800078e00ff */
[----:B------:R-:W-:Y:S01]  /*ff70*/  IMAD.WIDE.U32 R66, R66, 0x100, RZ ;  /* 0x0000010042427825 */ /* 0x000fe200078e00ff */
[----:B------:R-:W-:Y:S02]  /*ff80*/  LOP3.LUT R47, R53, R47, R49, 0xfe, !PT ;  /* 0x0000002f352f7212 */ /* 0x000fe400078efe31 */
[----:B------:R-:W-:Y:S02]  /*ff90*/  LOP3.LUT R52, R66, R48, R52, 0xfe, !PT ;  /* 0x0000003042347212 */ /* 0x000fe400078efe34 */
[----:B------:R-:W0:Y:S01]  /*ffa0*/  LDC.64 R48, c[0x0][0x3b8] ;  /* 0x0000ee00ff307b82 */ /* 0x000e220000000a00 */
[----:B------:R-:W-:Y:S02]  /*ffb0*/  LOP3.LUT R67, R47, R67, RZ, 0xfc, !PT ;  /* 0x000000432f437212 */ /* 0x000fe400078efcff */
[----:B------:R-:W-:Y:S01]  /*ffc0*/  LOP3.LUT R66, R52, 0xff, R11, 0xf8, !PT ;  /* 0x000000ff34427812 */ /* 0x000fe200078ef80b */
[----:B0-----:R-:W-:-:S05]  /*ffd0*/  IMAD.WIDE.U32 R48, R50, 0x8, R48 ;  /* 0x0000000832307825 */ /* 0x001fca00078e0030 */
[----:B------:R1:W-:Y:S02]  /*ffe0*/  STG.E.64 desc[UR8][R48.64], R66 ;  /* 0x0000004230007986 */ /* 0x0003e4000c101b08 */
.L_x_4778:
[----:B01----:R-:W-:Y:S01]  /*fff0*/  FADD.FTZ R48, RZ, R20 ;  /* 0x00000014ff307221 */ /* 0x003fe20000010000 */
[----:B------:R-:W0:Y:S01]  /*10000*/  S2R R49, SR_TID.X ;  /* 0x0000000000317919 */ /* 0x000e220000002100 */
[----:B------:R-:W-:Y:S02]  /*10010*/  UMOV UR33, 0xffffffff ;  /* 0xffffffff00217882 */ /* 0x000fe40000000000 */
        /* <DEDUP_REMOVED lines=71> */
.L_x_4792:
[----:B-1----:R-:W-:Y:S01]  /*10490*/  FADD.FTZ R52, R67, R48 ;  /* 0x0000003043347221 */ /* 0x002fe20000010000 */
[C---:B------:R-:W-:Y:S01]  /*104a0*/  FMUL.FTZ R48, R47.reuse, R47 ;  /* 0x0000002f2f307220 */ /* 0x040fe20000410000 */
[----:B------:R-:W-:Y:S02]  /*104b0*/  ISETP.NE.AND P2, PT, RZ, UR30, PT ;  /* 0x0000001eff007c0c */ /* 0x000fe4000bf45270 */
[----:B------:R-:W-:Y:S02]  /*104c0*/  FFMA.FTZ R49, R52, R49, UR5 ;  /* 0x0000000534317e23 */ /* 0x000fe40008010031 */
[----:B------:R-:W-:Y:S02]  /*104d0*/  FSEL R48, R48, RZ, P2 ;  /* 0x000000ff30307208 */ /* 0x000fe40001000000 */
[----:B------:R-:W-:-:S03]  /*104e0*/  FSEL R51, R47, RZ, !P2 ;  /* 0x000000ff2f337208 */ /* 0x000fc60005000000 */
[----:B------:R-:W-:Y:S02]  /*104f0*/  FADD.FTZ R48, R49, R48 ;  /* 0x0000003031307221 */ /* 0x000fe40000010000 */
[C---:B------:R-:W-:Y:S01]  /*10500*/  FADD.FTZ R53, -R51.reuse, R20 ;  /* 0x0000001433357221 */ /* 0x040fe20000010100 */
[C---:B------:R-:W-:Y:S01]  /*10510*/  FADD.FTZ R54, -R51.reuse, R21 ;  /* 0x0000001533367221 */ /* 0x040fe20000010100 */
[C---:B------:R-:W-:Y:S01]  /*10520*/  FADD.FTZ R59, -R51.reuse, R24 ;  /* 0x00000018333b7221 */ /* 0x040fe20000010100 */
[----:B------:R-:W1:Y:S01]  /*10530*/  LDC.64 R20, c[0x0][0x428] ;  /* 0x00010a00ff147b82 */ /* 0x000e620000000a00 */
[----:B------:R-:W2:Y:S01]  /*10540*/  MUFU.RSQ R48, R48 ;  /* 0x0000003000307308 */ /* 0x000ea20000001400 */
        /* <DEDUP_REMOVED lines=12> */
[----:B0-----:R-:W-:-:S02]  /*10610*/  FADD.FTZ R67, -R51, R43 ;  /* 0x0000002b33437221 */ /* 0x001fc40000010100 */
[----:B------:R-:W0:Y:S01]  /*10620*/  @!P1 LDC.64 R42, c[0x0][0x3c0] ;  /* 0x0000f000ff2a9b82 */ /* 0x000e220000000a00 */
[C---:B--2---:R-:W-:Y:S01]  /*10630*/  FMUL.FTZ R17, R48.reuse, R24 ;  /* 0x0000001830117220 */ /* 0x044fe20000410000 */
[C---:B------:R-:W-:Y:S01]  /*10640*/  FMUL.FTZ R25, R48.reuse, R25 ;  /* 0x0000001930197220 */ /* 0x040fe20000410000 */
[C---:B------:R-:W-:Y:S01]  /*10650*/  FMUL.FTZ R53, R48.reuse, R53 ;  /* 0x0000003530357220 */ /* 0x040fe20000410000 */
[----:B------:R-:W-:Y:S01]  /*10660*/  FMUL.FTZ R23, R48, R23 ;  /* 0x0000001730177220 */ /* 0x000fe20000410000 */
[----:B------:R-:W-:Y:S01]  /*10670*/  FFMA.FTZ R17, R17, R79, R78 ;  /* 0x0000004f11117223 */ /* 0x000fe2000001004e */
[----:B------:R-:W-:Y:S01]  /*10680*/  FFMA.FTZ R16, R25, R77, R76 ;  /* 0x0000004d19107223 */ /* 0x000fe2000001004c */
[----:B-1----:R-:W-:-:S04]  /*10690*/  IMAD.WIDE.U32 R24, R10, 0x10, R20 ;  /* 0x000000100a187825 */ /* 0x002fc800078e0014 */
[----:B------:R-:W-:Y:S01]  /*106a0*/  FFMA.FTZ R23, R23, R85, R84 ;  /* 0x0000005517177223 */ /* 0x000fe20000010054 */
[C---:B------:R-:W-:Y:S01]  /*106b0*/  FMUL.FTZ R41, R48.reuse, R41 ;  /* 0x0000002930297220 */ /* 0x040fe20000410000 */
[----:B------:R-:W-:Y:S01]  /*106c0*/  FMUL.FTZ R66, R48, R66 ;  /* 0x0000004230427220 */ /* 0x000fe20000410000 */
[----:B------:R-:W-:Y:S01]  /*106d0*/  IMAD.WIDE.U32 R50, R50, 0x10, R20 ;  /* 0x0000001032327825 */ /* 0x000fe200078e0014 */
[----:B------:R-:W-:-:S03]  /*106e0*/  F2FP.BF16.F32.PACK_AB R19, R16, R17 ;  /* 0x000000111013723e */ /* 0x000fc600000010ff */
[C---:B------:R-:W-:Y:S01]  /*106f0*/  FMUL.FTZ R21, R48.reuse, R22 ;  /* 0x0000001630157220 */ /* 0x040fe20000410000 */
[C---:B------:R-:W-:Y:S01]  /*10700*/  FMUL.FTZ R17, R48.reuse, R54 ;  /* 0x0000003630117220 */ /* 0x040fe20000410000 */
[----:B------:R-:W-:Y:S01]  /*10710*/  FFMA.FTZ R16, R53, R91, R90 ;  /* 0x0000005b35107223 */ /* 0x000fe2000001005a */
[C---:B------:R-:W-:Y:S01]  /*10720*/  FMUL.FTZ R53, R48.reuse, R40 ;  /* 0x0000002830357220 */ /* 0x040fe20000410000 */
[----:B------:R-:W-:Y:S01]  /*10730*/  FFMA.FTZ R10, R21, R87, R86 ;  /* 0x00000057150a7223 */ /* 0x000fe20000010056 */
[----:B------:R-:W-:Y:S01]  /*10740*/  FFMA.FTZ R21, R17, R89, R88 ;  /* 0x0000005911157223 */ /* 0x000fe20000010058 */
[----:B------:R-:W-:Y:S01]  /*10750*/  FFMA.FTZ R41, R41, R63, R62 ;  /* 0x0000003f29297223 */ /* 0x000fe2000001003e */
[----:B------:R-:W-:Y:S01]  /*10760*/  FFMA.FTZ R22, R53, R65, R64 ;  /* 0x0000004135167223 */ /* 0x000fe20000010040 */
[C---:B------:R-:W-:Y:S01]  /*10770*/  FMUL.FTZ R67, R48.reuse, R67 ;  /* 0x0000004330437220 */ /* 0x040fe20000410000 */
[----:B------:R-:W-:Y:S01]  /*10780*/  F2FP.BF16.F32.PACK_AB R17, R23, R10 ;  /* 0x0000000a1711723e */ /* 0x000fe200000010ff */
[C---:B------:R-:W-:Y:S01]  /*10790*/  FMUL.FTZ R23, R48.reuse, R26 ;  /* 0x0000001a30177220 */ /* 0x040fe20000410000 */
[----:B------:R-:W-:Y:S01]  /*107a0*/  F2FP.BF16.F32.PACK_AB R16, R21, R16 ;  /* 0x000000101510723e */ /* 0x000fe200000010ff */
[----:B------:R-:W-:Y:S01]  /*107b0*/  FMUL.FTZ R21, R48, R27 ;  /* 0x0000001b30157220 */ /* 0x000fe20000410000 */
[----:B------:R-:W-:Y:S01]  /*107c0*/  F2FP.BF16.F32.PACK_AB R22, R41, R22 ;  /* 0x000000162916723e */ /* 0x000fe200000010ff */
[----:B------:R-:W1:Y:S01]  /*107d0*/  @!P1 LDC.64 R26, c[0x0][0x3c8] ;  /* 0x0000f200ff1a9b82 */ /* 0x000e620000000a00 */
[----:B------:R-:W-:Y:S01]  /*107e0*/  FFMA.FTZ R10, R23, R71, R70 ;  /* 0x00000047170a7223 */ /* 0x000fe20000010046 */
[----:B------:R-:W-:Y:S01]  /*107f0*/  FFMA.FTZ R23, R66, R55, R5 ;  /* 0x0000003742177223 */ /* 0x000fe20000010005 */
[----:B------:R-:W-:Y:S01]  /*10800*/  FFMA.FTZ R20, R67, R9, R8 ;  /* 0x0000000943147223 */ /* 0x000fe20000010008 */
[C---:B------:R-:W-:Y:S01]  /*10810*/  FMUL.FTZ R59, R48.reuse, R59 ;  /* 0x0000003b303b7220 */ /* 0x040fe20000410000 */
[C---:B------:R-:W-:Y:S01]  /*10820*/  FMUL.FTZ R61, R48.reuse, R61 ;  /* 0x0000003d303d7220 */ /* 0x040fe20000410000 */
[C---:B------:R-:W-:Y:S01]  /*10830*/  FMUL.FTZ R49, R48.reuse, R49 ;  /* 0x0000003130317220 */ /* 0x040fe20000410000 */
[----:B------:R-:W-:Y:S01]  /*10840*/  FMUL.FTZ R53, R48, R52 ;  /* 0x0000003430357220 */ /* 0x000fe20000410000 */
[----:B------:R-:W2:Y:S01]  /*10850*/  LDC.64 R40, c[0x0][0x380] ;  /* 0x0000e000ff287b82 */ /* 0x000ea20000000a00 */
[----:B------:R-:W-:Y:S01]  /*10860*/  FFMA.FTZ R18, R59, R83, R82 ;  /* 0x000000533b127223 */ /* 0x000fe20000010052 */
[----:B------:R-:W-:Y:S01]  /*10870*/  FFMA.FTZ R61, R61, R81, R80 ;  /* 0x000000513d3d7223 */ /* 0x000fe20000010050 */
[----:B------:R-:W-:Y:S01]  /*10880*/  F2FP.BF16.F32.PACK_AB R23, R20, R23 ;  /* 0x000000171417723e */ /* 0x000fe200000010ff */
        /* <DEDUP_REMOVED lines=8> */
[----:B-1----:R-:W-:-:S05]  /*10910*/  @!P1 IMAD.WIDE R26, R0, 0x4, R26 ;  /* 0x00000004001a9825 */ /* 0x002fca00078e021a */
[----:B------:R0:W-:Y:S01]  /*10920*/  @!P1 STG.E desc[UR8][R26.64], R48 ;  /* 0x000000301a009986 */ /* 0x0001e2000c101908 */
[----:B--2---:R-:W-:-:S03]  /*10930*/  IMAD R0, R40, 0x4, R0 ;  /* 0x0000000428007824 */ /* 0x004fc600078e0200 */
[----:B------:R0:W-:Y:S04]  /*10940*/  STG.E.128 desc[UR8][R24.64], R16 ;  /* 0x0000001018007986 */ /* 0x0001e8000c101d08 */
[----:B------:R0:W-:Y:S01]  /*10950*/  STG.E.128 desc[UR8][R50.64], R20 ;  /* 0x0000001432007986 */ /* 0x0001e2000c101d08 */
[----:B------:R-:W-:-:S13]  /*10960*/  ISETP.GE.AND P1, PT, R0, R41, PT ;  /* 0x000000290000720c */ /* 0x000fda0003f26270 */
[----:B------:R-:W-:Y:S05]  /*10970*/  @!P1 BRA `(.L_x_4780) ;  /* 0xffffff0000809947 */ /* 0x000fea000383ffff */
[----:B------:R-:W-:Y:S05]  /*10980*/  BSYNC B0 ;  /* 0x0000000000007941 */ /* 0x000fea0003800000 */
.L_x_4532:
[----:B------:R-:W-:Y:S05]  /*10990*/  EXIT ;  /* 0x000000000000794d */ /* 0x000fea0003800000 */
.L_x_4779:
        /* <DEDUP_REMOVED lines=8> */
.L_x_4782:
[----:B------:R-:W-:Y:S05]  /*10a20*/  BSYNC B1 ;  /* 0x0000000000017941 */ /* 0x000fea0003800000 */
.L_x_4781:
        /* <DEDUP_REMOVED lines=8> */
.L_x_4783:
[----:B------:R-:W-:Y:S02]  /*10ab0*/  HFMA2 R53, -RZ, RZ, 0, 2.384185791015625e-07 ;  /* 0x00000004ff357431 */ /* 0x000fe400000001ff */
[----:B------:R-:W-:-:S04]  /*10ac0*/  FADD.FTZ R59, R54, R48 ;  /* 0x00000030363b7221 */ /* 0x000fc80000010000 */
[----:B------:R-:W-:-:S07]  /*10ad0*/  IMAD.MOV.U32 R54, RZ, RZ, R59 ;  /* 0x000000ffff367224 */ /* 0x000fce00078e003b */
[----:B------:R-:W-:Y:S05]  /*10ae0*/  WARPSYNC.COLLECTIVE R51, `(.L_x_4784) ;  /* 0x0000000033087348 */ /* 0x000fea0003c00000 */
[----:B------:R0:W1:Y:S02]  /*10af0*/  SHFL.BFLY P2, R48, R54, R53, R52 ;  /* 0x0c00003536307389 */ /* 0x0000640000040034 */
[----:B01----:R-:W-:Y:S05]  /*10b00*/  ENDCOLLECTIVE ;  /* 0x000000000000791b */ /* 0x003fea0003800000 */
.L_x_4784:
[----:B------:R-:W-:Y:S01]  /*10b10*/  MOV R53, 0x8 ;  /* 0x0000000800357802 */ /* 0x000fe20000000f00 */
[----:B------:R-:W-:-:S04]  /*10b20*/  FADD.FTZ R61, R59, R48 ;  /* 0x000000303b3d7221 */ /* 0x000fc80000010000 */
[----:B------:R-:W-:-:S07]  /*10b30*/  IMAD.MOV.U32 R54, RZ, RZ, R61 ;  /* 0x000000ffff367224 */ /* 0x000fce00078e003d */
[----:B------:R-:W-:Y:S05]  /*10b40*/  WARPSYNC.COLLECTIVE R51, `(.L_x_4785) ;  /* 0x0000000033087348 */ /* 0x000fea0003c00000 */
[----:B------:R0:W1:Y:S02]  /*10b50*/  SHFL.BFLY P2, R48, R54, R53, R52 ;  /* 0x0c00003536307389 */ /* 0x0000640000040034 */
[----:B01----:R-:W-:Y:S05]  /*10b60*/  ENDCOLLECTIVE ;  /* 0x000000000000791b */ /* 0x003fea0003800000 */
.L_x_4785:
[----:B------:R-:W-:Y:S02]  /*10b70*/  HFMA2 R53, -RZ, RZ, 0, 9.5367431640625e-07 ;  /* 0x00000010ff357431 */ /* 0x000fe400000001ff */
[----:B------:R-:W-:-:S04]  /*10b80*/  FADD.FTZ R66, R61, R48 ;  /* 0x000000303d427221 */ /* 0x000fc80000010000 */
[----:B------:R-:W-:-:S07]  /*10b90*/  IMAD.MOV.U32 R54, RZ, RZ, R66 ;  /* 0x000000ffff367224 */ /* 0x000fce00078e0042 */
[----:B------:R-:W-:Y:S05]  /*10ba0*/  WARPSYNC.COLLECTIVE R51, `(.L_x_4786) ;  /* 0x0000000033087348 */ /* 0x000fea0003c00000 */
[----:B------:R0:W1:Y:S02]  /*10bb0*/  SHFL.BFLY P2, R48, R54, R53, R52 ;  /* 0x0c00003536307389 */ /* 0x0000640000040034 */
[----:B01----:R-:W-:Y:S05]  /*10bc0*/  ENDCOLLECTIVE ;  /* 0x000000000000791b */ /* 0x003fea0003800000 */
.L_x_4786:
        /* <DEDUP_REMOVED lines=35> */
[----:B------:R-:W-:-:S07]  /*10e00*/  MOV R51, 0xffffffff ;  /* 0xffffffff00337802 */ /* 0x000fce0000000f00 */
[----:B------:R-:W-:Y:S05]  /*10e10*/  WARPSYNC.COLLECTIVE R51, `(.L_x_4787) ;  /* 0x0000000033087348 */ /* 0x000fea0003c00000 */
[----:B------:R0:W1:Y:S02]  /*10e20*/  SHFL.BFLY P2, R48, R54, R53, R52 ;  /* 0x0c00003536307389 */ /* 0x0000640000040034 */
[----:B01----:R-:W-:Y:S05]  /*10e30*/  ENDCOLLECTIVE ;  /* 0x000000000000791b */ /* 0x003fea0003800000 */
.L_x_4787:
[----:B------:R-:W-:Y:S02]  /*10e40*/  HFMA2 R53, -RZ, RZ, 0, 1.1920928955078125e-07 ;  /* 0x00000002ff357431 */ /* 0x000fe400000001ff */
[----:B------:R-:W-:-:S04]  /*10e50*/  FADD.FTZ R59, R54, R48 ;  /* 0x00000030363b7221 */ /* 0x000fc80000010000 */
[----:B------:R-:W-:-:S07]  /*10e60*/  IMAD.MOV.U32 R54, RZ, RZ, R59 ;  /* 0x000000ffff367224 */ /* 0x000fce00078e003b */
[----:B------:R-:W-:Y:S05]  /*10e70*/  WARPSYNC.COLLECTIVE R51, `(.L_x_4788) ;  /* 0x0000000033087348 */ /* 0x000fea0003c00000 */
[----:B------:R0:W1:Y:S02]  /*10e80*/  SHFL.BFLY P2, R48, R54, R53, R52 ;  /* 0x0c00003536307389 */ /* 0x0000640000040034 */
[----:B01----:R-:W-:Y:S05]  /*10e90*/  ENDCOLLECTIVE ;  /* 0x000000000000791b */ /* 0x003fea0003800000 */
.L_x_4788:
[----:B------:R-:W-:Y:S01]  /*10ea0*/  MOV R53, 0x4 ;  /* 0x0000000400357802 */ /* 0x000fe20000000f00 */
[----:B------:R-:W-:-:S04]  /*10eb0*/  FADD.FTZ R61, R59, R48 ;  /* 0x000000303b3d7221 */ /* 0x000fc80000010000 */
[----:B------:R-:W-:-:S07]  /*10ec0*/  IMAD.MOV.U32 R54, RZ, RZ, R61 ;  /* 0x000000ffff367224 */ /* 0x000fce00078e003d */
[----:B------:R-:W-:Y:S05]  /*10ed0*/  WARPSYNC.COLLECTIVE R51, `(.L_x_4789) ;  /* 0x0000000033087348 */ /* 0x000fea0003c00000 */
[----:B------:R0:W1:Y:S02]  /*10ee0*/  SHFL.BFLY P2, R48, R54, R53, R52 ;  /* 0x0c00003536307389 */ /* 0x0000640000040034 */
[----:B01----:R-:W-:Y:S05]  /*10ef0*/  ENDCOLLECTIVE ;  /* 0x000000000000791b */ /* 0x003fea0003800000 */
.L_x_4789:
[----:B------:R-:W-:Y:S02]  /*10f00*/  HFMA2 R53, -RZ, RZ, 0, 4.76837158203125e-07 ;  /* 0x00000008ff357431 */ /* 0x000fe400000001ff */
[----:B------:R-:W-:-:S04]  /*10f10*/  FADD.FTZ R66, R61, R48 ;  /* 0x000000303d427221 */ /* 0x000fc80000010000 */
[----:B------:R-:W-:-:S07]  /*10f20*/  IMAD.MOV.U32 R54, RZ, RZ, R66 ;  /* 0x000000ffff367224 */ /* 0x000fce00078e0042 */
[----:B------:R-:W-:Y:S05]  /*10f30*/  WARPSYNC.COLLECTIVE R51, `(.L_x_4790) ;  /* 0x0000000033087348 */ /* 0x000fea0003c00000 */
[----:B------:R0:W1:Y:S02]  /*10f40*/  SHFL.BFLY P2, R48, R54, R53, R52 ;  /* 0x0c00003536307389 */ /* 0x0000640000040034 */
[----:B01----:R-:W-:Y:S05]  /*10f50*/  ENDCOLLECTIVE ;  /* 0x000000000000791b */ /* 0x003fea0003800000 */
.L_x_4790:
[----:B------:R-:W-:Y:S01]  /*10f60*/  MOV R53, 0x10 ;  /* 0x0000001000357802 */ /* 0x000fe20000000f00 */
[----:B------:R-:W-:-:S04]  /*10f70*/  FADD.FTZ R67, R66, R48 ;  /* 0x0000003042437221 */ /* 0x000fc80000010000 */
[----:B------:R-:W-:-:S07]  /*10f80*/  IMAD.MOV.U32 R54, RZ, RZ, R67 ;  /* 0x000000ffff367224 */ /* 0x000fce00078e0043 */
[----:B------:R-:W-:Y:S05]  /*10f90*/  WARPSYNC.COLLECTIVE R51, `(.L_x_4791) ;  /* 0x0000000033087348 */ /* 0x000fea0003c00000 */
[----:B------:R0:W1:Y:S02]  /*10fa0*/  SHFL.BFLY P2, R48, R54, R53, R52 ;  /* 0x0c00003536307389 */ /* 0x0000640000040034 */
[----:B01----:R-:W-:Y:S05]  /*10fb0*/  ENDCOLLECTIVE ;  /* 0x000000000000791b */ /* 0x003fea0003800000 */
.L_x_4791:
[----:B------:R-:W-:Y:S05]  /*10fc0*/  BRA `(.L_x_4792) ;  /* 0xfffffff400307947 */ /* 0x000fea000383ffff */
.L_x_4793:
        /* <DEDUP_REMOVED lines=11> */
.L_x_12128:


//--------------------- .text._ZN10layer_norm31ln_parallel_residual_fwd_kernelINS_13Kernel_traitsIf13__nv_bfloat16fS2_fjLj512ELj1ELj4ELj1ELj16ENS_18Kernel_traits_baseILj512EfS2_fS2_fjLj128EEEEELb0ELb0ELb0EEEvNS_9FwdParamsE --------------------------
	.section	.text._ZN10layer_norm31ln_parallel_residual_fwd_kernelINS_13Kernel_traitsIf13__nv_bfloat16fS2_fjLj512ELj1ELj4ELj1ELj16ENS_18Kernel_traits_baseILj512EfS2_fS2_fjLj128EEEEELb0ELb0ELb0EEEvNS_9FwdParamsE,"ax",@progbits
	.align	128
        .global         _ZN10layer_norm31ln_parallel_residual_fwd_kernelINS_13Kernel_traitsIf13__nv_bfloat16fS2_fjLj512ELj1ELj4ELj1ELj16ENS_18Kernel_traits_baseILj512EfS2_fS2_fjLj128EEEEELb0ELb0ELb0EEEvNS_9FwdParamsE
        .type           _ZN10layer_norm31ln_parallel_residual_fwd_kernelINS_13Kernel_traitsIf13__nv_bfloat16fS2_fjLj512ELj1ELj4ELj1ELj16ENS_18Kernel_traits_baseILj512EfS2_fS2_fjLj128EEEEELb0ELb0ELb0EEEvNS_9FwdParamsE,@function
        .size           _ZN10layer_norm31ln_parallel_residual_fwd_kernelINS_13Kernel_traitsIf13__nv_bfloat16fS2_fjLj512ELj1ELj4ELj1ELj16ENS_18Kernel_traits_baseILj512EfS2_fS2_fjLj128EEEEELb0ELb0ELb0EEEvNS_9FwdParamsE,(.L_x_12129 - _ZN10layer_norm31ln_parallel_residual_fwd_kernelINS_13Kernel_traitsIf13__nv_bfloat16fS2_fjLj512ELj1ELj4ELj1ELj16ENS_18Kernel_traits_baseILj512EfS2_fS2_fjLj128EEEEELb0ELb0ELb0EEEvNS_9FwdParamsE)
        .other          _ZN10layer_norm31ln_parallel_residual_fwd_kernelINS_13Kernel_traitsIf13__nv_bfloat16fS2_fjLj512ELj1ELj4ELj1ELj16ENS_18Kernel_traits_baseILj512EfS2_fS2_fjLj128EEEEELb0ELb0ELb0EEEvNS_9FwdParamsE,@"STO_CUDA_ENTRY STV_DEFAULT"
_ZN10layer_norm31ln_parallel_residual_fwd_kernelINS_13Kernel_traitsIf13__nv_bfloat16fS2_fjLj512ELj1ELj4ELj1ELj16ENS_18Kernel_traits_baseILj512EfS2_fS2_fjLj128EEEEELb0ELb0ELb0EEEvNS_9FwdParamsE:
.text._ZN10layer_norm31ln_parallel_residual_fwd_kernelINS_13Kernel_traitsIf13__nv_bfloat16fS2_fjLj512ELj1ELj4ELj1ELj16ENS_18Kernel_traits_baseILj512EfS2_fS2_fjLj128EEEEELb0ELb0ELb0EEEvNS_9FwdParamsE:
        /* <DEDUP_REMOVED lines=55> */
[C---:B0-----:R-:W-:Y:S01]  /*0370*/  IMAD.WIDE.U32 R4, R9.reuse, 0x20, R4 ;  /* 0x0000002009047825 */ /* 0x041fe200078e0004 */
[----:B------:R-:W-:Y:S02]  /*0380*/  CS2R R40, SRZ ;  /* 0x0000000000287805 */ /* 0x000fe4000001ff00 */
[----:B------:R-:W-:Y:S02]  /*0390*/  CS2R R38, SRZ ;  /* 0x0000000000267805 */ /* 0x000fe4000001ff00 */
[----:B------:R-:W-:Y:S01]  /*03a0*/  CS2R R36, SRZ ;  /* 0x0000000000247805 */ /* 0x000fe2000001ff00 */
[----:B------:R-:W5:Y:S01]  /*03b0*/  LDG.E.128 R32, desc[UR6][R4.64] ;  /* 0x0000000604207981 */ /* 0x000f62000c1e1d00 */
[----:B-1----:R-:W-:-:S03]  /*03c0*/  IMAD.WIDE.U32 R6, R9, 0x20, R6 ;  /* 0x0000002009067825 */ /* 0x002fc600078e0006 */
[----:B------:R0:W5:Y:S01]  /*03d0*/  LDG.E.128 R28, desc[UR6][R4.64+0x10] ;  /* 0x00001006041c7981 */ /* 0x000162000c1e1d00 */
[----:B------:R-:W-:-:S03]  /*03e0*/  CS2R R8, SRZ ;  /* 0x0000000000087805 */ /* 0x000fc6000001ff00 */
[----:B------:R-:W5:Y:S04]  /*03f0*/  LDG.E.128 R24, desc[UR6][R6.64] ;  /* 0x0000000606187981 */ /* 0x000f68000c1e1d00 */
[----:B------:R1:W5:Y:S01]  /*0400*/  LDG.E.128 R20, desc[UR6][R6.64+0x10] ;  /* 0x0000100606147981 */ /* 0x000362000c1e1d00 */
[----:B0-----:R-:W-:Y:S02]  /*0410*/  CS2R R4, SRZ ;  /* 0x0000000000047805 */ /* 0x001fe4000001ff00 */
[----:B-1----:R-:W-:Y:S01]  /*0420*/  CS2R R6, SRZ ;  /* 0x0000000000067805 */ /* 0x002fe2000001ff00 */
[----:B------:R-:W-:Y:S06]  /*0430*/  BRA `(.L_x_4797) ;  /* 0x0000000400ec7947 */ /* 0x000fec0003800000 */
.L_x_4796:
        /* <DEDUP_REMOVED lines=32> */
[----:B------:R0:W5:Y:S04]  /*0640*/  LDG.E.128 R28, desc[UR6][R12.64+0x10] ;  /* 0x000010060c1c7981 */ /* 0x000168000c1e1d00 */
[----:B------:R-:W5:Y:S01]  /*0650*/  LDG.E.128 R24, desc[UR6][R44.64] ;  /* 0x000000062c187981 */ /* 0x000f62000c1e1d00 */
[----:B--2---:R-:W-:-:S03]  /*0660*/  IMAD.WIDE.U32 R46, R11, 0x20, R46 ;  /* 0x000000200b2e7825 */ /* 0x004fc600078e002e */
[----:B------:R1:W5:Y:S01]  /*0670*/  LDG.E.128 R20, desc[UR6][R44.64+0x10] ;  /* 0x000010062c147981 */ /* 0x000362000c1e1d00 */
[----:B0-----:R-:W-:-:S03]  /*0680*/  CS2R R12, SRZ ;  /* 0x00000000000c7805 */ /* 0x001fc6000001ff00 */
[----:B------:R-:W5:Y:S04]  /*0690*/  LD.E.128 R4, desc[UR6][R46.64] ;  /* 0x000000062e047980 */ /* 0x000f68000c101d00 */
[----:B------:R0:W5:Y:S01]  /*06a0*/  LD.E.128 R8, desc[UR6][R46.64+0x10] ;  /* 0x000010062e087980 */ /* 0x000162000c101d00 */
[----:B-1----:R-:W-:Y:S02]  /*06b0*/  CS2R R44, SRZ ;  /* 0x00000000002c7805 */ /* 0x002fe4000001ff00 */
[----:B0-----:R-:W-:Y:S01]  /*06c0*/  CS2R R46, SRZ ;  /* 0x00000000002e7805 */ /* 0x001fe2000001ff00 */
[----:B------:R-:W-:Y:S06]  /*06d0*/  BRA `(.L_x_4797) ;  /* 0x0000000400447947 */ /* 0x000fec0003800000 */
.L_x_4795:
        /* <DEDUP_REMOVED lines=26> */
.L_x_4800:
[----:B------:R-:W-:Y:S05]  /*0880*/  BSYNC.RECONVERGENT B1 ;  /* 0x0000000000017941 */ /* 0x000fea0003800200 */
.L_x_4799:
[----:B------:R-:W-:Y:S05]  /*0890*/  @!P1 BRA `(.L_x_4797) ;  /* 0x0000000000d49947 */ /* 0x000fea0003800000 */
[----:B------:R-:W1:Y:S08]  /*08a0*/  LDC.64 R68, c[0x0][0x3d0] ;  /* 0x0000f400ff447b82 */ /* 0x000e700000000a00 */
[----:B------:R-:W2:Y:S08]  /*08b0*/  LDC.64 R70, c[0x0][0x438] ;  /* 0x00010e00ff467b82 */ /* 0x000eb00000000a00 */
[----:B------:R-:W3:Y:S08]  /*08c0*/  LDC.64 R72, c[0x0][0x3d8] ;  /* 0x0000f600ff487b82 */ /* 0x000ef00000000a00 */
[----:B------:R-:W4:Y:S01]  /*08d0*/  LDC.64 R74, c[0x0][0x440] ;  /* 0x00011000ff4a7b82 */ /* 0x000f220000000a00 */
[----:B-1----:R-:W-:-:S05]  /*08e0*/  IMAD.WIDE.U32 R68, R13, 0x20, R68 ;  /* 0x000000200d447825 */ /* 0x002fca00078e0044 */
[----:B------:R1:W5:Y:S01]  /*08f0*/  LDG.E.128 R32, desc[UR6][R68.64] ;  /* 0x0000000644207981 */ /* 0x000362000c1e1d00 */
[----:B--2---:R-:W-:-:S03]  /*0900*/  IMAD.WIDE.U32 R70, R13, 0x20, R70 ;  /* 0x000000200d467825 */ /* 0x004fc600078e0046 */
[----:B------:R1:W5:Y:S04]  /*0910*/  LDG.E.128 R28, desc[UR6][R68.64+0x10] ;  /* 0x00001006441c7981 */ /* 0x000368000c1e1d00 */
[----:B------:R1:W5:Y:S01]  /*0920*/  LD.E.128 R16, desc[UR6][R70.64+0x10] ;  /* 0x0000100646107980 */ /* 0x000362000c101d00 */
[----:B---3--:R-:W-:-:S05]  /*0930*/  IMAD.WIDE.U32 R72, R13, 0x20, R72 ;  /* 0x000000200d487825 */ /* 0x008fca00078e0048 */
[----:B------:R1:W5:Y:S01]  /*0940*/  LDG.E.128 R24, desc[UR6][R72.64] ;  /* 0x0000000648187981 */ /* 0x000362000c1e1d00 */
[----:B----4-:R-:W-:-:S03]  /*0950*/  IMAD.WIDE.U32 R74, R13, 0x20, R74 ;  /* 0x000000200d4a7825 */ /* 0x010fc600078e004a */
[----:B------:R1:W5:Y:S04]  /*0960*/  LDG.E.128 R20, desc[UR6][R72.64+0x10] ;  /* 0x0000100648147981 */ /* 0x000368000c1e1d00 */
[----:B------:R1:W5:Y:S04]  /*0970*/  LD.E.128 R12, desc[UR6][R70.64] ;  /* 0x00000006460c7980 */ /* 0x000368000c101d00 */
[----:B0-----:R1:W5:Y:S04]  /*0980*/  LD.E.128 R4, desc[UR6][R74.64] ;  /* 0x000000064a047980 */ /* 0x001368000c101d00 */
[----:B------:R1:W5:Y:S01]  /*0990*/  LD.E.128 R8, desc[UR6][R74.64+0x10] ;  /* 0x000010064a087980 */ /* 0x000362000c101d00 */
[----:B------:R-:W-:Y:S05]  /*09a0*/  BRA `(.L_x_4797) ;  /* 0x0000000000907947 */ /* 0x000fea0003800000 */
.L_x_4798:
        /* <DEDUP_REMOVED lines=8> */
[----:B0-----:R-:W-:-:S07]  /*0a30*/  @P1 IMAD.WIDE.U32 R36, R71, 0x20, R36 ;  /* 0x0000002047241825 */ /* 0x001fce00078e0024 */
[----:B------:R-:W0:Y:S01]  /*0a40*/  LDC.64 R74, c[0x0][0x3d8] ;  /* 0x0000f600ff4a7b82 */ /* 0x000e220000000a00 */
[C---:B-1----:R-:W-:Y:S01]  /*0a50*/  @P1 IMAD.WIDE.U32 R68, R71.reuse, 0x20, R68 ;  /* 0x0000002047441825 */ /* 0x042fe200078e0044 */
[----:B------:R-:W5:Y:S04]  /*0a60*/  @P1 LDG.E.128 R32, desc[UR6][R36.64] ;  /* 0x0000000624201981 */ /* 0x000f68000c1e1d00 */
[----:B------:R-:W5:Y:S02]  /*0a70*/  @P1 LDG.E.128 R24, desc[UR6][R68.64] ;  /* 0x0000000644181981 */ /* 0x000f64000c1e1d00 */
[----:B------:R-:W1:Y:S01]  /*0a80*/  @P0 LDC.64 R42, c[0x0][0x438] ;  /* 0x00010e00ff2a0b82 */ /* 0x000e620000000a00 */
[----:B--2---:R-:W-:Y:S01]  /*0a90*/  @P1 IMAD.WIDE.U32 R38, R71, 0x20, R38 ;  /* 0x0000002047261825 */ /* 0x004fe200078e0026 */
[----:B------:R-:W5:Y:S01]  /*0aa0*/  @P1 LDG.E.128 R20, desc[UR6][R68.64+0x10] ;  /* 0x0000100644141981 */ /* 0x000f62000c1e1d00 */
[----:B------:R-:W-:-:S02]  /*0ab0*/  @P1 CS2R R10, SRZ ;  /* 0x00000000000a1805 */ /* 0x000fc4000001ff00 */
[----:B------:R-:W-:Y:S02]  /*0ac0*/  @P1 CS2R R8, SRZ ;  /* 0x0000000000081805 */ /* 0x000fe4000001ff00 */
[----:B------:R-:W-:Y:S01]  /*0ad0*/  @P1 CS2R R6, SRZ ;  /* 0x0000000000061805 */ /* 0x000fe2000001ff00 */
[----:B------:R2:W5:Y:S01]  /*0ae0*/  @P1 LDG.E.128 R28, desc[UR6][R36.64+0x10] ;  /* 0x00001006241c1981 */ /* 0x000562000c1e1d00 */
[C---:B---3--:R-:W-:Y:S01]  /*0af0*/  @P0 IMAD.WIDE.U32 R70, R3.reuse, 0x20, R40 ;  /* 0x0000002003460825 */ /* 0x048fe200078e0028 */
[----:B------:R-:W-:Y:S02]  /*0b00*/  @P1 CS2R R4, SRZ ;  /* 0x0000000000041805 */ /* 0x000fe4000001ff00 */
[----:B------:R-:W5:Y:S04]  /*0b10*/  @P1 LD.E.128 R12, desc[UR6][R38.64] ;  /* 0x00000006260c1980 */ /* 0x000f68000c101d00 */
[----:B------:R-:W5:Y:S01]  /*0b20*/  @P0 LDG.E.128 R64, desc[UR6][R70.64] ;  /* 0x0000000646400981 */ /* 0x000f62000c1e1d00 */
[----:B0-----:R-:W-:-:S03]  /*0b30*/  @P0 IMAD.WIDE.U32 R74, R3, 0x20, R74 ;  /* 0x00000020034a0825 */ /* 0x001fc600078e004a */
[----:B------:R-:W5:Y:S04]  /*0b40*/  @P0 LDG.E.128 R60, desc[UR6][R70.64+0x10] ;  /* 0x00001006463c0981 */ /* 0x000f68000c1e1d00 */
[----:B------:R-:W5:Y:S01]  /*0b50*/  @P0 LDG.E.128 R56, desc[UR6][R74.64] ;  /* 0x000000064a380981 */ /* 0x000f62000c1e1d00 */
[----:B-1----:R-:W-:-:S03]  /*0b60*/  @P0 IMAD.WIDE.U32 R72, R3, 0x20, R42 ;  /* 0x0000002003480825 */ /* 0x002fc600078e002a */
[----:B------:R-:W5:Y:S04]  /*0b70*/  @P0 LDG.E.128 R52, desc[UR6][R74.64+0x10] ;  /* 0x000010064a340981 */ /* 0x000f68000c1e1d00 */
[----:B------:R-:W5:Y:S04]  /*0b80*/  @P0 LD.E.128 R44, desc[UR6][R72.64] ;  /* 0x00000006482c0980 */ /* 0x000f68000c101d00 */
[----:B------:R-:W5:Y:S01]  /*0b90*/  @P0 LD.E.128 R48, desc[UR6][R72.64+0x10] ;  /* 0x0000100648300980 */ /* 0x000f62000c101d00 */
[----:B------:R-:W-:Y:S02]  /*0ba0*/  CS2R R42, SRZ ;  /* 0x00000000002a7805 */ /* 0x000fe4000001ff00 */
[----:B------:R-:W-:-:S02]  /*0bb0*/  CS2R R40, SRZ ;  /* 0x0000000000287805 */ /* 0x000fc4000001ff00 */
[----:B--2---:R-:W-:Y:S01]  /*0bc0*/  CS2R R36, SRZ ;  /* 0x0000000000247805 */ /* 0x004fe2000001ff00 */
[----:B------:R0:W5:Y:S02]  /*0bd0*/  @P1 LD.E.128 R16, desc[UR6][R38.64+0x10] ;  /* 0x0000100626101980 */ /* 0x000164000c101d00 */
[----:B0-----:R-:W-:-:S07]  /*0be0*/  CS2R R38, SRZ ;  /* 0x0000000000267805 */ /* 0x001fce000001ff00 */
.L_x_4797:
[----:B------:R-:W-:Y:S05]  /*0bf0*/  BSYNC.RECONVERGENT B0 ;  /* 0x0000000000007941 */ /* 0x000fea0003800200 */
.L_x_4794:
[----:B------:R-:W2:Y:S02]  /*0c00*/  LDCU UR4, c[0x0][0x384] ;  /* 0x00007080ff0477ac */ /* 0x000ea40008000800 */
[----:B--2---:R-:W-:-:S13]  /*0c10*/  ISETP.GE.AND P1, PT, R2, UR4, PT ;  /* 0x0000000402007c0c */ /* 0x004fda000bf26270 */
[----:B------:R-:W-:Y:S05]  /*0c20*/  @P1 EXIT ;  /* 0x000000000000194d */ /* 0x000fea0003800000 */
[----:B------:R-:W2:Y:S01]  /*0c30*/  LDCU.U8 UR4, c[0x0][0x410] ;  /* 0x00008200ff0477ac */ /* 0x000ea20008000000 */
[----:B------:R-:W3:Y:S01]  /*0c40*/  LDCU UR12, c[0x0][0x388] ;  /* 0x00007100ff0c77ac */ /* 0x000ee20008000800 */
[----:B------:R-:W4:Y:S01]  /*0c50*/  LDCU UR5, c[0x0][0x448] ;  /* 0x00008900ff0577ac */ /* 0x000f220008000800 */
[----:B------:R-:W0:Y:S01]  /*0c60*/  LDCU.64 UR8, c[0x0][0x398] ;  /* 0x00007300ff0877ac */ /* 0x000e220008000a00 */
[----:B------:R-:W0:Y:S01]  /*0c70*/  LDCU.64 UR10, c[0x0][0x3a0] ;  /* 0x00007400ff0a77ac */ /* 0x000e220008000a00 */
[----:B--2---:R-:W-:-:S13]  /*0c80*/  ISETP.NE.AND P2, PT, RZ, UR4, PT ;  /* 0x00000004ff007c0c */ /* 0x004fda000bf45270 */
.L_x_4818:
[----:B---3--:R-:W-:Y:S01]  /*0c90*/  IMAD R0, R2, UR12, RZ ;  /* 0x0000000c02007c24 */ /* 0x008fe2000f8e02ff */
[----:B------:R-:W-:Y:S04]  /*0ca0*/  BSSY.RECONVERGENT B0, `(.L_x_4801) ;  /* 0x000008d000007945 */ /* 0x000fe80003800200 */
[----:B------:R-:W-:-:S04]  /*0cb0*/  SHF.R.S32.HI R93, RZ, 0x1f, R0 ;  /* 0x0000001fff5d7819 */ /* 0x000fc80000011400 */
[----:B------:R-:W-:-:S04]  /*0cc0*/  LEA.HI R0, R93, R0, RZ, 0x3 ;  /* 0x000000005d007211 */ /* 0x000fc800078f18ff */
[----:B------:R-:W-:-:S04]  /*0cd0*/  LEA.HI.SX32 R101, R0, R3, 0x1d ;  /* 0x0000000300657211 */ /* 0x000fc800078feaff */
[----:B------:R-:W-:Y:S01]  /*0ce0*/  MOV R0, R101 ;  /* 0x0000006500007202 */ /* 0x000fe20000000f00 */
[----:B------:R-:W-:Y:S06]  /*0cf0*/  @!P0 BRA `(.L_x_4802) ;  /* 0x00000008001c8947 */ /* 0x000fec0003800000 */
[----:B0-----:R-:W-:Y:S01]  /*0d00*/  ISETP.NE.U32.AND P0, PT, RZ, UR8, PT ;  /* 0x00000008ff007c0c */ /* 0x001fe2000bf05070 */
[----:B------:R-:W0:Y:S01]  /*0d10*/  LDC.64 R80, c[0x0][0x390] ;  /* 0x0000e400ff507b82 */ /* 0x000e220000000a00 */
[----:B------:R-:W-:Y:S02]  /*0d20*/  ISETP.NE.U32.AND P1, PT, RZ, UR10, PT ;  /* 0x0000000aff007c0c */ /* 0x000fe4000bf25070 */
[----:B------:R-:W-:Y:S02]  /*0d30*/  ISETP.NE.AND.EX P0, PT, RZ, UR9, PT, P0 ;  /* 0x00000009ff007c0c */ /* 0x000fe4000bf05300 */
[----:B------:R-:W-:-:S11]  /*0d40*/  ISETP.NE.AND.EX P1, PT, RZ, UR11, PT, P1 ;  /* 0x0000000bff007c0c */ /* 0x000fd6000bf25310 */
[----:B------:R-:W2:Y:S08]  /*0d50*/  @P0 LDC.64 R76, c[0x0][0x398] ;  /* 0x0000e600ff4c0b82 */ /* 0x000eb00000000a00 */
[----:B------:R-:W3:Y:S01]  /*0d60*/  @P1 LDC.64 R78, c[0x0][0x3a0] ;  /* 0x0000e800ff4e1b82 */ /* 0x000ee20000000a00 */
[----:B0-----:R-:W-:-:S06]  /*0d70*/  IMAD.WIDE.U32 R80, R101, 0x10, R80 ;  /* 0x0000001065507825 */ /* 0x001fcc00078e0050 */
[----:B------:R-:W5:Y:S01]  /*0d80*/  LDG.E.128 R80, desc[UR6][R80.64] ;  /* 0x0000000650507981 */ /* 0x000f62000c1e1d00 */
[----:B--2---:R-:W-:-:S05]  /*0d90*/  @P0 IMAD.WIDE.U32 R76, R101, 0x10, R76 ;  /* 0x00000010654c0825 */ /* 0x004fca00078e004c */
[----:B------:R0:W5:Y:S01]  /*0da0*/  @P0 LDG.E.128 R104, desc[UR6][R76.64] ;  /* 0x000000064c680981 */ /* 0x000162000c1e1d00 */
[----:B---3--:R-:W-:-:S05]  /*0db0*/  @P1 IMAD.WIDE.U32 R78, R101, 0x20, R78 ;  /* 0x00000020654e1825 */ /* 0x008fca00078e004e */
[----:B-1----:R0:W5:Y:S04]  /*0dc0*/  @P1 LDG.E.128 R68, desc[UR6][R78.64] ;  /* 0x000000064e441981 */ /* 0x002168000c1e1d00 */
        /* <DEDUP_REMOVED lines=17> */
[----:B------:R-:W-:Y:S02]  /*0ee0*/  SHF.L.U32 R81, R0, 0x10, RZ ;  /* 0x0000001000517819 */ /* 0x000fe400000006ff */
[----:B------:R-:W-:Y:S01]  /*0ef0*/  SHF.L.U32 R83, R92, 0x10, RZ ;  /* 0x000000105c537819 */ /* 0x000fe200000006ff */
[----:B------:R-:W-:Y:S06]  /*0f00*/  BRA `(.L_x_4805) ;  /* 0x0000000400847947 */ /* 0x000fec0003800000 */
.L_x_4804:
[C---:B-----5:R-:W-:Y:S02]  /*0f10*/  PRMT R0, R80.reuse, 0x7632, R0 ;  /* 0x0000763250007816 */ /* 0x060fe40000000000 */
[----:B------:R-:W-:Y:S02]  /*0f20*/  SHF.L.U32 R77, R80, 0x10, RZ ;  /* 0x00000010504d7819 */ /* 0x000fe400000006ff */
[----:B------:R-:W-:Y:S02]  /*0f30*/  PRMT R76, R81, 0x7632, R76 ;  /* 0x00007632514c7816 */ /* 0x000fe4000000004c */
[----:B------:R-:W-:Y:S02]  /*0f40*/  PRMT R78, R82, 0x7632, R78 ;  /* 0x00007632524e7816 */ /* 0x000fe4000000004e */
[----:B------:R-:W-:Y:S01]  /*0f50*/  PRMT R80, R83, 0x7632, R80 ;  /* 0x0000763253507816 */ /* 0x000fe20000000050 */
[----:B------:R-:W-:Y:S01]  /*0f60*/  IMAD.U32 R92, R76, 0x10000, RZ ;  /* 0x000100004c5c7824 */ /* 0x000fe200078e00ff */
[----:B------:R-:W-:Y:S01]  /*0f70*/  SHF.L.U32 R81, R81, 0x10, RZ ;  /* 0x0000001051517819 */ /* 0x000fe200000006ff */
[----:B------:R-:W-:Y:S01]  /*0f80*/  FADD.FTZ R76, R68, R77 ;  /* 0x0000004d444c7221 */ /* 0x000fe20000010000 */
[----:B------:R-:W-:-:S02]  /*0f90*/  SHF.L.U32 R79, R82, 0x10, RZ ;  /* 0x00000010524f7819 */ /* 0x000fc400000006ff */
        /* <DEDUP_REMOVED lines=12> */
.L_x_4803:
[----:B------:R-:W-:-:S04]  /*1060*/  UISETP.NE.U32.AND UP0, UPT, UR10, URZ, UPT ;  /* 0x000000ff0a00728c */ /* 0x000fc8000bf05070 */
[----:B------:R-:W-:-:S09]  /*1070*/  UISETP.NE.AND.EX UP0, UPT, UR11, URZ, UPT, UP0 ;  /* 0x000000ff0b00728c */ /* 0x000fd2000bf05300 */
[----:B------:R-:W-:Y:S05]  /*1080*/  BRA.U UP0, `(.L_x_4806) ;  /* 0x0000000100847547 */ /* 0x000fea000b800000 */
[C---:B-----5:R-:W-:Y:S02]  /*1090*/  PRMT R92, R81.reuse, 0x7632, R92 ;  /* 0x00007632515c7816 */ /* 0x060fe4000000005c */
[----:B------:R-:W-:Y:S02]  /*10a0*/  SHF.L.U32 R77, R80, 0x10, RZ ;  /* 0x00000010504d7819 */ /* 0x000fe400000006ff */
[----:B------:R-:W-:Y:S02]  /*10b0*/  SHF.L.U32 R81, R81, 0x10, RZ ;  /* 0x0000001051517819 */ /* 0x000fe400000006ff */
[----:B------:R-:W-:Y:S02]  /*10c0*/  SHF.L.U32 R76, R104, 0x10, RZ ;  /* 0x00000010684c7819 */ /* 0x000fe400000006ff */
        /* <DEDUP_REMOVED lines=12> */
[----:B------:R-:W-:-:S02]  /*1190*/  PRMT R82, R107, 0x7632, R82 ;  /* 0x000076326b527816 */ /* 0x000fc40000000052 */
[----:B------:R-:W-:Y:S01]  /*11a0*/  SHF.L.U32 R98, R83, 0x10, RZ ;  /* 0x0000001053627819 */ /* 0x000fe200000006ff */
[----:B------:R-:W-:Y:S01]  /*11b0*/  IMAD.U32 R81, R81, 0x10000, RZ ;  /* 0x0001000051517824 */ /* 0x000fe200078e00ff */
[----:B------:R-:W-:Y:S02]  /*11c0*/  SHF.L.U32 R83, R107, 0x10, RZ ;  /* 0x000000106b537819 */ /* 0x000fe400000006ff */
[----:B------:R-:W-:Y:S02]  /*11d0*/  SHF.L.U32 R93, R79, 0x10, RZ ;  /* 0x000000104f5d7819 */ /* 0x000fe400000006ff */
[----:B------:R-:W-:Y:S02]  /*11e0*/  SHF.L.U32 R94, R92, 0x10, RZ ;  /* 0x000000105c5e7819 */ /* 0x000fe400000006ff */
[----:B------:R-:W-:Y:S02]  /*11f0*/  SHF.L.U32 R0, R0, 0x10, RZ ;  /* 0x0000001000007819 */ /* 0x000fe400000006ff */
[----:B------:R-:W-:-:S02]  /*1200*/  SHF.L.U32 R79, R77, 0x10, RZ ;  /* 0x000000104d4f7819 */ /* 0x000fc400000006ff */
        /* <DEDUP_REMOVED lines=9> */
.L_x_4806:
[C---:B-----5:R-:W-:Y:S02]  /*12a0*/  PRMT R79, R80.reuse, 0x7632, R79 ;  /* 0x00007632504f7816 */ /* 0x060fe4000000004f */
        /* <DEDUP_REMOVED lines=13> */
[----:B------:R-:W-:Y:S02]  /*1380*/  PRMT R78, R107, 0x7632, R78 ;  /* 0x000076326b4e7816 */ /* 0x000fe4000000004e */
        /* <DEDUP_REMOVED lines=18> */
[----:B------:R-:W-:Y:S01]  /*14b0*/  FADD.FTZ R94, R94, R77 ;  /* 0x0000004d5e5e7221 */ /* 0x000fe20000010000 */
[----:B------:R-:W-:Y:S01]  /*14c0*/  FADD.FTZ R77, R69, R0 ;  /* 0x00000000454d7221 */ /* 0x000fe20000010000 */
[----:B------:R-:W-:Y:S01]  /*14d0*/  FADD.FTZ R96, R99, R78 ;  /* 0x0000004e63607221 */ /* 0x000fe20000010000 */
[----:B------:R-:W-:Y:S01]  /*14e0*/  FADD.FTZ R78, R70, R93 ;  /* 0x0000005d464e7221 */ /* 0x000fe20000010000 */
[----:B------:R-:W-:Y:S01]  /*14f0*/  FADD.FTZ R79, R71, R92 ;  /* 0x0000005c474f7221 */ /* 0x000fe20000010000 */
[----:B------:R-:W-:Y:S01]  /*1500*/  FADD.FTZ R81, R73, R94 ;  /* 0x0000005e49517221 */ /* 0x000fe20000010000 */
[----:B------:R-:W-:-:S07]  /*1510*/  FADD.FTZ R83, R75, R96 ;  /* 0x000000604b537221 */ /* 0x000fce0000010000 */
.L_x_4805:
[----:B------:R-:W0:Y:S01]  /*1520*/  LDC.64 R92, c[0x0][0x3a8] ;  /* 0x0000ea00ff5c7b82 */ /* 0x000e220000000a00 */
[C---:B------:R-:W-:Y:S01]  /*1530*/  IADD3 R0, PT, PT, R101.reuse, 0x20, RZ ;  /* 0x0000002065007810 */ /* 0x040fe20007ffe0ff */
[----:B0-----:R-:W-:-:S05]  /*1540*/  IMAD.WIDE.U32 R92, R101, 0x20, R92 ;  /* 0x00000020655c7825 */ /* 0x001fca00078e005c */
[----:B------:R2:W-:Y:S04]  /*1550*/  STG.E.128 desc[UR6][R92.64], R76 ;  /* 0x0000004c5c007986 */ /* 0x0005e8000c101d06 */
[----:B------:R2:W-:Y:S02]  /*1560*/  STG.E.128 desc[UR6][R92.64+0x10], R80 ;  /* 0x000010505c007986 */ /* 0x0005e4000c101d06 */
.L_x_4802:
[----:B0---4-:R-:W-:Y:S05]  /*1570*/  BSYNC.RECONVERGENT B0 ;  /* 0x0000000000007941 */ /* 0x011fea0003800200 */
.L_x_4801:
        /* <DEDUP_REMOVED lines=8> */
[----:B------:R-:W3:Y:S08]  /*1600*/  @P0 LDC.64 R84, c[0x0][0x398] ;  /* 0x0000e600ff540b82 */ /* 0x000ef00000000a00 */
[----:B------:R-:W4:Y:S01]  /*1610*/  @P1 LDC.64 R86, c[0x0][0x3a0] ;  /* 0x0000e800ff561b82 */ /* 0x000f220000000a00 */
[----:B0-----:R-:W-:-:S06]  /*1620*/  IMAD.WIDE.U32 R88, R0, 0x10, R88 ;  /* 0x0000001000587825 */ /* 0x001fcc00078e0058 */
[----:B------:R-:W5:Y:S01]  /*1630*/  LDG.E.128 R88, desc[UR6][R88.64] ;  /* 0x0000000658587981 */ /* 0x000f62000c1e1d00 */
[----:B---3--:R-:W-:-:S05]  /*1640*/  @P0 IMAD.WIDE.U32 R84, R0, 0x10, R84 ;  /* 0x0000001000540825 */ /* 0x008fca00078e0054 */
[----:B------:R0:W5:Y:S01]  /*1650*/  @P0 LDG.E.128 R104, desc[UR6][R84.64] ;  /* 0x0000000654680981 */ /* 0x000162000c1e1d00 */
[----:B----4-:R-:W-:-:S05]  /*1660*/  @P1 IMAD.WIDE.U32 R86, R0, 0x20, R86 ;  /* 0x0000002000561825 */ /* 0x010fca00078e0056 */
[----:B-1----:R0:W5:Y:S04]  /*1670*/  @P1 LDG.E.128 R68, desc[UR6][R86.64] ;  /* 0x0000000656441981 */ /* 0x002168000c1e1d00 */
[----:B------:R0:W5:Y:S01]  /*1680*/  @P1 LDG.E.128 R72, desc[UR6][R86.64+0x10] ;  /* 0x0000100656481981 */ /* 0x000162000c1e1d00 */
[----:B------:R-:W-:Y:S05]  /*1690*/  @!P0 BRA `(.L_x_4809) ;  /* 0x00000004002c8947 */ /* 0x000fea0003800000 */
[----:B------:R-:W-:Y:S05]  /*16a0*/  @!P1 BRA `(.L_x_4810) ;  /* 0x0000000000a49947 */ /* 0x000fea0003800000 */
[C---:B0----5:R-:W-:Y:S02]  /*16b0*/  PRMT R84, R88.reuse, 0x7632, R84 ;  /* 0x0000763258547816 */ /* 0x061fe40000000054 */
[----:B------:R-:W-:Y:S02]  /*16c0*/  SHF.L.U32 R88, R88, 0x10, RZ ;  /* 0x0000001058587819 */ /* 0x000fe400000006ff */
[----:B--2---:R-:W-:Y:S02]  /*16d0*/  PRMT R92, R90, 0x7632, R92 ;  /* 0x000076325a5c7816 */ /* 0x004fe4000000005c */
[----:B------:R-:W-:Y:S02]  /*16e0*/  SHF.L.U32 R87, R104, 0x10, RZ ;  /* 0x0000001068577819 */ /* 0x000fe400000006ff */
[----:B------:R-:W-:Y:S02]  /*16f0*/  SHF.L.U32 R90, R90, 0x10, RZ ;  /* 0x000000105a5a7819 */ /* 0x000fe400000006ff */
[----:B------:R-:W-:Y:S01]  /*1700*/  SHF.L.U32 R93, R106, 0x10, RZ ;  /* 0x000000106a5d7819 */ /* 0x000fe200000006ff */
[--C-:B------:R-:W-:Y:S01]  /*1710*/  FADD.FTZ R87, R87, R88.reuse ;  /* 0x0000005857577221 */ /* 0x100fe20000010000 */
[----:B------:R-:W-:-:S02]  /*1720*/  PRMT R88, R105, 0x7632, R88 ;  /* 0x0000763269587816 */ /* 0x000fc40000000058 */
[----:B------:R-:W-:Y:S01]  /*1730*/  PRMT R86, R89, 0x7632, R86 ;  /* 0x0000763259567816 */ /* 0x000fe20000000056 */
[----:B------:R-:W-:Y:S01]  /*1740*/  FADD.FTZ R93, R93, R90 ;  /* 0x0000005a5d5d7221 */ /* 0x000fe20000010000 */
        /* <DEDUP_REMOVED lines=8> */
[----:B------:R-:W-:Y:S01]  /*17d0*/  SHF.L.U32 R91, R88, 0x10, RZ ;  /* 0x00000010585b7819 */ /* 0x000fe200000006ff */
[----:B------:R-:W-:Y:S01]  /*17e0*/  FADD.FTZ R89, R98, R89 ;  /* 0x0000005962597221 */ /* 0x000fe20000010000 */
[----:B------:R-:W-:Y:S02]  /*17f0*/  SHF.L.U32 R84, R84, 0x10, RZ ;  /* 0x0000001054547819 */ /* 0x000fe400000006ff */
[----:B------:R-:W-:-:S02]  /*1800*/  SHF.L.U32 R85, R85, 0x10, RZ ;  /* 0x0000001055557819 */ /* 0x000fc400000006ff */
[----:B------:R-:W-:Y:S02]  /*1810*/  SHF.L.U32 R86, R86, 0x10, RZ ;  /* 0x0000001056567819 */ /* 0x000fe400000006ff */
        /* <DEDUP_REMOVED lines=18> */
.L_x_4810:
[C---:B--2--5:R-:W-:Y:S02]  /*1940*/  PRMT R92, R88.reuse, 0x7632, R92 ;  /* 0x00007632585c7816 */ /* 0x064fe4000000005c */
[----:B0-----:R-:W-:Y:S02]  /*1950*/  SHF.L.U32 R84, R88, 0x10, RZ ;  /* 0x0000001058547819 */ /* 0x001fe400000006ff */
[C---:B------:R-:W-:Y:S02]  /*1960*/  PRMT R93, R89.reuse, 0x7632, R93 ;  /* 0x00007632595d7816 */ /* 0x040fe4000000005d */
[----:B------:R-:W-:Y:S02]  /*1970*/  SHF.L.U32 R86, R89, 0x10, RZ ;  /* 0x0000001059567819 */ /* 0x000fe400000006ff */
[----:B------:R-:W-:Y:S02]  /*1980*/  SHF.L.U32 R88, R90, 0x10, RZ ;  /* 0x000000105a587819 */ /* 0x000fe400000006ff */
        /* <DEDUP_REMOVED lines=8> */
[----:B------:R-:W-:Y:S02]  /*1a10*/  PRMT R85, R104, 0x7632, R85 ;  /* 0x0000763268557816 */ /* 0x000fe40000000055 */
[----:B------:R-:W-:-:S02]  /*1a20*/  PRMT R87, R105, 0x7632, R87 ;  /* 0x0000763269577816 */ /* 0x000fc40000000057 */
[----:B------:R-:W-:Y:S02]  /*1a30*/  PRMT R89, R106, 0x7632, R89 ;  /* 0x000076326a597816 */ /* 0x000fe40000000059 */
[----:B------:R-:W-:Y:S02]  /*1a40*/  PRMT R90, R107, 0x7632, R90 ;  /* 0x000076326b5a7816 */ /* 0x000fe4000000005a */
[----:B------:R-:W-:Y:S02]  /*1a50*/  SHF.L.U32 R98, R91, 0x10, RZ ;  /* 0x000000105b627819 */ /* 0x000fe400000006ff */
[----:B------:R-:W-:Y:S01]  /*1a60*/  SHF.L.U32 R99, R107, 0x10, RZ ;  /* 0x000000106b637819 */ /* 0x000fe200000006ff */
[----:B------:R-:W-:Y:S01]  /*1a70*/  IMAD.U32 R91, R90, 0x10000, RZ ;  /* 0x000100005a5b7824 */ /* 0x000fe200078e00ff */
[----:B------:R-:W-:Y:S02]  /*1a80*/  SHF.L.U32 R92, R92, 0x10, RZ ;  /* 0x000000105c5c7819 */ /* 0x000fe400000006ff */
[----:B------:R-:W-:Y:S01]  /*1a90*/  SHF.L.U32 R85, R85, 0x10, RZ ;  /* 0x0000001055557819 */ /* 0x000fe200000006ff */
[----:B------:R-:W-:Y:S01]  /*1aa0*/  FADD.FTZ R90, R99, R98 ;  /* 0x00000062635a7221 */ /* 0x000fe20000010000 */
[----:B------:R-:W-:-:S02]  /*1ab0*/  SHF.L.U32 R94, R93, 0x10, RZ ;  /* 0x000000105d5e7819 */ /* 0x000fc400000006ff */
[----:B------:R-:W-:Y:S01]  /*1ac0*/  SHF.L.U32 R87, R87, 0x10, RZ ;  /* 0x0000001057577819 */ /* 0x000fe200000006ff */
[----:B------:R-:W-:Y:S01]  /*1ad0*/  FADD.FTZ R85, R92, R85 ;  /* 0x000000555c557221 */ /* 0x000fe20000010000 */
[----:B------:R-:W-:Y:S02]  /*1ae0*/  SHF.L.U32 R96, R95, 0x10, RZ ;  /* 0x000000105f607819 */ /* 0x000fe400000006ff */
[----:B------:R-:W-:Y:S01]  /*1af0*/  SHF.L.U32 R89, R89, 0x10, RZ ;  /* 0x0000001059597819 */ /* 0x000fe200000006ff */
[----:B------:R-:W-:Y:S01]  /*1b00*/  FADD.FTZ R87, R94, R87 ;  /* 0x000000575e577221 */ /* 0x000fe20000010000 */
[----:B------:R-:W-:-:S03]  /*1b10*/  SHF.L.U32 R102, R97, 0x10, RZ ;  /* 0x0000001061667819 */ /* 0x000fc600000006ff */
[----:B------:R-:W-:Y:S02]  /*1b20*/  FADD.FTZ R89, R96, R89 ;  /* 0x0000005960597221 */ /* 0x000fe40000010000 */
[----:B------:R-:W-:Y:S01]  /*1b30*/  FADD.FTZ R91, R102, R91 ;  /* 0x0000005b665b7221 */ /* 0x000fe20000010000 */
[----:B------:R-:W-:Y:S06]  /*1b40*/  BRA `(.L_x_4811) ;  /* 0x0000000000887947 */ /* 0x000fec0003800000 */
.L_x_4809:
[----:B------:R-:W-:Y:S05]  /*1b50*/  @!P1 BRA `(.L_x_4812) ;  /* 0x0000000000549947 */ /* 0x000fea0003800000 */
[C---:B0----5:R-:W-:Y:S02]  /*1b60*/  PRMT R84, R88.reuse, 0x7632, R84 ;  /* 0x0000763258547816 */ /* 0x061fe40000000054 */
[----:B------:R-:W-:Y:S02]  /*1b70*/  SHF.L.U32 R85, R88, 0x10, RZ ;  /* 0x0000001058557819 */ /* 0x000fe400000006ff */
[----:B------:R-:W-:Y:S02]  /*1b80*/  PRMT R86, R89, 0x7632, R86 ;  /* 0x0000763259567816 */ /* 0x000fe40000000056 */
[----:B------:R-:W-:Y:S02]  /*1b90*/  PRMT R87, R90, 0x7632, R87 ;  /* 0x000076325a577816 */ /* 0x000fe40000000057 */
[----:B------:R-:W-:Y:S02]  /*1ba0*/  PRMT R88, R91, 0x7632, R88 ;  /* 0x000076325b587816 */ /* 0x000fe40000000058 */
[----:B------:R-:W-:-:S02]  /*1bb0*/  SHF.L.U32 R89, R89, 0x10, RZ ;  /* 0x0000001059597819 */ /* 0x000fc400000006ff */
[----:B------:R-:W-:Y:S02]  /*1bc0*/  SHF.L.U32 R91, R91, 0x10, RZ ;  /* 0x000000105b5b7819 */ /* 0x000fe400000006ff */
[----:B--2---:R-:W-:Y:S02]  /*1bd0*/  SHF.L.U32 R93, R90, 0x10, RZ ;  /* 0x000000105a5d7819 */ /* 0x004fe400000006ff */
        /* <DEDUP_REMOVED lines=13> */
.L_x_4812:
[----:B0----5:R-:W-:Y:S02]  /*1cb0*/  PRMT R85, R88, 0x7632, R85 ;  /* 0x0000763258557816 */ /* 0x021fe40000000055 */
[----:B------:R-:W-:Y:S02]  /*1cc0*/  PRMT R87, R89, 0x7632, R87 ;  /* 0x0000763259577816 */ /* 0x000fe40000000057 */
[----:B--2---:R-:W-:Y:S02]  /*1cd0*/  PRMT R92, R90, 0x7632, R92 ;  /* 0x000076325a5c7816 */ /* 0x004fe4000000005c */
        /* <DEDUP_REMOVED lines=8> */
[----:B------:R-:W-:-:S07]  /*1d60*/  SHF.L.U32 R91, R93, 0x10, RZ ;  /* 0x000000105d5b7819 */ /* 0x000fce00000006ff */
.L_x_4811:
[----:B------:R-:W0:Y:S02]  /*1d70*/  LDC.64 R92, c[0x0][0x3a8] ;  /* 0x0000ea00ff5c7b82 */ /* 0x000e240000000a00 */
[----:B0-----:R-:W-:-:S05]  /*1d80*/  IMAD.WIDE.U32 R92, R0, 0x20, R92 ;  /* 0x00000020005c7825 */ /* 0x001fca00078e005c */
[----:B------:R0:W-:Y:S04]  /*1d90*/  STG.E.128 desc[UR6][R92.64], R84 ;  /* 0x000000545c007986 */ /* 0x0001e8000c101d06 */
[----:B------:R0:W-:Y:S02]  /*1da0*/  STG.E.128 desc[UR6][R92.64+0x10], R88 ;  /* 0x000010585c007986 */ /* 0x0001e4000c101d06 */
.L_x_4808:
[----:B------:R-:W-:Y:S05]  /*1db0*/  BSYNC.RECONVERGENT B0 ;  /* 0x0000000000007941 */ /* 0x000fea0003800200 */
.L_x_4807:
[----:B------:R-:W-:Y:S01]  /*1dc0*/  FADD.FTZ R0, RZ, R76 ;  /* 0x0000004cff007221 */ /* 0x000fe20000010000 */
[C---:B------:R-:W-:Y:S01]  /*1dd0*/  ISETP.GE.U32.AND P0, PT, R100.reuse, 0x20, PT ;  /* 0x000000206400780c */ /* 0x040fe20003f06070 */
[----:B------:R-:W-:Y:S01]  /*1de0*/  UMOV UR4, 0xffffffff ;  /* 0xffffffff00047882 */ /* 0x000fe20000000000 */
[----:B------:R-:W-:Y:S01]  /*1df0*/  ISETP.GT.U32.AND P1, PT, R100, 0x3f, PT ;  /* 0x0000003f6400780c */ /* 0x000fe20003f24070 */
[----:B0-2---:R-:W-:Y:S01]  /*1e00*/  FADD.FTZ R93, R77, R0 ;  /* 0x000000004d5d7221 */ /* 0x005fe20000010000 */
        /* <DEDUP_REMOVED lines=24> */
[----:B------:R-:W2:Y:S02]  /*1f90*/  SHFL.BFLY PT, R0, R97, 0x8, 0x1f ;  /* 0x0d001f0061007f89 */ /* 0x000ea400000e0000 */
[----:B--2---:R-:W-:-:S05]  /*1fa0*/  FADD.FTZ R98, R97, R0 ;  /* 0x0000000061627221 */ /* 0x004fca0000010000 */
[----:B------:R-:W2:Y:S02]  /*1fb0*/  SHFL.BFLY PT, R99, R98, 0x10, 0x1f ;  /* 0x0e001f0062637f89 */ /* 0x000ea400000e0000 */
[----:B--2---:R-:W-:-:S04]  /*1fc0*/  FADD.FTZ R92, R98, R99 ;  /* 0x00000063625c7221 */ /* 0x004fc80000010000 */
        /* <DEDUP_REMOVED lines=42> */
[----:B------:R0:W2:Y:S02]  /*2270*/  SHFL.BFLY PT, R99, R96, 0x10, 0x1f ;  /* 0x0e001f0060637f89 */ /* 0x0000a400000e0000 */
.L_x_4830:
[----:B------:R-:W-:Y:S01]  /*2280*/  FMUL.FTZ R0, R92, R92 ;  /* 0x0000005c5c007220 */ /* 0x000fe20000410000 */
[----:B--2---:R-:W-:Y:S01]  /*2290*/  FADD.FTZ R98, R96, R99 ;  /* 0x0000006360627221 */ /* 0x004fe20000010000 */
[----:B------:R-:W2:Y:S01]  /*22a0*/  @!P4 LDC.64 R94, c[0x0][0x3c0] ;  /* 0x0000f000ff5ecb82 */ /* 0x000ea20000000a00 */
[----:B------:R-:W-:Y:S01]  /*22b0*/  BSSY.RECONVERGENT B0, `(.L_x_4814) ;  /* 0x000003b000007945 */ /* 0x000fe20003800200 */
[----:B------:R-:W-:Y:S01]  /*22c0*/  FSEL R110, R92, RZ, !P2 ;  /* 0x000000ff5c6e7208 */ /* 0x000fe20005000000 */
[----:B------:R-:W-:Y:S01]  /*22d0*/  FFMA.FTZ R93, R98, R93, UR5 ;  /* 0x00000005625d7e23 */ /* 0x000fe2000801005d */
[----:B------:R-:W-:-:S04]  /*22e0*/  FSEL R0, R0, RZ, P2 ;  /* 0x000000ff00007208 */ /* 0x000fc80001000000 */
[----:B0-----:R-:W0:Y:S01]  /*22f0*/  @!P4 LDC.64 R96, c[0x0][0x3c8] ;  /* 0x0000f200ff60cb82 */ /* 0x001e220000000a00 */
[----:B------:R-:W-:-:S06]  /*2300*/  FADD.FTZ R0, R93, R0 ;  /* 0x000000005d007221 */ /* 0x000fcc0000010000 */
[----:B------:R-:W3:Y:S01]  /*2310*/  MUFU.RSQ R0, R0 ;  /* 0x0000000000007308 */ /* 0x000ee20000001400 */
[----:B--2---:R-:W-:-:S05]  /*2320*/  @!P4 IMAD.WIDE R94, R2, 0x4, R94 ;  /* 0x00000004025ec825 */ /* 0x004fca00078e025e */
[----:B------:R2:W-:Y:S01]  /*2330*/  @!P4 STG.E desc[UR6][R94.64], R92 ;  /* 0x0000005c5e00c986 */ /* 0x0005e2000c101906 */
[----:B0-----:R-:W-:-:S05]  /*2340*/  @!P4 IMAD.WIDE R96, R2, 0x4, R96 ;  /* 0x000000040260c825 */ /* 0x001fca00078e0260 */
[----:B---3--:R2:W-:Y:S01]  /*2350*/  @!P4 STG.E desc[UR6][R96.64], R0 ;  /* 0x000000006000c986 */ /* 0x0085e2000c101906 */
[----:B------:R-:W-:Y:S05]  /*2360*/  @!P0 BRA `(.L_x_4815) ;  /* 0x0000000000bc8947 */ /* 0x000fea0003800000 */
[--C-:B--2---:R-:W-:Y:S01]  /*2370*/  FADD.FTZ R97, R76, -R110.reuse ;  /* 0x8000006e4c617221 */ /* 0x104fe20000010000 */
        /* <DEDUP_REMOVED lines=19> */
[----:B------:R-:W2:Y:S01]  /*24b0*/  LDC.64 R102, c[0x0][0x430] ;  /* 0x00010c00ff667b82 */ /* 0x000ea20000000a00 */
        /* <DEDUP_REMOVED lines=21> */
[C---:B--2---:R-:W-:Y:S01]  /*2610*/  IMAD.WIDE.U32 R102, R101.reuse, 0x10, R102 ;  /* 0x0000001065667825 */ /* 0x044fe200078e0066 */
[----:B------:R-:W-:Y:S01]  /*2620*/  F2FP.BF16.F32.PACK_AB R97, R112, R97 ;  /* 0x000000617061723e */ /* 0x000fe200000010ff */
[----:B------:R0:W-:Y:S02]  /*2630*/  STG.E.128 desc[UR6][R108.64], R92 ;  /* 0x0000005c6c007986 */ /* 0x0001e4000c101d06 */
[----:B------:R-:W-:Y:S02]  /*2640*/  VIADD R101, R101, 0x20 ;  /* 0x0000002065657836 */ /* 0x000fe40000000000 */
[----:B------:R0:W-:Y:S05]  /*2650*/  STG.E.128 desc[UR6][R102.64], R96 ;  /* 0x0000006066007986 */ /* 0x0001ea000c101d06 */
.L_x_4815:
[----:B------:R-:W-:Y:S05]  /*2660*/  BSYNC.RECONVERGENT B0 ;  /* 0x0000000000007941 */ /* 0x000fea0003800200 */
.L_x_4814:
[----:B------:R-:W-:Y:S04]  /*2670*/  BSSY.RECONVERGENT B0, `(.L_x_4816) ;  /* 0x0000030000007945 */ /* 0x000fe80003800200 */
[----:B------:R-:W-:Y:S05]  /*2680*/  @!P3 BRA `(.L_x_4817) ;  /* 0x0000000000b8b947 */ /* 0x000fea0003800000 */
[----:B0-2---:R-:W0:Y:S01]  /*2690*/  LDC.64 R92, c[0x0][0x430] ;  /* 0x00010c00ff5c7b82 */ /* 0x005e220000000a00 */
[--C-:B------:R-:W-:Y:S01]  /*26a0*/  FADD.FTZ R95, R84, -R110.reuse ;  /* 0x8000006e545f7221 */ /* 0x100fe20000010000 */
[--C-:B------:R-:W-:Y:S01]  /*26b0*/  FADD.FTZ R99, R85, -R110.reuse ;  /* 0x8000006e55637221 */ /* 0x100fe20000010000 */
[--C-:B------:R-:W-:Y:S01]  /*26c0*/  FADD.FTZ R109, R87, -R110.reuse ;  /* 0x8000006e576d7221 */ /* 0x100fe20000010000 */
[--C-:B------:R-:W-:Y:S01]  /*26d0*/  FADD.FTZ R103, R86, -R110.reuse ;  /* 0x8000006e56677221 */ /* 0x100fe20000010000 */
[--C-:B------:R-:W-:Y:S01]  /*26e0*/  FADD.FTZ R111, R88, -R110.reuse ;  /* 0x8000006e586f7221 */ /* 0x100fe20000010000 */
[--C-:B------:R-:W-:Y:S01]  /*26f0*/  FADD.FTZ R113, R89, -R110.reuse ;  /* 0x8000006e59717221 */ /* 0x100fe20000010000 */
[--C-:B------:R-:W-:Y:S01]  /*2700*/  FADD.FTZ R115, R90, -R110.reuse ;  /* 0x8000006e5a737221 */ /* 0x100fe20000010000 */
[----:B------:R-:W2:Y:S01]  /*2710*/  LDC.64 R96, c[0x0][0x428] ;  /* 0x00010a00ff607b82 */ /* 0x000ea20000000a00 */
[----:B------:R-:W-:Y:S01]  /*2720*/  FADD.FTZ R117, R91, -R110 ;  /* 0x8000006e5b757221 */ /* 0x000fe20000010000 */
[C---:B------:R-:W-:Y:S01]  /*2730*/  FMUL.FTZ R95, R0.reuse, R95 ;  /* 0x0000005f005f7220 */ /* 0x040fe20000410000 */
[C---:B------:R-:W-:Y:S01]  /*2740*/  FMUL.FTZ R102, R0.reuse, R99 ;  /* 0x0000006300667220 */ /* 0x040fe20000410000 */
[C---:B------:R-:W-:Y:S01]  /*2750*/  FMUL.FTZ R108, R0.reuse, R109 ;  /* 0x0000006d006c7220 */ /* 0x040fe20000410000 */
        /* <DEDUP_REMOVED lines=9> */
[----:B------:R-:W-:Y:S01]  /*27f0*/  FFMA.FTZ R114, R109, R28, R16 ;  /* 0x0000001c6d727223 */ /* 0x000fe20000010010 */
[----:B------:R-:W-:Y:S01]  /*2800*/  FFMA.FTZ R117, R110, R29, R17 ;  /* 0x0000001d6e757223 */ /* 0x000fe20000010011 */
[----:B0-----:R-:W-:Y:S01]  /*2810*/  IMAD.WIDE.U32 R98, R101, 0x10, R92 ;  /* 0x0000001065627825 */ /* 0x001fe200078e005c */
[----:B------:R-:W-:-:S03]  /*2820*/  F2FP.BF16.F32.PACK_AB R92, R113, R94 ;  /* 0x0000005e715c723e */ /* 0x000fc600000010ff */
[----:B------:R-:W-:Y:S01]  /*2830*/  FFMA.FTZ R109, R109, R20, R8 ;  /* 0x000000146d6d7223 */ /* 0x000fe20000010008 */
[----:B------:R-:W-:Y:S01]  /*2840*/  F2FP.BF16.F32.PACK_AB R93, R115, R112 ;  /* 0x00000070735d723e */ /* 0x000fe200000010ff */
[C---:B------:R-:W-:Y:S01]  /*2850*/  FFMA.FTZ R112, R0.reuse, R31, R19 ;  /* 0x0000001f00707223 */ /* 0x040fe20000010013 */
[----:B------:R-:W-:Y:S01]  /*2860*/  F2FP.BF16.F32.PACK_AB R94, R117, R114 ;  /* 0x00000072755e723e */ /* 0x000fe200000010ff */
        /* <DEDUP_REMOVED lines=16> */
.L_x_4817:
[----:B------:R-:W-:Y:S05]  /*2970*/  BSYNC.RECONVERGENT B0 ;  /* 0x0000000000007941 */ /* 0x000fea0003800200 */
.L_x_4816:
[----:B0-23--:R-:W0:Y:S02]  /*2980*/  LDC.64 R92, c[0x0][0x380] ;  /* 0x0000e000ff5c7b82 */ /* 0x00de240000000a00 */
[----:B0-----:R-:W-:-:S04]  /*2990*/  LEA R2, R92, R2, 0x2 ;  /* 0x000000025c027211 */ /* 0x001fc800078e10ff */
[----:B------:R-:W-:-:S13]  /*29a0*/  ISETP.GE.AND P1, PT, R2, R93, PT ;  /* 0x0000005d0200720c */ /* 0x000fda0003f26270 */
[----:B------:R-:W-:Y:S05]  /*29b0*/  @!P1 BRA `(.L_x_4818) ;  /* 0xffffffe000b49947 */ /* 0x000fea000383ffff */
[----:B------:R-:W-:Y:S05]  /*29c0*/  EXIT ;  /* 0x000000000000794d */ /* 0x000fea0003800000 */
.L_x_4813:
[----:B------:R-:W-:Y:S01]  /*29d0*/  HFMA2 R108, -RZ, RZ, 0, 5.9604644775390625e-08 ;  /* 0x00000001ff6c7431 */ /* 0x000fe200000001ff */
[----:B------:R-:W-:Y:S01]  /*29e0*/  BSSY B0, `(.L_x_4819) ;  /* 0x0000007000007945 */ /* 0x000fe20003800000 */
[----:B------:R-:W-:Y:S02]  /*29f0*/  MOV R103, R95 ;  /* 0x0000005f00677202 */ /* 0x000fe40000000f00 */
[----:B------:R-:W-:Y:S02]  /*2a00*/  MOV R109, 0x1f ;  /* 0x0000001f006d7802 */ /* 0x000fe40000000f00 */
[----:B------:R-:W-:-:S07]  /*2a10*/  MOV R102, 0xffffffff ;  /* 0xffffffff00667802 */ /* 0x000fce0000000f00 */
[----:B-1---5:R-:W-:Y:S05]  /*2a20*/  WARPSYNC.COLLECTIVE R102, `(.L_x_4820) ;  /* 0x0000000066087348 */ /* 0x022fea0003c00000 */
[----:B------:R0:W2:Y:S02]  /*2a30*/  SHFL.BFLY P5, R99, R103, R108, R109 ;  /* 0x0c00006c67637389 */ /* 0x0000a400000a006d */
[----:B012--5:R-:W-:Y:S05]  /*2a40*/  ENDCOLLECTIVE ;  /* 0x000000000000791b */ /* 0x027fea0003800000 */
.L_x_4820:
[----:B------:R-:W-:Y:S05]  /*2a50*/  BSYNC B0 ;  /* 0x0000000000007941 */ /* 0x000fea0003800000 */
.L_x_4819:
        /* <DEDUP_REMOVED lines=9> */
.L_x_4821:
[----:B------:R-:W-:Y:S01]  /*2af0*/  HFMA2 R108, -RZ, RZ, 0, 2.384185791015625e-07 ;  /* 0x00000004ff6c7431 */ /* 0x000fe200000001ff */
[----:B------:R-:W-:-:S05]  /*2b00*/  MOV R93, R99 ;  /* 0x00000063005d7202 */ /* 0x000fca0000000f00 */
[----:B------:R-:W-:-:S05]  /*2b10*/  FADD.FTZ R96, R94, R93 ;  /* 0x0000005d5e607221 */ /* 0x000fca0000010000 */
[----:B------:R-:W-:-:S07]  /*2b20*/  MOV R103, R96 ;  /* 0x0000006000677202 */ /* 0x000fce0000000f00 */
[----:B------:R-:W-:Y:S05]  /*2b30*/  WARPSYNC.COLLECTIVE R102, `(.L_x_4822) ;  /* 0x0000000066087348 */ /* 0x000fea0003c00000 */
[----:B------:R0:W1:Y:S02]  /*2b40*/  SHFL.BFLY P5, R99, R103, R108, R109 ;  /* 0x0c00006c67637389 */ /* 0x00006400000a006d */
[----:B01----:R-:W-:Y:S05]  /*2b50*/  ENDCOLLECTIVE ;  /* 0x000000000000791b */ /* 0x003fea0003800000 */
.L_x_4822:
        /* <DEDUP_REMOVED lines=8> */
.L_x_4823:
[----:B------:R-:W-:Y:S02]  /*2be0*/  HFMA2 R108, -RZ, RZ, 0, 9.5367431640625e-07 ;  /* 0x00000010ff6c7431 */ /* 0x000fe400000001ff */
[----:B------:R-:W-:-:S04]  /*2bf0*/  IMAD.MOV.U32 R0, RZ, RZ, R99 ;  /* 0x000000ffff007224 */ /* 0x000fc800078e0063 */
[----:B------:R-:W-:-:S05]  /*2c00*/  FADD.FTZ R98, R97, R0 ;  /* 0x0000000061627221 */ /* 0x000fca0000010000 */
[----:B------:R-:W-:-:S07]  /*2c10*/  MOV R103, R98 ;  /* 0x0000006200677202 */ /* 0x000fce0000000f00 */
[----:B------:R-:W-:Y:S05]  /*2c20*/  WARPSYNC.COLLECTIVE R102, `(.L_x_4824) ;  /* 0x0000000066087348 */ /* 0x000fea0003c00000 */
[----:B------:R0:W1:Y:S02]  /*2c30*/  SHFL.BFLY P5, R99, R103, R108, R109 ;  /* 0x0c00006c67637389 */ /* 0x00006400000a006d */
[----:B01----:R-:W-:Y:S05]  /*2c40*/  ENDCOLLECTIVE ;  /* 0x000000000000791b */ /* 0x003fea0003800000 */
.L_x_4824:
[----:B------:R-:W-:Y:S02]  /*2c50*/  HFMA2 R108, -RZ, RZ, 0, 5.9604644775390625e-08 ;  /* 0x00000001ff6c7431 */ /* 0x000fe400000001ff */
        /* <DEDUP_REMOVED lines=39> */
.L_x_4825:
[----:B------:R-:W-:Y:S01]  /*2ed0*/  HFMA2 R108, -RZ, RZ, 0, 1.1920928955078125e-07 ;  /* 0x00000002ff6c7431 */ /* 0x000fe200000001ff */
[----:B------:R-:W-:-:S05]  /*2ee0*/  MOV R95, R99 ;  /* 0x00000063005f7202 */ /* 0x000fca0000000f00 */
[----:B------:R-:W-:-:S05]  /*2ef0*/  FADD.FTZ R95, R0, R95 ;  /* 0x0000005f005f7221 */ /* 0x000fca0000010000 */
[----:B------:R-:W-:-:S07]  /*2f00*/  MOV R103, R95 ;  /* 0x0000005f00677202 */ /* 0x000fce0000000f00 */
[----:B------:R-:W-:Y:S05]  /*2f10*/  WARPSYNC.COLLECTIVE R102, `(.L_x_4826) ;  /* 0x0000000066087348 */ /* 0x000fea0003c00000 */
[----:B------:R0:W1:Y:S02]  /*2f20*/  SHFL.BFLY P5, R99, R103, R108, R109 ;  /* 0x0c00006c67637389 */ /* 0x00006400000a006d */
[----:B01----:R-:W-:Y:S05]  /*2f30*/  ENDCOLLECTIVE ;  /* 0x000000000000791b */ /* 0x003fea0003800000 */
.L_x_4826:
[----:B------:R-:W-:Y:S01]  /*2f40*/  HFMA2 R108, -RZ, RZ, 0, 2.384185791015625e-07 ;  /* 0x00000004ff6c7431 */ /* 0x000fe200000001ff */
[----:B------:R-:W-:-:S05]  /*2f50*/  MOV R94, R99 ;  /* 0x00000063005e7202 */ /* 0x000fca0000000f00 */
[----:B------:R-:W-:-:S05]  /*2f60*/  FADD.FTZ R94, R95, R94 ;  /* 0x0000005e5f5e7221 */ /* 0x000fca0000010000 */
[----:B------:R-:W-:-:S07]  /*2f70*/  MOV R103, R94 ;  /* 0x0000005e00677202 */ /* 0x000fce0000000f00 */
[----:B------:R-:W-:Y:S05]  /*2f80*/  WARPSYNC.COLLECTIVE R102, `(.L_x_4827) ;  /* 0x0000000066087348 */ /* 0x000fea0003c00000 */
[----:B------:R0:W1:Y:S02]  /*2f90*/  SHFL.BFLY P5, R99, R103, R108, R109 ;  /* 0x0c00006c67637389 */ /* 0x00006400000a006d */
[----:B01----:R-:W-:Y:S05]  /*2fa0*/  ENDCOLLECTIVE ;  /* 0x000000000000791b */ /* 0x003fea0003800000 */
.L_x_4827:
[----:B------:R-:W-:Y:S01]  /*2fb0*/  HFMA2 R108, -RZ, RZ, 0, 4.76837158203125e-07 ;  /* 0x00000008ff6c7431 */ /* 0x000fe200000001ff */
[----:B------:R-:W-:-:S05]  /*2fc0*/  MOV R97, R99 ;  /* 0x0000006300617202 */ /* 0x000fca0000000f00 */
[----:B------:R-:W-:-:S05]  /*2fd0*/  FADD.FTZ R97, R94, R97 ;  /* 0x000000615e617221 */ /* 0x000fca0000010000 */
[----:B------:R-:W-:-:S07]  /*2fe0*/  MOV R103, R97 ;  /* 0x0000006100677202 */ /* 0x000fce0000000f00 */
[----:B------:R-:W-:Y:S05]  /*2ff0*/  WARPSYNC.COLLECTIVE R102, `(.L_x_4828) ;  /* 0x0000000066087348 */ /* 0x000fea0003c00000 */
[----:B------:R0:W1:Y:S02]  /*3000*/  SHFL.BFLY P5, R99, R103, R108, R109 ;  /* 0x0c00006c67637389 */ /* 0x00006400000a006d */
[----:B01----:R-:W-:Y:S05]  /*3010*/  ENDCOLLECTIVE ;  /* 0x000000000000791b */ /* 0x003fea0003800000 */
.L_x_4828:
[----:B------:R-:W-:Y:S01]  /*3020*/  HFMA2 R108, -RZ, RZ, 0, 9.5367431640625e-07 ;  /* 0x00000010ff6c7431 */ /* 0x000fe200000001ff */
[----:B------:R-:W-:-:S05]  /*3030*/  MOV R96, R99 ;  /* 0x0000006300607202 */ /* 0x000fca0000000f00 */
[----:B------:R-:W-:-:S05]  /*3040*/  FADD.FTZ R96, R97, R96 ;  /* 0x0000006061607221 */ /* 0x000fca0000010000 */
[----:B------:R-:W-:-:S07]  /*3050*/  MOV R103, R96 ;  /* 0x0000006000677202 */ /* 0x000fce0000000f00 */
[----:B------:R-:W-:Y:S05]  /*3060*/  WARPSYNC.COLLECTIVE R102, `(.L_x_4829) ;  /* 0x0000000066087348 */ /* 0x000fea0003c00000 */
[----:B------:R0:W1:Y:S02]  /*3070*/  SHFL.BFLY P5, R99, R103, R108, R109 ;  /* 0x0c00006c67637389 */ /* 0x00006400000a006d */
[----:B01----:R-:W-:Y:S05]  /*3080*/  ENDCOLLECTIVE ;  /* 0x000000000000791b */ /* 0x003fea0003800000 */
.L_x_4829:
[----:B------:R-:W-:Y:S05]  /*3090*/  BRA `(.L_x_4830) ;  /* 0xfffffff000787947 */ /* 0x000fea000383ffff */
.L_x_4831:
        /* <DEDUP_REMOVED lines=14> */
.L_x_12129:


//--------------------- .text._ZN10layer_norm31ln_parallel_residual_fwd_kernelINS_13Kernel_traitsIf13__nv_bfloat16fS2_fjLj512ELj1ELj4ELj1ELj16ENS_18Kernel_traits_baseILj512EfS2_fS2_fjLj128EEEEELb0ELb0ELb1EEEvNS_9FwdParamsE --------------------------
	.section	.text._ZN10layer_norm31ln_parallel_residual_fwd_kernelINS_13Kernel_traitsIf13__nv_bfloat16fS2_fjLj512ELj1ELj4ELj1ELj16ENS_18Kernel_traits_baseILj512EfS2_fS2_fjLj128EEEEELb0ELb0ELb1EEEvNS_9FwdParamsE,"ax",@progbits
	.align	128
        .global         _ZN10layer_norm31ln_parallel_residual_fwd_kernelINS_13Kernel_traitsIf13__nv_bfloat16fS2_fjLj512ELj1ELj4ELj1ELj16ENS_18Kernel_traits_baseILj512EfS2_fS2_fjLj128EEEEELb0ELb0ELb1EEEvNS_9FwdParamsE
        .type           _ZN10layer_norm31ln_parallel_residual_fwd_kernelINS_13Kernel_traitsIf13__nv_bfloat16fS2_fjLj512ELj1ELj4ELj1ELj16ENS_18Kernel_traits_baseILj512EfS2_fS2_fjLj128EEEEELb0ELb0ELb1EEEvNS_9FwdParamsE,@function
        .size           _ZN10layer_norm31ln_parallel_residual_fwd_kernelINS_13Kernel_traitsIf13__nv_bfloat16fS2_fjLj512ELj1ELj4ELj1ELj16ENS_18Kernel_traits_baseILj512EfS2_fS2_fjLj128EEEEELb0ELb0ELb1EEEvNS_9FwdParamsE,(.L_x_12130 - _ZN10layer_norm31ln_parallel_residual_fwd_kernelINS_13Kernel_traitsIf13__nv_bfloat16fS2_fjLj512ELj1ELj4ELj1ELj16ENS_18Kernel_traits_baseILj512EfS2_fS2_fjLj128EEEEELb0ELb0ELb1EEEvNS_9FwdParamsE)
        .other          _ZN10layer_norm31ln_parallel_residual_fwd_kernelINS_13Kernel_traitsIf13__nv_bfloat16fS2_fjLj512ELj1ELj4ELj1ELj16ENS_18Kernel_traits_baseILj512EfS2_fS2_fjLj128EEEEELb0ELb0ELb1EEEvNS_9FwdParamsE,@"STO_CUDA_ENTRY STV_DEFAULT"
_ZN10layer_norm31ln_parallel_residual_fwd_kernelINS_13Kernel_traitsIf13__nv_bfloat16fS2_fjLj512ELj1ELj4ELj1ELj16ENS_18Kernel_traits_baseILj512EfS2_fS2_fjLj128EEEEELb0ELb0ELb1EEEvNS_9FwdParamsE:
.text._ZN10layer_norm31ln_parallel_residual_fwd_kernelINS_13Kernel_traitsIf13__nv_bfloat16fS2_fjLj512ELj1ELj4ELj1ELj16ENS_18Kernel_traits_baseILj512EfS2_fS2_fjLj128EEEEELb0ELb0ELb1EEEvNS_9FwdParamsE:
        /* <DEDUP_REMOVED lines=47> */
[----:B---3--:R-:W-:-:S02]  /*02f0*/  @!P0 MOV R24, R28 ;  /* 0x0000001c00188202 */ /* 0x008fc40000000f00 */
[----:B------:R-:W-:Y:S02]  /*0300*/  @!P0 MOV R25, R29 ;  /* 0x0000001d00198202 */ /* 0x000fe40000000f00 */
[----:B------:R-:W-:Y:S02]  /*0310*/  @!P0 MOV R26, R30 ;  /* 0x0000001e001a8202 */ /* 0x000fe40000000f00 */
[----:B------:R-:W-:Y:S02]  /*0320*/  @!P0 MOV R27, R31 ;  /* 0x0000001f001b8202 */ /* 0x000fe40000000f00 */
[----:B------:R-:W-:Y:S02]  /*0330*/  @P0 MOV R24, R28 ;  /* 0x0000001c00180202 */ /* 0x000fe40000000f00 */
[----:B------:R-:W-:Y:S02]  /*0340*/  @P0 MOV R25, R29 ;  /* 0x0000001d00190202 */ /* 0x000fe40000000f00 */
[----:B0-----:R-:W-:-:S02]  /*0350*/  @P0 MOV R26, R30 ;  /* 0x0000001e001a0202 */ /* 0x001fc40000000f00 */
[----:B------:R-:W-:Y:S01]  /*0360*/  @P0 MOV R27, R31 ;  /* 0x0000001f001b0202 */ /* 0x000fe20000000f00 */
[----:B----4-:R-:W-:Y:S01]  /*0370*/  @!P0 IMAD.MOV.U32 R31, RZ, RZ, R35 ;  /* 0x000000ffff1f8224 */ /* 0x010fe200078e0023 */
[----:B------:R-:W-:Y:S02]  /*0380*/  @!P0 MOV R28, R32 ;  /* 0x00000020001c8202 */ /* 0x000fe40000000f00 */
[-C--:B------:R-:W-:Y:S02]  /*0390*/  @!P0 MOV R29, R33.reuse ;  /* 0x00000021001d8202 */ /* 0x080fe40000000f00 */
[----:B------:R-:W-:Y:S02]  /*03a0*/  @!P0 MOV R30, R34 ;  /* 0x00000022001e8202 */ /* 0x000fe40000000f00 */
[----:B------:R-:W-:Y:S02]  /*03b0*/  @P0 MOV R28, R32 ;  /* 0x00000020001c0202 */ /* 0x000fe40000000f00 */
[----:B------:R-:W-:-:S02]  /*03c0*/  @P0 MOV R29, R33 ;  /* 0x00000021001d0202 */ /* 0x000fc40000000f00 */
[----:B------:R-:W-:Y:S02]  /*03d0*/  @P0 MOV R30, R34 ;  /* 0x00000022001e0202 */ /* 0x000fe40000000f00 */
[----:B------:R-:W-:Y:S02]  /*03e0*/  @P0 MOV R31, R35 ;  /* 0x00000023001f0202 */ /* 0x000fe40000000f00 */
[----:B--2---:R-:W-:Y:S02]  /*03f0*/  @!P0 MOV R32, R36 ;  /* 0x0000002400208202 */ /* 0x004fe40000000f00 */
[----:B------:R-:W-:Y:S02]  /*0400*/  @!P0 MOV R33, R37 ;  /* 0x0000002500218202 */ /* 0x000fe40000000f00 */
[----:B------:R-:W-:Y:S01]  /*0410*/  @!P0 MOV R34, R38 ;  /* 0x0000002600228202 */ /* 0x000fe20000000f00 */
[----:B------:R-:W-:Y:S01]  /*0420*/  @P0 IMAD.MOV.U32 R34, RZ, RZ, R38 ;  /* 0x000000ffff220224 */ /* 0x000fe200078e0026 */
[----:B------:R-:W-:-:S02]  /*0430*/  @!P0 MOV R35, R39 ;  /* 0x0000002700238202 */ /* 0x000fc40000000f00 */
[----:B------:R-:W-:Y:S02]  /*0440*/  @P0 MOV R32, R36 ;  /* 0x0000002400200202 */ /* 0x000fe40000000f00 */
[----:B------:R-:W-:Y:S02]  /*0450*/  @P0 MOV R33, R37 ;  /* 0x0000002500210202 */ /* 0x000fe40000000f00 */
[----:B------:R-:W-:Y:S02]  /*0460*/  @P0 MOV R35, R39 ;  /* 0x0000002700230202 */ /* 0x000fe40000000f00 */
[----:B------:R-:W-:Y:S02]  /*0470*/  @!P0 MOV R36, R40 ;  /* 0x0000002800248202 */ /* 0x000fe40000000f00 */
[----:B------:R-:W-:Y:S02]  /*0480*/  @!P0 MOV R37, R41 ;  /* 0x0000002900258202 */ /* 0x000fe40000000f00 */
[----:B------:R-:W-:-:S02]  /*0490*/  @!P0 MOV R38, R42 ;  /* 0x0000002a00268202 */ /* 0x000fc40000000f00 */
[----:B------:R-:W-:Y:S02]  /*04a0*/  @!P0 MOV R39, R43 ;  /* 0x0000002b00278202 */ /* 0x000fe40000000f00 */
[----:B------:R-:W-:Y:S02]  /*04b0*/  @P0 MOV R36, R40 ;  /* 0x0000002800240202 */ /* 0x000fe40000000f00 */
[----:B------:R-:W-:Y:S01]  /*04c0*/  @P0 MOV R37, R41 ;  /* 0x0000002900250202 */ /* 0x000fe20000000f00 */
[----:B------:R-:W-:Y:S01]  /*04d0*/  @!P0 IMAD.MOV.U32 R41, RZ, RZ, R45 ;  /* 0x000000ffff298224 */ /* 0x000fe200078e002d */
[----:B------:R-:W-:Y:S02]  /*04e0*/  @P0 MOV R38, R42 ;  /* 0x0000002a00260202 */ /* 0x000fe40000000f00 */
[----:B------:R-:W-:Y:S02]  /*04f0*/  @P0 MOV R39, R43 ;  /* 0x0000002b00270202 */ /* 0x000fe40000000f00 */
[----:B------:R-:W-:-:S02]  /*0500*/  @!P0 MOV R40, R44 ;  /* 0x0000002c00288202 */ /* 0x000fc40000000f00 */
[----:B------:R-:W-:Y:S02]  /*0510*/  @!P0 MOV R42, R46 ;  /* 0x0000002e002a8202 */ /* 0x000fe40000000f00 */
[----:B------:R-:W-:Y:S02]  /*0520*/  @!P0 MOV R43, R47 ;  /* 0x0000002f002b8202 */ /* 0x000fe40000000f00 */
[----:B------:R-:W-:Y:S02]  /*0530*/  @P0 MOV R40, R44 ;  /* 0x0000002c00280202 */ /* 0x000fe40000000f00 */
[----:B------:R-:W-:Y:S02]  /*0540*/  @P0 MOV R41, R45 ;  /* 0x0000002d00290202 */ /* 0x000fe40000000f00 */
[----:B------:R-:W-:Y:S02]  /*0550*/  @P0 MOV R42, R46 ;  /* 0x0000002e002a0202 */ /* 0x000fe40000000f00 */
[----:B------:R-:W-:-:S02]  /*0560*/  @P0 MOV R43, R47 ;  /* 0x0000002f002b0202 */ /* 0x000fc40000000f00 */
[----:B------:R-:W-:Y:S01]  /*0570*/  @!P0 MOV R44, R48 ;  /* 0x00000030002c8202 */ /* 0x000fe20000000f00 */
[----:B------:R-:W-:Y:S01]  /*0580*/  @P0 IMAD.MOV.U32 R44, RZ, RZ, R48 ;  /* 0x000000ffff2c0224 */ /* 0x000fe200078e0030 */
[----:B------:R-:W-:Y:S02]  /*0590*/  @!P0 MOV R45, R49 ;  /* 0x00000031002d8202 */ /* 0x000fe40000000f00 */
[-C--:B------:R-:W-:Y:S02]  /*05a0*/  @!P0 MOV R46, R50.reuse ;  /* 0x00000032002e8202 */ /* 0x080fe40000000f00 */
[----:B------:R-:W-:Y:S02]  /*05b0*/  @!P0 MOV R47, R51 ;  /* 0x00000033002f8202 */ /* 0x000fe40000000f00 */
[----:B------:R-:W-:Y:S02]  /*05c0*/  @P0 MOV R45, R49 ;  /* 0x00000031002d0202 */ /* 0x000fe40000000f00 */
[----:B------:R-:W-:-:S02]  /*05d0*/  @P0 MOV R46, R50 ;  /* 0x00000032002e0202 */ /* 0x000fc40000000f00 */
[----:B------:R-:W-:Y:S02]  /*05e0*/  @P0 MOV R47, R51 ;  /* 0x00000033002f0202 */ /* 0x000fe40000000f00 */
[----:B------:R-:W-:Y:S02]  /*05f0*/  @!P0 MOV R48, R52 ;  /* 0x0000003400308202 */ /* 0x000fe40000000f00 */
[----:B------:R-:W-:Y:S02]  /*0600*/  @!P0 MOV R49, R53 ;  /* 0x0000003500318202 */ /* 0x000fe40000000f00 */
[----:B------:R-:W-:Y:S02]  /*0610*/  @!P0 MOV R50, R54 ;  /* 0x0000003600328202 */ /* 0x000fe40000000f00 */
[----:B------:R-:W-:Y:S01]  /*0620*/  @!P0 MOV R51, R55 ;  /* 0x0000003700338202 */ /* 0x000fe20000000f00 */
[----:B------:R-:W-:Y:S01]  /*0630*/  @P0 IMAD.MOV.U32 R51, RZ, RZ, R55 ;  /* 0x000000ffff330224 */ /* 0x000fe200078e0037 */
[----:B------:R-:W-:-:S02]  /*0640*/  @P0 MOV R48, R52 ;  /* 0x0000003400300202 */ /* 0x000fc40000000f00 */
[----:B------:R-:W-:Y:S02]  /*0650*/  @P0 MOV R49, R53 ;  /* 0x0000003500310202 */ /* 0x000fe40000000f00 */
[----:B------:R-:W-:Y:S02]  /*0660*/  CS2R R52, SRZ ;  /* 0x0000000000347805 */ /* 0x000fe4000001ff00 */
[----:B------:R-:W-:Y:S02]  /*0670*/  @P0 MOV R50, R54 ;  /* 0x0000003600320202 */ /* 0x000fe40000000f00 */
[----:B------:R-:W-:Y:S01]  /*0680*/  CS2R R54, SRZ ;  /* 0x0000000000367805 */ /* 0x000fe2000001ff00 */
[----:B------:R-:W-:Y:S06]  /*0690*/  BRA `(.L_x_4833) ;  /* 0x0000000000dc7947 */ /* 0x000fec0003800000 */
.L_x_4832:
        /* <DEDUP_REMOVED lines=29> */
.L_x_4834:
        /* <DEDUP_REMOVED lines=26> */
.L_x_4833:
[----:B------:R-:W1:Y:S02]  /*0a10*/  LDCU UR4, c[0x0][0x384] ;  /* 0x00007080ff0477ac */ /* 0x000e640008000800 */
[----:B-1----:R-:W-:-:S13]  /*0a20*/  ISETP.GE.AND P0, PT, R3, UR4, PT ;  /* 0x0000000403007c0c */ /* 0x002fda000bf06270 */
[----:B------:R-:W-:Y:S05]  /*0a30*/  @P0 EXIT ;  /* 0x000000000000094d */ /* 0x000fea0003800000 */
[----:B------:R-:W1:Y:S01]  /*0a40*/  LDCU.64 UR8, c[0x0][0x398] ;  /* 0x00007300ff0877ac */ /* 0x000e620008000a00 */
[----:B------:R-:W2:Y:S01]  /*0a50*/  LDCU.U8 UR4, c[0x0][0x410] ;  /* 0x00008200ff0477ac */ /* 0x000ea20008000000 */
[----:B------:R-:W3:Y:S01]  /*0a60*/  LDCU UR5, c[0x0][0x388] ;  /* 0x00007100ff0577ac */ /* 0x000ee20008000800 */
[----:B------:R-:W4:Y:S01]  /*0a70*/  LDCU UR12, c[0x0][0x448] ;  /* 0x00008900ff0c77ac */ /* 0x000f220008000800 */
[----:B------:R-:W0:Y:S01]  /*0a80*/  LDCU.64 UR14, c[0x0][0x398] ;  /* 0x00007300ff0e77ac */ /* 0x000e220008000a00 */
[----:B-1----:R-:W-:Y:S01]  /*0a90*/  ISETP.NE.U32.AND P0, PT, RZ, UR8, PT ;  /* 0x00000008ff007c0c */ /* 0x002fe2000bf05070 */
[----:B------:R-:W1:Y:S03]  /*0aa0*/  LDCU.64 UR10, c[0x0][0x3a0] ;  /* 0x00007400ff0a77ac */ /* 0x000e660008000a00 */
[----:B------:R-:W-:Y:S02]  /*0ab0*/  ISETP.NE.AND.EX P0, PT, RZ, UR9, PT, P0 ;  /* 0x00000009ff007c0c */ /* 0x000fe4000bf05300 */
[----:B0-234-:R-:W-:-:S13]  /*0ac0*/  ISETP.NE.AND P2, PT, RZ, UR4, PT ;  /* 0x00000004ff007c0c */ /* 0x01dfda000bf45270 */
.L_x_4844:
[----:B-1----:R-:W-:Y:S01]  /*0ad0*/  ISETP.NE.U32.AND P1, PT, RZ, UR10, PT ;  /* 0x0000000aff007c0c */ /* 0x002fe2000bf25070 */
        /* <DEDUP_REMOVED lines=10> */
[----:B-1----:R-:W-:-:S06]  /*0b80*/  IMAD.WIDE.U32 R84, R99, 0x10, R80 ;  /* 0x0000001063547825 */ /* 0x002fcc00078e0050 */
[----:B-----5:R-:W5:Y:S01]  /*0b90*/  LDG.E.128 R84, desc[UR6][R84.64] ;  /* 0x0000000654547981 */ /* 0x020f62000c1e1d00 */
[----:B--2---:R-:W-:-:S05]  /*0ba0*/  @P1 IMAD.WIDE.U32 R88, R99, 0x20, R88 ;  /* 0x0000002063581825 */ /* 0x004fca00078e0058 */
[----:B------:R0:W5:Y:S04]  /*0bb0*/  @P1 LDG.E.128 R72, desc[UR6][R88.64] ;  /* 0x0000000658481981 */ /* 0x000168000c1e1d00 */
        /* <DEDUP_REMOVED lines=24> */
.L_x_4836:
[----:B-----5:R-:W-:Y:S01]  /*0d40*/  PRMT R0, R84, 0x7632, R0 ;  /* 0x0000763254007816 */ /* 0x020fe20000000000 */
[----:B------:R-:W-:Y:S01]  /*0d50*/  IMAD.U32 R89, R86, 0x10000, RZ ;  /* 0x0001000056597824 */ /* 0x000fe200078e00ff */
[----:B------:R-:W-:Y:S02]  /*0d60*/  SHF.L.U32 R83, R84, 0x10, RZ ;  /* 0x0000001054537819 */ /* 0x000fe400000006ff */
[----:B------:R-:W-:Y:S01]  /*0d70*/  PRMT R84, R86, 0x7632, R84 ;  /* 0x0000763256547816 */ /* 0x000fe20000000054 */
[----:B------:R-:W-:Y:S01]  /*0d80*/  FADD.FTZ R88, R76, R89 ;  /* 0x000000594c587221 */ /* 0x000fe20000010000 */
[----:B------:R-:W-:Y:S01]  /*0d90*/  PRMT R82, R85, 0x7632, R82 ;  /* 0x0000763255527816 */ /* 0x000fe20000000052 */
[----:B------:R-:W-:Y:S01]  /*0da0*/  FADD.FTZ R92, R72, R83 ;  /* 0x00000053485c7221 */ /* 0x000fe20000010000 */
        /* <DEDUP_REMOVED lines=11> */
[----:B------:R-:W-:-:S02]  /*0e60*/  FADD.FTZ R89, R77, R84 ;  /* 0x000000544d597221 */ /* 0x000fc40000010000 */
[----:B------:R-:W-:Y:S01]  /*0e70*/  FADD.FTZ R91, R79, R86 ;  /* 0x000000564f5b7221 */ /* 0x000fe20000010000 */
[----:B------:R-:W-:Y:S06]  /*0e80*/  BRA `(.L_x_4837) ;  /* 0x0000000400107947 */ /* 0x000fec0003800000 */
.L_x_4835:
[----:B------:R-:W-:-:S04]  /*0e90*/  UISETP.NE.U32.AND UP0, UPT, UR10, URZ, UPT ;  /* 0x000000ff0a00728c */ /* 0x000fc8000bf05070 */
[----:B------:R-:W-:-:S09]  /*0ea0*/  UISETP.NE.AND.EX UP0, UPT, UR11, URZ, UPT, UP0 ;  /* 0x000000ff0b00728c */ /* 0x000fd2000bf05300 */
[----:B------:R-:W-:Y:S05]  /*0eb0*/  BRA.U UP0, `(.L_x_4838) ;  /* 0x0000000100747547 */ /* 0x000fea000b800000 */
[C---:B-----5:R-:W-:Y:S02]  /*0ec0*/  PRMT R83, R84.reuse, 0x7632, R83 ;  /* 0x0000763254537816 */ /* 0x060fe40000000053 */
[----:B------:R-:W-:Y:S02]  /*0ed0*/  SHF.L.U32 R89, R84, 0x10, RZ ;  /* 0x0000001054597819 */ /* 0x000fe400000006ff */
[C---:B------:R-:W-:Y:S02]  /*0ee0*/  PRMT R84, R85.reuse, 0x7632, R84 ;  /* 0x0000763255547816 */ /* 0x040fe40000000054 */
[----:B------:R-:W-:Y:S02]  /*0ef0*/  SHF.L.U32 R92, R68, 0x10, RZ ;  /* 0x00000010445c7819 */ /* 0x000fe400000006ff */
[----:B------:R-:W-:Y:S02]  /*0f00*/  SHF.L.U32 R85, R85, 0x10, RZ ;  /* 0x0000001055557819 */ /* 0x000fe400000006ff */
[----:B------:R-:W-:Y:S01]  /*0f10*/  SHF.L.U32 R94, R69, 0x10, RZ ;  /* 0x00000010455e7819 */ /* 0x000fe200000006ff */
[----:B------:R-:W-:Y:S01]  /*0f20*/  FADD.FTZ R92, R89, R92 ;  /* 0x0000005c595c7221 */ /* 0x000fe20000010000 */
[----:B------:R-:W-:-:S02]  /*0f30*/  PRMT R93, R86, 0x7632, R93 ;  /* 0x00007632565d7816 */ /* 0x000fc4000000005d */
[----:B------:R-:W-:Y:S01]  /*0f40*/  PRMT R96, R87, 0x7632, R96 ;  /* 0x0000763257607816 */ /* 0x000fe20000000060 */
[----:B------:R-:W-:Y:S01]  /*0f50*/  FADD.FTZ R94, R85, R94 ;  /* 0x0000005e555e7221 */ /* 0x000fe20000010000 */
[----:B------:R-:W-:Y:S01]  /*0f60*/  SHF.L.U32 R95, R86, 0x10, RZ ;  /* 0x00000010565f7819 */ /* 0x000fe200000006ff */
[----:B------:R-:W-:Y:S01]  /*0f70*/  IMAD.U32 R87, R87, 0x10000, RZ ;  /* 0x0001000057577824 */ /* 0x000fe200078e00ff */
[----:B------:R-:W-:Y:S02]  /*0f80*/  SHF.L.U32 R88, R70, 0x10, RZ ;  /* 0x0000001046587819 */ /* 0x000fe400000006ff */
[----:B------:R-:W-:Y:S02]  /*0f90*/  SHF.L.U32 R91, R91, 0x10, RZ ;  /* 0x000000105b5b7819 */ /* 0x000fe400000006ff */
[----:B------:R-:W-:Y:S01]  /*0fa0*/  SHF.L.U32 R89, R90, 0x10, RZ ;  /* 0x000000105a597819 */ /* 0x000fe200000006ff */
[----:B------:R-:W-:Y:S01]  /*0fb0*/  FADD.FTZ R88, R95, R88 ;  /* 0x000000585f587221 */ /* 0x000fe20000010000 */
        /* <DEDUP_REMOVED lines=13> */
.L_x_4838:
[C---:B-----5:R-:W-:Y:S01]  /*1090*/  PRMT R92, R86.reuse, 0x7632, R92 ;  /* 0x00007632565c7816 */ /* 0x060fe2000000005c */
[----:B------:R-:W-:Y:S01]  /*10a0*/  IMAD.U32 R93, R86, 0x10000, RZ ;  /* 0x00010000565d7824 */ /* 0x000fe200078e00ff */
[----:B------:R-:W-:Y:S02]  /*10b0*/  SHF.L.U32 R89, R85, 0x10, RZ ;  /* 0x0000001055597819 */ /* 0x000fe400000006ff */
[----:B------:R-:W-:Y:S01]  /*10c0*/  SHF.L.U32 R86, R69, 0x10, RZ ;  /* 0x0000001045567819 */ /* 0x000fe200000006ff */
[----:B------:R-:W-:Y:S01]  /*10d0*/  IMAD.U32 R92, R92, 0x10000, RZ ;  /* 0x000100005c5c7824 */ /* 0x000fe200078e00ff */
[----:B------:R-:W-:Y:S02]  /*10e0*/  PRMT R83, R84, 0x7632, R83 ;  /* 0x0000763254537816 */ /* 0x000fe40000000053 */
[----:B------:R-:W-:Y:S01]  /*10f0*/  PRMT R88, R85, 0x7632, R88 ;  /* 0x0000763255587816 */ /* 0x000fe20000000058 */
[----:B------:R-:W-:Y:S01]  /*1100*/  FADD.FTZ R89, R89, R86 ;  /* 0x0000005659597221 */ /* 0x000fe20000010000 */
        /* <DEDUP_REMOVED lines=28> */
.L_x_4837:
        /* <DEDUP_REMOVED lines=16> */
[C---:B0----5:R-:W-:Y:S02]  /*13d0*/  PRMT R82, R85.reuse, 0x7632, R82 ;  /* 0x0000763255527816 */ /* 0x061fe40000000052 */
[C---:B------:R-:W-:Y:S02]  /*13e0*/  PRMT R0, R84.reuse, 0x7632, R0 ;  /* 0x0000763254007816 */ /* 0x040fe40000000000 */
[----:B------:R-:W-:Y:S02]  /*13f0*/  SHF.L.U32 R85, R85, 0x10, RZ ;  /* 0x0000001055557819 */ /* 0x000fe400000006ff */
[----:B------:R-:W-:Y:S02]  /*1400*/  SHF.L.U32 R80, R69, 0x10, RZ ;  /* 0x0000001045507819 */ /* 0x000fe400000006ff */
[----:B------:R-:W-:Y:S02]  /*1410*/  SHF.L.U32 R84, R84, 0x10, RZ ;  /* 0x0000001054547819 */ /* 0x000fe400000006ff */
[----:B------:R-:W-:Y:S01]  /*1420*/  PRMT R98, R86, 0x7632, R98 ;  /* 0x0000763256627816 */ /* 0x000fe20000000062 */
[----:B------:R-:W-:Y:S01]  /*1430*/  FADD.FTZ R85, R80, R85 ;  /* 0x0000005550557221 */ /* 0x000fe20000010000 */
[----:B------:R-:W-:-:S02]  /*1440*/  SHF.L.U32 R81, R68, 0x10, RZ ;  /* 0x0000001044517819 */ /* 0x000fc400000006ff */
[----:B------:R-:W-:Y:S02]  /*1450*/  SHF.L.U32 R86, R86, 0x10, RZ ;  /* 0x0000001056567819 */ /* 0x000fe400000006ff */
[----:B------:R-:W-:Y:S01]  /*1460*/  SHF.L.U32 R103, R70, 0x10, RZ ;  /* 0x0000001046677819 */ /* 0x000fe200000006ff */
[----:B------:R-:W-:Y:S01]  /*1470*/  FADD.FTZ R81, R81, R84 ;  /* 0x0000005451517221 */ /* 0x000fe20000010000 */
[----:B------:R-:W-:Y:S02]  /*1480*/  PRMT R80, R68, 0x7632, R80 ;  /* 0x0000763244507816 */ /* 0x000fe40000000050 */
[----:B------:R-:W-:Y:S01]  /*1490*/  PRMT R84, R69, 0x7632, R84 ;  /* 0x0000763245547816 */ /* 0x000fe20000000054 */
[----:B------:R-:W-:Y:S01]  /*14a0*/  FADD.FTZ R103, R103, R86 ;  /* 0x0000005667677221 */ /* 0x000fe20000010000 */
[----:B------:R-:W-:Y:S01]  /*14b0*/  PRMT R100, R87, 0x7632, R100 ;  /* 0x0000763257647816 */ /* 0x000fe20000000064 */
[----:B------:R-:W-:Y:S01]  /*14c0*/  IMAD.U32 R83, R80, 0x10000, RZ ;  /* 0x0001000050537824 */ /* 0x000fe200078e00ff */
        /* <DEDUP_REMOVED lines=25> */
.L_x_4840:
[C---:B-----5:R-:W-:Y:S01]  /*1660*/  PRMT R98, R85.reuse, 0x7632, R98 ;  /* 0x0000763255627816 */ /* 0x060fe20000000062 */
[----:B0-----:R-:W-:Y:S01]  /*1670*/  IMAD.U32 R103, R70, 0x10000, RZ ;  /* 0x0001000046677824 */ /* 0x001fe200078e00ff */
[----:B------:R-:W-:Y:S02]  /*1680*/  SHF.L.U32 R82, R85, 0x10, RZ ;  /* 0x0000001055527819 */ /* 0x000fe400000006ff */
[----:B------:R-:W-:Y:S02]  /*1690*/  SHF.L.U32 R80, R84, 0x10, RZ ;  /* 0x0000001054507819 */ /* 0x000fe400000006ff */
[----:B------:R-:W-:Y:S02]  /*16a0*/  SHF.L.U32 R81, R68, 0x10, RZ ;  /* 0x0000001044517819 */ /* 0x000fe400000006ff */
[----:B------:R-:W-:Y:S02]  /*16b0*/  SHF.L.U32 R85, R69, 0x10, RZ ;  /* 0x0000001045557819 */ /* 0x000fe400000006ff */
[----:B------:R-:W-:Y:S01]  /*16c0*/  PRMT R83, R84, 0x7632, R83 ;  /* 0x0000763254537816 */ /* 0x000fe20000000053 */
[----:B------:R-:W-:Y:S01]  /*16d0*/  FADD.FTZ R80, R81, R80 ;  /* 0x0000005051507221 */ /* 0x000fe20000010000 */
[C---:B------:R-:W-:Y:S01]  /*16e0*/  SHF.L.U32 R84, R86.reuse, 0x10, RZ ;  /* 0x0000001056547819 */ /* 0x040fe200000006ff */
[----:B------:R-:W-:Y:S01]  /*16f0*/  FADD.FTZ R82, R85, R82 ;  /* 0x0000005255527221 */ /* 0x000fe20000010000 */
        /* <DEDUP_REMOVED lines=20> */
[----:B------:R-:W-:-:S03]  /*1840*/  FADD.FTZ R85, R100, R85 ;  /* 0x0000005564557221 */ /* 0x000fc60000010000 */
[----:B------:R-:W-:Y:S01]  /*1850*/  FADD.FTZ R87, R102, R87 ;  /* 0x0000005766577221 */ /* 0x000fe20000010000 */
[----:B------:R-:W-:Y:S06]  /*1860*/  BRA `(.L_x_4841) ;  /* 0x0000000000887947 */ /* 0x000fec0003800000 */
.L_x_4839:
[----:B------:R-:W-:Y:S05]  /*1870*/  @!P1 BRA `(.L_x_4842) ;  /* 0x0000000000549947 */ /* 0x000fea0003800000 */
[C---:B-----5:R-:W-:Y:S02]  /*1880*/  PRMT R0, R84.reuse, 0x7632, R0 ;  /* 0x0000763254007816 */ /* 0x060fe40000000000 */
[----:B------:R-:W-:Y:S02]  /*1890*/  SHF.L.U32 R81, R84, 0x10, RZ ;  /* 0x0000001054517819 */ /* 0x000fe400000006ff */
[C---:B------:R-:W-:Y:S01]  /*18a0*/  PRMT R80, R85.reuse, 0x7632, R80 ;  /* 0x0000763255507816 */ /* 0x040fe20000000050 */
[----:B------:R-:W-:Y:S01]  /*18b0*/  IMAD.U32 R85, R85, 0x10000, RZ ;  /* 0x0001000055557824 */ /* 0x000fe200078e00ff */
[C---:B0-----:R-:W-:Y:S02]  /*18c0*/  PRMT R82, R86.reuse, 0x7632, R82 ;  /* 0x0000763256527816 */ /* 0x041fe40000000052 */
[----:B------:R-:W-:Y:S02]  /*18d0*/  PRMT R84, R87, 0x7632, R84 ;  /* 0x0000763257547816 */ /* 0x000fe40000000054 */
        /* <DEDUP_REMOVED lines=15> */
.L_x_4842:
[----:B0----5:R-:W-:Y:S02]  /*19d0*/  PRMT R83, R85, 0x7632, R83 ;  /* 0x0000763255537816 */ /* 0x021fe40000000053 */
        /* <DEDUP_REMOVED lines=11> */
.L_x_4841:
        /* <DEDUP_REMOVED lines=75> */
.L_x_4856:
[----:B-1----:R-:W-:Y:S01]  /*1f40*/  FADD.FTZ R105, R100, R105 ;  /* 0x0000006964697221 */ /* 0x002fe20000010000 */
[C---:B------:R-:W-:Y:S01]  /*1f50*/  FMUL.FTZ R97, R123.reuse, R123 ;  /* 0x0000007b7b617220 */ /* 0x040fe20000410000 */
[----:B------:R-:W1:Y:S01]  /*1f60*/  @!P1 LDC.64 R102, c[0x0][0x3c0] ;  /* 0x0000f000ff669b82 */ /* 0x000e620000000a00 */
[----:B------:R-:W-:Y:S01]  /*1f70*/  FSEL R121, R123, RZ, !P2 ;  /* 0x000000ff7b797208 */ /* 0x000fe20005000000 */
[----:B------:R-:W-:Y:S02]  /*1f80*/  FFMA.FTZ R0, R105, R96, UR12 ;  /* 0x0000000c69007e23 */ /* 0x000fe40008010060 */
[----:B------:R-:W-:Y:S02]  /*1f90*/  FSEL R105, R97, RZ, P2 ;  /* 0x000000ff61697208 */ /* 0x000fe40001000000 */
[C---:B------:R-:W-:Y:S01]  /*1fa0*/  FADD.FTZ R125, -R121.reuse, R92 ;  /* 0x0000005c797d7221 */ /* 0x040fe20000010100 */
[C---:B------:R-:W-:Y:S01]  /*1fb0*/  FADD.FTZ R98, -R121.reuse, R93 ;  /* 0x0000005d79627221 */ /* 0x040fe20000010100 */
[----:B------:R-:W2:Y:S01]  /*1fc0*/  LDC.64 R96, c[0x0][0x428] ;  /* 0x00010a00ff607b82 */ /* 0x000ea20000000a00 */
[----:B------:R-:W-:Y:S01]  /*1fd0*/  FADD.FTZ R0, R0, R105 ;  /* 0x0000006900007221 */ /* 0x000fe20000010000 */
[C---:B------:R-:W-:Y:S01]  /*1fe0*/  FADD.FTZ R94, -R121.reuse, R94 ;  /* 0x0000005e795e7221 */ /* 0x040fe20000010100 */
[C---:B0-----:R-:W-:Y:S01]  /*1ff0*/  FADD.FTZ R100, -R121.reuse, R95 ;  /* 0x0000005f79647221 */ /* 0x041fe20000010100 */
[C---:B------:R-:W-:Y:S01]  /*2000*/  FADD.FTZ R104, -R121.reuse, R88 ;  /* 0x0000005879687221 */ /* 0x040fe20000010100 */
[C---:B------:R-:W-:Y:S01]  /*2010*/  FADD.FTZ R106, -R121.reuse, R89 ;  /* 0x00000059796a7221 */ /* 0x040fe20000010100 */
[C---:B------:R-:W-:Y:S01]  /*2020*/  FADD.FTZ R111, -R121.reuse, R90 ;  /* 0x0000005a796f7221 */ /* 0x040fe20000010100 */
[----:B------:R-:W0:Y:S01]  /*2030*/  MUFU.RSQ R0, R0 ;  /* 0x0000000000007308 */ /* 0x000e220000001400 */
        /* <DEDUP_REMOVED lines=12> */
[----:B--2---:R-:W-:-:S04]  /*2100*/  IMAD.WIDE.U32 R88, R99, 0x10, R96 ;  /* 0x0000001063587825 */ /* 0x004fc800078e0060 */
[C---:B0-----:R-:W-:Y:S01]  /*2110*/  FMUL.FTZ R125, R0.reuse, R125 ;  /* 0x0000007d007d7220 */ /* 0x041fe20000410000 */
        /* <DEDUP_REMOVED lines=10> */
[----:B-1----:R-:W-:Y:S01]  /*21c0*/  FFMA.FTZ R103, R106, R25, R61 ;  /* 0x000000196a677223 */ /* 0x002fe2000001003d */
[----:B------:R-:W-:Y:S01]  /*21d0*/  F2FP.BF16.F32.PACK_AB R80, R81, R80 ;  /* 0x000000505150723e */ /* 0x000fe200000010ff */
[----:B---3--:R-:W-:Y:S01]  /*21e0*/  IMAD.WIDE.U32 R90, R99, 0x10, R92 ;  /* 0x00000010635a7825 */ /* 0x008fe200078e005c */
[----:B------:R-:W-:-:S03]  /*21f0*/  F2FP.BF16.F32.PACK_AB R81, R85, R82 ;  /* 0x000000525551723e */ /* 0x000fc600000010ff */
[C---:B------:R-:W-:Y:S01]  /*2200*/  FMUL.FTZ R94, R0.reuse, R115 ;  /* 0x00000073005e7220 */ /* 0x040fe20000410000 */
[----:B------:R-:W-:Y:S01]  /*2210*/  F2FP.BF16.F32.PACK_AB R82, R103, R84 ;  /* 0x000000546752723e */ /* 0x000fe200000010ff */
[----:B------:R-:W-:Y:S01]  /*2220*/  FMUL.FTZ R111, R0, R111 ;  /* 0x0000006f006f7220 */ /* 0x000fe20000410000 */
[----:B------:R-:W-:Y:S01]  /*2230*/  FFMA.FTZ R84, R125, R28, R4 ;  /* 0x0000001c7d547223 */ /* 0x000fe20000010004 */
[----:B------:R-:W-:Y:S01]  /*2240*/  FFMA.FTZ R99, R98, R29, R5 ;  /* 0x0000001d62637223 */ /* 0x000fe20000010005 */
[----:B------:R-:W-:-:S04]  /*2250*/  IMAD.WIDE.U32 R96, R101, 0x10, R96 ;  /* 0x0000001065607825 */ /* 0x000fc800078e0060 */
[----:B------:R-:W-:Y:S01]  /*2260*/  FFMA.FTZ R86, R87, R32, R8 ;  /* 0x0000002057567223 */ /* 0x000fe20000010008 */
[----:B------:R-:W-:Y:S01]  /*2270*/  FFMA.FTZ R102, R94, R27, R63 ;  /* 0x0000001b5e667223 */ /* 0x000fe2000001003f */
[----:B------:R-:W-:Y:S01]  /*2280*/  FFMA.FTZ R85, R83, R30, R6 ;  /* 0x0000001e53557223 */ /* 0x000fe20000010006 */
[----:B------:R-:W-:-:S04]  /*2290*/  IMAD.WIDE.U32 R92, R101, 0x10, R92 ;  /* 0x00000010655c7825 */ /* 0x000fc800078e005c */
[C---:B------:R-:W-:Y:S01]  /*22a0*/  FFMA.FTZ R87, R111.reuse, R34, R10 ;  /* 0x000000226f577223 */ /* 0x040fe2000001000a */
[----:B------:R-:W-:Y:S01]  /*22b0*/  FFMA.FTZ R94, R94, R35, R11 ;  /* 0x000000235e5e7223 */ /* 0x000fe2000001000b */
[----:B------:R-:W-:Y:S01]  /*22c0*/  FFMA.FTZ R101, R106, R33, R9 ;  /* 0x000000216a657223 */ /* 0x000fe20000010009 */
[----:B------:R-:W-:Y:S01]  /*22d0*/  FFMA.FTZ R100, R100, R31, R7 ;  /* 0x0000001f64647223 */ /* 0x000fe20000010007 */
[----:B------:R-:W-:Y:S01]  /*22e0*/  FFMA.FTZ R83, R111, R26, R62 ;  /* 0x0000001a6f537223 */ /* 0x000fe2000001003e */
[----:B------:R-:W-:Y:S01]  /*22f0*/  F2FP.BF16.F32.PACK_AB R84, R99, R84 ;  /* 0x000000546354723e */ /* 0x000fe200000010ff */
[C---:B------:R-:W-:Y:S01]  /*2300*/  FMUL.FTZ R111, R0.reuse, R95 ;  /* 0x0000005f006f7220 */ /* 0x040fe20000410000 */
[----:B------:R-:W0:Y:S01]  /*2310*/  @!P1 LDC.64 R98, c[0x0][0x3c8] ;  /* 0x0000f200ff629b82 */ /* 0x000e220000000a00 */
[C---:B------:R-:W-:Y:S01]  /*2320*/  FMUL.FTZ R104, R0.reuse, R105 ;  /* 0x0000006900687220 */ /* 0x040fe20000410000 */
[C---:B------:R-:W-:Y:S01]  /*2330*/  FMUL.FTZ R107, R0.reuse, R107 ;  /* 0x0000006b006b7220 */ /* 0x040fe20000410000 */
        /* <DEDUP_REMOVED lines=8> */
[C---:B------:R-:W-:Y:S01]  /*23c0*/  FMUL.FTZ R113, R0.reuse, R113 ;  /* 0x0000007100717220 */ /* 0x040fe20000410000 */
[C---:B------:R-:W-:Y:S01]  /*23d0*/  FMUL.FTZ R108, R0.reuse, R117 ;  /* 0x00000075006c7220 */ /* 0x040fe20000410000 */
[C---:B------:R-:W-:Y:S01]  /*23e0*/  FMUL.FTZ R119, R0.reuse, R119 ;  /* 0x0000007700777220 */ /* 0x040fe20000410000 */
[----:B------:R-:W-:Y:S01]  /*23f0*/  F2FP.BF16.F32.PACK_AB R100, R95, R100 ;  /* 0x000000645f64723e */ /* 0x000fe200000010ff */
[----:B------:R-:W-:Y:S01]  /*2400*/  FMUL.FTZ R110, R0, R121 ;  /* 0x00000079006e7220 */ /* 0x000fe20000410000 */
[----:B------:R-:W-:Y:S01]  /*2410*/  F2FP.BF16.F32.PACK_AB R101, R94, R101 ;  /* 0x000000655e65723e */ /* 0x000fe200000010ff */
[----:B------:R-:W-:Y:S01]  /*2420*/  FFMA.FTZ R103, R108, R41, R53 ;  /* 0x000000296c677223 */ /* 0x000fe20000010035 */
[----:B------:R-:W1:Y:S01]  /*2430*/  LDC.64 R94, c[0x0][0x380] ;  /* 0x0000e000ff5e7b82 */ /* 0x000e620000000a00 */
[----:B------:R-:W-:Y:S01]  /*2440*/  F2FP.BF16.F32.PACK_AB R83, R102, R83 ;  /* 0x000000536653723e */ /* 0x000fe200000010ff */
        /* <DEDUP_REMOVED lines=19> */
[----:B-1----:R-:W-:Y:S01]  /*2580*/  LEA R3, R94, R3, 0x2 ;  /* 0x000000035e037211 */ /* 0x002fe200078e10ff */
[----:B------:R0:W-:Y:S03]  /*2590*/  STG.E.128 desc[UR6][R88.64], R80 ;  /* 0x0000005058007986 */ /* 0x0001e6000c101d06 */
[----:B------:R-:W-:Y:S01]  /*25a0*/  ISETP.GE.AND P1, PT, R3, R95, PT ;  /* 0x0000005f0300720c */ /* 0x000fe20003f26270 */
[----:B------:R0:W-:Y:S04]  /*25b0*/  STG.E.128 desc[UR6][R90.64], R84 ;  /* 0x000000545a007986 */ /* 0x0001e8000c101d06 */
[----:B------:R0:W-:Y:S04]  /*25c0*/  STG.E.128 desc[UR6][R96.64], R100 ;  /* 0x0000006460007986 */ /* 0x0001e8000c101d06 */
[----:B------:R0:W-:Y:S04]  /*25d0*/  STG.E.128 desc[UR6][R92.64], R104 ;  /* 0x000000685c007986 */ /* 0x0001e8000c101d06 */
[----:B------:R-:W-:Y:S05]  /*25e0*/  @!P1 BRA `(.L_x_4844) ;  /* 0xffffffe400389947 */ /* 0x000fea000383ffff */
[----:B------:R-:W-:Y:S05]  /*25f0*/  EXIT ;  /* 0x000000000000794d */ /* 0x000fea0003800000 */
.L_x_4843:
        /* <DEDUP_REMOVED lines=8> */
.L_x_4846:
[----:B------:R-:W-:Y:S05]  /*2680*/  BSYNC B0 ;  /* 0x0000000000007941 */ /* 0x000fea0003800000 */
.L_x_4845:
[----:B------:R-:W-:Y:S01]  /*2690*/  MOV R97, R105 ;  /* 0x0000006900617202 */ /* 0x000fe20000000f00 */
[----:B------:R-:W-:Y:S01]  /*26a0*/  HFMA2 R104, -RZ, RZ, 0, 1.1920928955078125e-07 ;  /* 0x00000002ff687431 */ /* 0x000fe200000001ff */
[----:B------:R-:W-:Y:S01]  /*26b0*/  MOV R109, 0x1f ;  /* 0x0000001f006d7802 */ /* 0x000fe20000000f00 */
[----:B------:R-:W-:Y:S02]  /*26c0*/  IMAD.MOV.U32 R102, RZ, RZ, -0x1 ;  /* 0xffffffffff667424 */ /* 0x000fe400078e00ff */
[----:B------:R-:W-:-:S05]  /*26d0*/  FADD.FTZ R97, R0, R97 ;  /* 0x0000006100617221 */ /* 0x000fca0000010000 */
[----:B------:R-:W-:-:S07]  /*26e0*/  MOV R107, R97 ;  /* 0x00000061006b7202 */ /* 0x000fce0000000f00 */
[----:B------:R-:W-:Y:S05]  /*26f0*/  WARPSYNC.COLLECTIVE R102, `(.L_x_4847) ;  /* 0x0000000066087348 */ /* 0x000fea0003c00000 */
[----:B------:R0:W1:Y:S02]  /*2700*/  SHFL.BFLY P3, R105, R107, R104, R109 ;  /* 0x0c0000686b697389 */ /* 0x000064000006006d */
[----:B01----:R-:W-:Y:S05]  /*2710*/  ENDCOLLECTIVE ;  /* 0x000000000000791b */ /* 0x003fea0003800000 */
.L_x_4847:
[----:B------:R-:W-:Y:S01]  /*2720*/  HFMA2 R104, -RZ, RZ, 0, 2.384185791015625e-07 ;  /* 0x00000004ff687431 */ /* 0x000fe200000001ff */
[----:B------:R-:W-:-:S05]  /*2730*/  MOV R96, R105 ;  /* 0x0000006900607202 */ /* 0x000fca0000000f00 */
[----:B------:R-:W-:-:S05]  /*2740*/  FADD.FTZ R98, R97, R96 ;  /* 0x0000006061627221 */ /* 0x000fca0000010000 */
[----:B------:R-:W-:-:S07]  /*2750*/  MOV R107, R98 ;  /* 0x00000062006b7202 */ /* 0x000fce0000000f00 */
[----:B------:R-:W-:Y:S05]  /*2760*/  WARPSYNC.COLLECTIVE R102, `(.L_x_4848) ;  /* 0x0000000066087348 */ /* 0x000fea0003c00000 */
[----:B------:R0:W1:Y:S02]  /*2770*/  SHFL.BFLY P3, R105, R107, R104, R109 ;  /* 0x0c0000686b697389 */ /* 0x000064000006006d */
[----:B01----:R-:W-:Y:S05]  /*2780*/  ENDCOLLECTIVE ;  /* 0x000000000000791b */ /* 0x003fea0003800000 */
.L_x_4848:
[----:B------:R-:W-:Y:S01]  /*2790*/  HFMA2 R104, -RZ, RZ, 0, 4.76837158203125e-07 ;  /* 0x00000008ff687431 */ /* 0x000fe200000001ff */
[----:B------:R-:W-:-:S05]  /*27a0*/  MOV R103, R105 ;  /* 0x0000006900677202 */ /* 0x000fca0000000f00 */
[----:B------:R-:W-:-:S05]  /*27b0*/  FADD.FTZ R103, R98, R103 ;  /* 0x0000006762677221 */ /* 0x000fca0000010000 */
[----:B------:R-:W-:-:S07]  /*27c0*/  MOV R107, R103 ;  /* 0x00000067006b7202 */ /* 0x000fce0000000f00 */
[----:B------:R-:W-:Y:S05]  /*27d0*/  WARPSYNC.COLLECTIVE R102, `(.L_x_4849) ;  /* 0x0000000066087348 */ /* 0x000fea0003c00000 */
[----:B------:R0:W1:Y:S02]  /*27e0*/  SHFL.BFLY P3, R105, R107, R104, R109 ;  /* 0x0c0000686b697389 */ /* 0x000064000006006d */
[----:B01----:R-:W-:Y:S05]  /*27f0*/  ENDCOLLECTIVE ;  /* 0x000000000000791b */ /* 0x003fea0003800000 */
.L_x_4849:
        /* <DEDUP_REMOVED lines=8> */
.L_x_4850:
        /* <DEDUP_REMOVED lines=39> */
.L_x_4851:
[----:B------:R-:W-:Y:S02]  /*2af0*/  HFMA2 R104, -RZ, RZ, 0, 1.1920928955078125e-07 ;  /* 0x00000002ff687431 */ /* 0x000fe400000001ff */
[----:B------:R-:W-:-:S04]  /*2b00*/  IMAD.MOV.U32 R97, RZ, RZ, R105 ;  /* 0x000000ffff617224 */ /* 0x000fc800078e0069 */
[----:B------:R-:W-:-:S05]  /*2b10*/  FADD.FTZ R97, R0, R97 ;  /* 0x0000006100617221 */ /* 0x000fca0000010000 */
[----:B------:R-:W-:-:S07]  /*2b20*/  MOV R107, R97 ;  /* 0x00000061006b7202 */ /* 0x000fce0000000f00 */
[----:B------:R-:W-:Y:S05]  /*2b30*/  WARPSYNC.COLLECTIVE R102, `(.L_x_4852) ;  /* 0x0000000066087348 */ /* 0x000fea0003c00000 */
[----:B------:R0:W1:Y:S02]  /*2b40*/  SHFL.BFLY P3, R105, R107, R104, R109 ;  /* 0x0c0000686b697389 */ /* 0x000064000006006d */
[----:B01----:R-:W-:Y:S05]  /*2b50*/  ENDCOLLECTIVE ;  /* 0x000000000000791b */ /* 0x003fea0003800000 */
.L_x_4852:
[----:B------:R-:W-:Y:S01]  /*2b60*/  HFMA2 R104, -RZ, RZ, 0, 2.384185791015625e-07 ;  /* 0x00000004ff687431 */ /* 0x000fe200000001ff */
[----:B------:R-:W-:-:S05]  /*2b70*/  MOV R98, R105 ;  /* 0x0000006900627202 */ /* 0x000fca0000000f00 */
[----:B------:R-:W-:-:S05]  /*2b80*/  FADD.FTZ R98, R97, R98 ;  /* 0x0000006261627221 */ /* 0x000fca0000010000 */
[----:B------:R-:W-:-:S07]  /*2b90*/  MOV R107, R98 ;  /* 0x00000062006b7202 */ /* 0x000fce0000000f00 */
[----:B------:R-:W-:Y:S05]  /*2ba0*/  WARPSYNC.COLLECTIVE R102, `(.L_x_4853) ;  /* 0x0000000066087348 */ /* 0x000fea0003c00000 */
[----:B------:R0:W1:Y:S02]  /*2bb0*/  SHFL.BFLY P3, R105, R107, R104, R109 ;  /* 0x0c0000686b697389 */ /* 0x000064000006006d */
[----:B01----:R-:W-:Y:S05]  /*2bc0*/  ENDCOLLECTIVE ;  /* 0x000000000000791b */ /* 0x003fea0003800000 */
.L_x_4853:
[----:B------:R-:W-:Y:S01]  /*2bd0*/  HFMA2 R104, -RZ, RZ, 0, 4.76837158203125e-07 ;  /* 0x00000008ff687431 */ /* 0x000fe200000001ff */
[----:B------:R-:W-:-:S05]  /*2be0*/  MOV R103, R105 ;  /* 0x0000006900677202 */ /* 0x000fca0000000f00 */
[----:B------:R-:W-:-:S05]  /*2bf0*/  FADD.FTZ R103, R98, R103 ;  /* 0x0000006762677221 */ /* 0x000fca0000010000 */
[----:B------:R-:W-:-:S07]  /*2c00*/  MOV R107, R103 ;  /* 0x00000067006b7202 */ /* 0x000fce0000000f00 */
[----:B------:R-:W-:Y:S05]  /*2c10*/  WARPSYNC.COLLECTIVE R102, `(.L_x_4854) ;  /* 0x0000000066087348 */ /* 0x000fea0003c00000 */
[----:B------:R0:W1:Y:S02]  /*2c20*/  SHFL.BFLY P3, R105, R107, R104, R109 ;  /* 0x0c0000686b697389 */ /* 0x000064000006006d */
[----:B01----:R-:W-:Y:S05]  /*2c30*/  ENDCOLLECTIVE ;  /* 0x000000000000791b */ /* 0x003fea0003800000 */
.L_x_4854:
[----:B------:R-:W-:Y:S01]  /*2c40*/  HFMA2 R104, -RZ, RZ, 0, 9.5367431640625e-07 ;  /* 0x00000010ff687431 */ /* 0x000fe200000001ff */
[----:B------:R-:W-:-:S05]  /*2c50*/  MOV R100, R105 ;  /* 0x0000006900647202 */ /* 0x000fca0000000f00 */
[----:B------:R-:W-:-:S05]  /*2c60*/  FADD.FTZ R100, R103, R100 ;  /* 0x0000006467647221 */ /* 0x000fca0000010000 */
[----:B------:R-:W-:-:S07]  /*2c70*/  MOV R107, R100 ;  /* 0x00000064006b7202 */ /* 0x000fce0000000f00 */
[----:B------:R-:W-:Y:S05]  /*2c80*/  WARPSYNC.COLLECTIVE R102, `(.L_x_4855) ;  /* 0x0000000066087348 */ /* 0x000fea0003c00000 */
[----:B------:R0:W1:Y:S02]  /*2c90*/  SHFL.BFLY P3, R105, R107, R104, R109 ;  /* 0x0c0000686b697389 */ /* 0x000064000006006d */
[----:B01----:R-:W-:Y:S05]  /*2ca0*/  ENDCOLLECTIVE ;  /* 0x000000000000791b */ /* 0x003fea0003800000 */
.L_x_4855:
[----:B------:R-:W-:Y:S05]  /*2cb0*/  BRA `(.L_x_4856) ;  /* 0xfffffff000a07947 */ /* 0x000fea000383ffff */
.L_x_4857:
        /* <DEDUP_REMOVED lines=12> */
.L_x_12130:


//--------------------- .text._ZN10layer_norm31ln_parallel_residual_fwd_kernelINS_13Kernel_traitsIf13__nv_bfloat16fS2_fjLj512ELj1ELj4ELj1ELj16ENS_18Kernel_traits_baseILj512EfS2_fS2_fjLj128EEEEELb0ELb1ELb0EEEvNS_9FwdParamsE --------------------------
	.section	.text._ZN10layer_norm31ln_parallel_residual_fwd_kernelINS_13Kernel_traitsIf13__nv_bfloat16fS2_fjLj512ELj1ELj4ELj1ELj16ENS_18Kernel_traits_baseILj512EfS2_fS2_fjLj128EEEEELb0ELb1ELb0EEEvNS_9FwdParamsE,"ax",@progbits
	.align	128
        .global         _ZN10layer_norm31ln_parallel_residual_fwd_kernelINS_13Kernel_traitsIf13__nv_bfloat16fS2_fjLj512ELj1ELj4ELj1ELj16ENS_18Kernel_traits_baseILj512EfS2_fS2_fjLj128EEEEELb0ELb1ELb0EEEvNS_9FwdParamsE
        .type           _ZN10layer_norm31ln_parallel_residual_fwd_kernelINS_13Kernel_traitsIf13__nv_bfloat16fS2_fjLj512ELj1ELj4ELj1ELj16ENS_18Kernel_traits_baseILj512EfS2_fS2_fjLj128EEEEELb0ELb1ELb0EEEvNS_9FwdParamsE,@function
        .size           _ZN10layer_norm31ln_parallel_residual_fwd_kernelINS_13Kernel_traitsIf13__nv_bfloat16fS2_fjLj512ELj1ELj4ELj1ELj16ENS_18Kernel_traits_baseILj512EfS2_fS2_fjLj128EEEEELb0ELb1ELb0EEEvNS_9FwdParamsE,(.L_x_12131 - _ZN10layer_norm31ln_parallel_residual_fwd_kernelINS_13Kernel_traitsIf13__nv_bfloat16fS2_fjLj512ELj1ELj4ELj1ELj16ENS_18Kernel_traits_baseILj512EfS2_fS2_fjLj128EEEEELb0ELb1ELb0EEEvNS_9FwdParamsE)
        .other          _ZN10layer_norm31ln_parallel_residual_fwd_kernelINS_13Kernel_traitsIf13__nv_bfloat16fS2_fjLj512ELj1ELj4ELj1ELj16ENS_18Kernel_traits_baseILj512EfS2_fS2_fjLj128EEEEELb0ELb1ELb0EEEvNS_9FwdParamsE,@"STO_CUDA_ENTRY STV_DEFAULT"
_ZN10layer_norm31ln_parallel_residual_fwd_kernelINS_13Kernel_traitsIf13__nv_bfloat16fS2_fjLj512ELj1ELj4ELj1ELj16ENS_18Kernel_traits_baseILj512EfS2_fS2_fjLj128EEEEELb0ELb1ELb0EEEvNS_9FwdParamsE:
.text._ZN10layer_norm31ln_parallel_residual_fwd_kernelINS_13Kernel_traitsIf13__nv_bfloat16fS2_fjLj512ELj1ELj4ELj1ELj16ENS_18Kernel_traits_baseILj512EfS2_fS2_fjLj128EEEEELb0ELb1ELb0EEEvNS_9FwdParamsE:
        /* <DEDUP_REMOVED lines=32> */
.L_x_4861:
[----:B------:R-:W-:Y:S05]  /*0200*/  BSYNC.RECONVERGENT B1 ;  /* 0x0000000000017941 */ /* 0x000fea0003800200 */
.L_x_4860:
        /* <DEDUP_REMOVED lines=10> */
.L_x_4859:
        /* <DEDUP_REMOVED lines=20> */
.L_x_4862:
[----:B------:R-:W-:Y:S05]  /*03f0*/  BSYNC.RECONVERGENT B0 ;  /* 0x0000000000007941 */ /* 0x000fea0003800200 */
.L_x_4858:
        /* <DEDUP_REMOVED lines=9> */
.L_x_4880:
[----:B---3--:R-:W-:Y:S01]  /*0490*/  IMAD R0, R2, UR12, RZ ;  /* 0x0000000c02007c24 */ /* 0x008fe2000f8e02ff */
[----:B------:R-:W-:Y:S04]  /*04a0*/  BSSY.RECONVERGENT B0, `(.L_x_4863) ;  /* 0x000008d000007945 */ /* 0x000fe80003800200 */
[----:B------:R-:W-:-:S04]  /*04b0*/  SHF.R.S32.HI R65, RZ, 0x1f, R0 ;  /* 0x0000001fff417819 */ /* 0x000fc80000011400 */
[----:B------:R-:W-:-:S04]  /*04c0*/  LEA.HI R65, R65, R0, RZ, 0x3 ;  /* 0x0000000041417211 */ /* 0x000fc800078f18ff */
[----:B------:R-:W-:-:S04]  /*04d0*/  LEA.HI.SX32 R0, R65, R68, 0x1d ;  /* 0x0000004441007211 */ /* 0x000fc800078feaff */
[----:B------:R-:W-:Y:S01]  /*04e0*/  MOV R64, R0 ;  /* 0x0000000000407202 */ /* 0x000fe20000000f00 */
[----:B0-----:R-:W-:Y:S06]  /*04f0*/  @!P0 BRA `(.L_x_4864) ;  /* 0x00000008001c8947 */ /* 0x001fec0003800000 */
[----:B0-----:R-:W-:Y:S01]  /*0500*/  ISETP.NE.U32.AND P0, PT, RZ, UR8, PT ;  /* 0x00000008ff007c0c */ /* 0x001fe2000bf05070 */
[----:B--2---:R-:W0:Y:S01]  /*0510*/  LDC.64 R4, c[0x0][0x390] ;  /* 0x0000e400ff047b82 */ /* 0x004e220000000a00 */
        /* <DEDUP_REMOVED lines=31> */
.L_x_4866:
[C---:B-----5:R-:W-:Y:S02]  /*0710*/  PRMT R52, R4.reuse, 0x7632, R52 ;  /* 0x0000763204347816 */ /* 0x060fe40000000034 */
[----:B------:R-:W-:Y:S02]  /*0720*/  SHF.L.U32 R53, R4, 0x10, RZ ;  /* 0x0000001004357819 */ /* 0x000fe400000006ff */
[C---:B------:R-:W-:Y:S02]  /*0730*/  PRMT R54, R6.reuse, 0x7632, R54 ;  /* 0x0000763206367816 */ /* 0x040fe40000000036 */
[----:B------:R-:W-:Y:S02]  /*0740*/  SHF.L.U32 R55, R6, 0x10, RZ ;  /* 0x0000001006377819 */ /* 0x000fe400000006ff */
[----:B------:R-:W-:Y:S02]  /*0750*/  PRMT R4, R5, 0x7632, R4 ;  /* 0x0000763205047816 */ /* 0x000fe40000000004 */
[----:B------:R-:W-:-:S02]  /*0760*/  PRMT R6, R7, 0x7632, R6 ;  /* 0x0000763207067816 */ /* 0x000fc40000000006 */
        /* <DEDUP_REMOVED lines=15> */
.L_x_4865:
[----:B------:R-:W-:-:S04]  /*0860*/  UISETP.NE.U32.AND UP0, UPT, UR10, URZ, UPT ;  /* 0x000000ff0a00728c */ /* 0x000fc8000bf05070 */
[----:B------:R-:W-:-:S09]  /*0870*/  UISETP.NE.AND.EX UP0, UPT, UR11, URZ, UPT, UP0 ;  /* 0x000000ff0b00728c */ /* 0x000fd2000bf05300 */
[----:B------:R-:W-:Y:S05]  /*0880*/  BRA.U UP0, `(.L_x_4868) ;  /* 0x0000000100847547 */ /* 0x000fea000b800000 */
[----:B-----5:R-:W-:Y:S02]  /*0890*/  SHF.L.U32 R65, R4, 0x10, RZ ;  /* 0x0000001004417819 */ /* 0x020fe400000006ff */
[----:B------:R-:W-:Y:S02]  /*08a0*/  SHF.L.U32 R52, R40, 0x10, RZ ;  /* 0x0000001028347819 */ /* 0x000fe400000006ff */
[----:B------:R-:W-:Y:S02]  /*08b0*/  PRMT R55, R5, 0x7632, R55 ;  /* 0x0000763205377816 */ /* 0x000fe40000000037 */
[----:B------:R-:W-:Y:S01]  /*08c0*/  PRMT R64, R4, 0x7632, R64 ;  /* 0x0000763204407816 */ /* 0x000fe20000000040 */
[----:B------:R-:W-:Y:S01]  /*08d0*/  FADD.FTZ R52, R65, R52 ;  /* 0x0000003441347221 */ /* 0x000fe20000010000 */
[----:B------:R-:W-:Y:S02]  /*08e0*/  SHF.L.U32 R67, R5, 0x10, RZ ;  /* 0x0000001005437819 */ /* 0x000fe400000006ff */
[----:B------:R-:W-:-:S02]  /*08f0*/  PRMT R53, R6, 0x7632, R53 ;  /* 0x0000763206357816 */ /* 0x000fc40000000035 */
[----:B------:R-:W-:Y:S02]  /*0900*/  SHF.L.U32 R69, R6, 0x10, RZ ;  /* 0x0000001006457819 */ /* 0x000fe400000006ff */
[----:B------:R-:W-:Y:S02]  /*0910*/  SHF.L.U32 R54, R41, 0x10, RZ ;  /* 0x0000001029367819 */ /* 0x000fe400000006ff */
[----:B------:R-:W-:Y:S02]  /*0920*/  SHF.L.U32 R4, R42, 0x10, RZ ;  /* 0x000000102a047819 */ /* 0x000fe400000006ff */
[----:B------:R-:W-:Y:S01]  /*0930*/  PRMT R5, R7, 0x7632, R5 ;  /* 0x0000763207057816 */ /* 0x000fe20000000005 */
[----:B------:R-:W-:Y:S01]  /*0940*/  FADD.FTZ R54, R67, R54 ;  /* 0x0000003643367221 */ /* 0x000fe20000010000 */
[----:B------:R-:W-:Y:S01]  /*0950*/  SHF.L.U32 R6, R7, 0x10, RZ ;  /* 0x0000001007067819 */ /* 0x000fe200000006ff */
[----:B------:R-:W-:Y:S01]  /*0960*/  FADD.FTZ R4, R69, R4 ;  /* 0x0000000445047221 */ /* 0x000fe20000010000 */
[----:B------:R-:W-:-:S02]  /*0970*/  PRMT R7, R40, 0x7632, R7 ;  /* 0x0000763228077816 */ /* 0x000fc40000000007 */
[----:B------:R-:W-:Y:S02]  /*0980*/  SHF.L.U32 R72, R55, 0x10, RZ ;  /* 0x0000001037487819 */ /* 0x000fe400000006ff */
[----:B------:R-:W-:Y:S02]  /*0990*/  PRMT R65, R41, 0x7632, R65 ;  /* 0x0000763229417816 */ /* 0x000fe40000000041 */
        /* <DEDUP_REMOVED lines=16> */
.L_x_4868:
[C---:B-----5:R-:W-:Y:S02]  /*0aa0*/  PRMT R54, R5.reuse, 0x7632, R54 ;  /* 0x0000763205367816 */ /* 0x060fe40000000036 */
[----:B------:R-:W-:Y:S02]  /*0ab0*/  SHF.L.U32 R5, R5, 0x10, RZ ;  /* 0x0000001005057819 */ /* 0x000fe400000006ff */
[----:B------:R-:W-:Y:S02]  /*0ac0*/  SHF.L.U32 R66, R41, 0x10, RZ ;  /* 0x0000001029427819 */ /* 0x000fe400000006ff */
[----:B------:R-:W-:Y:S02]  /*0ad0*/  SHF.L.U32 R65, R6, 0x10, RZ ;  /* 0x0000001006417819 */ /* 0x000fe400000006ff */
[----:B------:R-:W-:Y:S02]  /*0ae0*/  SHF.L.U32 R70, R42, 0x10, RZ ;  /* 0x000000102a467819 */ /* 0x000fe400000006ff */
[----:B------:R-:W-:-:S02]  /*0af0*/  SHF.L.U32 R53, R4, 0x10, RZ ;  /* 0x0000001004357819 */ /* 0x000fc400000006ff */
[----:B------:R-:W-:Y:S02]  /*0b00*/  SHF.L.U32 R64, R40, 0x10, RZ ;  /* 0x0000001028407819 */ /* 0x000fe400000006ff */
[----:B------:R-:W-:Y:S02]  /*0b10*/  PRMT R55, R4, 0x7632, R55 ;  /* 0x0000763204377816 */ /* 0x000fe40000000037 */
[----:B------:R-:W-:Y:S01]  /*0b20*/  PRMT R52, R6, 0x7632, R52 ;  /* 0x0000763206347816 */ /* 0x000fe20000000034 */
[----:B------:R-:W-:Y:S01]  /*0b30*/  FADD.FTZ R53, R53, R64 ;  /* 0x0000004035357221 */ /* 0x000fe20000010000 */
[C---:B------:R-:W-:Y:S02]  /*0b40*/  PRMT R6, R7.reuse, 0x7632, R6 ;  /* 0x0000763207067816 */ /* 0x040fe40000000006 */
[----:B------:R-:W-:Y:S01]  /*0b50*/  SHF.L.U32 R4, R7, 0x10, RZ ;  /* 0x0000001007047819 */ /* 0x000fe200000006ff */
[----:B------:R-:W-:Y:S01]  /*0b60*/  FADD.FTZ R7, R5, R66 ;  /* 0x0000004205077221 */ /* 0x000fe20000010000 */
        /* <DEDUP_REMOVED lines=27> */
.L_x_4867:
[----:B------:R-:W0:Y:S01]  /*0d20*/  LDC.64 R66, c[0x0][0x3a8] ;  /* 0x0000ea00ff427b82 */ /* 0x000e220000000a00 */
[C---:B------:R-:W-:Y:S01]  /*0d30*/  IADD3 R64, PT, PT, R0.reuse, 0x20, RZ ;  /* 0x0000002000407810 */ /* 0x040fe20007ffe0ff */
[----:B0-----:R-:W-:-:S05]  /*0d40*/  IMAD.WIDE.U32 R66, R0, 0x20, R66 ;  /* 0x0000002000427825 */ /* 0x001fca00078e0042 */
[----:B------:R1:W-:Y:S04]  /*0d50*/  STG.E.128 desc[UR6][R66.64], R52 ;  /* 0x0000003442007986 */ /* 0x0003e8000c101d06 */
[----:B------:R1:W-:Y:S02]  /*0d60*/  STG.E.128 desc[UR6][R66.64+0x10], R4 ;  /* 0x0000100442007986 */ /* 0x0003e4000c101d06 */
.L_x_4864:
[----:B0---4-:R-:W-:Y:S05]  /*0d70*/  BSYNC.RECONVERGENT B0 ;  /* 0x0000000000007941 */ /* 0x011fea0003800200 */
.L_x_4863:
        /* <DEDUP_REMOVED lines=15> */
[----:B------:R0:W5:Y:S04]  /*0e70*/  @P1 LDG.E.128 R44, desc[UR6][R58.64] ;  /* 0x000000063a2c1981 */ /* 0x000168000c1e1d00 */
[----:B------:R0:W5:Y:S01]  /*0e80*/  @P1 LDG.E.128 R48, desc[UR6][R58.64+0x10] ;  /* 0x000010063a301981 */ /* 0x000162000c1e1d00 */
[----:B------:R-:W-:Y:S05]  /*0e90*/  @!P0 BRA `(.L_x_4871) ;  /* 0x00000004002c8947 */ /* 0x000fea0003800000 */
[----:B------:R-:W-:Y:S05]  /*0ea0*/  @!P1 BRA `(.L_x_4872) ;  /* 0x0000000000a49947 */ /* 0x000fea0003800000 */
[----:B0----5:R-:W-:Y:S02]  /*0eb0*/  SHF.L.U32 R57, R60, 0x10, RZ ;  /* 0x000000103c397819 */ /* 0x021fe400000006ff */
[----:B------:R-:W-:Y:S02]  /*0ec0*/  SHF.L.U32 R56, R40, 0x10, RZ ;  /* 0x0000001028387819 */ /* 0x000fe400000006ff */
[C---:B------:R-:W-:Y:S02]  /*0ed0*/  PRMT R58, R61.reuse, 0x7632, R58 ;  /* 0x000076323d3a7816 */ /* 0x040fe4000000003a */
[----:B------:R-:W-:Y:S01]  /*0ee0*/  SHF.L.U32 R61, R61, 0x10, RZ ;  /* 0x000000103d3d7819 */ /* 0x000fe200000006ff */
[----:B------:R-:W-:Y:S01]  /*0ef0*/  FADD.FTZ R57, R56, R57 ;  /* 0x0000003938397221 */ /* 0x000fe20000010000 */
[----:B------:R-:W-:Y:S02]  /*0f00*/  PRMT R56, R62, 0x7632, R56 ;  /* 0x000076323e387816 */ /* 0x000fe40000000038 */
[----:B------:R-:W-:-:S02]  /*0f10*/  PRMT R59, R40, 0x7632, R59 ;  /* 0x00007632283b7816 */ /* 0x000fc4000000003b */
[----:B------:R-:W-:Y:S02]  /*0f20*/  SHF.L.U32 R70, R41, 0x10, RZ ;  /* 0x0000001029467819 */ /* 0x000fe400000006ff */
[----:B------:R-:W-:Y:S02]  /*0f30*/  PRMT R60, R60, 0x7632, R60 ;  /* 0x000076323c3c7816 */ /* 0x000fe4000000003c */
[----:B------:R-:W-:Y:S02]  /*0f40*/  SHF.L.U32 R62, R62, 0x10, RZ ;  /* 0x000000103e3e7819 */ /* 0x000fe400000006ff */
[----:B-1----:R-:W-:Y:S02]  /*0f50*/  SHF.L.U32 R67, R42, 0x10, RZ ;  /* 0x000000102a437819 */ /* 0x002fe400000006ff */
[----:B------:R-:W-:Y:S01]  /*0f60*/  SHF.L.U32 R65, R59, 0x10, RZ ;  /* 0x000000103b417819 */ /* 0x000fe200000006ff */
[----:B------:R-:W-:Y:S01]  /*0f70*/  FADD.FTZ R59, R70, R61 ;  /* 0x0000003d463b7221 */ /* 0x000fe20000010000 */
[----:B------:R-:W-:Y:S01]  /*0f80*/  SHF.L.U32 R66, R60, 0x10, RZ ;  /* 0x000000103c427819 */ /* 0x000fe200000006ff */
[--C-:B------:R-:W-:Y:S01]  /*0f90*/  FADD.FTZ R61, R67, R62.reuse ;  /* 0x0000003e433d7221 */ /* 0x100fe20000010000 */
[----:B------:R-:W-:-:S02]  /*0fa0*/  PRMT R62, R41, 0x7632, R62 ;  /* 0x00007632293e7816 */ /* 0x000fc4000000003e */
[----:B------:R-:W-:Y:S01]  /*0fb0*/  PRMT R60, R63, 0x7632, R60 ;  /* 0x000076323f3c7816 */ /* 0x000fe2000000003c */
[----:B------:R-:W-:Y:S01]  /*0fc0*/  FADD.FTZ R66, R66, R65 ;  /* 0x0000004142427221 */ /* 0x000fe20000010000 */
[----:B------:R-:W-:Y:S02]  /*0fd0*/  PRMT R67, R42, 0x7632, R67 ;  /* 0x000076322a437816 */ /* 0x000fe40000000043 */
[----:B------:R-:W-:Y:S02]  /*0fe0*/  PRMT R69, R43, 0x7632, R69 ;  /* 0x000076322b457816 */ /* 0x000fe40000000045 */
        /* <DEDUP_REMOVED lines=21> */
.L_x_4872:
[----:B0----5:R-:W-:Y:S02]  /*1140*/  SHF.L.U32 R56, R60, 0x10, RZ ;  /* 0x000000103c387819 */ /* 0x021fe400000006ff */
[----:B------:R-:W-:Y:S02]  /*1150*/  SHF.L.U32 R57, R40, 0x10, RZ ;  /* 0x0000001028397819 */ /* 0x000fe400000006ff */
[----:B------:R-:W-:Y:S02]  /*1160*/  PRMT R60, R60, 0x7632, R60 ;  /* 0x000076323c3c7816 */ /* 0x000fe4000000003c */
[----:B------:R-:W-:Y:S01]  /*1170*/  SHF.L.U32 R58, R61, 0x10, RZ ;  /* 0x000000103d3a7819 */ /* 0x000fe200000006ff */
[----:B------:R-:W-:Y:S01]  /*1180*/  FADD.FTZ R56, R57, R56 ;  /* 0x0000003839387221 */ /* 0x000fe20000010000 */
[----:B------:R-:W-:Y:S02]  /*1190*/  PRMT R57, R40, 0x7632, R57 ;  /* 0x0000763228397816 */ /* 0x000fe40000000039 */
[----:B-1----:R-:W-:-:S02]  /*11a0*/  SHF.L.U32 R67, R62, 0x10, RZ ;  /* 0x000000103e437819 */ /* 0x002fc400000006ff */
[----:B------:R-:W-:Y:S02]  /*11b0*/  SHF.L.U32 R65, R41, 0x10, RZ ;  /* 0x0000001029417819 */ /* 0x000fe400000006ff */
[----:B------:R-:W-:Y:S02]  /*11c0*/  SHF.L.U32 R70, R42, 0x10, RZ ;  /* 0x000000102a467819 */ /* 0x000fe400000006ff */
[----:B------:R-:W-:Y:S01]  /*11d0*/  SHF.L.U32 R66, R60, 0x10, RZ ;  /* 0x000000103c427819 */ /* 0x000fe200000006ff */
[----:B------:R-:W-:Y:S01]  /*11e0*/  FADD.FTZ R58, R65, R58 ;  /* 0x0000003a413a7221 */ /* 0x000fe20000010000 */
        /* <DEDUP_REMOVED lines=9> */
[----:B------:R-:W-:Y:S02]  /*1280*/  SHF.L.U32 R63, R63, 0x10, RZ ;  /* 0x000000103f3f7819 */ /* 0x000fe400000006ff */
        /* <DEDUP_REMOVED lines=9> */
[----:B------:R-:W-:-:S04]  /*1320*/  FADD.FTZ R61, R61, R66 ;  /* 0x000000423d3d7221 */ /* 0x000fc80000010000 */
[----:B------:R-:W-:Y:S01]  /*1330*/  FADD.FTZ R63, R74, R67 ;  /* 0x000000434a3f7221 */ /* 0x000fe20000010000 */
[----:B------:R-:W-:Y:S06]  /*1340*/  BRA `(.L_x_4873) ;  /* 0x0000000000887947 */ /* 0x000fec0003800000 */
.L_x_4871:
        /* <DEDUP_REMOVED lines=8> */
[----:B------:R-:W-:Y:S02]  /*13d0*/  SHF.L.U32 R65, R62, 0x10, RZ ;  /* 0x000000103e417819 */ /* 0x000fe400000006ff */
[----:B-1----:R-:W-:Y:S01]  /*13e0*/  SHF.L.U32 R66, R56, 0x10, RZ ;  /* 0x0000001038427819 */ /* 0x002fe200000006ff */
        /* <DEDUP_REMOVED lines=12> */
.L_x_4874:
[----:B0----5:R-:W-:Y:S02]  /*14b0*/  PRMT R57, R60, 0x7632, R57 ;  /* 0x000076323c397816 */ /* 0x021fe40000000039 */
[----:B------:R-:W-:Y:S02]  /*14c0*/  PRMT R59, R61, 0x7632, R59 ;  /* 0x000076323d3b7816 */ /* 0x000fe4000000003b */
[----:B------:R-:W-:Y:S02]  /*14d0*/  PRMT R65, R62, 0x7632, R65 ;  /* 0x000076323e417816 */ /* 0x000fe40000000041 */
[----:B-1----:R-:W-:Y:S02]  /*14e0*/  PRMT R66, R63, 0x7632, R66 ;  /* 0x000076323f427816 */ /* 0x002fe40000000042 */
        /* <DEDUP_REMOVED lines=8> */
.L_x_4873:
[----:B------:R-:W0:Y:S02]  /*1570*/  LDC.64 R66, c[0x0][0x3a8] ;  /* 0x0000ea00ff427b82 */ /* 0x000e240000000a00 */
[----:B0-----:R-:W-:-:S05]  /*1580*/  IMAD.WIDE.U32 R64, R64, 0x20, R66 ;  /* 0x0000002040407825 */ /* 0x001fca00078e0042 */
[----:B------:R0:W-:Y:S04]  /*1590*/  STG.E.128 desc[UR6][R64.64], R56 ;  /* 0x0000003840007986 */ /* 0x0001e8000c101d06 */
[----:B------:R0:W-:Y:S02]  /*15a0*/  STG.E.128 desc[UR6][R64.64+0x10], R60 ;  /* 0x0000103c40007986 */ /* 0x0001e4000c101d06 */
.L_x_4870:
[----:B------:R-:W-:Y:S05]  /*15b0*/  BSYNC.RECONVERGENT B0 ;  /* 0x0000000000007941 */ /* 0x000fea0003800200 */
.L_x_4869:
        /* <DEDUP_REMOVED lines=14> */
[----:B-1----:R-:W-:-:S04]  /*16a0*/  FADD.FTZ R67, R57, R64 ;  /* 0x0000004039437221 */ /* 0x002fc80000010000 */
        /* <DEDUP_REMOVED lines=61> */
.L_x_4892:
[C---:B------:R-:W-:Y:S01]  /*1a80*/  FMUL.FTZ R67, R65.reuse, R65 ;  /* 0x0000004141437220 */ /* 0x040fe20000410000 */
[----:B-1----:R-:W-:Y:S01]  /*1a90*/  FADD.FTZ R75, R74, R75 ;  /* 0x0000004b4a4b7221 */ /* 0x002fe20000010000 */
[----:B------:R-:W1:Y:S01]  /*1aa0*/  @!P4 LDC.64 R70, c[0x0][0x3c0] ;  /* 0x0000f000ff46cb82 */ /* 0x000e620000000a00 */
[----:B------:R-:W-:Y:S01]  /*1ab0*/  BSSY.RECONVERGENT B0, `(.L_x_4876) ;  /* 0x000002c000007945 */ /* 0x000fe20003800200 */
[----:B------:R-:W-:Y:S01]  /*1ac0*/  FSEL R72, R65, RZ, !P2 ;  /* 0x000000ff41487208 */ /* 0x000fe20005000000 */
[----:B------:R-:W-:Y:S01]  /*1ad0*/  FFMA.FTZ R64, R75, R66, UR5 ;  /* 0x000000054b407e23 */ /* 0x000fe20008010042 */
[----:B------:R-:W-:-:S04]  /*1ae0*/  FSEL R69, R67, RZ, P2 ;  /* 0x000000ff43457208 */ /* 0x000fc80001000000 */
[----:B------:R-:W3:Y:S01]  /*1af0*/  @!P4 LDC.64 R66, c[0x0][0x3c8] ;  /* 0x0000f200ff42cb82 */ /* 0x000ee20000000a00 */
[----:B------:R-:W-:-:S06]  /*1b00*/  FADD.FTZ R69, R64, R69 ;  /* 0x0000004540457221 */ /* 0x000fcc0000010000 */
[----:B------:R-:W4:Y:S01]  /*1b10*/  MUFU.RSQ R69, R69 ;  /* 0x0000004500457308 */ /* 0x000f220000001400 */
[----:B-1----:R-:W-:-:S05]  /*1b20*/  @!P4 IMAD.WIDE R70, R2, 0x4, R70 ;  /* 0x000000040246c825 */ /* 0x002fca00078e0246 */
[----:B------:R1:W-:Y:S01]  /*1b30*/  @!P4 STG.E desc[UR6][R70.64], R65 ;  /* 0x000000414600c986 */ /* 0x0003e2000c101906 */
[----:B---3--:R-:W-:-:S05]  /*1b40*/  @!P4 IMAD.WIDE R66, R2, 0x4, R66 ;  /* 0x000000040242c825 */ /* 0x008fca00078e0242 */
[----:B----4-:R1:W-:Y:S01]  /*1b50*/  @!P4 STG.E desc[UR6][R66.64], R69 ;  /* 0x000000454200c986 */ /* 0x0103e2000c101906 */
[----:B------:R-:W-:Y:S05]  /*1b60*/  @!P0 BRA `(.L_x_4877) ;  /* 0x0000000000808947 */ /* 0x000fea0003800000 */
[--C-:B------:R-:W-:Y:S01]  /*1b70*/  FADD.FTZ R64, R52, -R72.reuse ;  /* 0x8000004834407221 */ /* 0x100fe20000010000 */
[--C-:B-1----:R-:W-:Y:S01]  /*1b80*/  FADD.FTZ R66, R53, -R72.reuse ;  /* 0x8000004835427221 */ /* 0x102fe20000010000 */
[--C-:B------:R-:W-:Y:S01]  /*1b90*/  FADD.FTZ R70, R4, -R72.reuse ;  /* 0x8000004804467221 */ /* 0x100fe20000010000 */
[----:B0-----:R-:W-:Y:S01]  /*1ba0*/  FADD.FTZ R74, R5, -R72 ;  /* 0x80000048054a7221 */ /* 0x001fe20000010000 */
        /* <DEDUP_REMOVED lines=28> */
.L_x_4877:
[----:B------:R-:W-:Y:S05]  /*1d70*/  BSYNC.RECONVERGENT B0 ;  /* 0x0000000000007941 */ /* 0x000fea0003800200 */
.L_x_4876:
[----:B------:R-:W-:Y:S04]  /*1d80*/  BSSY.RECONVERGENT B0, `(.L_x_4878) ;  /* 0x0000021000007945 */ /* 0x000fe80003800200 */
[----:B------:R-:W-:Y:S05]  /*1d90*/  @!P3 BRA `(.L_x_4879) ;  /* 0x00000000007cb947 */ /* 0x000fea0003800000 */
[--C-:B-1-3--:R-:W-:Y:S01]  /*1da0*/  FADD.FTZ R71, R63, -R72.reuse ;  /* 0x800000483f477221 */ /* 0x10afe20000010000 */
        /* <DEDUP_REMOVED lines=10> */
[--C-:B0-----:R-:W-:Y:S01]  /*1e50*/  FADD.FTZ R74, R58, -R72.reuse ;  /* 0x800000483a4a7221 */ /* 0x101fe20000010000 */
        /* <DEDUP_REMOVED lines=19> */
.L_x_4879:
[----:B------:R-:W-:Y:S05]  /*1f90*/  BSYNC.RECONVERGENT B0 ;  /* 0x0000000000007941 */ /* 0x000fea0003800200 */
.L_x_4878:
[----:B-1-34-:R-:W1:Y:S02]  /*1fa0*/  LDC.64 R64, c[0x0][0x380] ;  /* 0x0000e000ff407b82 */ /* 0x01ae640000000a00 */
[----:B-1----:R-:W-:-:S04]  /*1fb0*/  LEA R2, R64, R2, 0x2 ;  /* 0x0000000240027211 */ /* 0x002fc800078e10ff */
[----:B------:R-:W-:-:S13]  /*1fc0*/  ISETP.GE.AND P1, PT, R2, R65, PT ;  /* 0x000000410200720c */ /* 0x000fda0003f26270 */
[----:B------:R-:W-:Y:S05]  /*1fd0*/  @!P1 BRA `(.L_x_4880) ;  /* 0xffffffe4002c9947 */ /* 0x000fea000383ffff */
[----:B------:R-:W-:Y:S05]  /*1fe0*/  EXIT ;  /* 0x000000000000794d */ /* 0x000fea0003800000 */
.L_x_4875:
[----:B------:R-:W-:Y:S01]  /*1ff0*/  HFMA2 R69, -RZ, RZ, 0, 5.9604644775390625e-08 ;  /* 0x00000001ff457431 */ /* 0x000fe200000001ff */
[----:B------:R-:W-:Y:S01]  /*2000*/  BSSY B0, `(.L_x_4881) ;  /* 0x0000007000007945 */ /* 0x000fe20003800000 */
[----:B------:R-:W-:Y:S02]  /*2010*/  MOV R76, R65 ;  /* 0x00000041004c7202 */ /* 0x000fe40000000f00 */
[----:B------:R-:W-:Y:S02]  /*2020*/  MOV R70, 0x1f ;  /* 0x0000001f00467802 */ /* 0x000fe40000000f00 */
[----:B------:R-:W-:-:S07]  /*2030*/  MOV R67, 0xffffffff ;  /* 0xffffffff00437802 */ /* 0x000fce0000000f00 */
[----:B--2--5:R-:W-:Y:S05]  /*2040*/  WARPSYNC.COLLECTIVE R67, `(.L_x_4882) ;  /* 0x0000000043087348 */ /* 0x024fea0003c00000 */
[----:B------:R0:W1:Y:S02]  /*2050*/  SHFL.BFLY P5, R75, R76, R69, R70 ;  /* 0x0c0000454c4b7389 */ /* 0x00006400000a0046 */
[----:B012--5:R-:W-:Y:S05]  /*2060*/  ENDCOLLECTIVE ;  /* 0x000000000000791b */ /* 0x027fea0003800000 */
.L_x_4882:
[----:B------:R-:W-:Y:S05]  /*2070*/  BSYNC B0 ;  /* 0x0000000000007941 */ /* 0x000fea0003800000 */
.L_x_4881:
        /* <DEDUP_REMOVED lines=10> */
.L_x_4883:
[----:B------:R-:W-:Y:S01]  /*2120*/  HFMA2 R69, -RZ, RZ, 0, 2.384185791015625e-07 ;  /* 0x00000004ff457431 */ /* 0x000fe200000001ff */
[----:B------:R-:W-:-:S05]  /*2130*/  MOV R64, R75 ;  /* 0x0000004b00407202 */ /* 0x000fca0000000f00 */
[----:B------:R-:W-:-:S05]  /*2140*/  FADD.FTZ R72, R71, R64 ;  /* 0x0000004047487221 */ /* 0x000fca0000010000 */
[----:B------:R-:W-:-:S07]  /*2150*/  MOV R76, R72 ;  /* 0x00000048004c7202 */ /* 0x000fce0000000f00 */
[----:B------:R-:W-:Y:S05]  /*2160*/  WARPSYNC.COLLECTIVE R67, `(.L_x_4884) ;  /* 0x0000000043087348 */ /* 0x000fea0003c00000 */
[----:B------:R0:W1:Y:S02]  /*2170*/  SHFL.BFLY P5, R75, R76, R69, R70 ;  /* 0x0c0000454c4b7389 */ /* 0x00006400000a0046 */
[----:B01----:R-:W-:Y:S05]  /*2180*/  ENDCOLLECTIVE ;  /* 0x000000000000791b */ /* 0x003fea0003800000 */
.L_x_4884:
[----:B------:R-:W-:Y:S01]  /*2190*/  HFMA2 R69, -RZ, RZ, 0, 4.76837158203125e-07 ;  /* 0x00000008ff457431 */ /* 0x000fe200000001ff */
[----:B------:R-:W-:-:S05]  /*21a0*/  MOV R73, R75 ;  /* 0x0000004b00497202 */ /* 0x000fca0000000f00 */
[----:B------:R-:W-:-:S05]  /*21b0*/  FADD.FTZ R73, R72, R73 ;  /* 0x0000004948497221 */ /* 0x000fca0000010000 */
[----:B------:R-:W-:-:S07]  /*21c0*/  MOV R76, R73 ;  /* 0x00000049004c7202 */ /* 0x000fce0000000f00 */
[----:B------:R-:W-:Y:S05]  /*21d0*/  WARPSYNC.COLLECTIVE R67, `(.L_x_4885) ;  /* 0x0000000043087348 */ /* 0x000fea0003c00000 */
[----:B------:R0:W1:Y:S02]  /*21e0*/  SHFL.BFLY P5, R75, R76, R69, R70 ;  /* 0x0c0000454c4b7389 */ /* 0x00006400000a0046 */
[----:B01----:R-:W-:Y:S05]  /*21f0*/  ENDCOLLECTIVE ;  /* 0x000000000000791b */ /* 0x003fea0003800000 */
.L_x_4885:
[----:B------:R-:W-:Y:S01]  /*2200*/  HFMA2 R69, -RZ, RZ, 0, 9.5367431640625e-07 ;  /* 0x00000010ff457431 */ /* 0x000fe200000001ff */
[----:B------:R-:W-:-:S05]  /*2210*/  MOV R64, R75 ;  /* 0x0000004b00407202 */ /* 0x000fca0000000f00 */
[----:B------:R-:W-:-:S05]  /*2220*/  FADD.FTZ R74, R73, R64 ;  /* 0x00000040494a7221 */ /* 0x000fca0000010000 */
[----:B------:R-:W-:-:S07]  /*2230*/  MOV R76, R74 ;  /* 0x0000004a004c7202 */ /* 0x000fce0000000f00 */
[----:B------:R-:W-:Y:S05]  /*2240*/  WARPSYNC.COLLECTIVE R67, `(.L_x_4886) ;  /* 0x0000000043087348 */ /* 0x000fea0003c00000 */
[----:B------:R0:W1:Y:S02]  /*2250*/  SHFL.BFLY P5, R75, R76, R69, R70 ;  /* 0x0c0000454c4b7389 */ /* 0x00006400000a0046 */
[----:B01----:R-:W-:Y:S05]  /*2260*/  ENDCOLLECTIVE ;  /* 0x000000000000791b */ /* 0x003fea0003800000 */
.L_x_4886:
        /* <DEDUP_REMOVED lines=42> */
.L_x_4887:
[----:B------:R-:W-:Y:S01]  /*2510*/  HFMA2 R69, -RZ, RZ, 0, 1.1920928955078125e-07 ;  /* 0x00000002ff457431 */ /* 0x000fe200000001ff */
[----:B------:R-:W-:-:S05]  /*2520*/  MOV R71, R75 ;  /* 0x0000004b00477202 */ /* 0x000fca0000000f00 */
[----:B------:R-:W-:-:S05]  /*2530*/  FADD.FTZ R71, R64, R71 ;  /* 0x0000004740477221 */ /* 0x000fca0000010000 */
[----:B------:R-:W-:-:S07]  /*2540*/  MOV R76, R71 ;  /* 0x00000047004c7202 */ /* 0x000fce0000000f00 */
[----:B------:R-:W-:Y:S05]  /*2550*/  WARPSYNC.COLLECTIVE R67, `(.L_x_4888) ;  /* 0x0000000043087348 */ /* 0x000fea0003c00000 */
[----:B------:R0:W1:Y:S02]  /*2560*/  SHFL.BFLY P5, R75, R76, R69, R70 ;  /* 0x0c0000454c4b7389 */ /* 0x00006400000a0046 */
[----:B01----:R-:W-:Y:S05]  /*2570*/  ENDCOLLECTIVE ;  /* 0x000000000000791b */ /* 0x003fea0003800000 */
.L_x_4888:
[----:B------:R-:W-:Y:S01]  /*2580*/  HFMA2 R69, -RZ, RZ, 0, 2.384185791015625e-07 ;  /* 0x00000004ff457431 */ /* 0x000fe200000001ff */
[----:B------:R-:W-:-:S05]  /*2590*/  MOV R72, R75 ;  /* 0x0000004b00487202 */ /* 0x000fca0000000f00 */
[----:B------:R-:W-:-:S05]  /*25a0*/  FADD.FTZ R72, R71, R72 ;  /* 0x0000004847487221 */ /* 0x000fca0000010000 */
[----:B------:R-:W-:-:S07]  /*25b0*/  MOV R76, R72 ;  /* 0x00000048004c7202 */ /* 0x000fce0000000f00 */
[----:B------:R-:W-:Y:S05]  /*25c0*/  WARPSYNC.COLLECTIVE R67, `(.L_x_4889) ;  /* 0x0000000043087348 */ /* 0x000fea0003c00000 */
[----:B------:R0:W1:Y:S02]  /*25d0*/  SHFL.BFLY P5, R75, R76, R69, R70 ;  /* 0x0c0000454c4b7389 */ /* 0x00006400000a0046 */
[----:B01----:R-:W-:Y:S05]  /*25e0*/  ENDCOLLECTIVE ;  /* 0x000000000000791b */ /* 0x003fea0003800000 */
.L_x_4889:
[----:B------:R-:W-:Y:S01]  /*25f0*/  HFMA2 R69, -RZ, RZ, 0, 4.76837158203125e-07 ;  /* 0x00000008ff457431 */ /* 0x000fe200000001ff */
[----:B------:R-:W-:-:S05]  /*2600*/  MOV R73, R75 ;  /* 0x0000004b00497202 */ /* 0x000fca0000000f00 */
[----:B------:R-:W-:-:S05]  /*2610*/  FADD.FTZ R73, R72, R73 ;  /* 0x0000004948497221 */ /* 0x000fca0000010000 */
[----:B------:R-:W-:-:S07]  /*2620*/  MOV R76, R73 ;  /* 0x00000049004c7202 */ /* 0x000fce0000000f00 */
[----:B------:R-:W-:Y:S05]  /*2630*/  WARPSYNC.COLLECTIVE R67, `(.L_x_4890) ;  /* 0x0000000043087348 */ /* 0x000fea0003c00000 */
[----:B------:R0:W1:Y:S02]  /*2640*/  SHFL.BFLY P5, R75, R76, R69, R70 ;  /* 0x0c0000454c4b7389 */ /* 0x00006400000a0046 */
[----:B01----:R-:W-:Y:S05]  /*2650*/  ENDCOLLECTIVE ;  /* 0x000000000000791b */ /* 0x003fea0003800000 */
.L_x_4890:
[----:B------:R-:W-:Y:S01]  /*2660*/  HFMA2 R69, -RZ, RZ, 0, 9.5367431640625e-07 ;  /* 0x00000010ff457431 */ /* 0x000fe200000001ff */
[----:B------:R-:W-:-:S05]  /*2670*/  MOV R74, R75 ;  /* 0x0000004b004a7202 */ /* 0x000fca0000000f00 */
[----:B------:R-:W-:-:S05]  /*2680*/  FADD.FTZ R74, R73, R74 ;  /* 0x0000004a494a7221 */ /* 0x000fca0000010000 */
[----:B------:R-:W-:-:S07]  /*2690*/  MOV R76, R74 ;  /* 0x0000004a004c7202 */ /* 0x000fce0000000f00 */
[----:B------:R-:W-:Y:S05]  /*26a0*/  WARPSYNC.COLLECTIVE R67, `(.L_x_4891) ;  /* 0x0000000043087348 */ /* 0x000fea0003c00000 */
[----:B------:R0:W1:Y:S02]  /*26b0*/  SHFL.BFLY P5, R75, R76, R69, R70 ;  /* 0x0c0000454c4b7389 */ /* 0x00006400000a0046 */
[----:B01----:R-:W-:Y:S05]  /*26c0*/  ENDCOLLECTIVE ;  /* 0x000000000000791b */ /* 0x003fea0003800000 */
.L_x_4891:
[----:B------:R-:W-:Y:S05]  /*26d0*/  BRA `(.L_x_4892) ;  /* 0xfffffff000e87947 */ /* 0x000fea000383ffff */
.L_x_4893:
        /* <DEDUP_REMOVED lines=10> */
.L_x_12131:


//--------------------- .text._ZN10layer_norm31ln_parallel_residual_fwd_kernelINS_13Kernel_traitsIf13__nv_bfloat16fS2_fjLj512ELj1ELj4ELj1ELj16ENS_18Kernel_traits_baseILj512EfS2_fS2_fjLj128EEEEELb0ELb1ELb1EEEvNS_9FwdParamsE --------------------------
	.section	.text._ZN10layer_norm31ln_parallel_residual_fwd_kernelINS_13Kernel_traitsIf13__nv_bfloat16fS2_fjLj512ELj1ELj4ELj1ELj16ENS_18Kernel_traits_baseILj512EfS2_fS2_fjLj128EEEEELb0ELb1ELb1EEEvNS_9FwdParamsE,"ax",@progbits
	.align	128
        .global         _ZN10layer_norm31ln_parallel_residual_fwd_kernelINS_13Kernel_traitsIf13__nv_bfloat16fS2_fjLj512ELj1ELj4ELj1ELj16ENS_18Kernel_traits_baseILj512EfS2_fS2_fjLj128EEEEELb0ELb1ELb1EEEvNS_9FwdParamsE
        .type           _ZN10layer_norm31ln_parallel_residual_fwd_kernelINS_13Kernel_traitsIf13__nv_bfloat16fS2_fjLj512ELj1ELj4ELj1ELj16ENS_18Kernel_traits_baseILj512EfS2_fS2_fjLj128EEEEELb0ELb1ELb1EEEvNS_9FwdParamsE,@function
        .size           _ZN10layer_norm31ln_parallel_residual_fwd_kernelINS_13Kernel_traitsIf13__nv_bfloat16fS2_fjLj512ELj1ELj4ELj1ELj16ENS_18Kernel_traits_baseILj512EfS2_fS2_fjLj128EEEEELb0ELb1ELb1EEEvNS_9FwdParamsE,(.L_x_12132 - _ZN10layer_norm31ln_parallel_residual_fwd_kernelINS_13Kernel_traitsIf13__nv_bfloat16fS2_fjLj512ELj1ELj4ELj1ELj16ENS_18Kernel_traits_baseILj512EfS2_fS2_fjLj128EEEEELb0ELb1ELb1EEEvNS_9FwdParamsE)
        .other          _ZN10layer_norm31ln_parallel_residual_fwd_kernelINS_13Kernel_traitsIf13__nv_bfloat16fS2_fjLj512ELj1ELj4ELj1ELj16ENS_18Kernel_traits_baseILj512EfS2_fS2_fjLj128EEEEELb0ELb1ELb1EEEvNS_9FwdParamsE,@"STO_CUDA_ENTRY STV_DEFAULT"
_ZN10layer_norm31ln_parallel_residual_fwd_kernelINS_13Kernel_traitsIf13__nv_bfloat16fS2_fjLj512ELj1ELj4ELj1ELj16ENS_18Kernel_traits_baseILj512EfS2_fS2_fjLj128EEEEELb0ELb1ELb1EEEvNS_9FwdParamsE:
.text._ZN10layer_norm31ln_parallel_residual_fwd_kernelINS_13Kernel_traitsIf13__nv_bfloat16fS2_fjLj512ELj1ELj4ELj1ELj16ENS_18Kernel_traits_baseILj512EfS2_fS2_fjLj128EEEEELb0ELb1ELb1EEEvNS_9FwdParamsE:
[----:B------:R-:W0:Y:S01]  /*0000*/  LDC R1, c[0x0][0x37c] ;  /* 0x0000df00ff017b82 */ /* 0x000e220000000800 */
[----:B------:R-:W1:Y:S01]  /*0010*/  S2R R53, SR_TID.X ;  /* 0x0000000000357919 */ /* 0x000e620000002100 */
[----:B------:R-:W2:Y:S06]  /*0020*/  LDCU.64 UR4, c[0x0][0x438] ;  /* 0x00008700ff0477ac */ /* 0x000eac0008000a00 */
[----:B------:R-:W3:Y:S01]  /*0030*/  LDC.64 R2, c[0x0][0x3d0] ;  /* 0x0000f400ff027b82 */ /* 0x000ee20000000a00 */
[----:B0-----:R-:W-:Y:S01]  /*0040*/  IADD3 R1, PT, PT, R1, -0x8, RZ ;  /* 0xfffffff801017810 */ /* 0x001fe20007ffe0ff */
[----:B------:R-:W0:Y:S01]  /*0050*/  LDCU.64 UR6, c[0x0][0x358] ;  /* 0x00006b00ff0677ac */ /* 0x000e220008000a00 */
[----:B--2---:R-:W-:-:S04]  /*0060*/  ISETP.NE.U32.AND P1, PT, RZ, UR4, PT ;  /* 0x00000004ff007c0c */ /* 0x004fc8000bf25070 */
[----:B------:R-:W-:Y:S02]  /*0070*/  ISETP.NE.AND.EX P1, PT, RZ, UR5, PT, P1 ;  /* 0x00000005ff007c0c */ /* 0x000fe4000bf25310 */
[----:B-1----:R-:W-:Y:S01]  /*0080*/  LOP3.LUT R0, R53, 0x1f, RZ, 0xc0, !PT ;  /* 0x0000001f35007812 */ /* 0x002fe200078ec0ff */
[----:B------:R-:W1:Y:S01]  /*0090*/  S2UR UR4, SR_CTAID.X ;  /* 0x00000000000479c3 */ /* 0x000e620000002500 */
[----:B------:R-:W2:Y:S03]  /*00a0*/  LDCU UR5, c[0x0][0x384] ;  /* 0x00007080ff0577ac */ /* 0x000ea60008000800 */
[----:B---3--:R-:W-:-:S06]  /*00b0*/  IMAD.WIDE.U32 R2, R0, 0x20, R2 ;  /* 0x0000002000027825 */ /* 0x008fcc00078e0002 */
[----:B------:R-:W3:Y:S01]  /*00c0*/  @P1 LDC.64 R20, c[0x0][0x438] ;  /* 0x00010e00ff141b82 */ /* 0x000ee20000000a00 */
[----:B0-----:R-:W4:Y:S04]  /*00d0*/  LDG.E.128 R4, desc[UR6][R2.64] ;  /* 0x0000000602047981 */ /* 0x001f28000c1e1d00 */
[----:B------:R-:W4:Y:S04]  /*00e0*/  LDG.E.128 R16, desc[UR6][R2.64+0x10] ;  /* 0x0000100602107981 */ /* 0x000f28000c1e1d00 */
[----:B------:R0:W5:Y:S04]  /*00f0*/  LDG.E.128 R12, desc[UR6][R2.64+0x400] ;  /* 0x00040006020c7981 */ /* 0x000168000c1e1d00 */
[----:B------:R0:W5:Y:S01]  /*0100*/  LDG.E.128 R8, desc[UR6][R2.64+0x410] ;  /* 0x0004100602087981 */ /* 0x000162000c1e1d00 */
[----:B---3--:R-:W-:-:S05]  /*0110*/  @P1 IMAD.WIDE.U32 R20, R0, 0x20, R20 ;  /* 0x0000002000141825 */ /* 0x008fca00078e0014 */
[----:B------:R0:W5:Y:S04]  /*0120*/  @P1 LDG.E.128 R44, desc[UR6][R20.64] ;  /* 0x00000006142c1981 */ /* 0x000168000c1e1d00 */
[----:B------:R0:W5:Y:S04]  /*0130*/  @P1 LDG.E.128 R40, desc[UR6][R20.64+0x10] ;  /* 0x0000100614281981 */ /* 0x000168000c1e1d00 */
[----:B------:R0:W5:Y:S04]  /*0140*/  @P1 LDG.E.128 R36, desc[UR6][R20.64+0x400] ;  /* 0x0004000614241981 */ /* 0x000168000c1e1d00 */
[----:B------:R0:W5:Y:S01]  /*0150*/  @P1 LDG.E.128 R32, desc[UR6][R20.64+0x410] ;  /* 0x0004100614201981 */ /* 0x000162000c1e1d00 */
[----:B-1----:R-:W-:Y:S01]  /*0160*/  USHF.L.U32 UR4, UR4, 0x2, URZ ;  /* 0x0000000204047899 */ /* 0x002fe200080006ff */
[----:B------:R-:W-:-:S05]  /*0170*/  SHF.R.U32.HI R53, RZ, 0x5, R53 ;  /* 0x00000005ff357819 */ /* 0x000fca0000011635 */
[----:B------:R-:W-:-:S04]  /*0180*/  LOP3.LUT R53, R53, UR4, RZ, 0xfc, !PT ;  /* 0x0000000435357c12 */ /* 0x000fc8000f8efcff */
[----:B--2---:R-:W-:Y:S02]  /*0190*/  ISETP.GE.AND P0, PT, R53, UR5, PT ;  /* 0x0000000535007c0c */ /* 0x004fe4000bf06270 */
[-C--:B----4-:R-:W-:Y:S02]  /*01a0*/  @P1 MOV R0, R4.reuse ;  /* 0x0000000400001202 */ /* 0x090fe40000000f00 */
[----:B------:R-:W-:Y:S02]  /*01b0*/  @!P1 MOV R0, R4 ;  /* 0x0000000400009202 */ /* 0x000fe40000000f00 */
[----:B------:R-:W-:Y:S02]  /*01c0*/  @P1 MOV R69, R5 ;  /* 0x0000000500451202 */ /* 0x000fe40000000f00 */
[----:B------:R-:W-:Y:S01]  /*01d0*/  @P1 MOV R64, R6 ;  /* 0x0000000600401202 */ /* 0x000fe20000000f00 */
[----:B------:R0:W-:Y:S01]  /*01e0*/  STL [R1], R0 ;  /* 0x0000000001007387 */ /* 0x0001e20000100800 */
        /* <DEDUP_REMOVED lines=8> */
[----:B------:R-:W-:Y:S02]  /*0270*/  @P1 MOV R59, R18 ;  /* 0x00000012003b1202 */ /* 0x000fe40000000f00 */
[----:B------:R-:W-:Y:S01]  /*0280*/  @P1 MOV R58, R19 ;  /* 0x00000013003a1202 */ /* 0x000fe20000000f00 */
[----:B0-----:R-:W-:Y:S06]  /*0290*/  @P0 EXIT ;  /* 0x000000000000094d */ /* 0x001fec0003800000 */
[----:B------:R-:W0:Y:S01]  /*02a0*/  LDCU.64 UR8, c[0x0][0x398] ;  /* 0x00007300ff0877ac */ /* 0x000e220008000a00 */
[----:B-----5:R-:W-:Y:S01]  /*02b0*/  @P1 MOV R52, R12 ;  /* 0x0000000c00341202 */ /* 0x020fe20000000f00 */
[----:B------:R-:W-:Y:S01]  /*02c0*/  @P1 IMAD.MOV.U32 R5, RZ, RZ, R15 ;  /* 0x000000ffff051224 */ /* 0x000fe200078e000f */
[----:B------:R-:W-:Y:S01]  /*02d0*/  @P1 MOV R7, R13 ;  /* 0x0000000d00071202 */ /* 0x000fe20000000f00 */
[----:B------:R-:W1:Y:S01]  /*02e0*/  LDCU.U8 UR4, c[0x0][0x410] ;  /* 0x00008200ff0477ac */ /* 0x000e620008000000 */
[----:B------:R-:W-:Y:S02]  /*02f0*/  @P1 MOV R6, R14 ;  /* 0x0000000e00061202 */ /* 0x000fe40000000f00 */
[----:B------:R-:W-:Y:S02]  /*0300*/  @!P1 CS2R R46, SRZ ;  /* 0x00000000002e9805 */ /* 0x000fe4000001ff00 */
[----:B------:R-:W-:Y:S02]  /*0310*/  @P1 MOV R4, R8 ;  /* 0x0000000800041202 */ /* 0x000fe40000000f00 */
[----:B------:R-:W-:-:S02]  /*0320*/  @!P1 CS2R R44, SRZ ;  /* 0x00000000002c9805 */ /* 0x000fc4000001ff00 */
[----:B------:R-:W-:Y:S02]  /*0330*/  @P1 MOV R3, R9 ;  /* 0x0000000900031202 */ /* 0x000fe40000000f00 */
[----:B------:R-:W-:Y:S02]  /*0340*/  @!P1 CS2R R42, SRZ ;  /* 0x00000000002a9805 */ /* 0x000fe4000001ff00 */
[----:B------:R-:W-:Y:S02]  /*0350*/  @P1 MOV R2, R10 ;  /* 0x0000000a00021202 */ /* 0x000fe40000000f00 */
[----:B------:R-:W-:Y:S02]  /*0360*/  @!P1 CS2R R40, SRZ ;  /* 0x0000000000289805 */ /* 0x000fe4000001ff00 */
[----:B------:R-:W-:Y:S02]  /*0370*/  @P1 MOV R0, R11 ;  /* 0x0000000b00001202 */ /* 0x000fe40000000f00 */
[----:B------:R-:W-:-:S02]  /*0380*/  @!P1 CS2R R38, SRZ ;  /* 0x0000000000269805 */ /* 0x000fc4000001ff00 */
[----:B------:R-:W-:Y:S02]  /*0390*/  @!P1 MOV R59, R18 ;  /* 0x00000012003b9202 */ /* 0x000fe40000000f00 */
[----:B------:R-:W-:Y:S02]  /*03a0*/  @!P1 CS2R R36, SRZ ;  /* 0x0000000000249805 */ /* 0x000fe4000001ff00 */
[----:B------:R-:W-:Y:S02]  /*03b0*/  @!P1 MOV R58, R19 ;  /* 0x00000013003a9202 */ /* 0x000fe40000000f00 */
[----:B------:R-:W-:Y:S02]  /*03c0*/  @!P1 CS2R R34, SRZ ;  /* 0x0000000000229805 */ /* 0x000fe4000001ff00 */
[----:B0-----:R-:W-:Y:S02]  /*03d0*/  ISETP.NE.U32.AND P0, PT, RZ, UR8, PT ;  /* 0x00000008ff007c0c */ /* 0x001fe4000bf05070 */
[----:B------:R-:W-:-:S02]  /*03e0*/  @!P1 CS2R R32, SRZ ;  /* 0x0000000000209805 */ /* 0x000fc4000001ff00 */
[----:B------:R-:W-:Y:S01]  /*03f0*/  @!P1 MOV R52, R12 ;  /* 0x0000000c00349202 */ /* 0x000fe20000000f00 */
[----:B------:R-:W0:Y:S01]  /*0400*/  LDCU UR5, c[0x0][0x388] ;  /* 0x00007100ff0577ac */ /* 0x000e220008000800 */
[----:B------:R-:W-:Y:S02]  /*0410*/  @!P1 MOV R7, R13 ;  /* 0x0000000d00079202 */ /* 0x000fe40000000f00 */
[----:B------:R-:W-:Y:S01]  /*0420*/  @!P1 MOV R6, R14 ;  /* 0x0000000e00069202 */ /* 0x000fe20000000f00 */
[----:B------:R-:W2:Y:S01]  /*0430*/  LDCU UR10, c[0x0][0x448] ;  /* 0x00008900ff0a77ac */ /* 0x000ea20008000800 */
[----:B------:R-:W-:Y:S02]  /*0440*/  @!P1 MOV R5, R15 ;  /* 0x0000000f00059202 */ /* 0x000fe40000000f00 */
[----:B------:R-:W-:Y:S01]  /*0450*/  @!P1 MOV R4, R8 ;  /* 0x0000000800049202 */ /* 0x000fe20000000f00 */
[----:B------:R-:W3:Y:S01]  /*0460*/  LDCU.64 UR12, c[0x0][0x398] ;  /* 0x00007300ff0c77ac */ /* 0x000ee20008000a00 */
[----:B------:R-:W-:-:S02]  /*0470*/  @!P1 MOV R3, R9 ;  /* 0x0000000900039202 */ /* 0x000fc40000000f00 */
[----:B------:R-:W-:Y:S02]  /*0480*/  @!P1 MOV R2, R10 ;  /* 0x0000000a00029202 */ /* 0x000fe40000000f00 */
[----:B------:R-:W-:Y:S02]  /*0490*/  @!P1 MOV R0, R11 ;  /* 0x0000000b00009202 */ /* 0x000fe40000000f00 */
[----:B-1----:R-:W-:Y:S02]  /*04a0*/  ISETP.NE.AND P2, PT, RZ, UR4, PT ;  /* 0x00000004ff007c0c */ /* 0x002fe4000bf45270 */
[----:B------:R-:W-:Y:S01]  /*04b0*/  ISETP.NE.AND.EX P0, PT, RZ, UR9, PT, P0 ;  /* 0x00000009ff007c0c */ /* 0x000fe2000bf05300 */
[----:B0-----:R-:W1:-:S12]  /*04c0*/  LDCU.64 UR8, c[0x0][0x3a0] ;  /* 0x00007400ff0877ac */ /* 0x001e580008000a00 */
.L_x_4903:
[----:B0-----:R-:W0:Y:S01]  /*04d0*/  S2R R65, SR_TID.X ;  /* 0x0000000000417919 */ /* 0x001e220000002100 */
[----:B-1----:R-:W-:Y:S01]  /*04e0*/  ISETP.NE.U32.AND P1, PT, RZ, UR8, PT ;  /* 0x00000008ff007c0c */ /* 0x002fe2000bf25070 */
[----:B------:R-:W1:Y:S01]  /*04f0*/  @P0 LDC.64 R10, c[0x0][0x398] ;  /* 0x0000e600ff0a0b82 */ /* 0x000e620000000a00 */
[----:B------:R-:W-:Y:S02]  /*0500*/  IMAD R12, R53, UR5, RZ ;  /* 0x00000005350c7c24 */ /* 0x000fe4000f8e02ff */
[----:B------:R-:W-:-:S03]  /*0510*/  ISETP.NE.AND.EX P1, PT, RZ, UR9, PT, P1 ;  /* 0x00000009ff007c0c */ /* 0x000fc6000bf25310 */
[----:B------:R-:W-:Y:S02]  /*0520*/  SHF.R.S32.HI R13, RZ, 0x1f, R12 ;  /* 0x0000001fff0d7819 */ /* 0x000fe4000001140c */
[----:B------:R-:W4:Y:S02]  /*0530*/  LDC.64 R50, c[0x0][0x390] ;  /* 0x0000e400ff327b82 */ /* 0x000f240000000a00 */
[----:B------:R-:W-:-:S06]  /*0540*/  LEA.HI R13, R13, R12, RZ, 0x3 ;  /* 0x0000000c0d0d7211 */ /* 0x000fcc00078f18ff */
[----:B------:R-:W2:Y:S01]  /*0550*/  @P1 LDC.64 R8, c[0x0][0x3a0] ;  /* 0x0000e800ff081b82 */ /* 0x000ea20000000a00 */
[----:B0-----:R-:W-:-:S04]  /*0560*/  LOP3.LUT R65, R65, 0x1f, RZ, 0xc0, !PT ;  /* 0x0000001f41417812 */ /* 0x001fc800078ec0ff */
[----:B------:R-:W-:-:S05]  /*0570*/  LEA.HI.SX32 R54, R13, R65, 0x1d ;  /* 0x000000410d367211 */ /* 0x000fca00078feaff */
[----:B-1----:R-:W-:-:S04]  /*0580*/  @P0 IMAD.WIDE.U32 R10, R54, 0x10, R10 ;  /* 0x00000010360a0825 */ /* 0x002fc800078e000a */
[C---:B--2---:R-:W-:Y:S01]  /*0590*/  @P1 IMAD.WIDE.U32 R8, R54.reuse, 0x20, R8 ;  /* 0x0000002036081825 */ /* 0x044fe200078e0008 */
[----:B------:R4:W2:Y:S04]  /*05a0*/  @P0 LDG.E.128 R28, desc[UR6][R10.64] ;  /* 0x000000060a1c0981 */ /* 0x0008a8000c1e1d00 */
[----:B------:R0:W5:Y:S04]  /*05b0*/  @P1 LDG.E.128 R24, desc[UR6][R8.64] ;  /* 0x0000000608181981 */ /* 0x000168000c1e1d00 */
[----:B------:R0:W5:Y:S01]  /*05c0*/  @P1 LDG.E.128 R20, desc[UR6][R8.64+0x10] ;  /* 0x0000100608141981 */ /* 0x000162000c1e1d00 */
[----:B----4-:R-:W-:-:S06]  /*05d0*/  IMAD.WIDE.U32 R10, R54, 0x10, R50 ;  /* 0x00000010360a7825 */ /* 0x010fcc00078e0032 */
[----:B------:R-:W5:Y:S01]  /*05e0*/  LDG.E.128 R8, desc[UR6][R10.64] ;  /* 0x000000060a087981 */ /* 0x000f62000c1e1d00 */
[----:B---3--:R-:W-:-:S04]  /*05f0*/  UISETP.NE.U32.AND UP0, UPT, UR12, URZ, UPT ;  /* 0x000000ff0c00728c */ /* 0x008fc8000bf05070 */
[----:B------:R-:W-:Y:S01]  /*0600*/  UISETP.NE.AND.EX UP0, UPT, UR13, URZ, UPT, UP0 ;  /* 0x000000ff0d00728c */ /* 0x000fe2000bf05300 */
[----:B--2---:R-:W-:Y:S02]  /*0610*/  PRMT R14, R31, 0x7632, R14 ;  /* 0x000076321f0e7816 */ /* 0x004fe4000000000e */
        /* <DEDUP_REMOVED lines=20> */
.L_x_4895:
[----:B-----5:R-:W-:Y:S02]  /*0760*/  PRMT R12, R8, 0x7632, R12 ;  /* 0x00007632080c7816 */ /* 0x020fe4000000000c */
[C---:B------:R-:W-:Y:S01]  /*0770*/  PRMT R14, R9.reuse, 0x7632, R14 ;  /* 0x00007632090e7816 */ /* 0x040fe2000000000e */
[----:B------:R-:W-:Y:S01]  /*0780*/  IMAD.U32 R9, R9, 0x10000, RZ ;  /* 0x0001000009097824 */ /* 0x000fe200078e00ff */
[----:B------:R-:W-:Y:S02]  /*0790*/  PRMT R15, R10, 0x7632, R15 ;  /* 0x000076320a0f7816 */ /* 0x000fe4000000000f */
[----:B------:R-:W-:Y:S01]  /*07a0*/  PRMT R16, R11, 0x7632, R16 ;  /* 0x000076320b107816 */ /* 0x000fe20000000010 */
[----:B------:R-:W-:Y:S01]  /*07b0*/  FADD.FTZ R18, R26, R9 ;  /* 0x000000091a127221 */ /* 0x000fe20000010000 */
        /* <DEDUP_REMOVED lines=14> */
[----:B------:R-:W-:Y:S06]  /*08a0*/  BRA `(.L_x_4896) ;  /* 0x0000000400107947 */ /* 0x000fec0003800000 */
.L_x_4894:
        /* <DEDUP_REMOVED lines=8> */
[----:B------:R-:W-:Y:S02]  /*0930*/  SHF.L.U32 R19, R9, 0x10, RZ ;  /* 0x0000001009137819 */ /* 0x000fe400000006ff */
[----:B------:R-:W-:-:S02]  /*0940*/  SHF.L.U32 R18, R29, 0x10, RZ ;  /* 0x000000101d127819 */ /* 0x000fc400000006ff */
[----:B------:R-:W-:Y:S02]  /*0950*/  SHF.L.U32 R49, R10, 0x10, RZ ;  /* 0x000000100a317819 */ /* 0x000fe400000006ff */
[----:B------:R-:W-:Y:S01]  /*0960*/  SHF.L.U32 R12, R30, 0x10, RZ ;  /* 0x000000101e0c7819 */ /* 0x000fe200000006ff */
[----:B------:R-:W-:Y:S01]  /*0970*/  FADD.FTZ R18, R19, R18 ;  /* 0x0000001213127221 */ /* 0x000fe20000010000 */
[----:B------:R-:W-:Y:S02]  /*0980*/  SHF.L.U32 R8, R8, 0x10, RZ ;  /* 0x0000001008087819 */ /* 0x000fe400000006ff */
[----:B------:R-:W-:Y:S01]  /*0990*/  PRMT R9, R9, 0x7632, R9 ;  /* 0x0000763209097816 */ /* 0x000fe20000000009 */
[----:B------:R-:W-:Y:S01]  /*09a0*/  FADD.FTZ R12, R49, R12 ;  /* 0x0000000c310c7221 */ /* 0x000fe20000010000 */
[----:B------:R-:W-:Y:S01]  /*09b0*/  PRMT R19, R10, 0x7632, R19 ;  /* 0x000076320a137816 */ /* 0x000fe20000000013 */
[----:B------:R-:W-:Y:S01]  /*09c0*/  FADD.FTZ R17, R8, R17 ;  /* 0x0000001108117221 */ /* 0x000fe20000010000 */
[----:B------:R-:W-:Y:S01]  /*09d0*/  PRMT R49, R11, 0x7632, R49 ;  /* 0x000076320b317816 */ /* 0x000fe20000000031 */
[----:B------:R-:W-:Y:S01]  /*09e0*/  IMAD.U32 R10, R9, 0x10000, RZ ;  /* 0x00010000090a7824 */ /* 0x000fe200078e00ff */
        /* <DEDUP_REMOVED lines=12> */
.L_x_4897:
[----:B-----5:R-:W-:Y:S02]  /*0ab0*/  SHF.L.U32 R17, R8, 0x10, RZ ;  /* 0x0000001008117819 */ /* 0x020fe400000006ff */
[----:B------:R-:W-:Y:S02]  /*0ac0*/  SHF.L.U32 R16, R28, 0x10, RZ ;  /* 0x000000101c107819 */ /* 0x000fe400000006ff */
[----:B------:R-:W-:Y:S02]  /*0ad0*/  SHF.L.U32 R55, R12, 0x10, RZ ;  /* 0x000000100c377819 */ /* 0x000fe400000006ff */
[----:B------:R-:W-:Y:S01]  /*0ae0*/  SHF.L.U32 R19, R9, 0x10, RZ ;  /* 0x0000001009137819 */ /* 0x000fe200000006ff */
[----:B------:R-:W-:Y:S01]  /*0af0*/  FADD.FTZ R17, R17, R16 ;  /* 0x0000001011117221 */ /* 0x000fe20000010000 */
[----:B------:R-:W-:Y:S02]  /*0b00*/  SHF.L.U32 R12, R29, 0x10, RZ ;  /* 0x000000101d0c7819 */ /* 0x000fe400000006ff */
[----:B------:R-:W-:-:S02]  /*0b10*/  SHF.L.U32 R49, R10, 0x10, RZ ;  /* 0x000000100a317819 */ /* 0x000fc400000006ff */
[----:B------:R-:W-:Y:S01]  /*0b20*/  SHF.L.U32 R16, R30, 0x10, RZ ;  /* 0x000000101e107819 */ /* 0x000fe200000006ff */
[----:B------:R-:W-:Y:S01]  /*0b30*/  FADD.FTZ R19, R19, R12 ;  /* 0x0000000c13137221 */ /* 0x000fe20000010000 */
[----:B------:R-:W-:Y:S02]  /*0b40*/  PRMT R8, R8, 0x7632, R8 ;  /* 0x0000763208087816 */ /* 0x000fe40000000008 */
[----:B------:R-:W-:Y:S01]  /*0b50*/  PRMT R9, R9, 0x7632, R9 ;  /* 0x0000763209097816 */ /* 0x000fe20000000009 */
[----:B------:R-:W-:Y:S01]  /*0b60*/  FADD.FTZ R49, R49, R16 ;  /* 0x0000001031317221 */ /* 0x000fe20000010000 */
[----:B------:R-:W-:Y:S01]  /*0b70*/  PRMT R12, R10, 0x7632, R12 ;  /* 0x000076320a0c7816 */ /* 0x000fe2000000000c */
[----:B------:R-:W-:Y:S01]  /*0b80*/  FADD.FTZ R18, R26, R19 ;  /* 0x000000131a127221 */ /* 0x000fe20000010000 */
        /* <DEDUP_REMOVED lines=22> */
.L_x_4896:
[----:B------:R-:W0:Y:S01]  /*0cf0*/  LDC.64 R66, c[0x0][0x3a8] ;  /* 0x0000ea00ff427b82 */ /* 0x000e220000000a00 */
[----:B------:R-:W-:-:S07]  /*0d00*/  IADD3 R55, PT, PT, R54, 0x20, RZ ;  /* 0x0000002036377810 */ /* 0x000fce0007ffe0ff */
[----:B------:R-:W1:Y:S08]  /*0d10*/  @P0 LDC.64 R8, c[0x0][0x398] ;  /* 0x0000e600ff080b82 */ /* 0x000e700000000a00 */
[----:B------:R-:W2:Y:S01]  /*0d20*/  @P1 LDC.64 R10, c[0x0][0x3a0] ;  /* 0x0000e800ff0a1b82 */ /* 0x000ea20000000a00 */
[----:B0-----:R-:W-:-:S05]  /*0d30*/  IMAD.WIDE.U32 R48, R54, 0x20, R66 ;  /* 0x0000002036307825 */ /* 0x001fca00078e0042 */
[----:B------:R-:W-:Y:S01]  /*0d40*/  STG.E.128 desc[UR6][R48.64], R16 ;  /* 0x0000001030007986 */ /* 0x000fe2000c101d06 */
[----:B-1----:R-:W-:-:S03]  /*0d50*/  @P0 IMAD.WIDE.U32 R8, R55, 0x10, R8 ;  /* 0x0000001037080825 */ /* 0x002fc600078e0008 */
[----:B------:R0:W-:Y:S04]  /*0d60*/  STG.E.128 desc[UR6][R48.64+0x10], R12 ;  /* 0x0000100c30007986 */ /* 0x0001e8000c101d06 */
[----:B------:R1:W5:Y:S01]  /*0d70*/  @P0 LDG.E.128 R28, desc[UR6][R8.64] ;  /* 0x00000006081c0981 */ /* 0x000362000c1e1d00 */
[----:B--2---:R-:W-:-:S05]  /*0d80*/  @P1 IMAD.WIDE.U32 R10, R55, 0x20, R10 ;  /* 0x00000020370a1825 */ /* 0x004fca00078e000a */
[----:B------:R1:W5:Y:S04]  /*0d90*/  @P1 LDG.E.128 R24, desc[UR6][R10.64] ;  /* 0x000000060a181981 */ /* 0x000368000c1e1d00 */
[----:B------:R1:W5:Y:S01]  /*0da0*/  @P1 LDG.E.128 R20, desc[UR6][R10.64+0x10] ;  /* 0x000010060a141981 */ /* 0x000362000c1e1d00 */
[----:B0-----:R-:W-:-:S06]  /*0db0*/  IMAD.WIDE.U32 R48, R55, 0x10, R50 ;  /* 0x0000001037307825 */ /* 0x001fcc00078e0032 */
[----:B------:R-:W5:Y:S01]  /*0dc0*/  LDG.E.128 R48, desc[UR6][R48.64] ;  /* 0x0000000630307981 */ /* 0x000f62000c1e1d00 */
[----:B-1----:R-:W-:Y:S05]  /*0dd0*/  @!P0 BRA `(.L_x_4898) ;  /* 0x00000004002c8947 */ /* 0x002fea0003800000 */
[----:B------:R-:W-:Y:S05]  /*0de0*/  @!P1 BRA `(.L_x_4899) ;  /* 0x0000000000a49947 */ /* 0x000fea0003800000 */
[----:B-----5:R-:W-:Y:S02]  /*0df0*/  PRMT R8, R48, 0x7632, R8 ;  /* 0x0000763230087816 */ /* 0x020fe40000000008 */
[----:B------:R-:W-:Y:S02]  /*0e00*/  PRMT R9, R28, 0x7632, R9 ;  /* 0x000076321c097816 */ /* 0x000fe40000000009 */
[----:B------:R-:W-:Y:S01]  /*0e10*/  SHF.L.U32 R63, R48, 0x10, RZ ;  /* 0x00000010303f7819 */ /* 0x000fe200000006ff */
[----:B------:R-:W-:Y:S01]  /*0e20*/  IMAD.U32 R8, R8, 0x10000, RZ ;  /* 0x0001000008087824 */ /* 0x000fe200078e00ff */
[----:B------:R-:W-:Y:S02]  /*0e30*/  SHF.L.U32 R9, R9, 0x10, RZ ;  /* 0x0000001009097819 */ /* 0x000fe400000006ff */
[C---:B------:R-:W-:Y:S02]  /*0e40*/  SHF.L.U32 R11, R50.reuse, 0x10, RZ ;  /* 0x00000010320b7819 */ /* 0x040fe400000006ff */
[----:B------:R-:W-:Y:S01]  /*0e50*/  PRMT R50, R50, 0x7632, R50 ;  /* 0x0000763232327816 */ /* 0x000fe20000000032 */
[----:B------:R-:W-:Y:S01]  /*0e60*/  FADD.FTZ R56, R8, R9 ;  /* 0x0000000908387221 */ /* 0x000fe20000010000 */
[----:B------:R-:W-:-:S02]  /*0e70*/  SHF.L.U32 R8, R28, 0x10, RZ ;  /* 0x000000101c087819 */ /* 0x000fc400000006ff */
[C---:B------:R-:W-:Y:S02]  /*0e80*/  SHF.L.U32 R9, R49.reuse, 0x10, RZ ;  /* 0x0000001031097819 */ /* 0x040fe400000006ff */
[----:B------:R-:W-:Y:S01]  /*0e90*/  PRMT R49, R49, 0x7632, R49 ;  /* 0x0000763231317816 */ /* 0x000fe20000000031 */
        /* <DEDUP_REMOVED lines=9> */
[----:B------:R-:W-:Y:S01]  /*0f30*/  FADD.FTZ R9, R25, R56 ;  /* 0x0000003819097221 */ /* 0x000fe20000010000 */
[----:B------:R-:W-:-:S03]  /*0f40*/  SHF.L.U32 R51, R51, 0x10, RZ ;  /* 0x0000001033337819 */ /* 0x000fc600000006ff */
        /* <DEDUP_REMOVED lines=9> */
[----:B------:R-:W-:-:S03]  /*0fe0*/  SHF.L.U32 R8, R31, 0x10, RZ ;  /* 0x000000101f087819 */ /* 0x000fc600000006ff */
[----:B------:R-:W-:Y:S02]  /*0ff0*/  FADD.FTZ R49, R21, R49 ;  /* 0x0000003115317221 */ /* 0x000fe40000010000 */
[----:B------:R-:W-:Y:S01]  /*1000*/  FADD.FTZ R57, R8, R57 ;  /* 0x0000003908397221 */ /* 0x000fe20000010000 */
[----:B------:R-:W-:-:S03]  /*1010*/  PRMT R8, R31, 0x7632, R8 ;  /* 0x000076321f087816 */ /* 0x000fc60000000008 */
[----:B------:R-:W-:Y:S01]  /*1020*/  FADD.FTZ R50, R22, R57 ;  /* 0x0000003916327221 */ /* 0x000fe20000010000 */
[----:B------:R-:W-:-:S05]  /*1030*/  SHF.L.U32 R8, R8, 0x10, RZ ;  /* 0x0000001008087819 */ /* 0x000fca00000006ff */
[----:B------:R-:W-:Y:S01]  /*1040*/  FADD.FTZ R51, R51, R8 ;  /* 0x0000000833337221 */ /* 0x000fe20000010000 */
[----:B------:R-:W-:-:S03]  /*1050*/  FADD.FTZ R8, R24, R63 ;  /* 0x0000003f18087221 */ /* 0x000fc60000010000 */
[----:B------:R-:W-:Y:S01]  /*1060*/  FADD.FTZ R51, R23, R51 ;  /* 0x0000003317337221 */ /* 0x000fe20000010000 */
[----:B------:R-:W-:Y:S06]  /*1070*/  BRA `(.L_x_4900) ;  /* 0x00000004000c7947 */ /* 0x000fec0003800000 */
.L_x_4899:
[----:B-----5:R-:W-:Y:S02]  /*1080*/  PRMT R9, R48, 0x7632, R9 ;  /* 0x0000763230097816 */ /* 0x020fe40000000009 */
[----:B------:R-:W-:Y:S02]  /*1090*/  PRMT R8, R28, 0x7632, R8 ;  /* 0x000076321c087816 */ /* 0x000fe40000000008 */
[----:B------:R-:W-:Y:S02]  /*10a0*/  SHF.L.U32 R9, R9, 0x10, RZ ;  /* 0x0000001009097819 */ /* 0x000fe400000006ff */
[----:B------:R-:W-:Y:S02]  /*10b0*/  SHF.L.U32 R8, R8, 0x10, RZ ;  /* 0x0000001008087819 */ /* 0x000fe400000006ff */
[----:B------:R-:W-:Y:S02]  /*10c0*/  SHF.L.U32 R11, R28, 0x10, RZ ;  /* 0x000000101c0b7819 */ /* 0x000fe400000006ff */
[----:B------:R-:W-:Y:S01]  /*10d0*/  SHF.L.U32 R10, R49, 0x10, RZ ;  /* 0x00000010310a7819 */ /* 0x000fe200000006ff */
[----:B------:R-:W-:Y:S01]  /*10e0*/  FADD.FTZ R9, R9, R8 ;  /* 0x0000000809097221 */ /* 0x000fe20000010000 */
[----:B------:R-:W-:-:S02]  /*10f0*/  SHF.L.U32 R8, R48, 0x10, RZ ;  /* 0x0000001030087819 */ /* 0x000fc400000006ff */
[----:B------:R-:W-:Y:S02]  /*1100*/  PRMT R49, R49, 0x7632, R49 ;  /* 0x0000763231317816 */ /* 0x000fe40000000031 */
[----:B------:R-:W-:Y:S01]  /*1110*/  PRMT R56, R51, 0x7632, R56 ;  /* 0x0000763233387816 */ /* 0x000fe20000000038 */
[----:B------:R-:W-:Y:S01]  /*1120*/  FADD.FTZ R8, R11, R8 ;  /* 0x000000080b087221 */ /* 0x000fe20000010000 */
[----:B------:R-:W-:Y:S01]  /*1130*/  IMAD.U32 R11, R29, 0x10000, RZ ;  /* 0x000100001d0b7824 */ /* 0x000fe200078e00ff */
[----:B------:R-:W-:Y:S02]  /*1140*/  SHF.L.U32 R48, R49, 0x10, RZ ;  /* 0x0000001031307819 */ /* 0x000fe400000006ff */
[----:B------:R-:W-:Y:S01]  /*1150*/  SHF.L.U32 R49, R30, 0x10, RZ ;  /* 0x000000101e317819 */ /* 0x000fe200000006ff */
[----:B------:R-:W-:Y:S01]  /*1160*/  FADD.FTZ R10, R11, R10 ;  /* 0x0000000a0b0a7221 */ /* 0x000fe20000010000 */
[----:B------:R-:W-:Y:S02]  /*1170*/  PRMT R11, R29, 0x7632, R11 ;  /* 0x000076321d0b7816 */ /* 0x000fe4000000000b */
[----:B------:R-:W-:-:S02]  /*1180*/  SHF.L.U32 R57, R31, 0x10, RZ ;  /* 0x000000101f397819 */ /* 0x000fc400000006ff */
[----:B------:R-:W-:Y:S02]  /*1190*/  SHF.L.U32 R11, R11, 0x10, RZ ;  /* 0x000000100b0b7819 */ /* 0x000fe400000006ff */
[----:B------:R-:W-:-:S03]  /*11a0*/  SHF.L.U32 R56, R56, 0x10, RZ ;  /* 0x0000001038387819 */ /* 0x000fc600000006ff */
        /* <DEDUP_REMOVED lines=8> */
[----:B------:R-:W-:Y:S02]  /*1230*/  SHF.L.U32 R50, R51, 0x10, RZ ;  /* 0x0000001033327819 */ /* 0x000fe400000006ff */
[----:B------:R-:W-:-:S03]  /*1240*/  PRMT R51, R31, 0x7632, R51 ;  /* 0x000076321f337816 */ /* 0x000fc60000000033 */
[----:B------:R-:W-:Y:S01]  /*1250*/  FADD.FTZ R50, R57, R50 ;  /* 0x0000003239327221 */ /* 0x000fe20000010000 */
[----:B------:R-:W-:-:S05]  /*1260*/  SHF.L.U32 R51, R51, 0x10, RZ ;  /* 0x0000001033337819 */ /* 0x000fca00000006ff */
[----:B------:R-:W-:Y:S01]  /*1270*/  FADD.FTZ R51, R56, R51 ;  /* 0x0000003338337221 */ /* 0x000fe20000010000 */
[----:B------:R-:W-:Y:S06]  /*1280*/  BRA `(.L_x_4900) ;  /* 0x0000000000887947 */ /* 0x000fec0003800000 */
.L_x_4898:
[----:B------:R-:W-:Y:S05]  /*1290*/  @!P1 BRA `(.L_x_4901) ;  /* 0x0000000000549947 */ /* 0x000fea0003800000 */
[C---:B-----5:R-:W-:Y:S02]  /*12a0*/  PRMT R9, R49.reuse, 0x7632, R9 ;  /* 0x0000763231097816 */ /* 0x060fe40000000009 */
[----:B------:R-:W-:Y:S02]  /*12b0*/  SHF.L.U32 R10, R49, 0x10, RZ ;  /* 0x00000010310a7819 */ /* 0x000fe400000006ff */
[----:B------:R-:W-:Y:S02]  /*12c0*/  PRMT R8, R48, 0x7632, R8 ;  /* 0x0000763230087816 */ /* 0x000fe40000000008 */
[----:B------:R-:W-:Y:S01]  /*12d0*/  PRMT R49, R50, 0x7632, R49 ;  /* 0x0000763232317816 */ /* 0x000fe20000000031 */
[----:B------:R-:W-:Y:S01]  /*12e0*/  FADD.FTZ R10, R26, R10 ;  /* 0x0000000a1a0a7221 */ /* 0x000fe20000010000 */
        /* <DEDUP_REMOVED lines=16> */
.L_x_4901:
[C---:B-----5:R-:W-:Y:S02]  /*13f0*/  PRMT R11, R49.reuse, 0x7632, R11 ;  /* 0x00007632310b7816 */ /* 0x060fe4000000000b */
[----:B------:R-:W-:Y:S02]  /*1400*/  SHF.L.U32 R10, R49, 0x10, RZ ;  /* 0x00000010310a7819 */ /* 0x000fe400000006ff */
[----:B------:R-:W-:Y:S02]  /*1410*/  PRMT R9, R48, 0x7632, R9 ;  /* 0x0000763230097816 */ /* 0x000fe40000000009 */
[----:B------:R-:W-:Y:S02]  /*1420*/  PRMT R49, R50, 0x7632, R49 ;  /* 0x0000763232317816 */ /* 0x000fe40000000031 */
[C---:B------:R-:W-:Y:S02]  /*1430*/  PRMT R56, R51.reuse, 0x7632, R56 ;  /* 0x0000763233387816 */ /* 0x040fe40000000038 */
[----:B------:R-:W-:Y:S01]  /*1440*/  SHF.L.U32 R8, R48, 0x10, RZ ;  /* 0x0000001030087819 */ /* 0x000fe200000006ff */
[----:B------:R-:W-:Y:S01]  /*1450*/  IMAD.U32 R48, R50, 0x10000, RZ ;  /* 0x0001000032307824 */ /* 0x000fe200078e00ff */
[----:B------:R-:W-:-:S02]  /*1460*/  SHF.L.U32 R50, R51, 0x10, RZ ;  /* 0x0000001033327819 */ /* 0x000fc400000006ff */
[----:B------:R-:W-:Y:S02]  /*1470*/  SHF.L.U32 R9, R9, 0x10, RZ ;  /* 0x0000001009097819 */ /* 0x000fe400000006ff */
[----:B------:R-:W-:Y:S02]  /*1480*/  SHF.L.U32 R11, R11, 0x10, RZ ;  /* 0x000000100b0b7819 */ /* 0x000fe400000006ff */
[----:B------:R-:W-:Y:S02]  /*1490*/  SHF.L.U32 R49, R49, 0x10, RZ ;  /* 0x0000001031317819 */ /* 0x000fe400000006ff */
[----:B------:R-:W-:-:S07]  /*14a0*/  SHF.L.U32 R51, R56, 0x10, RZ ;  /* 0x0000001038337819 */ /* 0x000fce00000006ff */
.L_x_4900:
[----:B------:R-:W-:-:S04]  /*14b0*/  IMAD.WIDE.U32 R56, R55, 0x20, R66 ;  /* 0x0000002037387825 */ /* 0x000fc800078e0042 */
[----:B------:R-:W-:Y:S01]  /*14c0*/  FADD.FTZ R66, RZ, R16 ;  /* 0x00000010ff427221 */ /* 0x000fe20000010000 */
        /* <DEDUP_REMOVED lines=73> */
.L_x_4915:
        /* <DEDUP_REMOVED lines=19> */
[----:B------:R-:W-:Y:S01]  /*1a90*/  FMUL.FTZ R66, R65, R66 ;  /* 0x0000004241427220 */ /* 0x000fe20000410000 */
[C---:B------:R-:W-:Y:S01]  /*1aa0*/  FADD.FTZ R14, -R63.reuse, R11 ;  /* 0x0000000b3f0e7221 */ /* 0x040fe20000010100 */
[----:B------:R-:W-:Y:S01]  /*1ab0*/  FADD.FTZ R18, -R63, R18 ;  /* 0x000000123f127221 */ /* 0x000fe20000010100 */
[----:B------:R-:W-:Y:S01]  /*1ac0*/  FFMA.FTZ R11, R15, R59, R42 ;  /* 0x0000003b0f0b7223 */ /* 0x000fe2000001002a */
[----:B------:R-:W-:Y:S01]  /*1ad0*/  FFMA.FTZ R15, R66, R58, R43 ;  /* 0x0000003a420f7223 */ /* 0x000fe2000001002b */
[C---:B------:R-:W-:Y:S01]  /*1ae0*/  FADD.FTZ R19, -R63.reuse, R19 ;  /* 0x000000133f137221 */ /* 0x040fe20000010100 */
[C---:B------:R-:W-:Y:S01]  /*1af0*/  FADD.FTZ R9, -R63.reuse, R9 ;  /* 0x000000093f097221 */ /* 0x040fe20000010100 */
[C---:B------:R-:W-:Y:S01]  /*1b00*/  FADD.FTZ R10, -R63.reuse, R10 ;  /* 0x0000000a3f0a7221 */ /* 0x040fe20000010100 */
[----:B------:R-:W-:Y:S01]  /*1b10*/  FADD.FTZ R48, -R63, R48 ;  /* 0x000000303f307221 */ /* 0x000fe20000010100 */
[----:B------:R-:W-:Y:S01]  /*1b20*/  F2FP.BF16.F32.PACK_AB R11, R15, R11 ;  /* 0x0000000b0f0b723e */ /* 0x000fe200000010ff */
[----:B-1----:R-:W-:-:S04]  /*1b30*/  @!P1 IMAD.WIDE R56, R53, 0x4, R56 ;  /* 0x0000000435389825 */ /* 0x002fc800078e0238 */
[----:B------:R-:W-:Y:S01]  /*1b40*/  FMUL.FTZ R15, R65, R16 ;  /* 0x00000010410f7220 */ /* 0x000fe20000410000 */
[----:B------:R-:W-:Y:S01]  /*1b50*/  FADD.FTZ R49, -R63, R49 ;  /* 0x000000313f317221 */ /* 0x000fe20000010100 */
[----:B------:R-:W-:Y:S01]  /*1b60*/  FMUL.FTZ R16, R65, R12 ;  /* 0x0000000c41107220 */ /* 0x000fe20000410000 */
[----:B------:R0:W-:Y:S02]  /*1b70*/  @!P1 STG.E desc[UR6][R56.64], R65 ;  /* 0x0000004138009986 */ /* 0x0001e4000c101906 */
[----:B0-----:R-:W-:Y:S01]  /*1b80*/  FADD.FTZ R56, -R63, R50 ;  /* 0x000000323f387221 */ /* 0x001fe20000010100 */
[C---:B------:R-:W-:Y:S01]  /*1b90*/  FMUL.FTZ R50, R65.reuse, R17 ;  /* 0x0000001141327220 */ /* 0x040fe20000410000 */
[C---:B------:R-:W-:Y:S01]  /*1ba0*/  FMUL.FTZ R17, R65.reuse, R13 ;  /* 0x0000000d41117220 */ /* 0x040fe20000410000 */
[----:B------:R-:W-:Y:S01]  /*1bb0*/  FMUL.FTZ R13, R65, R8 ;  /* 0x00000008410d7220 */ /* 0x000fe20000410000 */
[----:B------:R-:W-:Y:S01]  /*1bc0*/  FADD.FTZ R63, -R63, R51 ;  /* 0x000000333f3f7221 */ /* 0x000fe20000010100 */
[----:B------:R-:W2:Y:S01]  /*1bd0*/  LDL R8, [R1] ;  /* 0x0000000001087983 */ /* 0x000ea20000100800 */
[C---:B------:R-:W-:Y:S01]  /*1be0*/  FMUL.FTZ R51, R65.reuse, R18 ;  /* 0x0000001241337220 */ /* 0x040fe20000410000 */
[C---:B------:R-:W-:Y:S01]  /*1bf0*/  FMUL.FTZ R57, R65.reuse, R19 ;  /* 0x0000001341397220 */ /* 0x040fe20000410000 */
[C---:B------:R-:W-:Y:S01]  /*1c00*/  FMUL.FTZ R12, R65.reuse, R9 ;  /* 0x00000009410c7220 */ /* 0x040fe20000410000 */
[----:B------:R-:W-:Y:S01]  /*1c10*/  FMUL.FTZ R67, R65, R10 ;  /* 0x0000000a41437220 */ /* 0x000fe20000410000 */
[----:B------:R-:W0:Y:S01]  /*1c20*/  LDC.64 R18, c[0x0][0x428] ;  /* 0x00010a00ff127b82 */ /* 0x000e220000000a00 */
[----:B------:R-:W-:Y:S01]  /*1c30*/  FFMA.FTZ R10, R16, R61, R40 ;  /* 0x0000003d100a7223 */ /* 0x000fe20000010028 */
[----:B------:R-:W-:Y:S01]  /*1c40*/  FFMA.FTZ R9, R17, R60, R41 ;  /* 0x0000003c11097223 */ /* 0x000fe20000010029 */
[----:B------:R-:W-:Y:S01]  /*1c50*/  FMUL.FTZ R66, R65, R48 ;  /* 0x0000003041427220 */ /* 0x000fe20000410000 */
[----:B------:R-:W-:-:S03]  /*1c60*/  FFMA.FTZ R48, R57, R62, R47 ;  /* 0x0000003e39307223 */ /* 0x000fc6000001002f */
[----:B------:R-:W-:Y:S01]  /*1c70*/  F2FP.BF16.F32.PACK_AB R10, R9, R10 ;  /* 0x0000000a090a723e */ /* 0x000fe200000010ff */
[----:B------:R-:W-:Y:S01]  /*1c80*/  FFMA.FTZ R9, R51, R64, R46 ;  /* 0x0000004033097223 */ /* 0x000fe2000001002e */
[----:B------:R-:W-:-:S04]  /*1c90*/  FMUL.FTZ R68, R65, R49 ;  /* 0x0000003141447220 */ /* 0x000fc80000410000 */
[----:B------:R-:W-:Y:S02]  /*1ca0*/  F2FP.BF16.F32.PACK_AB R9, R48, R9 ;  /* 0x000000093009723e */ /* 0x000fe400000010ff */
        /* <DEDUP_REMOVED lines=8> */
[----:B0-----:R-:W-:-:S04]  /*1d30*/  IMAD.WIDE.U32 R16, R54, 0x10, R18 ;  /* 0x0000001036107825 */ /* 0x001fc800078e0012 */
[----:B------:R-:W-:Y:S01]  /*1d40*/  FFMA.FTZ R54, R14, R5, R39 ;  /* 0x000000050e367223 */ /* 0x000fe20000010027 */
[----:B------:R-:W-:-:S04]  /*1d50*/  IMAD.WIDE.U32 R18, R55, 0x10, R18 ;  /* 0x0000001037127825 */ /* 0x000fc800078e0012 */
[----:B------:R-:W-:-:S05]  /*1d60*/  FFMA.FTZ R55, R68, R3, R33 ;  /* 0x0000000344377223 */ /* 0x000fca0000010021 */
[----:B------:R-:W-:Y:S02]  /*1d70*/  F2FP.BF16.F32.PACK_AB R14, R55, R66 ;  /* 0x00000042370e723e */ /* 0x000fe400000010ff */
[----:B-1----:R-:W-:-:S04]  /*1d80*/  LEA R53, R48, R53, 0x2 ;  /* 0x0000003530357211 */ /* 0x002fc800078e10ff */
[----:B------:R-:W-:Y:S01]  /*1d90*/  ISETP.GE.AND P1, PT, R53, R49, PT ;  /* 0x000000313500720c */ /* 0x000fe20003f26270 */
[----:B--2---:R-:W-:Y:S01]  /*1da0*/  FFMA.FTZ R8, R15, R8, R44 ;  /* 0x000000080f087223 */ /* 0x004fe2000001002c */
[----:B------:R-:W-:Y:S01]  /*1db0*/  FFMA.FTZ R15, R50, R69, R45 ;  /* 0x00000045320f7223 */ /* 0x000fe2000001002d */
[----:B------:R-:W-:Y:S01]  /*1dc0*/  FFMA.FTZ R50, R13, R52, R36 ;  /* 0x000000340d327223 */ /* 0x000fe20000010024 */
[----:B------:R-:W-:-:S03]  /*1dd0*/  FFMA.FTZ R13, R67, R6, R38 ;  /* 0x00000006430d7223 */ /* 0x000fc60000010026 */
[----:B------:R-:W-:Y:S02]  /*1de0*/  F2FP.BF16.F32.PACK_AB R8, R15, R8 ;  /* 0x000000080f08723e */ /* 0x000fe400000010ff */
[----:B------:R-:W-:Y:S02]  /*1df0*/  F2FP.BF16.F32.PACK_AB R15, R63, R56 ;  /* 0x000000383f0f723e */ /* 0x000fe400000010ff */
[----:B------:R-:W-:Y:S02]  /*1e00*/  F2FP.BF16.F32.PACK_AB R13, R54, R13 ;  /* 0x0000000d360d723e */ /* 0x000fe400000010ff */
[----:B------:R-:W-:Y:S01]  /*1e10*/  F2FP.BF16.F32.PACK_AB R12, R51, R50 ;  /* 0x00000032330c723e */ /* 0x000fe200000010ff */
[----:B------:R0:W-:Y:S04]  /*1e20*/  STG.E.128 desc[UR6][R16.64], R8 ;  /* 0x0000000810007986 */ /* 0x0001e8000c101d06 */
[----:B------:R0:W-:Y:S01]  /*1e30*/  STG.E.128 desc[UR6][R18.64], R12 ;  /* 0x0000000c12007986 */ /* 0x0001e2000c101d06 */
[----:B------:R-:W-:Y:S05]  /*1e40*/  @!P1 BRA `(.L_x_4903) ;  /* 0xffffffe400a09947 */ /* 0x000fea000383ffff */
[----:B------:R-:W-:Y:S05]  /*1e50*/  EXIT ;  /* 0x000000000000794d */ /* 0x000fea0003800000 */
.L_x_4902:
[----:B------:R-:W-:Y:S01]  /*1e60*/  HFMA2 R65, -RZ, RZ, 0, 5.9604644775390625e-08 ;  /* 0x00000001ff417431 */ /* 0x000fe200000001ff */
[----:B------:R-:W-:Y:S01]  /*1e70*/  BSSY B0, `(.L_x_4904) ;  /* 0x0000006000007945 */ /* 0x000fe20003800000 */
[----:B------:R-:W-:Y:S02]  /*1e80*/  MOV R57, 0x1f ;  /* 0x0000001f00397802 */ /* 0x000fe40000000f00 */
[----:B------:R-:W-:-:S07]  /*1e90*/  MOV R56, 0xffffffff ;  /* 0xffffffff00387802 */ /* 0x000fce0000000f00 */
[----:B------:R-:W-:Y:S05]  /*1ea0*/  WARPSYNC.COLLECTIVE R56, `(.L_x_4905) ;  /* 0x0000000038087348 */ /* 0x000fea0003c00000 */
[----:B------:R0:W1:Y:S02]  /*1eb0*/  SHFL.BFLY P3, R56, R68, R65, R57 ;  /* 0x0c00004144387389 */ /* 0x0000640000060039 */
[----:B01----:R-:W-:Y:S05]  /*1ec0*/  ENDCOLLECTIVE ;  /* 0x000000000000791b */ /* 0x003fea0003800000 */
.L_x_4905:
[----:B------:R-:W-:Y:S05]  /*1ed0*/  BSYNC B0 ;  /* 0x0000000000007941 */ /* 0x000fea0003800000 */
.L_x_4904:
[----:B------:R-:W-:Y:S01]  /*1ee0*/  FADD.FTZ R68, R68, R56 ;  /* 0x0000003844447221 */ /* 0x000fe20000010000 */
[----:B------:R-:W-:Y:S01]  /*1ef0*/  MOV R56, 0xffffffff ;  /* 0xffffffff00387802 */ /* 0x000fe20000000f00 */
[----:B------:R-:W-:Y:S01]  /*1f00*/  HFMA2 R65, -RZ, RZ, 0, 1.1920928955078125e-07 ;  /* 0x00000002ff417431 */ /* 0x000fe200000001ff */
[----:B------:R-:W-:-:S07]  /*1f10*/  MOV R57, 0x1f ;  /* 0x0000001f00397802 */ /* 0x000fce0000000f00 */
[----:B------:R-:W-:Y:S05]  /*1f20*/  WARPSYNC.COLLECTIVE R56, `(.L_x_4906) ;  /* 0x0000000038087348 */ /* 0x000fea0003c00000 */
[----:B------:R0:W1:Y:S02]  /*1f30*/  SHFL.BFLY P3, R56, R68, R65, R57 ;  /* 0x0c00004144387389 */ /* 0x0000640000060039 */
[----:B01----:R-:W-:Y:S05]  /*1f40*/  ENDCOLLECTIVE ;  /* 0x000000000000791b */ /* 0x003fea0003800000 */
.L_x_4906:
        /* <DEDUP_REMOVED lines=8> */
.L_x_4907:
        /* <DEDUP_REMOVED lines=8> */
.L_x_4908:
[----:B------:R-:W-:Y:S02]  /*2050*/  HFMA2 R65, -RZ, RZ, 0, 9.5367431640625e-07 ;  /* 0x00000010ff417431 */ /* 0x000fe400000001ff */
[----:B------:R-:W-:Y:S01]  /*2060*/  IMAD.MOV.U32 R63, RZ, RZ, R56 ;  /* 0x000000ffff3f7224 */ /* 0x000fe200078e0038 */
[----:B------:R-:W-:-:S03]  /*2070*/  MOV R56, 0xffffffff ;  /* 0xffffffff00387802 */ /* 0x000fc60000000f00 */
[----:B------:R-:W-:-:S05]  /*2080*/  FADD.FTZ R63, R66, R63 ;  /* 0x0000003f423f7221 */ /* 0x000fca0000010000 */
[----:B------:R-:W-:-:S07]  /*2090*/  MOV R68, R63 ;  /* 0x0000003f00447202 */ /* 0x000fce0000000f00 */
[----:B------:R-:W-:Y:S05]  /*20a0*/  WARPSYNC.COLLECTIVE R56, `(.L_x_4909) ;  /* 0x0000000038087348 */ /* 0x000fea0003c00000 */
[----:B------:R0:W1:Y:S02]  /*20b0*/  SHFL.BFLY P3, R56, R68, R65, R57 ;  /* 0x0c00004144387389 */ /* 0x0000640000060039 */
[----:B01----:R-:W-:Y:S05]  /*20c0*/  ENDCOLLECTIVE ;  /* 0x000000000000791b */ /* 0x003fea0003800000 */
.L_x_4909:
[----:B------:R-:W-:Y:S01]  /*20d0*/  HFMA2 R65, -RZ, RZ, 0, 5.9604644775390625e-08 ;  /* 0x00000001ff417431 */ /* 0x000fe200000001ff */
[----:B------:R-:W-:Y:S02]  /*20e0*/  MOV R67, R56 ;  /* 0x0000003800437202 */ /* 0x000fe40000000f00 */
[----:B------:R-:W-:-:S03]  /*20f0*/  MOV R56, 0xffffffff ;  /* 0xffffffff00387802 */ /* 0x000fc60000000f00 */
        /* <DEDUP_REMOVED lines=40> */
.L_x_4910:
[----:B------:R-:W-:Y:S02]  /*2380*/  HFMA2 R65, -RZ, RZ, 0, 1.1920928955078125e-07 ;  /* 0x00000002ff417431 */ /* 0x000fe400000001ff */
[----:B------:R-:W-:Y:S01]  /*2390*/  FADD.FTZ R66, R66, R56 ;  /* 0x0000003842427221 */ /* 0x000fe20000010000 */
[----:B------:R-:W-:-:S04]  /*23a0*/  MOV R56, 0xffffffff ;  /* 0xffffffff00387802 */ /* 0x000fc80000000f00 */
[----:B------:R-:W-:-:S07]  /*23b0*/  MOV R68, R66 ;  /* 0x0000004200447202 */ /* 0x000fce0000000f00 */
[----:B------:R-:W-:Y:S05]  /*23c0*/  WARPSYNC.COLLECTIVE R56, `(.L_x_4911) ;  /* 0x0000000038087348 */ /* 0x000fea0003c00000 */
[----:B------:R0:W1:Y:S02]  /*23d0*/  SHFL.BFLY P3, R56, R68, R65, R57 ;  /* 0x0c00004144387389 */ /* 0x0000640000060039 */
[----:B01----:R-:W-:Y:S05]  /*23e0*/  ENDCOLLECTIVE ;  /* 0x000000000000791b */ /* 0x003fea0003800000 */
.L_x_4911:
[----:B------:R-:W-:Y:S02]  /*23f0*/  HFMA2 R65, -RZ, RZ, 0, 2.384185791015625e-07 ;  /* 0x00000004ff417431 */ /* 0x000fe400000001ff */
[----:B------:R-:W-:Y:S01]  /*2400*/  FADD.FTZ R66, R66, R56 ;  /* 0x0000003842427221 */ /* 0x000fe20000010000 */
[----:B------:R-:W-:-:S04]  /*2410*/  MOV R56, 0xffffffff ;  /* 0xffffffff00387802 */ /* 0x000fc80000000f00 */
[----:B------:R-:W-:-:S07]  /*2420*/  MOV R68, R66 ;  /* 0x0000004200447202 */ /* 0x000fce0000000f00 */
[----:B------:R-:W-:Y:S05]  /*2430*/  WARPSYNC.COLLECTIVE R56, `(.L_x_4912) ;  /* 0x0000000038087348 */ /* 0x000fea0003c00000 */
[----:B------:R0:W1:Y:S02]  /*2440*/  SHFL.BFLY P3, R56, R68, R65, R57 ;  /* 0x0c00004144387389 */ /* 0x0000640000060039 */
[----:B01----:R-:W-:Y:S05]  /*2450*/  ENDCOLLECTIVE ;  /* 0x000000000000791b */ /* 0x003fea0003800000 */
.L_x_4912:
[----:B------:R-:W-:Y:S02]  /*2460*/  HFMA2 R65, -RZ, RZ, 0, 4.76837158203125e-07 ;  /* 0x00000008ff417431 */ /* 0x000fe400000001ff */
[----:B------:R-:W-:Y:S01]  /*2470*/  FADD.FTZ R66, R66, R56 ;  /* 0x0000003842427221 */ /* 0x000fe20000010000 */
[----:B------:R-:W-:-:S04]  /*2480*/  MOV R56, 0xffffffff ;  /* 0xffffffff00387802 */ /* 0x000fc80000000f00 */
[----:B------:R-:W-:-:S07]  /*2490*/  MOV R68, R66 ;  /* 0x0000004200447202 */ /* 0x000fce0000000f00 */
[----:B------:R-:W-:Y:S05]  /*24a0*/  WARPSYNC.COLLECTIVE R56, `(.L_x_4913) ;  /* 0x0000000038087348 */ /* 0x000fea0003c00000 */
[----:B------:R0:W1:Y:S02]  /*24b0*/  SHFL.BFLY P3, R56, R68, R65, R57 ;  /* 0x0c00004144387389 */ /* 0x0000640000060039 */
[----:B01----:R-:W-:Y:S05]  /*24c0*/  ENDCOLLECTIVE ;  /* 0x000000000000791b */ /* 0x003fea0003800000 */
.L_x_4913:
[----:B------:R-:W-:Y:S02]  /*24d0*/  HFMA2 R65, -RZ, RZ, 0, 9.5367431640625e-07 ;  /* 0x00000010ff417431 */ /* 0x000fe400000001ff */
[----:B------:R-:W-:Y:S01]  /*24e0*/  FADD.FTZ R66, R66, R56 ;  /* 0x0000003842427221 */ /* 0x000fe20000010000 */
[----:B------:R-:W-:-:S04]  /*24f0*/  MOV R56, 0xffffffff ;  /* 0xffffffff00387802 */ /* 0x000fc80000000f00 */
[----:B------:R-:W-:-:S07]  /*2500*/  MOV R68, R66 ;  /* 0x0000004200447202 */ /* 0x000fce0000000f00 */
[----:B------:R-:W-:Y:S05]  /*2510*/  WARPSYNC.COLLECTIVE R56, `(.L_x_4914) ;  /* 0x0000000038087348 */ /* 0x000fea0003c00000 */
[----:B------:R0:W1:Y:S02]  /*2520*/  SHFL.BFLY P3, R56, R68, R65, R57 ;  /* 0x0c00004144387389 */ /* 0x0000640000060039 */
[----:B01----:R-:W-:Y:S05]  /*2530*/  ENDCOLLECTIVE ;  /* 0x000000000000791b */ /* 0x003fea0003800000 */
.L_x_4914:
[----:B------:R-:W-:Y:S05]  /*2540*/  BRA `(.L_x_4915) ;  /* 0xfffffff400047947 */ /* 0x000fea000383ffff */
.L_x_4916:
        /* <DEDUP_REMOVED lines=11> */
.L_x_12132:


//--------------------- .text._ZN10layer_norm31ln_parallel_residual_fwd_kernelINS_13Kernel_traitsIf13__nv_bfloat16fS2_fjLj512ELj1ELj4ELj1ELj16ENS_18Kernel_traits_baseILj512EfS2_fS2_fjLj128EEEEELb1ELb0ELb0EEEvNS_9FwdParamsE --------------------------
	.section	.text._ZN10layer_norm31ln_parallel_residual_fwd_kernelINS_13Kernel_traitsIf13__nv_bfloat16fS2_fjLj512ELj1ELj4ELj1ELj16ENS_18Kernel_traits_baseILj512EfS2_fS2_fjLj128EEEEELb1ELb0ELb0EEEvNS_9FwdParamsE,"ax",@progbits
	.align	128
        .global         _ZN10layer_norm31ln_parallel_residual_fwd_kernelINS_13Kernel_traitsIf13__nv_bfloat16fS2_fjLj512ELj1ELj4ELj1ELj16ENS_18Kernel_traits_baseILj512EfS2_fS2_fjLj128EEEEELb1ELb0ELb0EEEvNS_9FwdParamsE
        .type           _ZN10layer_norm31ln_parallel_residual_fwd_kernelINS_13Kernel_traitsIf13__nv_bfloat16fS2_fjLj512ELj1ELj4ELj1ELj16ENS_18Kernel_traits_baseILj512EfS2_fS2_fjLj128EEEEELb1ELb0ELb0EEEvNS_9FwdParamsE,@function
        .size           _ZN10layer_norm31ln_parallel_residual_fwd_kernelINS_13Kernel_traitsIf13__nv_bfloat16fS2_fjLj512ELj1ELj4ELj1ELj16ENS_18Kernel_traits_baseILj512EfS2_fS2_fjLj128EEEEELb1ELb0ELb0EEEvNS_9FwdParamsE,(.L_x_12133 - _ZN10layer_norm31ln_parallel_residual_fwd_kernelINS_13Kernel_traitsIf13__nv_bfloat16fS2_fjLj512ELj1ELj4ELj1ELj16ENS_18Kernel_traits_baseILj512EfS2_fS2_fjLj128EEEEELb1ELb0ELb0EEEvNS_9FwdParamsE)
        .other          _ZN10layer_norm31ln_parallel_residual_fwd_kernelINS_13Kernel_traitsIf13__nv_bfloat16fS2_fjLj512ELj1ELj4ELj1ELj16ENS_18Kernel_traits_baseILj512EfS2_fS2_fjLj128EEEEELb1ELb0ELb0EEEvNS_9FwdParamsE,@"STO_CUDA_ENTRY STV_DEFAULT"
_ZN10layer_norm31ln_parallel_residual_fwd_kernelINS_13Kernel_traitsIf13__nv_bfloat16fS2_fjLj512ELj1ELj4ELj1ELj16ENS_18Kernel_traits_baseILj512EfS2_fS2_fjLj128EEEEELb1ELb0ELb0EEEvNS_9FwdParamsE:
.text._ZN10layer_norm31ln_parallel_residual_fwd_kernelINS_13Kernel_traitsIf13__nv_bfloat16fS2_fjLj512ELj1ELj4ELj1ELj16ENS_18Kernel_traits_baseILj512EfS2_fS2_fjLj128EEEEELb1ELb0ELb0EEEvNS_9FwdParamsE:
        /* <DEDUP_REMOVED lines=20> */
[----:B-----5:R-:W-:Y:S01]  /*0140*/  SHF.R.U32.HI R101, RZ, 0x5, R102 ;  /* 0x00000005ff657819 */ /* 0x020fe20000011666 */
[----:B------:R-:W-:-:S06]  /*0150*/  UISETP.NE.AND.EX UP0, UPT, UR11, URZ, UPT, UP0 ;  /* 0x000000ff0b00728c */ /* 0x000fcc000bf05300 */
[----:B------:R-:W3:Y:S01]  /*0160*/  LDC R103, c[0x0][0x360] ;  /* 0x0000d800ff677b82 */ /* 0x000ee20000000800 */
[----:B-1----:R-:W-:-:S06]  /*0170*/  USHF.L.U32 UR4, UR5, 0x2, URZ ;  /* 0x0000000205047899 */ /* 0x002fcc00080006ff */
[----:B------:R-:W-:Y:S01]  /*0180*/  LOP3.LUT R101, R101, UR4, RZ, 0xfc, !PT ;  /* 0x0000000465657c12 */ /* 0x000fe2000f8efcff */
[----:B---3--:R-:W-:Y:S01]  /*0190*/  IMAD R103, R103, UR5, R102 ;  /* 0x0000000567677c24 */ /* 0x008fe2000f8e0266 */
[----:B--2---:R-:W-:Y:S02]  /*01a0*/  @P0 R2UR UR6, R2 ;  /* 0x00000000020602ca */ /* 0x004fe400000e0000 */
[----:B------:R-:W-:Y:S02]  /*01b0*/  @P0 R2UR UR7, R3 ;  /* 0x00000000030702ca */ /* 0x000fe400000e0000 */
[----:B------:R-:W-:Y:S02]  /*01c0*/  SHF.R.S32.HI R2, RZ, 0x1f, R11 ;  /* 0x0000001fff027819 */ /* 0x000fe4000001140b */
[----:B------:R-:W-:Y:S02]  /*01d0*/  LOP3.LUT R3, R102, 0x1f, RZ, 0xc, !PT ;  /* 0x0000001f66037812 */ /* 0x000fe400078e0cff */
[----:B0-----:R-:W-:-:S02]  /*01e0*/  @P0 IADD3 R0, P1, PT, R4, R9, RZ ;  /* 0x0000000904000210 */ /* 0x001fc40007f3e0ff */
[----:B------:R-:W-:Y:S02]  /*01f0*/  LEA.HI R2, R2, R11, RZ, 0x3 ;  /* 0x0000000b02027211 */ /* 0x000fe400078f18ff */
[----:B------:R-:W-:Y:S01]  /*0200*/  LOP3.LUT R102, R102, 0x1f, RZ, 0xc0, !PT ;  /* 0x0000001f66667812 */ /* 0x000fe200078ec0ff */
[----:B------:R-:W-:Y:S01]  /*0210*/  @P0 IMAD.X R7, RZ, RZ, R5, P1 ;  /* 0x000000ffff070224 */ /* 0x000fe200008e0605 */
[----:B------:R-:W-:Y:S01]  /*0220*/  LEA.HI.SX32 R104, R2, R3, 0x1d ;  /* 0x0000000302687211 */ /* 0x000fe200078feaff */
[----:B------:R-:W-:Y:S02]  /*0230*/  UIADD3 UR15, UPT, UPT, UR6, -0x61c88647, URZ ;  /* 0x9e3779b9060f7890 */ /* 0x000fe4000fffe0ff */
[----:B------:R-:W-:Y:S01]  /*0240*/  UIADD3 UR16, UPT, UPT, UR7, -0x4498517b, URZ ;  /* 0xbb67ae8507107890 */ /* 0x000fe2000fffe0ff */
[--C-:B------:R-:W-:Y:S01]  /*0250*/  SHF.R.U64 R122, R0, 0x2, R7.reuse ;  /* 0x00000002007a7819 */ /* 0x100fe20000001207 */
        /* <DEDUP_REMOVED lines=46> */
[----:B------:R-:W5:Y:S01]  /*0540*/  LDG.E.128 R32, desc[UR8][R2.64] ;  /* 0x0000000802207981 */ /* 0x000f62000c1e1d00 */
[----:B-1----:R-:W-:-:S03]  /*0550*/  IMAD.WIDE.U32 R4, R7, 0x20, R4 ;  /* 0x0000002007047825 */ /* 0x002fc600078e0004 */
[----:B------:R-:W5:Y:S01]  /*0560*/  LDG.E.128 R28, desc[UR8][R2.64+0x10] ;  /* 0x00001008021c7981 */ /* 0x000f62000c1e1d00 */
[----:B------:R-:W-:Y:S02]  /*0570*/  CS2R R18, SRZ ;  /* 0x0000000000127805 */ /* 0x000fe4000001ff00 */
[----:B------:R-:W-:Y:S02]  /*0580*/  CS2R R16, SRZ ;  /* 0x0000000000107805 */ /* 0x000fe4000001ff00 */
[----:B------:R-:W-:Y:S01]  /*0590*/  CS2R R14, SRZ ;  /* 0x00000000000e7805 */ /* 0x000fe2000001ff00 */
[----:B------:R-:W5:Y:S01]  /*05a0*/  LDG.E.128 R24, desc[UR8][R4.64] ;  /* 0x0000000804187981 */ /* 0x000f62000c1e1d00 */
[----:B------:R-:W-:Y:S02]  /*05b0*/  CS2R R12, SRZ ;  /* 0x00000000000c7805 */ /* 0x000fe4000001ff00 */
[----:B------:R-:W-:Y:S02]  /*05c0*/  CS2R R50, SRZ ;  /* 0x0000000000327805 */ /* 0x000fe4000001ff00 */
[----:B------:R-:W-:Y:S01]  /*05d0*/  CS2R R48, SRZ ;  /* 0x0000000000307805 */ /* 0x000fe2000001ff00 */
        /* <DEDUP_REMOVED lines=10> */
[----:B0-----:R-:W-:Y:S01]  /*0680*/  CS2R R4, SRZ ;  /* 0x0000000000047805 */ /* 0x001fe2000001ff00 */
[----:B------:R-:W-:Y:S06]  /*0690*/  BRA `(.L_x_4920) ;  /* 0x0000000400ec7947 */ /* 0x000fec0003800000 */
.L_x_4919:
        /* <DEDUP_REMOVED lines=32> */
[----:B--2---:R-:W-:-:S03]  /*08a0*/  IMAD.WIDE.U32 R46, R9, 0x20, R46 ;  /* 0x00000020092e7825 */ /* 0x004fc600078e002e */
[----:B------:R0:W5:Y:S01]  /*08b0*/  LDG.E.128 R20, desc[UR8][R44.64+0x10] ;  /* 0x000010082c147981 */ /* 0x000162000c1e1d00 */
[----:B------:R-:W-:Y:S02]  /*08c0*/  CS2R R12, SRZ ;  /* 0x00000000000c7805 */ /* 0x000fe4000001ff00 */
[----:B------:R-:W-:Y:S02]  /*08d0*/  CS2R R50, SRZ ;  /* 0x0000000000327805 */ /* 0x000fe4000001ff00 */
[----:B------:R-:W-:Y:S01]  /*08e0*/  CS2R R48, SRZ ;  /* 0x0000000000307805 */ /* 0x000fe2000001ff00 */
[----:B------:R-:W5:Y:S04]  /*08f0*/  LD.E.128 R4, desc[UR8][R46.64] ;  /* 0x000000082e047980 */ /* 0x000f68000c101d00 */
[----:B------:R1:W5:Y:S01]  /*0900*/  LD.E.128 R8, desc[UR8][R46.64+0x10] ;  /* 0x000010082e087980 */ /* 0x000362000c101d00 */
[----:B0-----:R-:W-:-:S02]  /*0910*/  CS2R R44, SRZ ;  /* 0x00000000002c7805 */ /* 0x001fc4000001ff00 */
[----:B-1----:R-:W-:Y:S01]  /*0920*/  CS2R R46, SRZ ;  /* 0x00000000002e7805 */ /* 0x002fe2000001ff00 */
[----:B------:R-:W-:Y:S06]  /*0930*/  BRA `(.L_x_4920) ;  /* 0x0000000400447947 */ /* 0x000fec0003800000 */
.L_x_4918:
        /* <DEDUP_REMOVED lines=26> */
.L_x_4923:
[----:B------:R-:W-:Y:S05]  /*0ae0*/  BSYNC.RECONVERGENT B1 ;  /* 0x0000000000017941 */ /* 0x000fea0003800200 */
.L_x_4922:
        /* <DEDUP_REMOVED lines=18> */
.L_x_4921:
        /* <DEDUP_REMOVED lines=9> */
[----:B------:R-:W5:Y:S02]  /*0ca0*/  @P1 LDG.E.128 R32, desc[UR8][R2.64] ;  /* 0x0000000802201981 */ /* 0x000f64000c1e1d00 */
[----:B------:R-:W0:Y:S01]  /*0cb0*/  @P0 LDC.64 R42, c[0x0][0x438] ;  /* 0x00010e00ff2a0b82 */ /* 0x000e220000000a00 */
[C---:B-1----:R-:W-:Y:S01]  /*0cc0*/  @P1 IMAD.WIDE.U32 R38, R69.reuse, 0x20, R38 ;  /* 0x0000002045261825 */ /* 0x042fe200078e0026 */
[----:B------:R-:W5:Y:S06]  /*0cd0*/  @P1 LDG.E.128 R28, desc[UR8][R2.64+0x10] ;  /* 0x00001008021c1981 */ /* 0x000f6c000c1e1d00 */
[----:B------:R-:W1:Y:S01]  /*0ce0*/  LDC.64 R72, c[0x0][0x3d8] ;  /* 0x0000f600ff487b82 */ /* 0x000e620000000a00 */
[----:B--2---:R-:W-:Y:S01]  /*0cf0*/  @P1 IMAD.WIDE.U32 R36, R69, 0x20, R36 ;  /* 0x0000002045241825 */ /* 0x004fe200078e0024 */
[----:B------:R-:W5:Y:S01]  /*0d00*/  @P1 LDG.E.128 R24, desc[UR8][R38.64] ;  /* 0x0000000826181981 */ /* 0x000f62000c1e1d00 */
[----:B------:R-:W-:-:S02]  /*0d10*/  @P1 CS2R R10, SRZ ;  /* 0x00000000000a1805 */ /* 0x000fc4000001ff00 */
[----:B------:R-:W-:Y:S02]  /*0d20*/  @P1 CS2R R8, SRZ ;  /* 0x0000000000081805 */ /* 0x000fe4000001ff00 */
[----:B------:R-:W-:Y:S01]  /*0d30*/  @P1 CS2R R6, SRZ ;  /* 0x0000000000061805 */ /* 0x000fe2000001ff00 */
[----:B------:R-:W5:Y:S01]  /*0d40*/  @P1 LD.E.128 R12, desc[UR8][R36.64] ;  /* 0x00000008240c1980 */ /* 0x000f62000c101d00 */
[C---:B---3--:R-:W-:Y:S01]  /*0d50*/  @P0 IMAD.WIDE.U32 R68, R102.reuse, 0x20, R40 ;  /* 0x0000002066440825 */ /* 0x048fe200078e0028 */
[----:B------:R-:W-:Y:S02]  /*0d60*/  @P1 CS2R R4, SRZ ;  /* 0x0000000000041805 */ /* 0x000fe4000001ff00 */
[----:B------:R2:W5:Y:S04]  /*0d70*/  @P1 LD.E.128 R16, desc[UR8][R36.64+0x10] ;  /* 0x0000100824101980 */ /* 0x000568000c101d00 */
[----:B------:R-:W5:Y:S01]  /*0d80*/  @P0 LDG.E.128 R64, desc[UR8][R68.64] ;  /* 0x0000000844400981 */ /* 0x000f62000c1e1d00 */
[----:B0-----:R-:W-:-:S03]  /*0d90*/  @P0 IMAD.WIDE.U32 R70, R102, 0x20, R42 ;  /* 0x0000002066460825 */ /* 0x001fc600078e002a */
[----:B------:R-:W5:Y:S04]  /*0da0*/  @P0 LDG.E.128 R60, desc[UR8][R68.64+0x10] ;  /* 0x00001008443c0981 */ /* 0x000f68000c1e1d00 */
[----:B------:R-:W5:Y:S01]  /*0db0*/  @P0 LD.E.128 R44, desc[UR8][R70.64] ;  /* 0x00000008462c0980 */ /* 0x000f62000c101d00 */
[----:B-1----:R-:W-:-:S03]  /*0dc0*/  @P0 IMAD.WIDE.U32 R72, R102, 0x20, R72 ;  /* 0x0000002066480825 */ /* 0x002fc600078e0048 */
[----:B------:R-:W5:Y:S04]  /*0dd0*/  @P0 LD.E.128 R48, desc[UR8][R70.64+0x10] ;  /* 0x0000100846300980 */ /* 0x000f68000c101d00 */
[----:B------:R-:W5:Y:S04]  /*0de0*/  @P0 LDG.E.128 R56, desc[UR8][R72.64] ;  /* 0x0000000848380981 */ /* 0x000f68000c1e1d00 */
[----:B------:R-:W5:Y:S01]  /*0df0*/  @P0 LDG.E.128 R52, desc[UR8][R72.64+0x10] ;  /* 0x0000100848340981 */ /* 0x000f62000c1e1d00 */
[----:B------:R-:W-:Y:S02]  /*0e00*/  CS2R R42, SRZ ;  /* 0x00000000002a7805 */ /* 0x000fe4000001ff00 */
[----:B------:R-:W-:-:S02]  /*0e10*/  CS2R R40, SRZ ;  /* 0x0000000000287805 */ /* 0x000fc4000001ff00 */
[----:B--2---:R-:W-:Y:S01]  /*0e20*/  CS2R R36, SRZ ;  /* 0x0000000000247805 */ /* 0x004fe2000001ff00 */
[----:B------:R0:W5:Y:S02]  /*0e30*/  @P1 LDG.E.128 R20, desc[UR8][R38.64+0x10] ;  /* 0x0000100826141981 */ /* 0x000164000c1e1d00 */
[----:B0-----:R-:W-:-:S07]  /*0e40*/  CS2R R38, SRZ ;  /* 0x0000000000267805 */ /* 0x001fce000001ff00 */
.L_x_4920:
[----:B------:R-:W-:Y:S05]  /*0e50*/  BSYNC.RECONVERGENT B0 ;  /* 0x0000000000007941 */ /* 0x000fea0003800200 */
.L_x_4917:
[----:B------:R-:W1:Y:S02]  /*0e60*/  LDCU UR4, c[0x0][0x384] ;  /* 0x00007080ff0477ac */ /* 0x000e640008000800 */
[----:B-1----:R-:W-:-:S13]  /*0e70*/  ISETP.GE.AND P1, PT, R101, UR4, PT ;  /* 0x0000000465007c0c */ /* 0x002fda000bf26270 */
[----:B------:R-:W-:Y:S05]  /*0e80*/  @P1 EXIT ;  /* 0x000000000000194d */ /* 0x000fea0003800000 */
[----:B0---4-:R-:W-:Y:S01]  /*0e90*/  IMAD.HI.U32 R3, R103, -0x326172a9, RZ ;  /* 0xcd9e8d5767037827 */ /* 0x011fe200078e00ff */
[----:B------:R-:W-:Y:S01]  /*0ea0*/  BSSY B0, `(.L_x_4924) ;  /* 0x0001094000007945 */ /* 0x000fe20003800000 */
[----:B------:R-:W-:Y:S01]  /*0eb0*/  LOP3.LUT R119, R0, 0x3, RZ, 0xc0, !PT ;  /* 0x0000000300777812 */ /* 0x000fe200078ec0ff */
[----:B------:R-:W0:Y:S01]  /*0ec0*/  LDCU UR12, c[0x0][0x408] ;  /* 0x00008100ff0c77ac */ /* 0x000e220008000800 */
[----:B------:R-:W-:Y:S01]  /*0ed0*/  IMAD.HI.U32 R2, R122, -0x2daee0ad, RZ ;  /* 0xd2511f537a027827 */ /* 0x000fe200078e00ff */
[----:B------:R-:W-:Y:S01]  /*0ee0*/  LOP3.LUT R3, R100, UR6, R3, 0x96, !PT ;  /* 0x0000000664037c12 */ /* 0x000fe2000f8e9603 */
[----:B------:R-:W1:Y:S02]  /*0ef0*/  LDCU UR33, c[0x0][0x388] ;  /* 0x00007100ff2177ac */ /* 0x000e640008000800 */
[----:B------:R-:W-:Y:S01]  /*0f00*/  IMAD R71, R122, -0x2daee0ad, RZ ;  /* 0xd2511f537a477824 */ /* 0x000fe200078e02ff */
[----:B------:R-:W-:Y:S01]  /*0f10*/  LOP3.LUT R2, R2, UR7, RZ, 0x3c, !PT ;  /* 0x0000000702027c12 */ /* 0x000fe2000f8e3cff */
[----:B------:R-:W-:Y:S01]  /*0f20*/  IMAD.HI.U32 R70, R3, -0x2daee0ad, RZ ;  /* 0xd2511f5303467827 */ /* 0x000fe200078e00ff */
[----:B------:R-:W2:Y:S03]  /*0f30*/  LDCU.U8 UR13, c[0x0][0x410] ;  /* 0x00008200ff0d77ac */ /* 0x000ea60008000000 */
[----:B------:R-:W-:Y:S01]  /*0f40*/  IMAD R69, R103, -0x326172a9, RZ ;  /* 0xcd9e8d5767457824 */ /* 0x000fe200078e02ff */
[----:B------:R-:W-:Y:S01]  /*0f50*/  LOP3.LUT R70, R71, UR16, R70, 0x96, !PT ;  /* 0x0000001047467c12 */ /* 0x000fe2000f8e9646 */
[C---:B------:R-:W-:Y:S01]  /*0f60*/  IMAD.HI.U32 R68, R2.reuse, -0x326172a9, RZ ;  /* 0xcd9e8d5702447827 */ /* 0x040fe200078e00ff */
[----:B------:R-:W3:Y:S03]  /*0f70*/  LDCU UR14, c[0x0][0x448] ;  /* 0x00008900ff0e77ac */ /* 0x000ee60008000800 */
[----:B------:R-:W-:Y:S01]  /*0f80*/  IMAD R72, R3, -0x2daee0ad, RZ ;  /* 0xd2511f5303487824 */ /* 0x000fe200078e02ff */
[----:B------:R-:W-:Y:S01]  /*0f90*/  LOP3.LUT R68, R69, UR15, R68, 0x96, !PT ;  /* 0x0000000f45447c12 */ /* 0x000fe2000f8e9644 */
[----:B------:R-:W-:Y:S01]  /*0fa0*/  IMAD R69, R2, -0x326172a9, RZ ;  /* 0xcd9e8d5702457824 */ /* 0x000fe200078e02ff */
[----:B------:R-:W4:Y:S01]  /*0fb0*/  LDCU.64 UR4, c[0x0][0x398] ;  /* 0x00007300ff0477ac */ /* 0x000f220008000a00 */
        /* <DEDUP_REMOVED lines=50> */
.L_x_5179:
        /* <DEDUP_REMOVED lines=40> */
.L_x_4930:
        /* <DEDUP_REMOVED lines=13> */
.L_x_4932:
[----:B------:R-:W-:Y:S05]  /*1630*/  BSYNC.RECONVERGENT B3 ;  /* 0x0000000000037941 */ /* 0x000fea0003800200 */
.L_x_4931:
        /* <DEDUP_REMOVED lines=43> */
.L_x_4929:
[----:B------:R-:W-:Y:S05]  /*18f0*/  BSYNC.RECONVERGENT B2 ;  /* 0x0000000000027941 */ /* 0x000fea0003800200 */
.L_x_4928:
[----:B------:R-:W0:Y:S01]  /*1900*/  LDC R92, c[0x0][0x404] ;  /* 0x00010100ff5c7b82 */ /* 0x000e220000000800 */
[----:B------:R-:W-:Y:S01]  /*1910*/  ISETP.NE.AND P2, PT, R93, 0x1, PT ;  /* 0x000000015d00780c */ /* 0x000fe20003f45270 */
[----:B------:R-:W-:Y:S01]  /*1920*/  BSSY.RECONVERGENT B2, `(.L_x_4933) ;  /* 0x000004c000027945 */ /* 0x000fe20003800200 */
[----:B------:R-:W-:Y:S01]  /*1930*/  I2FP.F32.U32 R77, R76 ;  /* 0x0000004c004d7245 */ /* 0x000fe20000201000 */
[----:B------:R-:W-:Y:S01]  /*1940*/  IMAD.MOV.U32 R76, RZ, RZ, 0x2f800000 ;  /* 0x2f800000ff4c7424 */ /* 0x000fe200078e00ff */
[----:B-----5:R-:W-:Y:S01]  /*1950*/  PRMT R78, R84, 0x7632, R78 ;  /* 0x00007632544e7816 */ /* 0x020fe2000000004e */
[----:B------:R-:W-:Y:S02]  /*1960*/  IMAD.MOV.U32 R79, RZ, RZ, R106 ;  /* 0x000000ffff4f7224 */ /* 0x000fe400078e006a */
[----:B------:R-:W-:-:S05]  /*1970*/  FFMA.FTZ R77, R77, R76, 1.1641532182693481445e-10 ;  /* 0x2f0000004d4d7423 */ /* 0x000fca000001004c */
[----:B0-----:R-:W-:Y:S02]  /*1980*/  FSETP.LE.FTZ.AND P3, PT, R77, R92, PT ;  /* 0x0000005c4d00720b */ /* 0x001fe40003f73000 */
[----:B------:R-:W-:Y:S01]  /*1990*/  SHF.L.U32 R77, R84, 0x10, RZ ;  /* 0x00000010544d7819 */ /* 0x000fe200000006ff */
        /* <DEDUP_REMOVED lines=11> */
.L_x_4935:
        /* <DEDUP_REMOVED lines=13> */
.L_x_4937:
[----:B------:R-:W-:Y:S05]  /*1b20*/  BSYNC.RECONVERGENT B3 ;  /* 0x0000000000037941 */ /* 0x000fea0003800200 */
.L_x_4936:
        /* <DEDUP_REMOVED lines=43> */
.L_x_4934:
[----:B------:R-:W-:Y:S05]  /*1de0*/  BSYNC.RECONVERGENT B2 ;  /* 0x0000000000027941 */ /* 0x000fea0003800200 */
.L_x_4933:
        /* <DEDUP_REMOVED lines=18> */
.L_x_4940:
        /* <DEDUP_REMOVED lines=13> */
.L_x_4942:
[----:B------:R-:W-:Y:S05]  /*1fe0*/  BSYNC.RECONVERGENT B3 ;  /* 0x0000000000037941 */ /* 0x000fea0003800200 */
.L_x_4941:
        /* <DEDUP_REMOVED lines=43> */
.L_x_4939:
[----:B------:R-:W-:Y:S05]  /*22a0*/  BSYNC.RECONVERGENT B2 ;  /* 0x0000000000027941 */ /* 0x000fea0003800200 */
.L_x_4938:
[----:B------:R-:W-:Y:S01]  /*22b0*/  ISETP.NE.AND P2, PT, R93, 0x1, PT ;  /* 0x000000015d00780c */ /* 0x000fe20003f45270 */
[----:B------:R-:W-:Y:S01]  /*22c0*/  BSSY.RECONVERGENT B2, `(.L_x_4943) ;  /* 0x000004b000027945 */ /* 0x000fe20003800200 */
[----:B------:R-:W-:Y:S01]  /*22d0*/  I2FP.F32.U32 R79, R79 ;  /* 0x0000004f004f7245 */ /* 0x000fe20000201000 */
[----:B------:R-:W-:Y:S01]  /*22e0*/  IMAD.MOV.U32 R94, RZ, RZ, 0x2 ;  /* 0x00000002ff5e7424 */ /* 0x000fe200078e00ff */
[----:B------:R-:W-:-:S03]  /*22f0*/  PRMT R84, R85, 0x7632, R84 ;  /* 0x0000763255547816 */ /* 0x000fc60000000054 */
[----:B------:R-:W-:-:S05]  /*2300*/  FFMA.FTZ R79, R79, R76, 1.1641532182693481445e-10 ;  /* 0x2f0000004f4f7423 */ /* 0x000fca000001004c */
[----:B------:R-:W-:Y:S02]  /*2310*/  FSETP.LE.FTZ.AND P3, PT, R79, R92, PT ;  /* 0x0000005c4f00720b */ /* 0x000fe40003f73000 */
[----:B------:R-:W-:Y:S01]  /*2320*/  SHF.L.U32 R79, R85, 0x10, RZ ;  /* 0x00000010554f7819 */ /* 0x000fe200000006ff */
[----:B------:R-:W-:Y:S01]  /*2330*/  IMAD.MOV.U32 R85, RZ, RZ, R106 ;  /* 0x000000ffff557224 */ /* 0x000fe200078e006a */
        /* <DEDUP_REMOVED lines=10> */
.L_x_4945:
        /* <DEDUP_REMOVED lines=13> */
.L_x_4947:
[----:B------:R-:W-:Y:S05]  /*24b0*/  BSYNC.RECONVERGENT B3 ;  /* 0x0000000000037941 */ /* 0x000fea0003800200 */
.L_x_4946:
        /* <DEDUP_REMOVED lines=43> */
.L_x_4944:
[----:B------:R-:W-:Y:S05]  /*2770*/  BSYNC.RECONVERGENT B2 ;  /* 0x0000000000027941 */ /* 0x000fea0003800200 */
.L_x_4943:
        /* <DEDUP_REMOVED lines=18> */
.L_x_4950:
        /* <DEDUP_REMOVED lines=13> */
.L_x_4952:
[----:B------:R-:W-:Y:S05]  /*2970*/  BSYNC.RECONVERGENT B3 ;  /* 0x0000000000037941 */ /* 0x000fea0003800200 */
.L_x_4951:
        /* <DEDUP_REMOVED lines=43> */
.L_x_4949:
[----:B------:R-:W-:Y:S05]  /*2c30*/  BSYNC.RECONVERGENT B2 ;  /* 0x0000000000027941 */ /* 0x000fea0003800200 */
.L_x_4948:
        /* <DEDUP_REMOVED lines=18> */
.L_x_4955:
        /* <DEDUP_REMOVED lines=13> */
.L_x_4957:
[----:B------:R-:W-:Y:S05]  /*2e30*/  BSYNC.RECONVERGENT B3 ;  /* 0x0000000000037941 */ /* 0x000fea0003800200 */
.L_x_4956:
        /* <DEDUP_REMOVED lines=43> */
.L_x_4954:
[----:B------:R-:W-:Y:S05]  /*30f0*/  BSYNC.RECONVERGENT B2 ;  /* 0x0000000000027941 */ /* 0x000fea0003800200 */
.L_x_4953:
        /* <DEDUP_REMOVED lines=17> */
.L_x_4960:
        /* <DEDUP_REMOVED lines=13> */
.L_x_4962:
[----:B------:R-:W-:Y:S05]  /*32e0*/  BSYNC.RECONVERGENT B3 ;  /* 0x0000000000037941 */ /* 0x000fea0003800200 */
.L_x_4961:
        /* <DEDUP_REMOVED lines=43> */
.L_x_4959:
[----:B------:R-:W-:Y:S05]  /*35a0*/  BSYNC.RECONVERGENT B2 ;  /* 0x0000000000027941 */ /* 0x000fea0003800200 */
.L_x_4958:
        /* <DEDUP_REMOVED lines=18> */
.L_x_4965:
        /* <DEDUP_REMOVED lines=13> */
.L_x_4967:
[----:B------:R-:W-:Y:S05]  /*37a0*/  BSYNC.RECONVERGENT B3 ;  /* 0x0000000000037941 */ /* 0x000fea0003800200 */
.L_x_4966:
        /* <DEDUP_REMOVED lines=43> */
.L_x_4964:
[----:B------:R-:W-:Y:S05]  /*3a60*/  BSYNC.RECONVERGENT B2 ;  /* 0x0000000000027941 */ /* 0x000fea0003800200 */
.L_x_4963:
[----:B------:R-:W-:Y:S01]  /*3a70*/  I2FP.F32.U32 R95, R94 ;  /* 0x0000005e005f7245 */ /* 0x000fe20000201000 */
[----:B------:R-:W-:Y:S01]  /*3a80*/  FMUL.FTZ R77, R77, UR12 ;  /* 0x0000000c4d4d7c20 */ /* 0x000fe20008410000 */
[----:B------:R-:W-:Y:S01]  /*3a90*/  P2R R124, PR, RZ, 0x2 ;  /* 0x00000002ff7c7803 */ /* 0x000fe20000000000 */
[----:B------:R-:W-:Y:S01]  /*3aa0*/  FMUL.FTZ R78, R78, UR12 ;  /* 0x0000000c4e4e7c20 */ /* 0x000fe20008410000 */
[----:B------:R-:W-:Y:S01]  /*3ab0*/  ISETP.NE.AND P1, PT, R96, RZ, PT ;  /* 0x000000ff6000720c */ /* 0x000fe20003f25270 */
[----:B------:R-:W-:Y:S01]  /*3ac0*/  FFMA.FTZ R121, R95, R76, 1.1641532182693481445e-10 ;  /* 0x2f0000005f797423 */ /* 0x000fe2000001004c */
[----:B------:R-:W-:Y:S01]  /*3ad0*/  SHF.L.U32 R76, R87, 0x10, RZ ;  /* 0x00000010574c7819 */ /* 0x000fe200000006ff */
[----:B------:R-:W-:Y:S01]  /*3ae0*/  FMUL.FTZ R79, R79, UR12 ;  /* 0x0000000c4f4f7c20 */ /* 0x000fe20008410000 */
[----:B------:R-:W-:Y:S01]  /*3af0*/  P2R R125, PR, RZ, 0x1 ;  /* 0x00000001ff7d7803 */ /* 0x000fe20000000000 */
[----:B------:R-:W-:Y:S01]  /*3b00*/  FMUL.FTZ R87, R84, UR12 ;  /* 0x0000000c54577c20 */ /* 0x000fe20008410000 */
[----:B------:R-:W-:Y:S01]  /*3b10*/  ISETP.NE.AND P0, PT, R97, RZ, PT ;  /* 0x000000ff6100720c */ /* 0x000fe20003f05270 */
[----:B------:R-:W-:Y:S01]  /*3b20*/  FMUL.FTZ R123, R76, UR12 ;  /* 0x0000000c4c7b7c20 */ /* 0x000fe20008410000 */
[----:B------:R-:W-:Y:S01]  /*3b30*/  ISETP.NE.AND P6, PT, R98, RZ, PT ;  /* 0x000000ff6200720c */ /* 0x000fe20003fc5270 */
[----:B------:R-:W-:Y:S01]  /*3b40*/  FMUL.FTZ R93, R93, UR12 ;  /* 0x0000000c5d5d7c20 */ /* 0x000fe20008410000 */
[----:B------:R-:W-:Y:S01]  /*3b50*/  ISETP.NE.AND P5, PT, R99, RZ, PT ;  /* 0x000000ff6300720c */ /* 0x000fe20003fa5270 */
[----:B------:R-:W-:Y:S01]  /*3b60*/  FMUL.FTZ R94, R86, UR12 ;  /* 0x0000000c565e7c20 */ /* 0x000fe20008410000 */
[----:B------:R-:W-:Y:S01]  /*3b70*/  FSEL R76, R77, RZ, P1 ;  /* 0x000000ff4d4c7208 */ /* 0x000fe20000800000 */
[----:B------:R-:W-:Y:S01]  /*3b80*/  FMUL.FTZ R95, R85, UR12 ;  /* 0x0000000c555f7c20 */ /* 0x000fe20008410000 */
[----:B------:R-:W-:-:S02]  /*3b90*/  ISETP.NE.AND P1, PT, R124, RZ, PT ;  /* 0x000000ff7c00720c */ /* 0x000fc40003f25270 */
[----:B------:R-:W-:Y:S02]  /*3ba0*/  FSEL R77, R78, RZ, P0 ;  /* 0x000000ff4e4d7208 */ /* 0x000fe40000000000 */
[----:B------:R-:W-:Y:S02]  /*3bb0*/  FSEL R78, R79, RZ, P6 ;  /* 0x000000ff4f4e7208 */ /* 0x000fe40003000000 */
[----:B------:R-:W-:Y:S02]  /*3bc0*/  FSEL R79, R87, RZ, P5 ;  /* 0x000000ff574f7208 */ /* 0x000fe40002800000 */
[----:B------:R-:W-:Y:S02]  /*3bd0*/  FSETP.GTU.FTZ.AND P5, PT, R121, R92, PT ;  /* 0x0000005c7900720b */ /* 0x000fe40003fbc000 */
[----:B------:R-:W-:Y:S02]  /*3be0*/  FSEL R86, R93, RZ, P4 ;  /* 0x000000ff5d567208 */ /* 0x000fe40002000000 */
        /* <DEDUP_REMOVED lines=8> */
[----:B------:R-:W-:Y:S01]  /*3c70*/  @P1 FADD.FTZ R84, R72, R84 ;  /* 0x0000005448541221 */ /* 0x000fe20000010000 */
[----:B------:R-:W-:Y:S01]  /*3c80*/  @P1 FADD.FTZ R85, R73, R85 ;  /* 0x0000005549551221 */ /* 0x000fe20000010000 */
[----:B------:R-:W-:Y:S01]  /*3c90*/  @P1 FADD.FTZ R86, R74, R86 ;  /* 0x000000564a561221 */ /* 0x000fe20000010000 */
[----:B------:R-:W-:Y:S01]  /*3ca0*/  @P1 FADD.FTZ R87, R75, R87 ;  /* 0x000000574b571221 */ /* 0x000fe20000010000 */
[----:B------:R-:W-:Y:S01]  /*3cb0*/  PLOP3.LUT P5, PT, P5, PT, PT, 0x8, 0x80 ;  /* 0x000000000080781c */ /* 0x000fe20002fae170 */
[----:B------:R-:W-:-:S12]  /*3cc0*/  BRA `(.L_x_4968) ;  /* 0x0000004c00f07947 */ /* 0x000fd80003800000 */
.L_x_4927:
        /* <DEDUP_REMOVED lines=16> */
.L_x_4971:
        /* <DEDUP_REMOVED lines=13> */
.L_x_4973:
[----:B------:R-:W-:Y:S05]  /*3ea0*/  BSYNC.RECONVERGENT B3 ;  /* 0x0000000000037941 */ /* 0x000fea0003800200 */
.L_x_4972:
        /* <DEDUP_REMOVED lines=43> */
.L_x_4970:
[----:B------:R-:W-:Y:S05]  /*4160*/  BSYNC.RECONVERGENT B2 ;  /* 0x0000000000027941 */ /* 0x000fea0003800200 */
.L_x_4969:
[----:B------:R-:W0:Y:S01]  /*4170*/  LDC R92, c[0x0][0x404] ;  /* 0x00010100ff5c7b82 */ /* 0x000e220000000800 */
[----:B------:R-:W-:Y:S01]  /*4180*/  ISETP.NE.AND P2, PT, R78, 0x1, PT ;  /* 0x000000014e00780c */ /* 0x000fe20003f45270 */
[----:B------:R-:W-:Y:S01]  /*4190*/  HFMA2 R94, -RZ, RZ, 0.1171875, 0 ;  /* 0x2f800000ff5e7431 */ /* 0x000fe200000001ff */
[----:B------:R-:W-:Y:S01]  /*41a0*/  I2FP.F32.U32 R77, R76 ;  /* 0x0000004c004d7245 */ /* 0x000fe20000201000 */
[C---:B-----5:R-:W-:Y:S01]  /*41b0*/  IMAD.U32 R76, R84.reuse, 0x10000, RZ ;  /* 0x00010000544c7824 */ /* 0x060fe200078e00ff */
[----:B------:R-:W-:Y:S01]  /*41c0*/  BSSY.RECONVERGENT B2, `(.L_x_4974) ;  /* 0x000004b000027945 */ /* 0x000fe20003800200 */
[----:B------:R-:W-:Y:S01]  /*41d0*/  PRMT R84, R84, 0x7632, R84 ;  /* 0x0000763254547816 */ /* 0x000fe20000000054 */
[----:B------:R-:W-:Y:S01]  /*41e0*/  IMAD.MOV.U32 R79, RZ, RZ, 0x2 ;  /* 0x00000002ff4f7424 */ /* 0x000fe200078e00ff */
[----:B------:R-:W1:Y:S01]  /*41f0*/  LDC R93, c[0x0][0x408] ;  /* 0x00010200ff5d7b82 */ /* 0x000e620000000800 */
[----:B------:R-:W-:-:S05]  /*4200*/  FFMA.FTZ R77, R77, R94, 1.1641532182693481445e-10 ;  /* 0x2f0000004d4d7423 */ /* 0x000fca000001005e */
[----:B0-----:R-:W-:Y:S02]  /*4210*/  FSETP.LE.FTZ.AND P4, PT, R77, R92, PT ;  /* 0x0000005c4d00720b */ /* 0x001fe40003f93000 */
[----:B------:R-:W-:Y:S02]  /*4220*/  MOV R77, R106 ;  /* 0x0000006a004d7202 */ /* 0x000fe40000000f00 */
[----:B------:R-:W-:Y:S01]  /*4230*/  P2R R96, PR, RZ, 0x10 ;  /* 0x00000010ff607803 */ /* 0x000fe20000000000 */
[----:B-1----:R-:W-:Y:S01]  /*4240*/  FMUL.FTZ R76, R93, R76 ;  /* 0x0000004c5d4c7220 */ /* 0x002fe20000410000 */
        /* <DEDUP_REMOVED lines=9> */
.L_x_4976:
        /* <DEDUP_REMOVED lines=13> */
.L_x_4978:
[----:B------:R-:W-:Y:S05]  /*43b0*/  BSYNC.RECONVERGENT B3 ;  /* 0x0000000000037941 */ /* 0x000fea0003800200 */
.L_x_4977:
        /* <DEDUP_REMOVED lines=43> */
.L_x_4975:
[----:B------:R-:W-:Y:S05]  /*4670*/  BSYNC.RECONVERGENT B2 ;  /* 0x0000000000027941 */ /* 0x000fea0003800200 */
.L_x_4974:
        /* <DEDUP_REMOVED lines=23> */
.L_x_4981:
        /* <DEDUP_REMOVED lines=13> */
.L_x_4983:
[----:B------:R-:W-:Y:S05]  /*48c0*/  BSYNC.RECONVERGENT B3 ;  /* 0x0000000000037941 */ /* 0x000fea0003800200 */
.L_x_4982:
        /* <DEDUP_REMOVED lines=43> */
.L_x_4980:
[----:B------:R-:W-:Y:S05]  /*4b80*/  BSYNC.RECONVERGENT B2 ;  /* 0x0000000000027941 */ /* 0x000fea0003800200 */
.L_x_4979:
        /* <DEDUP_REMOVED lines=19> */
.L_x_4986:
        /* <DEDUP_REMOVED lines=13> */
.L_x_4988:
[----:B------:R-:W-:Y:S05]  /*4d90*/  BSYNC.RECONVERGENT B3 ;  /* 0x0000000000037941 */ /* 0x000fea0003800200 */
.L_x_4987:
        /* <DEDUP_REMOVED lines=42> */
[----:B------:R-:W-:-:S07]  /*5040*/  HFMA2 R98, -RZ, RZ, 0, 0 ;  /* 0x00000000ff627431 */ /* 0x000fce00000001ff */
.L_x_4985:
[----:B------:R-:W-:Y:S05]  /*5050*/  BSYNC.RECONVERGENT B2 ;  /* 0x0000000000027941 */ /* 0x000fea0003800200 */
.L_x_4984:
[----:B------:R-:W-:Y:S01]  /*5060*/  I2FP.F32.U32 R79, R78 ;  /* 0x0000004e004f7245 */ /* 0x000fe20000201000 */
[----:B------:R-:W-:Y:S01]  /*5070*/  BSSY.RECONVERGENT B2, `(.L_x_4989) ;  /* 0x0000050000027945 */ /* 0x000fe20003800200 */
[----:B------:R-:W-:Y:S01]  /*5080*/  PRMT R78, R108, 0x7632, R78 ;  /* 0x000076326c4e7816 */ /* 0x000fe2000000004e */
[----:B------:R-:W-:Y:S01]  /*5090*/  IMAD.MOV.U32 R84, RZ, RZ, 0x2 ;  /* 0x00000002ff547424 */ /* 0x000fe200078e00ff */
[----:B------:R-:W-:Y:S01]  /*50a0*/  ISETP.NE.AND P3, PT, R98, 0x1, PT ;  /* 0x000000016200780c */ /* 0x000fe20003f65270 */
[----:B------:R-:W-:Y:S01]  /*50b0*/  FFMA.FTZ R79, R79, R94, 1.1641532182693481445e-10 ;  /* 0x2f0000004f4f7423 */ /* 0x000fe2000001005e */
[----:B------:R-:W-:Y:S01]  /*50c0*/  FSEL R77, R77, RZ, P4 ;  /* 0x000000ff4d4d7208 */ /* 0x000fe20002000000 */
[----:B------:R-:W-:-:S03]  /*50d0*/  IMAD.U32 R78, R78, 0x10000, RZ ;  /* 0x000100004e4e7824 */ /* 0x000fc600078e00ff */
[----:B------:R-:W-:Y:S01]  /*50e0*/  FSETP.GTU.FTZ.AND P2, PT, R79, R92, PT ;  /* 0x0000005c4f00720b */ /* 0x000fe20003f5c000 */
[----:B------:R-:W-:-:S03]  /*50f0*/  FMUL.FTZ R78, R78, R93 ;  /* 0x0000005d4e4e7220 */ /* 0x000fc60000410000 */
[----:B------:R-:W-:Y:S02]  /*5100*/  SEL R113, RZ, 0x1, P2 ;  /* 0x00000001ff717807 */ /* 0x000fe40001000000 */
[----:B------:R-:W-:-:S05]  /*5110*/  FSEL R78, R78, RZ, !P2 ;  /* 0x000000ff4e4e7208 */ /* 0x000fca0005000000 */
        /* <DEDUP_REMOVED lines=12> */
.L_x_4991:
        /* <DEDUP_REMOVED lines=13> */
.L_x_4993:
[----:B------:R-:W-:Y:S05]  /*52b0*/  BSYNC.RECONVERGENT B3 ;  /* 0x0000000000037941 */ /* 0x000fea0003800200 */
.L_x_4992:
        /* <DEDUP_REMOVED lines=43> */
.L_x_4990:
[----:B------:R-:W-:Y:S05]  /*5570*/  BSYNC.RECONVERGENT B2 ;  /* 0x0000000000027941 */ /* 0x000fea0003800200 */
.L_x_4989:
[----:B------:R-:W-:Y:S01]  /*5580*/  ISETP.NE.AND P2, PT, R84, 0x1, PT ;  /* 0x000000015400780c */ /* 0x000fe20003f45270 */
[----:B------:R-:W-:Y:S01]  /*5590*/  BSSY.RECONVERGENT B2, `(.L_x_4994) ;  /* 0x000004c000027945 */ /* 0x000fe20003800200 */
[----:B------:R-:W-:Y:S01]  /*55a0*/  I2FP.F32.U32 R79, R78 ;  /* 0x0000004e004f7245 */ /* 0x000fe20000201000 */
[C---:B------:R-:W-:Y:S01]  /*55b0*/  IMAD.U32 R78, R85.reuse, 0x10000, RZ ;  /* 0x00010000554e7824 */ /* 0x040fe200078e00ff */
[----:B------:R-:W-:Y:S01]  /*55c0*/  PRMT R85, R85, 0x7632, R85 ;  /* 0x0000763255557816 */ /* 0x000fe20000000055 */
[----:B------:R-:W-:Y:S02]  /*55d0*/  IMAD.MOV.U32 R95, RZ, RZ, 0x2 ;  /* 0x00000002ff5f7424 */ /* 0x000fe400078e00ff */
[----:B------:R-:W-:Y:S01]  /*55e0*/  FFMA.FTZ R79, R79, R94, 1.1641532182693481445e-10 ;  /* 0x2f0000004f4f7423 */ /* 0x000fe2000001005e */
[----:B------:R-:W-:-:S04]  /*55f0*/  FMUL.FTZ R78, R93, R78 ;  /* 0x0000004e5d4e7220 */ /* 0x000fc80000410000 */
        /* <DEDUP_REMOVED lines=12> */
.L_x_4996:
        /* <DEDUP_REMOVED lines=13> */
.L_x_4998:
[----:B------:R-:W-:Y:S05]  /*5790*/  BSYNC.RECONVERGENT B3 ;  /* 0x0000000000037941 */ /* 0x000fea0003800200 */
.L_x_4997:
        /* <DEDUP_REMOVED lines=43> */
.L_x_4995:
[----:B------:R-:W-:Y:S05]  /*5a50*/  BSYNC.RECONVERGENT B2 ;  /* 0x0000000000027941 */ /* 0x000fea0003800200 */
.L_x_4994:
        /* <DEDUP_REMOVED lines=23> */
.L_x_5001:
        /* <DEDUP_REMOVED lines=13> */
.L_x_5003:
[----:B------:R-:W-:Y:S05]  /*5ca0*/  BSYNC.RECONVERGENT B3 ;  /* 0x0000000000037941 */ /* 0x000fea0003800200 */
.L_x_5002:
        /* <DEDUP_REMOVED lines=43> */
.L_x_5000:
[----:B------:R-:W-:Y:S05]  /*5f60*/  BSYNC.RECONVERGENT B2 ;  /* 0x0000000000027941 */ /* 0x000fea0003800200 */
.L_x_4999:
        /* <DEDUP_REMOVED lines=19> */
.L_x_5006:
        /* <DEDUP_REMOVED lines=13> */
.L_x_5008:
[----:B------:R-:W-:Y:S05]  /*6170*/  BSYNC.RECONVERGENT B3 ;  /* 0x0000000000037941 */ /* 0x000fea0003800200 */
.L_x_5007:
        /* <DEDUP_REMOVED lines=39> */
[----:B------:R-:W-:Y:S02]  /*63f0*/  LOP3.LUT R2, R2, UR31, R117, 0x96, !PT ;  /* 0x0000001f02027c12 */ /* 0x000fe4000f8e9675 */
[----:B------:R-:W-:Y:S01]  /*6400*/  MOV R106, R116 ;  /* 0x00000074006a7202 */ /* 0x000fe20000000f00 */
[----:B------:R-:W-:Y:S01]  /*6410*/  IMAD.MOV.U32 R0, RZ, RZ, R114 ;  /* 0x000000ffff007224 */ /* 0x000fe200078e0072 */
[----:B------:R-:W-:-:S07]  /*6420*/  LOP3.LUT R3, R84, UR32, R115, 0x96, !PT ;  /* 0x0000002054037c12 */ /* 0x000fce000f8e9673 */
.L_x_5005:
[----:B------:R-:W-:Y:S05]  /*6430*/  BSYNC.RECONVERGENT B2 ;  /* 0x0000000000027941 */ /* 0x000fea0003800200 */
.L_x_5004:
        /* <DEDUP_REMOVED lines=8> */
[----:B------:R-:W-:-:S03]  /*64c0*/  FMUL.FTZ R84, R84, R93 ;  /* 0x0000005d54547220 */ /* 0x000fc60000410000 */
[----:B------:R-:W-:Y:S02]  /*64d0*/  SEL R115, RZ, 0x1, P2 ;  /* 0x00000001ff737807 */ /* 0x000fe40001000000 */
[----:B------:R-:W-:Y:S02]  /*64e0*/  FSEL R84, R84, RZ, !P2 ;  /* 0x000000ff54547208 */ /* 0x000fe40005000000 */
[----:B------:R-:W-:-:S03]  /*64f0*/  ISETP.NE.AND P2, PT, R95, 0x1, PT ;  /* 0x000000015f00780c */ /* 0x000fc60003f45270 */
[----:B------:R-:W-:Y:S01]  /*6500*/  FADD.FTZ R79, R84, R79 ;  /* 0x0000004f544f7221 */ /* 0x000fe20000010000 */
[----:B------:R-:W-:-:S03]  /*6510*/  MOV R84, R106 ;  /* 0x0000006a00547202 */ /* 0x000fc60000000f00 */
        /* <DEDUP_REMOVED lines=10> */
.L_x_5011:
        /* <DEDUP_REMOVED lines=13> */
.L_x_5013:
[----:B------:R-:W-:Y:S05]  /*6690*/  BSYNC.RECONVERGENT B3 ;  /* 0x0000000000037941 */ /* 0x000fea0003800200 */
.L_x_5012:
        /* <DEDUP_REMOVED lines=43> */
.L_x_5010:
[----:B------:R-:W-:Y:S05]  /*6950*/  BSYNC.RECONVERGENT B2 ;  /* 0x0000000000027941 */ /* 0x000fea0003800200 */
.L_x_5009:
        /* <DEDUP_REMOVED lines=19> */
.L_x_5016:
        /* <DEDUP_REMOVED lines=13> */
.L_x_5018:
[----:B------:R-:W-:Y:S05]  /*6b60*/  BSYNC.RECONVERGENT B3 ;  /* 0x0000000000037941 */ /* 0x000fea0003800200 */
.L_x_5017:
        /* <DEDUP_REMOVED lines=43> */
.L_x_5015:
[----:B------:R-:W-:Y:S05]  /*6e20*/  BSYNC.RECONVERGENT B2 ;  /* 0x0000000000027941 */ /* 0x000fea0003800200 */
.L_x_5014:
        /* <DEDUP_REMOVED lines=23> */
.L_x_5021:
        /* <DEDUP_REMOVED lines=13> */
.L_x_5023:
[----:B------:R-:W-:Y:S05]  /*7070*/  BSYNC.RECONVERGENT B3 ;  /* 0x0000000000037941 */ /* 0x000fea0003800200 */
.L_x_5022:
        /* <DEDUP_REMOVED lines=43> */
.L_x_5020:
[----:B------:R-:W-:Y:S05]  /*7330*/  BSYNC.RECONVERGENT B2 ;  /* 0x0000000000027941 */ /* 0x000fea0003800200 */
.L_x_5019:
        /* <DEDUP_REMOVED lines=18> */
.L_x_5026:
        /* <DEDUP_REMOVED lines=13> */
.L_x_5028:
[----:B------:R-:W-:Y:S05]  /*7530*/  BSYNC.RECONVERGENT B3 ;  /* 0x0000000000037941 */ /* 0x000fea0003800200 */
.L_x_5027:
        /* <DEDUP_REMOVED lines=43> */
.L_x_5025:
[----:B------:R-:W-:Y:S05]  /*77f0*/  BSYNC.RECONVERGENT B2 ;  /* 0x0000000000027941 */ /* 0x000fea0003800200 */
.L_x_5024:
        /* <DEDUP_REMOVED lines=24> */
.L_x_5031:
        /* <DEDUP_REMOVED lines=13> */
.L_x_5033:
[----:B------:R-:W-:Y:S05]  /*7a50*/  BSYNC.RECONVERGENT B3 ;  /* 0x0000000000037941 */ /* 0x000fea0003800200 */
.L_x_5032:
        /* <DEDUP_REMOVED lines=43> */
.L_x_5030:
[----:B------:R-:W-:Y:S05]  /*7d10*/  BSYNC.RECONVERGENT B2 ;  /* 0x0000000000027941 */ /* 0x000fea0003800200 */
.L_x_5029:
        /* <DEDUP_REMOVED lines=19> */
.L_x_5036:
        /* <DEDUP_REMOVED lines=13> */
.L_x_5038:
[----:B------:R-:W-:Y:S05]  /*7f20*/  BSYNC.RECONVERGENT B3 ;  /* 0x0000000000037941 */ /* 0x000fea0003800200 */
.L_x_5037:
        /* <DEDUP_REMOVED lines=43> */
.L_x_5035:
[----:B------:R-:W-:Y:S05]  /*81e0*/  BSYNC.RECONVERGENT B2 ;  /* 0x0000000000027941 */ /* 0x000fea0003800200 */
.L_x_5034:
        /* <DEDUP_REMOVED lines=23> */
.L_x_5041:
        /* <DEDUP_REMOVED lines=13> */
.L_x_5043:
[----:B------:R-:W-:Y:S05]  /*8430*/  BSYNC.RECONVERGENT B3 ;  /* 0x0000000000037941 */ /* 0x000fea0003800200 */
.L_x_5042:
        /* <DEDUP_REMOVED lines=43> */
.L_x_5040:
[----:B------:R-:W-:Y:S05]  /*86f0*/  BSYNC.RECONVERGENT B2 ;  /* 0x0000000000027941 */ /* 0x000fea0003800200 */
.L_x_5039:
        /* <DEDUP_REMOVED lines=18> */
.L_x_5046:
        /* <DEDUP_REMOVED lines=15> */
.L_x_5048:
[----:B------:R-:W-:Y:S05]  /*8910*/  BSYNC.RECONVERGENT B3 ;  /* 0x0000000000037941 */ /* 0x000fea0003800200 */
.L_x_5047:
        /* <DEDUP_REMOVED lines=43> */
.L_x_5045:
[----:B------:R-:W-:Y:S05]  /*8bd0*/  BSYNC.RECONVERGENT B2 ;  /* 0x0000000000027941 */ /* 0x000fea0003800200 */
.L_x_5044:
[----:B------:R-:W-:Y:S02]  /*8be0*/  I2FP.F32.U32 R95, R121 ;  /* 0x00000079005f7245 */ /* 0x000fe40000201000 */
[----:B------:R-:W-:Y:S02]  /*8bf0*/  PRMT R120, R111, 0x7632, R120 ;  /* 0x000076326f787816 */ /* 0x000fe40000000078 */
[----:B------:R-:W-:Y:S01]  /*8c00*/  FSEL R87, R87, RZ, P5 ;  /* 0x000000ff57577208 */ /* 0x000fe20002800000 */
[----:B------:R-:W-:Y:S02]  /*8c10*/  FFMA.FTZ R95, R95, R94, 1.1641532182693481445e-10 ;  /* 0x2f0000005f5f7423 */ /* 0x000fe4000001005e */
[----:B------:R-:W-:-:S03]  /*8c20*/  IMAD.U32 R120, R120, 0x10000, RZ ;  /* 0x0001000078787824 */ /* 0x000fc600078e00ff */
[----:B------:R-:W-:Y:S01]  /*8c30*/  FSETP.GTU.FTZ.AND P6, PT, R95, R92, PT ;  /* 0x0000005c5f00720b */ /* 0x000fe20003fdc000 */
[----:B------:R-:W-:-:S05]  /*8c40*/  FMUL.FTZ R120, R120, R93 ;  /* 0x0000005d78787220 */ /* 0x000fca0000410000 */
[----:B------:R-:W-:Y:S02]  /*8c50*/  FSEL R92, R120, RZ, !P6 ;  /* 0x000000ff785c7208 */ /* 0x000fe40007000000 */
[----:B------:R-:W-:-:S03]  /*8c60*/  SEL R120, RZ, 0x1, P6 ;  /* 0x00000001ff787807 */ /* 0x000fc60003000000 */
[----:B------:R-:W-:-:S04]  /*8c70*/  FADD.FTZ R87, R92, R87 ;  /* 0x000000575c577221 */ /* 0x000fc80000010000 */
[----:B------:R-:W-:-:S07]  /*8c80*/  @P1 FADD.FTZ R87, R75, R87 ;  /* 0x000000574b571221 */ /* 0x000fce0000010000 */
.L_x_4968:
        /* <DEDUP_REMOVED lines=20> */
[----:B-1----:R-:W-:Y:S02]  /*8dd0*/  IMAD.WIDE.U32 R94, R118, 0x8, R94 ;  /* 0x00000008765e7825 */ /* 0x002fe400078e005e */
[----:B------:R0:W-:Y:S04]  /*8de0*/  STG.E.128 desc[UR8][R92.64+0x10], R84 ;  /* 0x000010545c007986 */ /* 0x0001e8000c101d08 */
[----:B------:R0:W-:Y:S01]  /*8df0*/  STG.E.64 desc[UR8][R94.64], R96 ;  /* 0x000000605e007986 */ /* 0x0001e2000c101b08 */
[----:B------:R-:W-:Y:S05]  /*8e00*/  @!P0 BRA `(.L_x_5049) ;  /* 0x0000000000508947 */ /* 0x000fea0003800000 */
[----:B0-----:R-:W-:Y:S01]  /*8e10*/  IMAD.U32 R95, R116, 0x10000, RZ ;  /* 0x00010000745f7824 */ /* 0x001fe200078e00ff */
[----:B------:R-:W0:Y:S01]  /*8e20*/  LDC.64 R92, c[0x0][0x3b8] ;  /* 0x0000ee00ff5c7b82 */ /* 0x000e220000000a00 */
[----:B------:R-:W-:Y:S02]  /*8e30*/  LOP3.LUT R94, R120, 0xffff, RZ, 0xc0, !PT ;  /* 0x0000ffff785e7812 */ /* 0x000fe400078ec0ff */
[----:B------:R-:W-:Y:S02]  /*8e40*/  LOP3.LUT R96, R112, 0xff, RZ, 0xc0, !PT ;  /* 0x000000ff70607812 */ /* 0x000fe400078ec0ff */
[----:B------:R-:W-:Y:S02]  /*8e50*/  LOP3.LUT R97, R95, 0xff0000, RZ, 0xc0, !PT ;  /* 0x00ff00005f617812 */ /* 0x000fe400078ec0ff */
[----:B------:R-:W-:Y:S02]  /*8e60*/  PRMT R95, R117, 0x7104, RZ ;  /* 0x00007104755f7816 */ /* 0x000fe400000000ff */
[----:B------:R-:W-:Y:S01]  /*8e70*/  PRMT R124, R97, 0x4210, R94 ;  /* 0x00004210617c7816 */ /* 0x000fe2000000005e */
[----:B------:R-:W-:Y:S01]  /*8e80*/  IMAD.WIDE.U32 R96, R96, 0x10000, RZ ;  /* 0x0001000060607825 */ /* 0x000fe200078e00ff */
[----:B------:R-:W-:-:S02]  /*8e90*/  LOP3.LUT R94, R115, 0xff, RZ, 0xc0, !PT ;  /* 0x000000ff735e7812 */ /* 0x000fc400078ec0ff */
        /* <DEDUP_REMOVED lines=11> */
.L_x_5049:
[----:B------:R-:W-:Y:S01]  /*8f50*/  MOV R121, R0 ;  /* 0x0000000000797202 */ /* 0x000fe20000000f00 */
[----:B01----:R-:W-:-:S07]  /*8f60*/  VIADD R92, R118, 0x20 ;  /* 0x00000020765c7836 */ /* 0x003fce0000000000 */
.L_x_4926:
[----:B------:R-:W-:Y:S05]  /*8f70*/  BSYNC.RECONVERGENT B1 ;  /* 0x0000000000017941 */ /* 0x000fea0003800200 */
.L_x_4925:
[----:B------:R-:W-:Y:S01]  /*8f80*/  ISETP.GE.U32.AND P0, PT, R104, 0x40, PT ;  /* 0x000000406800780c */ /* 0x000fe20003f06070 */
[----:B------:R-:W-:Y:S03]  /*8f90*/  BSSY.RECONVERGENT B1, `(.L_x_5050) ;  /* 0x00007c2000017945 */ /* 0x000fe60003800200 */
[----:B------:R-:W-:-:S09]  /*8fa0*/  P2R R0, PR, RZ, 0x1 ;  /* 0x00000001ff007803 */ /* 0x000fd20000000000 */
        /* <DEDUP_REMOVED lines=32> */
.L_x_5055:
        /* <DEDUP_REMOVED lines=13> */
.L_x_5057:
[----:B------:R-:W-:Y:S05]  /*9280*/  BSYNC.RECONVERGENT B3 ;  /* 0x0000000000037941 */ /* 0x000fea0003800200 */
.L_x_5056:
        /* <DEDUP_REMOVED lines=43> */
.L_x_5054:
[----:B------:R-:W-:Y:S05]  /*9540*/  BSYNC.RECONVERGENT B2 ;  /* 0x0000000000027941 */ /* 0x000fea0003800200 */
.L_x_5053:
[----:B------:R-:W0:Y:S01]  /*9550*/  LDC R93, c[0x0][0x404] ;  /* 0x00010100ff5d7b82 */ /* 0x000e220000000800 */
[----:B------:R-:W-:Y:S01]  /*9560*/  ISETP.NE.AND P2, PT, R83, 0x1, PT ;  /* 0x000000015300780c */ /* 0x000fe20003f45270 */
[----:B------:R-:W-:Y:S01]  /*9570*/  IMAD.MOV.U32 R95, RZ, RZ, 0x2f800000 ;  /* 0x2f800000ff5f7424 */ /* 0x000fe200078e00ff */
[----:B------:R-:W-:Y:S01]  /*9580*/  I2FP.F32.U32 R80, R80 ;  /* 0x0000005000507245 */ /* 0x000fe20000201000 */
[C---:B-----5:R-:W-:Y:S01]  /*9590*/  IMAD.U32 R81, R88.reuse, 0x10000, RZ ;  /* 0x0001000058517824 */ /* 0x060fe200078e00ff */
        /* <DEDUP_REMOVED lines=18> */
.L_x_5060:
        /* <DEDUP_REMOVED lines=13> */
.L_x_5062:
[----:B------:R-:W-:Y:S05]  /*9790*/  BSYNC.RECONVERGENT B3 ;  /* 0x0000000000037941 */ /* 0x000fea0003800200 */
.L_x_5061:
        /* <DEDUP_REMOVED lines=43> */
.L_x_5059:
[----:B------:R-:W-:Y:S05]  /*9a50*/  BSYNC.RECONVERGENT B2 ;  /* 0x0000000000027941 */ /* 0x000fea0003800200 */
.L_x_5058:
[----:B------:R-:W-:Y:S01]  /*9a60*/  I2FP.F32.U32 R82, R82 ;  /* 0x0000005200527245 */ /* 0x000fe20000201000 */
[----:B------:R-:W-:Y:S01]  /*9a70*/  IMAD.U32 R81, R108, 0x10000, RZ ;  /* 0x000100006c517824 */ /* 0x000fe200078e00ff */
[----:B------:R-:W-:Y:S01]  /*9a80*/  ISETP.NE.AND P3, PT, R97, 0x1, PT ;  /* 0x000000016100780c */ /* 0x000fe20003f65270 */
[----:B------:R-:W-:Y:S02]  /*9a90*/  BSSY.RECONVERGENT B2, `(.L_x_5063) ;  /* 0x000004d000027945 */ /* 0x000fe40003800200 */
[----:B------:R-:W-:Y:S01]  /*9aa0*/  FFMA.FTZ R82, R82, R95, 1.1641532182693481445e-10 ;  /* 0x2f00000052527423 */ /* 0x000fe2000001005f */
[----:B------:R-:W-:Y:S01]  /*9ab0*/  FMUL.FTZ R83, R81, R94 ;  /* 0x0000005e51537220 */ /* 0x000fe20000410000 */
[----:B------:R-:W-:-:S03]  /*9ac0*/  FSEL R81, R80, RZ, P4 ;  /* 0x000000ff50517208 */ /* 0x000fc60002000000 */
[----:B------:R-:W-:-:S04]  /*9ad0*/  FSETP.GTU.FTZ.AND P2, PT, R82, R93, PT ;  /* 0x0000005d5200720b */ /* 0x000fc80003f5c000 */
[----:B------:R-:W-:Y:S01]  /*9ae0*/  FSEL R80, R83, RZ, !P2 ;  /* 0x000000ff53507208 */ /* 0x000fe20005000000 */
[----:B------:R-:W-:Y:S01]  /*9af0*/  HFMA2 R83, -RZ, RZ, 0, 1.1920928955078125e-07 ;  /* 0x00000002ff537431 */ /* 0x000fe200000001ff */
        /* <DEDUP_REMOVED lines=13> */
.L_x_5065:
        /* <DEDUP_REMOVED lines=13> */
.L_x_5067:
[----:B------:R-:W-:Y:S05]  /*9ca0*/  BSYNC.RECONVERGENT B3 ;  /* 0x0000000000037941 */ /* 0x000fea0003800200 */
.L_x_5066:
        /* <DEDUP_REMOVED lines=43> */
.L_x_5064:
[----:B------:R-:W-:Y:S05]  /*9f60*/  BSYNC.RECONVERGENT B2 ;  /* 0x0000000000027941 */ /* 0x000fea0003800200 */
.L_x_5063:
[----:B------:R-:W-:Y:S01]  /*9f70*/  ISETP.NE.AND P2, PT, R83, 0x1, PT ;  /* 0x000000015300780c */ /* 0x000fe20003f45270 */
[----:B------:R-:W-:Y:S01]  /*9f80*/  BSSY.RECONVERGENT B2, `(.L_x_5068) ;  /* 0x000004b000027945 */ /* 0x000fe20003800200 */
[----:B------:R-:W-:Y:S01]  /*9f90*/  I2FP.F32.U32 R82, R81 ;  /* 0x0000005100527245 */ /* 0x000fe20000201000 */
[----:B------:R-:W-:Y:S02]  /*9fa0*/  IMAD.U32 R81, R88, 0x10000, RZ ;  /* 0x0001000058517824 */ /* 0x000fe400078e00ff */
[----:B------:R-:W-:Y:S02]  /*9fb0*/  HFMA2 R88, -RZ, RZ, 0, 1.1920928955078125e-07 ;  /* 0x00000002ff587431 */ /* 0x000fe400000001ff */
[----:B------:R-:W-:Y:S01]  /*9fc0*/  FFMA.FTZ R82, R82, R95, 1.1641532182693481445e-10 ;  /* 0x2f00000052527423 */ /* 0x000fe2000001005f */
[----:B------:R-:W-:-:S04]  /*9fd0*/  FMUL.FTZ R81, R81, R94 ;  /* 0x0000005e51517220 */ /* 0x000fc80000410000 */
        /* <DEDUP_REMOVED lines=12> */
.L_x_5070:
        /* <DEDUP_REMOVED lines=13> */
.L_x_5072:
[----:B------:R-:W-:Y:S05]  /*a170*/  BSYNC.RECONVERGENT B3 ;  /* 0x0000000000037941 */ /* 0x000fea0003800200 */
.L_x_5071:
        /* <DEDUP_REMOVED lines=43> */
.L_x_5069:
[----:B------:R-:W-:Y:S05]  /*a430*/  BSYNC.RECONVERGENT B2 ;  /* 0x0000000000027941 */ /* 0x000fea0003800200 */
.L_x_5068:
[----:B------:R-:W-:Y:S01]  /*a440*/  I2FP.F32.U32 R82, R82 ;  /* 0x0000005200527245 */ /* 0x000fe20000201000 */
[----:B------:R-:W-:Y:S01]  /*a450*/  BSSY.RECONVERGENT B2, `(.L_x_5073) ;  /* 0x0000050000027945 */ /* 0x000fe20003800200 */
[----:B------:R-:W-:Y:S01]  /*a460*/  PRMT R83, R108, 0x7632, R83 ;  /* 0x000076326c537816 */ /* 0x000fe20000000053 */
[----:B------:R-:W-:Y:S01]  /*a470*/  HFMA2 R99, -RZ, RZ, 0, 1.1920928955078125e-07 ;  /* 0x00000002ff637431 */ /* 0x000fe200000001ff */
[----:B------:R-:W-:Y:S01]  /*a480*/  ISETP.NE.AND P3, PT, R88, 0x1, PT ;  /* 0x000000015800780c */ /* 0x000fe20003f65270 */
[----:B------:R-:W-:Y:S02]  /*a490*/  FFMA.FTZ R82, R82, R95, 1.1641532182693481445e-10 ;  /* 0x2f00000052527423 */ /* 0x000fe4000001005f */
[----:B------:R-:W-:-:S03]  /*a4a0*/  IMAD.U32 R83, R83, 0x10000, RZ ;  /* 0x0001000053537824 */ /* 0x000fc600078e00ff */
[----:B------:R-:W-:Y:S01]  /*a4b0*/  FSETP.GTU.FTZ.AND P2, PT, R82, R93, PT ;  /* 0x0000005d5200720b */ /* 0x000fe20003f5c000 */
[----:B------:R-:W-:Y:S01]  /*a4c0*/  FMUL.FTZ R83, R83, R94 ;  /* 0x0000005e53537220 */ /* 0x000fe20000410000 */
[----:B------:R-:W-:Y:S02]  /*a4d0*/  FSEL R82, R81, RZ, P4 ;  /* 0x000000ff51527208 */ /* 0x000fe40002000000 */
[----:B------:R-:W-:Y:S02]  /*a4e0*/  SEL R113, RZ, 0x1, P2 ;  /* 0x00000001ff717807 */ /* 0x000fe40001000000 */
[----:B------:R-:W-:-:S05]  /*a4f0*/  FSEL R83, R83, RZ, !P2 ;  /* 0x000000ff53537208 */ /* 0x000fca0005000000 */
        /* <DEDUP_REMOVED lines=12> */
.L_x_5075:
        /* <DEDUP_REMOVED lines=13> */
.L_x_5077:
[----:B------:R-:W-:Y:S05]  /*a690*/  BSYNC.RECONVERGENT B3 ;  /* 0x0000000000037941 */ /* 0x000fea0003800200 */
.L_x_5076:
        /* <DEDUP_REMOVED lines=43> */
.L_x_5074:
[----:B------:R-:W-:Y:S05]  /*a950*/  BSYNC.RECONVERGENT B2 ;  /* 0x0000000000027941 */ /* 0x000fea0003800200 */
.L_x_5073:
[----:B------:R-:W-:Y:S01]  /*a960*/  ISETP.NE.AND P2, PT, R99, 0x1, PT ;  /* 0x000000016300780c */ /* 0x000fe20003f45270 */
[C---:B------:R-:W-:Y:S01]  /*a970*/  IMAD.U32 R83, R89.reuse, 0x10000, RZ ;  /* 0x0001000059537824 */ /* 0x040fe200078e00ff */
[----:B------:R-:W-:Y:S01]  /*a980*/  I2FP.F32.U32 R82, R82 ;  /* 0x0000005200527245 */ /* 0x000fe20000201000 */
[----:B------:R-:W-:Y:S01]  /*a990*/  BSSY.RECONVERGENT B2, `(.L_x_5078) ;  /* 0x000004a000027945 */ /* 0x000fe20003800200 */
[----:B------:R-:W-:Y:S01]  /*a9a0*/  HFMA2 R114, -RZ, RZ, 0, 1.1920928955078125e-07 ;  /* 0x00000002ff727431 */ /* 0x000fe200000001ff */
[----:B------:R-:W-:Y:S01]  /*a9b0*/  PRMT R89, R89, 0x7632, R89 ;  /* 0x0000763259597816 */ /* 0x000fe20000000059 */
        /* <DEDUP_REMOVED lines=14> */
.L_x_5080:
        /* <DEDUP_REMOVED lines=13> */
.L_x_5082:
[----:B------:R-:W-:Y:S05]  /*ab70*/  BSYNC.RECONVERGENT B3 ;  /* 0x0000000000037941 */ /* 0x000fea0003800200 */
.L_x_5081:
        /* <DEDUP_REMOVED lines=43> */
.L_x_5079:
[----:B------:R-:W-:Y:S05]  /*ae30*/  BSYNC.RECONVERGENT B2 ;  /* 0x0000000000027941 */ /* 0x000fea0003800200 */
.L_x_5078:
[----:B------:R-:W-:Y:S01]  /*ae40*/  I2FP.F32.U32 R88, R88 ;  /* 0x0000005800587245 */ /* 0x000fe20000201000 */
[----:B------:R-:W-:Y:S01]  /*ae50*/  IMAD.U32 R83, R109, 0x10000, RZ ;  /* 0x000100006d537824 */ /* 0x000fe200078e00ff */
[----:B------:R-:W-:Y:S01]  /*ae60*/  BSSY.RECONVERGENT B2, `(.L_x_5083) ;  /* 0x000004e000027945 */ /* 0x000fe20003800200 */
[----:B------:R-:W-:Y:S02]  /*ae70*/  HFMA2 R115, -RZ, RZ, 0, 1.1920928955078125e-07 ;  /* 0x00000002ff737431 */ /* 0x000fe400000001ff */
[----:B------:R-:W-:Y:S01]  /*ae80*/  FFMA.FTZ R88, R88, R95, 1.1641532182693481445e-10 ;  /* 0x2f00000058587423 */ /* 0x000fe2000001005f */
[----:B------:R-:W-:Y:S01]  /*ae90*/  FMUL.FTZ R99, R83, R94 ;  /* 0x0000005e53637220 */ /* 0x000fe20000410000 */
[----:B------:R-:W-:-:S03]  /*aea0*/  FSEL R83, R82, RZ, P4 ;  /* 0x000000ff52537208 */ /* 0x000fc60002000000 */
        /* <DEDUP_REMOVED lines=16> */
.L_x_5085:
        /* <DEDUP_REMOVED lines=13> */
.L_x_5087:
[----:B------:R-:W-:Y:S05]  /*b080*/  BSYNC.RECONVERGENT B3 ;  /* 0x0000000000037941 */ /* 0x000fea0003800200 */
.L_x_5086:
        /* <DEDUP_REMOVED lines=43> */
.L_x_5084:
[----:B------:R-:W-:Y:S05]  /*b340*/  BSYNC.RECONVERGENT B2 ;  /* 0x0000000000027941 */ /* 0x000fea0003800200 */
.L_x_5083:
        /* <DEDUP_REMOVED lines=19> */
.L_x_5090:
        /* <DEDUP_REMOVED lines=13> */
.L_x_5092:
[----:B------:R-:W-:Y:S05]  /*b550*/  BSYNC.RECONVERGENT B3 ;  /* 0x0000000000037941 */ /* 0x000fea0003800200 */
.L_x_5091:
        /* <DEDUP_REMOVED lines=43> */
.L_x_5089:
[----:B------:R-:W-:Y:S05]  /*b810*/  BSYNC.RECONVERGENT B2 ;  /* 0x0000000000027941 */ /* 0x000fea0003800200 */
.L_x_5088:
[----:B------:R-:W-:Y:S01]  /*b820*/  I2FP.F32.U32 R88, R88 ;  /* 0x0000005800587245 */ /* 0x000fe20000201000 */
[----:B------:R-:W-:Y:S01]  /*b830*/  BSSY.RECONVERGENT B2, `(.L_x_5093) ;  /* 0x0000050000027945 */ /* 0x000fe20003800200 */
[----:B------:R-:W-:Y:S01]  /*b840*/  PRMT R89, R109, 0x7632, R89 ;  /* 0x000076326d597816 */ /* 0x000fe20000000059 */
[----:B------:R-:W-:Y:S02]  /*b850*/  HFMA2 R117, -RZ, RZ, 0, 1.1920928955078125e-07 ;  /* 0x00000002ff757431 */ /* 0x000fe400000001ff */
[----:B------:R-:W-:Y:S02]  /*b860*/  FFMA.FTZ R88, R88, R95, 1.1641532182693481445e-10 ;  /* 0x2f00000058587423 */ /* 0x000fe4000001005f */
[----:B------:R-:W-:-:S03]  /*b870*/  IMAD.U32 R89, R89, 0x10000, RZ ;  /* 0x0001000059597824 */ /* 0x000fc600078e00ff */
[----:B------:R-:W-:Y:S01]  /*b880*/  FSETP.GTU.FTZ.AND P2, PT, R88, R93, PT ;  /* 0x0000005d5800720b */ /* 0x000fe20003f5c000 */
[----:B------:R-:W-:Y:S01]  /*b890*/  FMUL.FTZ R89, R89, R94 ;  /* 0x0000005e59597220 */ /* 0x000fe20000410000 */
[----:B------:R-:W-:Y:S02]  /*b8a0*/  FSEL R88, R83, RZ, P4 ;  /* 0x000000ff53587208 */ /* 0x000fe40002000000 */
        /* <DEDUP_REMOVED lines=15> */
.L_x_5095:
        /* <DEDUP_REMOVED lines=13> */
.L_x_5097:
[----:B------:R-:W-:Y:S05]  /*ba70*/  BSYNC.RECONVERGENT B3 ;  /* 0x0000000000037941 */ /* 0x000fea0003800200 */
.L_x_5096:
        /* <DEDUP_REMOVED lines=43> */
.L_x_5094:
[----:B------:R-:W-:Y:S05]  /*bd30*/  BSYNC.RECONVERGENT B2 ;  /* 0x0000000000027941 */ /* 0x000fea0003800200 */
.L_x_5093:
        /* <DEDUP_REMOVED lines=19> */
.L_x_5100:
        /* <DEDUP_REMOVED lines=13> */
.L_x_5102:
[----:B------:R-:W-:Y:S05]  /*bf40*/  BSYNC.RECONVERGENT B3 ;  /* 0x0000000000037941 */ /* 0x000fea0003800200 */
.L_x_5101:
        /* <DEDUP_REMOVED lines=43> */
.L_x_5099:
[----:B------:R-:W-:Y:S05]  /*c200*/  BSYNC.RECONVERGENT B2 ;  /* 0x0000000000027941 */ /* 0x000fea0003800200 */
.L_x_5098:
        /* <DEDUP_REMOVED lines=23> */
.L_x_5105:
        /* <DEDUP_REMOVED lines=13> */
.L_x_5107:
[----:B------:R-:W-:Y:S05]  /*c450*/  BSYNC.RECONVERGENT B3 ;  /* 0x0000000000037941 */ /* 0x000fea0003800200 */
.L_x_5106:
        /* <DEDUP_REMOVED lines=43> */
.L_x_5104:
[----:B------:R-:W-:Y:S05]  /*c710*/  BSYNC.RECONVERGENT B2 ;  /* 0x0000000000027941 */ /* 0x000fea0003800200 */
.L_x_5103:
[----:B------:R-:W-:Y:S01]  /*c720*/  ISETP.NE.AND P4, PT, R117, 0x1, PT ;  /* 0x000000017500780c */ /* 0x000fe20003f85270 */
[----:B------:R-:W-:Y:S01]  /*c730*/  BSSY.RECONVERGENT B2, `(.L_x_5108) ;  /* 0x000004a000027945 */ /* 0x000fe20003800200 */
[----:B------:R-:W-:Y:S01]  /*c740*/  I2FP.F32.U32 R116, R89 ;  /* 0x0000005900747245 */ /* 0x000fe20000201000 */
[----:B------:R-:W-:Y:S02]  /*c750*/  IMAD.U32 R89, R90, 0x10000, RZ ;  /* 0x000100005a597824 */ /* 0x000fe400078e00ff */
        /* <DEDUP_REMOVED lines=14> */
.L_x_5110:
        /* <DEDUP_REMOVED lines=13> */
.L_x_5112:
[----:B------:R-:W-:Y:S05]  /*c910*/  BSYNC.RECONVERGENT B3 ;  /* 0x0000000000037941 */ /* 0x000fea0003800200 */
.L_x_5111:
        /* <DEDUP_REMOVED lines=43> */
.L_x_5109:
[----:B------:R-:W-:Y:S05]  /*cbd0*/  BSYNC.RECONVERGENT B2 ;  /* 0x0000000000027941 */ /* 0x000fea0003800200 */
.L_x_5108:
[----:B------:R-:W-:Y:S01]  /*cbe0*/  I2FP.F32.U32 R90, R90 ;  /* 0x0000005a005a7245 */ /* 0x000fe20000201000 */
[----:B------:R-:W-:Y:S01]  /*cbf0*/  BSSY.RECONVERGENT B2, `(.L_x_5113) ;  /* 0x0000050000027945 */ /* 0x000fe20003800200 */
[----:B------:R-:W-:Y:S01]  /*cc00*/  PRMT R116, R110, 0x7632, R116 ;  /* 0x000076326e747816 */ /* 0x000fe20000000074 */
[----:B------:R-:W-:Y:S01]  /*cc10*/  HFMA2 R121, -RZ, RZ, 0, 1.1920928955078125e-07 ;  /* 0x00000002ff797431 */ /* 0x000fe200000001ff */
[----:B------:R-:W-:Y:S01]  /*cc20*/  FSEL R89, R89, RZ, P3 ;  /* 0x000000ff59597208 */ /* 0x000fe20001800000 */
        /* <DEDUP_REMOVED lines=19> */
.L_x_5115:
        /* <DEDUP_REMOVED lines=13> */
.L_x_5117:
[----:B------:R-:W-:Y:S05]  /*ce30*/  BSYNC.RECONVERGENT B3 ;  /* 0x0000000000037941 */ /* 0x000fea0003800200 */
.L_x_5116:
        /* <DEDUP_REMOVED lines=43> */
.L_x_5114:
[----:B------:R-:W-:Y:S05]  /*d0f0*/  BSYNC.RECONVERGENT B2 ;  /* 0x0000000000027941 */ /* 0x000fea0003800200 */
.L_x_5113:
        /* <DEDUP_REMOVED lines=19> */
.L_x_5120:
        /* <DEDUP_REMOVED lines=13> */
.L_x_5122:
[----:B------:R-:W-:Y:S05]  /*d300*/  BSYNC.RECONVERGENT B3 ;  /* 0x0000000000037941 */ /* 0x000fea0003800200 */
.L_x_5121:
        /* <DEDUP_REMOVED lines=43> */
.L_x_5119:
[----:B------:R-:W-:Y:S05]  /*d5c0*/  BSYNC.RECONVERGENT B2 ;  /* 0x0000000000027941 */ /* 0x000fea0003800200 */
.L_x_5118:
        /* <DEDUP_REMOVED lines=23> */
.L_x_5125:
        /* <DEDUP_REMOVED lines=13> */
.L_x_5127:
[----:B------:R-:W-:Y:S05]  /*d810*/  BSYNC.RECONVERGENT B3 ;  /* 0x0000000000037941 */ /* 0x000fea0003800200 */
.L_x_5126:
        /* <DEDUP_REMOVED lines=43> */
.L_x_5124:
[----:B------:R-:W-:Y:S05]  /*dad0*/  BSYNC.RECONVERGENT B2 ;  /* 0x0000000000027941 */ /* 0x000fea0003800200 */
.L_x_5123:
[----:B------:R-:W-:Y:S01]  /*dae0*/  ISETP.NE.AND P6, PT, R124, 0x1, PT ;  /* 0x000000017c00780c */ /* 0x000fe20003fc5270 */
[----:B------:R-:W-:Y:S01]  /*daf0*/  IMAD.U32 R91, R91, 0x10000, RZ ;  /* 0x000100005b5b7824 */ /* 0x000fe200078e00ff */
[----:B------:R-:W-:Y:S01]  /*db00*/  I2FP.F32.U32 R120, R119 ;  /* 0x0000007700787245 */ /* 0x000fe20000201000 */
[----:B------:R-:W-:Y:S01]  /*db10*/  BSSY.RECONVERGENT B2, `(.L_x_5128) ;  /* 0x000004a000027945 */ /* 0x000fe20003800200 */
[----:B------:R-:W-:Y:S02]  /*db20*/  HFMA2 R119, -RZ, RZ, 0, 1.1920928955078125e-07 ;  /* 0x00000002ff777431 */ /* 0x000fe400000001ff */
[----:B------:R-:W-:Y:S02]  /*db30*/  IMAD.MOV.U32 R121, RZ, RZ, R106 ;  /* 0x000000ffff797224 */ /* 0x000fe400078e006a */
        /* <DEDUP_REMOVED lines=12> */
.L_x_5130:
        /* <DEDUP_REMOVED lines=15> */
.L_x_5132:
[----:B------:R-:W-:Y:S05]  /*dcf0*/  BSYNC.RECONVERGENT B3 ;  /* 0x0000000000037941 */ /* 0x000fea0003800200 */
.L_x_5131:
        /* <DEDUP_REMOVED lines=40> */
[----:B------:R-:W-:Y:S01]  /*df80*/  IMAD.MOV.U32 R106, RZ, RZ, R126 ;  /* 0x000000ffff6a7224 */ /* 0x000fe200078e007e */
[----:B------:R-:W-:Y:S02]  /*df90*/  LOP3.LUT R3, R120, UR32, R125, 0x96, !PT ;  /* 0x0000002078037c12 */ /* 0x000fe4000f8e967d */
[----:B------:R-:W-:-:S07]  /*dfa0*/  MOV R0, R124 ;  /* 0x0000007c00007202 */ /* 0x000fce0000000f00 */
.L_x_5129:
[----:B------:R-:W-:Y:S05]  /*dfb0*/  BSYNC.RECONVERGENT B2 ;  /* 0x0000000000027941 */ /* 0x000fea0003800200 */
.L_x_5128:
[----:B------:R-:W-:Y:S02]  /*dfc0*/  I2FP.F32.U32 R120, R121 ;  /* 0x0000007900787245 */ /* 0x000fe40000201000 */
[----:B------:R-:W-:-:S03]  /*dfd0*/  PRMT R121, R111, 0x7632, R121 ;  /* 0x000076326f797816 */ /* 0x000fc60000000079 */
[----:B------:R-:W-:Y:S02]  /*dfe0*/  FFMA.FTZ R120, R120, R95, 1.1641532182693481445e-10 ;  /* 0x2f00000078787423 */ /* 0x000fe4000001005f */
[----:B------:R-:W-:-:S03]  /*dff0*/  IMAD.U32 R121, R121, 0x10000, RZ ;  /* 0x0001000079797824 */ /* 0x000fc600078e00ff */
[----:B------:R-:W-:Y:S01]  /*e000*/  FSETP.GTU.FTZ.AND P6, PT, R120, R93, PT ;  /* 0x0000005d7800720b */ /* 0x000fe20003fdc000 */
[----:B------:R-:W-:Y:S01]  /*e010*/  FMUL.FTZ R121, R121, R94 ;  /* 0x0000005e79797220 */ /* 0x000fe20000410000 */
[----:B------:R-:W-:Y:S02]  /*e020*/  FSEL R94, R91, RZ, P5 ;  /* 0x000000ff5b5e7208 */ /* 0x000fe40002800000 */
[----:B------:R-:W-:Y:S02]  /*e030*/  SEL R120, RZ, 0x1, P6 ;  /* 0x00000001ff787807 */ /* 0x000fe40003000000 */
[----:B------:R-:W-:-:S05]  /*e040*/  FSEL R121, R121, RZ, !P6 ;  /* 0x000000ff79797208 */ /* 0x000fca0007000000 */
[----:B------:R-:W-:-:S04]  /*e050*/  FADD.FTZ R91, R121, R94 ;  /* 0x0000005e795b7221 */ /* 0x000fc80000010000 */
[----:B------:R-:W-:Y:S01]  /*e060*/  @P1 FADD.FTZ R91, R75, R91 ;  /* 0x0000005b4b5b1221 */ /* 0x000fe20000010000 */
[----:B------:R-:W-:Y:S06]  /*e070*/  BRA `(.L_x_5133) ;  /* 0x0000002800187947 */ /* 0x000fec0003800000 */
.L_x_5052:
[----:B------:R-:W-:Y:S01]  /*e080*/  ISETP.NE.AND P2, PT, R119, 0x1, PT ;  /* 0x000000017700780c */ /* 0x000fe20003f45270 */
[----:B------:R-:W-:Y:S01]  /*e090*/  BSSY.RECONVERGENT B2, `(.L_x_5134) ;  /* 0x0000048000027945 */ /* 0x000fe20003800200 */
[----:B------:R-:W-:Y:S02]  /*e0a0*/  HFMA2 R94, -RZ, RZ, 0, 1.1920928955078125e-07 ;  /* 0x00000002ff5e7431 */ /* 0x000fe400000001ff */
[----:B0-----:R-:W-:Y:S02]  /*e0b0*/  IMAD.MOV.U32 R80, RZ, RZ, R106 ;  /* 0x000000ffff507224 */ /* 0x001fe400078e006a */
        /* <DEDUP_REMOVED lines=12> */
.L_x_5136:
        /* <DEDUP_REMOVED lines=13> */
.L_x_5138:
[----:B------:R-:W-:Y:S05]  /*e250*/  BSYNC.RECONVERGENT B3 ;  /* 0x0000000000037941 */ /* 0x000fea0003800200 */
.L_x_5137:
        /* <DEDUP_REMOVED lines=43> */
.L_x_5135:
[----:B------:R-:W-:Y:S05]  /*e510*/  BSYNC.RECONVERGENT B2 ;  /* 0x0000000000027941 */ /* 0x000fea0003800200 */
.L_x_5134:
[----:B------:R-:W0:Y:S01]  /*e520*/  LDC R93, c[0x0][0x404] ;  /* 0x00010100ff5d7b82 */ /* 0x000e220000000800 */
[----:B------:R-:W-:Y:S01]  /*e530*/  ISETP.NE.AND P2, PT, R94, 0x1, PT ;  /* 0x000000015e00780c */ /* 0x000fe20003f45270 */
[----:B------:R-:W-:Y:S01]  /*e540*/  BSSY.RECONVERGENT B2, `(.L_x_5139) ;  /* 0x000004c000027945 */ /* 0x000fe20003800200 */
[----:B------:R-:W-:Y:S01]  /*e550*/  I2FP.F32.U32 R81, R80 ;  /* 0x0000005000517245 */ /* 0x000fe20000201000 */
[----:B------:R-:W-:Y:S02]  /*e560*/  IMAD.MOV.U32 R80, RZ, RZ, 0x2f800000 ;  /* 0x2f800000ff507424 */ /* 0x000fe400078e00ff */
[----:B------:R-:W-:Y:S02]  /*e570*/  IMAD.MOV.U32 R95, RZ, RZ, 0x2 ;  /* 0x00000002ff5f7424 */ /* 0x000fe400078e00ff */
[----:B------:R-:W-:Y:S01]  /*e580*/  FFMA.FTZ R82, R81, R80, 1.1641532182693481445e-10 ;  /* 0x2f00000051527423 */ /* 0x000fe20000010050 */
[----:B-----5:R-:W-:Y:S01]  /*e590*/  SHF.L.U32 R81, R88, 0x10, RZ ;  /* 0x0000001058517819 */ /* 0x020fe200000006ff */
[----:B------:R-:W-:-:S03]  /*e5a0*/  IMAD.MOV.U32 R83, RZ, RZ, R106 ;  /* 0x000000ffff537224 */ /* 0x000fc600078e006a */
[----:B0-----:R-:W-:Y:S02]  /*e5b0*/  FSETP.LE.FTZ.AND P3, PT, R82, R93, PT ;  /* 0x0000005d5200720b */ /* 0x001fe40003f73000 */
[----:B------:R-:W-:Y:S02]  /*e5c0*/  PRMT R82, R88, 0x7632, R82 ;  /* 0x0000763258527816 */ /* 0x000fe40000000052 */
        /* <DEDUP_REMOVED lines=10> */
.L_x_5141:
        /* <DEDUP_REMOVED lines=13> */
.L_x_5143:
[----:B------:R-:W-:Y:S05]  /*e740*/  BSYNC.RECONVERGENT B3 ;  /* 0x0000000000037941 */ /* 0x000fea0003800200 */
.L_x_5142:
        /* <DEDUP_REMOVED lines=43> */
.L_x_5140:
[----:B------:R-:W-:Y:S05]  /*ea00*/  BSYNC.RECONVERGENT B2 ;  /* 0x0000000000027941 */ /* 0x000fea0003800200 */
.L_x_5139:
        /* <DEDUP_REMOVED lines=18> */
.L_x_5146:
        /* <DEDUP_REMOVED lines=13> */
.L_x_5148:
[----:B------:R-:W-:Y:S05]  /*ec00*/  BSYNC.RECONVERGENT B3 ;  /* 0x0000000000037941 */ /* 0x000fea0003800200 */
.L_x_5147:
        /* <DEDUP_REMOVED lines=43> */
.L_x_5145:
[----:B------:R-:W-:Y:S05]  /*eec0*/  BSYNC.RECONVERGENT B2 ;  /* 0x0000000000027941 */ /* 0x000fea0003800200 */
.L_x_5144:
[----:B------:R-:W-:Y:S01]  /*eed0*/  ISETP.NE.AND P2, PT, R94, 0x1, PT ;  /* 0x000000015e00780c */ /* 0x000fe20003f45270 */
[----:B------:R-:W-:Y:S01]  /*eee0*/  BSSY.RECONVERGENT B2, `(.L_x_5149) ;  /* 0x000004b000027945 */ /* 0x000fe20003800200 */
[----:B------:R-:W-:Y:S01]  /*eef0*/  I2FP.F32.U32 R83, R83 ;  /* 0x0000005300537245 */ /* 0x000fe20000201000 */
[----:B------:R-:W-:-:S04]  /*ef00*/  IMAD.MOV.U32 R95, RZ, RZ, 0x2 ;  /* 0x00000002ff5f7424 */ /* 0x000fc800078e00ff */
[----:B------:R-:W-:Y:S01]  /*ef10*/  FFMA.FTZ R88, R83, R80, 1.1641532182693481445e-10 ;  /* 0x2f00000053587423 */ /* 0x000fe20000010050 */
[----:B------:R-:W-:-:S04]  /*ef20*/  SHF.L.U32 R83, R89, 0x10, RZ ;  /* 0x0000001059537819 */ /* 0x000fc800000006ff */
[----:B------:R-:W-:Y:S02]  /*ef30*/  FSETP.LE.FTZ.AND P3, PT, R88, R93, PT ;  /* 0x0000005d5800720b */ /* 0x000fe40003f73000 */
[----:B------:R-:W-:Y:S01]  /*ef40*/  PRMT R88, R89, 0x7632, R88 ;  /* 0x0000763259587816 */ /* 0x000fe20000000058 */
        /* <DEDUP_REMOVED lines=11> */
.L_x_5151:
        /* <DEDUP_REMOVED lines=13> */
.L_x_5153:
[----:B------:R-:W-:Y:S05]  /*f0d0*/  BSYNC.RECONVERGENT B3 ;  /* 0x0000000000037941 */ /* 0x000fea0003800200 */
.L_x_5152:
        /* <DEDUP_REMOVED lines=43> */
.L_x_5150:
[----:B------:R-:W-:Y:S05]  /*f390*/  BSYNC.RECONVERGENT B2 ;  /* 0x0000000000027941 */ /* 0x000fea0003800200 */
.L_x_5149:
        /* <DEDUP_REMOVED lines=18> */
.L_x_5156:
        /* <DEDUP_REMOVED lines=13> */
.L_x_5158:
[----:B------:R-:W-:Y:S05]  /*f590*/  BSYNC.RECONVERGENT B3 ;  /* 0x0000000000037941 */ /* 0x000fea0003800200 */
.L_x_5157:
        /* <DEDUP_REMOVED lines=43> */
.L_x_5155:
[----:B------:R-:W-:Y:S05]  /*f850*/  BSYNC.RECONVERGENT B2 ;  /* 0x0000000000027941 */ /* 0x000fea0003800200 */
.L_x_5154:
        /* <DEDUP_REMOVED lines=18> */
.L_x_5161:
        /* <DEDUP_REMOVED lines=13> */
.L_x_5163:
[----:B------:R-:W-:Y:S05]  /*fa50*/  BSYNC.RECONVERGENT B3 ;  /* 0x0000000000037941 */ /* 0x000fea0003800200 */
.L_x_5162:
        /* <DEDUP_REMOVED lines=42> */
[----:B------:R-:W-:-:S07]  /*fd00*/  IMAD.MOV.U32 R0, RZ, RZ, R126 ;  /* 0x000000ffff007224 */ /* 0x000fce00078e007e */
.L_x_5160:
[----:B------:R-:W-:Y:S05]  /*fd10*/  BSYNC.RECONVERGENT B2 ;  /* 0x0000000000027941 */ /* 0x000fea0003800200 */
.L_x_5159:
[----:B------:R-:W-:Y:S01]  /*fd20*/  ISETP.NE.AND P4, PT, R121, 0x1, PT ;  /* 0x000000017900780c */ /* 0x000fe20003f85270 */
[----:B------:R-:W-:Y:S01]  /*fd30*/  BSSY.RECONVERGENT B2, `(.L_x_5164) ;  /* 0x0000049000027945 */ /* 0x000fe20003800200 */
[----:B------:R-:W-:Y:S01]  /*fd40*/  I2FP.F32.U32 R95, R95 ;  /* 0x0000005f005f7245 */ /* 0x000fe20000201000 */
[----:B------:R-:W-:Y:S01]  /*fd50*/  IMAD.MOV.U32 R123, RZ, RZ, 0x2 ;  /* 0x00000002ff7b7424 */ /* 0x000fe200078e00ff */
[----:B------:R-:W-:-:S03]  /*fd60*/  SHF.L.U32 R90, R90, 0x10, RZ ;  /* 0x000000105a5a7819 */ /* 0x000fc600000006ff */
        /* <DEDUP_REMOVED lines=12> */
.L_x_5166:
        /* <DEDUP_REMOVED lines=13> */
.L_x_5168:
[----:B------:R-:W-:Y:S05]  /*ff00*/  BSYNC.RECONVERGENT B3 ;  /* 0x0000000000037941 */ /* 0x000fea0003800200 */
.L_x_5167:
        /* <DEDUP_REMOVED lines=43> */
.L_x_5165:
[----:B------:R-:W-:Y:S05]  /*101c0*/  BSYNC.RECONVERGENT B2 ;  /* 0x0000000000027941 */ /* 0x000fea0003800200 */
.L_x_5164:
        /* <DEDUP_REMOVED lines=18> */
.L_x_5171:
        /* <DEDUP_REMOVED lines=13> */
.L_x_5173:
[----:B------:R-:W-:Y:S05]  /*103c0*/  BSYNC.RECONVERGENT B3 ;  /* 0x0000000000037941 */ /* 0x000fea0003800200 */
.L_x_5172:
        /* <DEDUP_REMOVED lines=41> */
[----:B------:R-:W-:Y:S02]  /*10660*/  LOP3.LUT R3, R124, UR32, R129, 0x96, !PT ;  /* 0x000000207c037c12 */ /* 0x000fe4000f8e9681 */
[----:B------:R-:W-:-:S07]  /*10670*/  MOV R0, R128 ;  /* 0x0000008000007202 */ /* 0x000fce0000000f00 */
.L_x_5170:
[----:B------:R-:W-:Y:S05]  /*10680*/  BSYNC.RECONVERGENT B2 ;  /* 0x0000000000027941 */ /* 0x000fea0003800200 */
.L_x_5169:
        /* <DEDUP_REMOVED lines=36> */
[----:B------:R-:W-:-:S13]  /*108d0*/  PLOP3.LUT P5, PT, P5, PT, PT, 0x8, 0x80 ;  /* 0x000000000080781c */ /* 0x000fda0002fae170 */
.L_x_5133:
[----:B------:R-:W-:Y:S01]  /*108e0*/  ISETP.NE.AND P6, PT, R97, RZ, PT ;  /* 0x000000ff6100720c */ /* 0x000fe20003fc5270 */
[----:B------:R-:W0:Y:S01]  /*108f0*/  LDC.64 R94, c[0x0][0x3a8] ;  /* 0x0000ea00ff5e7b82 */ /* 0x000e220000000a00 */
[----:B------:R-:W-:Y:S02]  /*10900*/  ISETP.NE.AND P1, PT, R96, RZ, PT ;  /* 0x000000ff6000720c */ /* 0x000fe40003f25270 */
[----:B------:R-:W-:Y:S02]  /*10910*/  SEL R123, RZ, 0x1000000, !P5 ;  /* 0x01000000ff7b7807 */ /* 0x000fe40006800000 */
        /* <DEDUP_REMOVED lines=9> */
[----:B------:R-:W-:Y:S01]  /*109b0*/  LOP3.LUT R124, R124, R123, R121, 0xfe, !PT ;  /* 0x0000007b7c7c7212 */ /* 0x000fe200078efe79 */
[----:B------:R-:W-:Y:S01]  /*109c0*/  IMAD.MOV.U32 R121, RZ, RZ, R0 ;  /* 0x000000ffff797224 */ /* 0x000fe200078e0000 */
[----:B------:R-:W-:Y:S01]  /*109d0*/  SEL R99, RZ, 0x1, !P2 ;  /* 0x00000001ff637807 */ /* 0x000fe20005000000 */
[----:B0-----:R-:W-:Y:S01]  /*109e0*/  IMAD.WIDE.U32 R94, R92, 0x20, R94 ;  /* 0x000000205c5e7825 */ /* 0x001fe200078e005e */
[----:B------:R-:W-:-:S02]  /*109f0*/  SEL R98, RZ, 0x1, !P1 ;  /* 0x00000001ff627807 */ /* 0x000fc40004800000 */
[----:B------:R-:W-:Y:S02]  /*10a00*/  LOP3.LUT R99, R124, R99, RZ, 0xfc, !PT ;  /* 0x000000637c637212 */ /* 0x000fe400078efcff */
[----:B------:R-:W-:Y:S01]  /*10a10*/  LOP3.LUT R98, R93, R98, RZ, 0xfc, !PT ;  /* 0x000000625d627212 */ /* 0x000fe200078efcff */
[----:B------:R0:W-:Y:S01]  /*10a20*/  STG.E.128 desc[UR8][R94.64], R80 ;  /* 0x000000505e007986 */ /* 0x0001e2000c101d08 */
[----:B-1----:R-:W-:-:S03]  /*10a30*/  IMAD.WIDE.U32 R96, R92, 0x8, R96 ;  /* 0x000000085c607825 */ /* 0x002fc600078e0060 */
[----:B------:R0:W-:Y:S04]  /*10a40*/  STG.E.128 desc[UR8][R94.64+0x10], R88 ;  /* 0x000010585e007986 */ /* 0x0001e8000c101d08 */
[----:B------:R0:W-:Y:S01]  /*10a50*/  STG.E.64 desc[UR8][R96.64], R98 ;  /* 0x0000006260007986 */ /* 0x0001e2000c101b08 */
[----:B------:R-:W-:Y:S05]  /*10a60*/  @!P0 BRA `(.L_x_5051) ;  /* 0x0000000000508947 */ /* 0x000fea0003800000 */
[----:B------:R-:W-:Y:S01]  /*10a70*/  SHF.L.U32 R93, R116, 0x10, RZ ;  /* 0x00000010745d7819 */ /* 0x000fe200000006ff */
[----:B0-----:R-:W0:Y:S01]  /*10a80*/  LDC.64 R94, c[0x0][0x3b8] ;  /* 0x0000ee00ff5e7b82 */ /* 0x001e220000000a00 */
        /* <DEDUP_REMOVED lines=18> */
.L_x_5051:
[----:B------:R-:W-:Y:S05]  /*10bb0*/  BSYNC.RECONVERGENT B1 ;  /* 0x0000000000017941 */ /* 0x000fea0003800200 */
.L_x_5050:
        /* <DEDUP_REMOVED lines=12> */
[----:B01----:R-:W-:-:S05]  /*10c80*/  FSEL R95, R0, RZ, P0 ;  /* 0x000000ff005f7208 */ /* 0x003fca0000000000 */
        /* <DEDUP_REMOVED lines=63> */
.L_x_5191:
[----:B------:R-:W-:Y:S01]  /*11080*/  FMUL.FTZ R0, R92, R92 ;  /* 0x0000005c5c007220 */ /* 0x000fe20000410000 */
[----:B------:R-:W-:Y:S01]  /*11090*/  ISETP.NE.AND P1, PT, RZ, UR13, PT ;  /* 0x0000000dff007c0c */ /* 0x000fe2000bf25270 */
[----:B-1----:R-:W-:Y:S01]  /*110a0*/  FADD.FTZ R98, R96, R99 ;  /* 0x0000006360627221 */ /* 0x002fe20000010000 */
[----:B------:R-:W1:Y:S01]  /*110b0*/  @!P2 LDC.64 R94, c[0x0][0x3c0] ;  /* 0x0000f000ff5eab82 */ /* 0x000e620000000a00 */
[----:B------:R-:W-:Y:S01]  /*110c0*/  BSSY.RECONVERGENT B1, `(.L_x_5175) ;  /* 0x000003b000017945 */ /* 0x000fe20003800200 */
[----:B------:R-:W-:Y:S01]  /*110d0*/  FSEL R0, R0, RZ, P1 ;  /* 0x000000ff00007208 */ /* 0x000fe20000800000 */
[----:B------:R-:W-:Y:S01]  /*110e0*/  FFMA.FTZ R93, R98, R93, UR14 ;  /* 0x0000000e625d7e23 */ /* 0x000fe2000801005d */
[----:B------:R-:W-:-:S03]  /*110f0*/  FSEL R123, R92, RZ, !P1 ;  /* 0x000000ff5c7b7208 */ /* 0x000fc60004800000 */
[----:B------:R-:W-:Y:S01]  /*11100*/  FADD.FTZ R0, R93, R0 ;  /* 0x000000005d007221 */ /* 0x000fe20000010000 */
[----:B0-----:R-:W0:Y:S05]  /*11110*/  @!P2 LDC.64 R96, c[0x0][0x3c8] ;  /* 0x0000f200ff60ab82 */ /* 0x001e2a0000000a00 */
[----:B------:R-:W2:Y:S01]  /*11120*/  MUFU.RSQ R0, R0 ;  /* 0x0000000000007308 */ /* 0x000ea20000001400 */
[----:B-1----:R-:W-:-:S05]  /*11130*/  @!P2 IMAD.WIDE R94, R101, 0x4, R94 ;  /* 0x00000004655ea825 */ /* 0x002fca00078e025e */
[----:B------:R1:W-:Y:S01]  /*11140*/  @!P2 STG.E desc[UR8][R94.64], R92 ;  /* 0x0000005c5e00a986 */ /* 0x0003e2000c101908 */
[----:B0-----:R-:W-:-:S05]  /*11150*/  @!P2 IMAD.WIDE R96, R101, 0x4, R96 ;  /* 0x000000046560a825 */ /* 0x001fca00078e0260 */
[----:B--2---:R1:W-:Y:S01]  /*11160*/  @!P2 STG.E desc[UR8][R96.64], R0 ;  /* 0x000000006000a986 */ /* 0x0043e2000c101908 */
[----:B------:R-:W-:Y:S05]  /*11170*/  @!P0 BRA `(.L_x_5176) ;  /* 0x0000000000bc8947 */ /* 0x000fea0003800000 */
[----:B------:R-:W0:Y:S01]  /*11180*/  LDC.64 R126, c[0x0][0x428] ;  /* 0x00010a00ff7e7b82 */ /* 0x000e220000000a00 */
[--C-:B------:R-:W-:Y:S01]  /*11190*/  FADD.FTZ R93, R76, -R123.reuse ;  /* 0x8000007b4c5d7221 */ /* 0x100fe20000010000 */
[--C-:B-1----:R-:W-:Y:S01]  /*111a0*/  FADD.FTZ R97, R77, -R123.reuse ;  /* 0x8000007b4d617221 */ /* 0x102fe20000010000 */
[--C-:B------:R-:W-:Y:S01]  /*111b0*/  FADD.FTZ R99, R78, -R123.reuse ;  /* 0x8000007b4e637221 */ /* 0x100fe20000010000 */
[--C-:B------:R-:W-:Y:S01]  /*111c0*/  FADD.FTZ R129, R79, -R123.reuse ;  /* 0x8000007b4f817221 */ /* 0x100fe20000010000 */
[--C-:B------:R-:W-:Y:S01]  /*111d0*/  FADD.FTZ R131, R84, -R123.reuse ;  /* 0x8000007b54837221 */ /* 0x100fe20000010000 */
[----:B------:R-:W-:Y:S01]  /*111e0*/  FADD.FTZ R133, R85, -R123 ;  /* 0x8000007b55857221 */ /* 0x000fe20000010000 */
[C---:B------:R-:W-:Y:S01]  /*111f0*/  FMUL.FTZ R95, R0.reuse, R93 ;  /* 0x0000005d005f7220 */ /* 0x040fe20000410000 */
[----:B------:R-:W1:Y:S01]  /*11200*/  LDC.64 R124, c[0x0][0x430] ;  /* 0x00010c00ff7c7b82 */ /* 0x000e620000000a00 */
        /* <DEDUP_REMOVED lines=9> */
[--C-:B------:R-:W-:Y:S01]  /*112a0*/  FADD.FTZ R133, R86, -R123.reuse ;  /* 0x8000007b56857221 */ /* 0x100fe20000010000 */
[----:B------:R-:W-:Y:S01]  /*112b0*/  FADD.FTZ R135, R87, -R123 ;  /* 0x8000007b57877221 */ /* 0x000fe20000010000 */
[----:B------:R-:W-:Y:S01]  /*112c0*/  FFMA.FTZ R96, R131, R60, R48 ;  /* 0x0000003c83607223 */ /* 0x000fe20000010030 */
[----:B------:R-:W-:Y:S01]  /*112d0*/  FFMA.FTZ R129, R130, R61, R49 ;  /* 0x0000003d82817223 */ /* 0x000fe20000010031 */
[----:B------:R-:W-:Y:S01]  /*112e0*/  F2FP.BF16.F32.PACK_AB R92, R93, R92 ;  /* 0x0000005c5d5c723e */ /* 0x000fe200000010ff */
[C---:B------:R-:W-:Y:S01]  /*112f0*/  FMUL.FTZ R133, R0.reuse, R133 ;  /* 0x0000008500857220 */ /* 0x040fe20000410000 */
[----:B------:R-:W-:Y:S01]  /*11300*/  FMUL.FTZ R132, R0, R135 ;  /* 0x0000008700847220 */ /* 0x000fe20000410000 */
[----:B------:R-:W-:Y:S01]  /*11310*/  F2FP.BF16.F32.PACK_AB R93, R97, R94 ;  /* 0x0000005e615d723e */ /* 0x000fe200000010ff */
[----:B------:R-:W-:Y:S01]  /*11320*/  FFMA.FTZ R97, R99, R58, R38 ;  /* 0x0000003a63617223 */ /* 0x000fe20000010026 */
[----:B------:R-:W-:Y:S01]  /*11330*/  F2FP.BF16.F32.PACK_AB R94, R129, R96 ;  /* 0x00000060815e723e */ /* 0x000fe200000010ff */
[----:B------:R-:W-:Y:S01]  /*11340*/  FFMA.FTZ R96, R95, R56, R36 ;  /* 0x000000385f607223 */ /* 0x000fe20000010024 */
[----:B------:R-:W-:Y:S01]  /*11350*/  FFMA.FTZ R95, R133, R62, R50 ;  /* 0x0000003e855f7223 */ /* 0x000fe20000010032 */
[C---:B------:R-:W-:Y:S01]  /*11360*/  FFMA.FTZ R134, R132.reuse, R63, R51 ;  /* 0x0000003f84867223 */ /* 0x040fe20000010033 */
[----:B------:R-:W-:Y:S01]  /*11370*/  FFMA.FTZ R131, R131, R52, R40 ;  /* 0x0000003483837223 */ /* 0x000fe20000010028 */
[----:B------:R-:W-:Y:S01]  /*11380*/  FFMA.FTZ R99, R133, R54, R42 ;  /* 0x0000003685637223 */ /* 0x000fe2000001002a */
[----:B------:R-:W-:Y:S01]  /*11390*/  FFMA.FTZ R132, R132, R55, R43 ;  /* 0x0000003784847223 */ /* 0x000fe2000001002b */
[----:B------:R-:W-:Y:S01]  /*113a0*/  FFMA.FTZ R130, R130, R53, R41 ;  /* 0x0000003582827223 */ /* 0x000fe20000010029 */
[----:B------:R-:W-:Y:S01]  /*113b0*/  FFMA.FTZ R128, R128, R59, R39 ;  /* 0x0000003b80807223 */ /* 0x000fe20000010027 */
[----:B------:R-:W-:Y:S01]  /*113c0*/  FFMA.FTZ R129, R98, R57, R37 ;  /* 0x0000003962817223 */ /* 0x000fe20000010025 */
[----:B------:R-:W-:Y:S01]  /*113d0*/  F2FP.BF16.F32.PACK_AB R95, R134, R95 ;  /* 0x0000005f865f723e */ /* 0x000fe200000010ff */
[----:B0-----:R-:W-:Y:S01]  /*113e0*/  IMAD.WIDE.U32 R126, R118, 0x10, R126 ;  /* 0x00000010767e7825 */ /* 0x001fe200078e007e */
[----:B------:R-:W-:-:S02]  /*113f0*/  F2FP.BF16.F32.PACK_AB R99, R132, R99 ;  /* 0x000000638463723e */ /* 0x000fc400000010ff */
[----:B------:R-:W-:Y:S01]  /*11400*/  F2FP.BF16.F32.PACK_AB R98, R130, R131 ;  /* 0x000000838262723e */ /* 0x000fe200000010ff */
[----:B-1----:R-:W-:Y:S01]  /*11410*/  IMAD.WIDE.U32 R124, R118, 0x10, R124 ;  /* 0x00000010767c7825 */ /* 0x002fe200078e007c */
[----:B------:R-:W-:Y:S01]  /*11420*/  F2FP.BF16.F32.PACK_AB R97, R128, R97 ;  /* 0x000000618061723e */ /* 0x000fe200000010ff */
[----:B------:R0:W-:Y:S01]  /*11430*/  STG.E.128 desc[UR8][R126.64], R92 ;  /* 0x0000005c7e007986 */ /* 0x0001e2000c101d08 */
[----:B------:R-:W-:Y:S01]  /*11440*/  F2FP.BF16.F32.PACK_AB R96, R129, R96 ;  /* 0x000000608160723e */ /* 0x000fe200000010ff */
[----:B------:R-:W-:-:S04]  /*11450*/  VIADD R118, R118, 0x20 ;  /* 0x0000002076767836 */ /* 0x000fc80000000000 */
[----:B------:R0:W-:Y:S03]  /*11460*/  STG.E.128 desc[UR8][R124.64], R96 ;  /* 0x000000607c007986 */ /* 0x0001e6000c101d08 */
.L_x_5176:
[----:B------:R-:W-:Y:S05]  /*11470*/  BSYNC.RECONVERGENT B1 ;  /* 0x0000000000017941 */ /* 0x000fea0003800200 */
.L_x_5175:
[----:B------:R-:W-:Y:S01]  /*11480*/  ISETP.GE.U32.AND P1, PT, R104, 0x40, PT ;  /* 0x000000406800780c */ /* 0x000fe20003f26070 */
[----:B------:R-:W-:-:S12]  /*11490*/  BSSY.RECONVERGENT B1, `(.L_x_5177) ;  /* 0x0000030000017945 */ /* 0x000fd80003800200 */
        /* <DEDUP_REMOVED lines=9> */
[----:B------:R-:W1:Y:S01]  /*11530*/  LDC.64 R124, c[0x0][0x428] ;  /* 0x00010a00ff7c7b82 */ /* 0x000e620000000a00 */
[----:B------:R-:W-:Y:S01]  /*11540*/  FADD.FTZ R123, R91, -R123 ;  /* 0x8000007b5b7b7221 */ /* 0x000fe20000010000 */
        /* <DEDUP_REMOVED lines=18> */
[----:B------:R-:W-:Y:S01]  /*11670*/  FFMA.FTZ R96, R95, R24, R4 ;  /* 0x000000185f607223 */ /* 0x000fe20000010004 */
[----:B------:R-:W-:Y:S01]  /*11680*/  F2FP.BF16.F32.PACK_AB R92, R97, R0 ;  /* 0x00000000615c723e */ /* 0x000fe200000010ff */
[----:B------:R-:W-:Y:S01]  /*11690*/  FFMA.FTZ R97, R99, R26, R6 ;  /* 0x0000001a63617223 */ /* 0x000fe20000010006 */
[C---:B------:R-:W-:Y:S01]  /*116a0*/  FFMA.FTZ R95, R133.reuse, R30, R18 ;  /* 0x0000001e855f7223 */ /* 0x040fe20000010012 */
[C---:B------:R-:W-:Y:S01]  /*116b0*/  FFMA.FTZ R0, R132.reuse, R31, R19 ;  /* 0x0000001f84007223 */ /* 0x040fe20000010013 */
[----:B------:R-:W-:Y:S01]  /*116c0*/  FFMA.FTZ R99, R133, R22, R10 ;  /* 0x0000001685637223 */ /* 0x000fe2000001000a */
[----:B------:R-:W-:Y:S01]  /*116d0*/  FFMA.FTZ R132, R132, R23, R11 ;  /* 0x0000001784847223 */ /* 0x000fe2000001000b */
[----:B------:R-:W-:Y:S01]  /*116e0*/  FFMA.FTZ R130, R130, R21, R9 ;  /* 0x0000001582827223 */ /* 0x000fe20000010009 */
[----:B------:R-:W-:Y:S01]  /*116f0*/  FFMA.FTZ R128, R128, R27, R7 ;  /* 0x0000001b80807223 */ /* 0x000fe20000010007 */
[----:B------:R-:W-:Y:S01]  /*11700*/  FFMA.FTZ R123, R98, R25, R5 ;  /* 0x00000019627b7223 */ /* 0x000fe20000010005 */
[----:B-1----:R-:W-:Y:S01]  /*11710*/  IMAD.WIDE.U32 R124, R118, 0x10, R124 ;  /* 0x00000010767c7825 */ /* 0x002fe200078e007c */
[----:B------:R-:W-:-:S02]  /*11720*/  F2FP.BF16.F32.PACK_AB R95, R0, R95 ;  /* 0x0000005f005f723e */ /* 0x000fc400000010ff */
[----:B------:R-:W-:Y:S02]  /*11730*/  F2FP.BF16.F32.PACK_AB R99, R132, R99 ;  /* 0x000000638463723e */ /* 0x000fe400000010ff */
[----:B------:R-:W-:Y:S01]  /*11740*/  F2FP.BF16.F32.PACK_AB R98, R130, R129 ;  /* 0x000000818262723e */ /* 0x000fe200000010ff */
[----:B------:R2:W-:Y:S01]  /*11750*/  STG.E.128 desc[UR8][R124.64], R92 ;  /* 0x0000005c7c007986 */ /* 0x0005e2000c101d08 */
[----:B------:R-:W-:Y:S02]  /*11760*/  F2FP.BF16.F32.PACK_AB R97, R128, R97 ;  /* 0x000000618061723e */ /* 0x000fe400000010ff */
[----:B------:R-:W-:-:S05]  /*11770*/  F2FP.BF16.F32.PACK_AB R96, R123, R96 ;  /* 0x000000607b60723e */ /* 0x000fca00000010ff */
[----:B------:R2:W-:Y:S02]  /*11780*/  STG.E.128 desc[UR8][R126.64], R96 ;  /* 0x000000607e007986 */ /* 0x0005e4000c101d08 */
.L_x_5178:
[----:B------:R-:W-:Y:S05]  /*11790*/  BSYNC.RECONVERGENT B1 ;  /* 0x0000000000017941 */ /* 0x000fea0003800200 */
.L_x_5177:
[----:B012---:R-:W0:Y:S02]  /*117a0*/  LDC.64 R92, c[0x0][0x380] ;  /* 0x0000e000ff5c7b82 */ /* 0x007e240000000a00 */
[----:B0-----:R-:W-:-:S04]  /*117b0*/  LEA R101, R92, R101, 0x2 ;  /* 0x000000655c657211 */ /* 0x001fc800078e10ff */
[----:B------:R-:W-:-:S13]  /*117c0*/  ISETP.GE.AND P1, PT, R101, R93, PT ;  /* 0x0000005d6500720c */ /* 0x000fda0003f26270 */
[----:B------:R-:W-:Y:S05]  /*117d0*/  @!P1 BRA `(.L_x_5179) ;  /* 0xfffffef800c09947 */ /* 0x000fea000383ffff */
[----:B------:R-:W-:Y:S05]  /*117e0*/  BSYNC B0 ;  /* 0x0000000000007941 */ /* 0x000fea0003800000 */
.L_x_4924:
[----:B------:R-:W-:Y:S05]  /*117f0*/  EXIT ;  /* 0x000000000000794d */ /* 0x000fea0003800000 */
.L_x_5174:
        /* <DEDUP_REMOVED lines=8> */
.L_x_5181:
[----:B------:R-:W-:Y:S05]  /*11880*/  BSYNC B1 ;  /* 0x0000000000017941 */ /* 0x000fea0003800000 */
.L_x_5180:
        /* <DEDUP_REMOVED lines=9> */
.L_x_5182:
[----:B------:R-:W-:Y:S01]  /*11920*/  HFMA2 R125, -RZ, RZ, 0, 2.384185791015625e-07 ;  /* 0x00000004ff7d7431 */ /* 0x000fe200000001ff */
[----:B------:R-:W-:-:S05]  /*11930*/  MOV R93, R99 ;  /* 0x00000063005d7202 */ /* 0x000fca0000000f00 */
[----:B------:R-:W-:-:S04]  /*11940*/  FADD.FTZ R96, R94, R93 ;  /* 0x0000005d5e607221 */ /* 0x000fc80000010000 */
[----:B------:R-:W-:-:S07]  /*11950*/  IMAD.MOV.U32 R124, RZ, RZ, R96 ;  /* 0x000000ffff7c7224 */ /* 0x000fce00078e0060 */
[----:B------:R-:W-:Y:S05]  /*11960*/  WARPSYNC.COLLECTIVE R123, `(.L_x_5183) ;  /* 0x000000007b087348 */ /* 0x000fea0003c00000 */
[----:B------:R0:W1:Y:S02]  /*11970*/  SHFL.BFLY P3, R99, R124, R125, R126 ;  /* 0x0c00007d7c637389 */ /* 0x000064000006007e */
[----:B01----:R-:W-:Y:S05]  /*11980*/  ENDCOLLECTIVE ;  /* 0x000000000000791b */ /* 0x003fea0003800000 */
.L_x_5183:
        /* <DEDUP_REMOVED lines=8> */
.L_x_5184:
[----:B------:R-:W-:Y:S01]  /*11a10*/  HFMA2 R125, -RZ, RZ, 0, 9.5367431640625e-07 ;  /* 0x00000010ff7d7431 */ /* 0x000fe200000001ff */
[----:B------:R-:W-:-:S05]  /*11a20*/  MOV R0, R99 ;  /* 0x0000006300007202 */ /* 0x000fca0000000f00 */
[----:B------:R-:W-:-:S04]  /*11a30*/  FADD.FTZ R98, R97, R0 ;  /* 0x0000000061627221 */ /* 0x000fc80000010000 */
[----:B------:R-:W-:-:S07]  /*11a40*/  IMAD.MOV.U32 R124, RZ, RZ, R98 ;  /* 0x000000ffff7c7224 */ /* 0x000fce00078e0062 */
[----:B------:R-:W-:Y:S05]  /*11a50*/  WARPSYNC.COLLECTIVE R123, `(.L_x_5185) ;  /* 0x000000007b087348 */ /* 0x000fea0003c00000 */
[----:B------:R0:W1:Y:S02]  /*11a60*/  SHFL.BFLY P3, R99, R124, R125, R126 ;  /* 0x0c00007d7c637389 */ /* 0x000064000006007e */
[----:B01----:R-:W-:Y:S05]  /*11a70*/  ENDCOLLECTIVE ;  /* 0x000000000000791b */ /* 0x003fea0003800000 */
.L_x_5185:
        /* <DEDUP_REMOVED lines=40> */
.L_x_5186:
[----:B------:R-:W-:Y:S02]  /*11d00*/  IMAD.MOV.U32 R125, RZ, RZ, 0x2 ;  /* 0x00000002ff7d7424 */ /* 0x000fe400078e00ff */
[----:B------:R-:W-:-:S04]  /*11d10*/  IMAD.MOV.U32 R95, RZ, RZ, R99 ;  /* 0x000000ffff5f7224 */ /* 0x000fc800078e0063 */
[----:B------:R-:W-:-:S05]  /*11d20*/  FADD.FTZ R95, R0, R95 ;  /* 0x0000005f005f7221 */ /* 0x000fca0000010000 */
[----:B------:R-:W-:-:S07]  /*11d30*/  MOV R124, R95 ;  /* 0x0000005f007c7202 */ /* 0x000fce0000000f00 */
[----:B------:R-:W-:Y:S05]  /*11d40*/  WARPSYNC.COLLECTIVE R123, `(.L_x_5187) ;  /* 0x000000007b087348 */ /* 0x000fea0003c00000 */
[----:B------:R0:W1:Y:S02]  /*11d50*/  SHFL.BFLY P3, R99, R124, R125, R126 ;  /* 0x0c00007d7c637389 */ /* 0x000064000006007e */
[----:B01----:R-:W-:Y:S05]  /*11d60*/  ENDCOLLECTIVE ;  /* 0x000000000000791b */ /* 0x003fea0003800000 */
.L_x_5187:
[----:B------:R-:W-:Y:S01]  /*11d70*/  HFMA2 R125, -RZ, RZ, 0, 2.384185791015625e-07 ;  /* 0x00000004ff7d7431 */ /* 0x000fe200000001ff */
[----:B------:R-:W-:-:S05]  /*11d80*/  MOV R94, R99 ;  /* 0x00000063005e7202 */ /* 0x000fca0000000f00 */
[----:B------:R-:W-:-:S04]  /*11d90*/  FADD.FTZ R94, R95, R94 ;  /* 0x0000005e5f5e7221 */ /* 0x000fc80000010000 */
[----:B------:R-:W-:-:S07]  /*11da0*/  IMAD.MOV.U32 R124, RZ, RZ, R94 ;  /* 0x000000ffff7c7224 */ /* 0x000fce00078e005e */
[----:B------:R-:W-:Y:S05]  /*11db0*/  WARPSYNC.COLLECTIVE R123, `(.L_x_5188) ;  /* 0x000000007b087348 */ /* 0x000fea0003c00000 */
[----:B------:R0:W1:Y:S02]  /*11dc0*/  SHFL.BFLY P3, R99, R124, R125, R126 ;  /* 0x0c00007d7c637389 */ /* 0x000064000006007e */
[----:B01----:R-:W-:Y:S05]  /*11dd0*/  ENDCOLLECTIVE ;  /* 0x000000000000791b */ /* 0x003fea0003800000 */
.L_x_5188:
[----:B------:R-:W-:Y:S02]  /*11de0*/  IMAD.MOV.U32 R125, RZ, RZ, 0x8 ;  /* 0x00000008ff7d7424 */ /* 0x000fe400078e00ff */
[----:B------:R-:W-:-:S04]  /*11df0*/  IMAD.MOV.U32 R97, RZ, RZ, R99 ;  /* 0x000000ffff617224 */ /* 0x000fc800078e0063 */
[----:B------:R-:W-:-:S05]  /*11e00*/  FADD.FTZ R97, R94, R97 ;  /* 0x000000615e617221 */ /* 0x000fca0000010000 */
[----:B------:R-:W-:-:S07]  /*11e10*/  MOV R124, R97 ;  /* 0x00000061007c7202 */ /* 0x000fce0000000f00 */
[----:B------:R-:W-:Y:S05]  /*11e20*/  WARPSYNC.COLLECTIVE R123, `(.L_x_5189) ;  /* 0x000000007b087348 */ /* 0x000fea0003c00000 */
[----:B------:R0:W1:Y:S02]  /*11e30*/  SHFL.BFLY P3, R99, R124, R125, R126 ;  /* 0x0c00007d7c637389 */ /* 0x000064000006007e */
[----:B01----:R-:W-:Y:S05]  /*11e40*/  ENDCOLLECTIVE ;  /* 0x000000000000791b */ /* 0x003fea0003800000 */
.L_x_5189:
[----:B------:R-:W-:Y:S01]  /*11e50*/  HFMA2 R125, -RZ, RZ, 0, 9.5367431640625e-07 ;  /* 0x00000010ff7d7431 */ /* 0x000fe200000001ff */
[----:B------:R-:W-:-:S05]  /*11e60*/  MOV R96, R99 ;  /* 0x0000006300607202 */ /* 0x000fca0000000f00 */
[----:B------:R-:W-:-:S04]  /*11e70*/  FADD.FTZ R96, R97, R96 ;  /* 0x0000006061607221 */ /* 0x000fc80000010000 */
[----:B------:R-:W-:-:S07]  /*11e80*/  IMAD.MOV.U32 R124, RZ, RZ, R96 ;  /* 0x000000ffff7c7224 */ /* 0x000fce00078e0060 */
[----:B------:R-:W-:Y:S05]  /*11e90*/  WARPSYNC.COLLECTIVE R123, `(.L_x_5190) ;  /* 0x000000007b087348 */ /* 0x000fea0003c00000 */
[----:B------:R0:W1:Y:S02]  /*11ea0*/  SHFL.BFLY P3, R99, R124, R125, R126 ;  /* 0x0c00007d7c637389 */ /* 0x000064000006007e */
[----:B01----:R-:W-:Y:S05]  /*11eb0*/  ENDCOLLECTIVE ;  /* 0x000000000000791b */ /* 0x003fea0003800000 */
.L_x_5190:
[----:B------:R-:W-:Y:S05]  /*11ec0*/  BRA `(.L_x_5191) ;  /* 0xfffffff0006c7947 */ /* 0x000fea000383ffff */
.L_x_5192:
        /* <DEDUP_REMOVED lines=11> */
.L_x_12133:


//--------------------- .text._ZN10layer_norm31ln_parallel_residual_fwd_kernelINS_13Kernel_traitsIf13__nv_bfloat16fS2_fjLj512ELj1ELj4ELj1ELj16ENS_18Kernel_traits_baseILj512EfS2_fS2_fjLj128EEEEELb1ELb0ELb1EEEvNS_9FwdParamsE --------------------------
	.section	.text._ZN10layer_norm31ln_parallel_residual_fwd_kernelINS_13Kernel_traitsIf13__nv_bfloat16fS2_fjLj512ELj1ELj4ELj1ELj16ENS_18Kernel_traits_baseILj512EfS2_fS2_fjLj128EEEEELb1ELb0ELb1EEEvNS_9FwdParamsE,"ax",@progbits
	.align	128
        .global         _ZN10layer_norm31ln_parallel_residual_fwd_kernelINS_13Kernel_traitsIf13__nv_bfloat16fS2_fjLj512ELj1ELj4ELj1ELj16ENS_18Kernel_traits_baseILj512EfS2_fS2_fjLj128EEEEELb1ELb0ELb1EEEvNS_9FwdParamsE
        .type           _ZN10layer_norm31ln_parallel_residual_fwd_kernelINS_13Kernel_traitsIf13__nv_bfloat16fS2_fjLj512ELj1ELj4ELj1ELj16ENS_18Kernel_traits_baseILj512EfS2_fS2_fjLj128EEEEELb1ELb0ELb1EEEvNS_9FwdParamsE,@function
        .size           _ZN10layer_norm31ln_parallel_residual_fwd_kernelINS_13Kernel_traitsIf13__nv_bfloat16fS2_fjLj512ELj1ELj4ELj1ELj16ENS_18Kernel_traits_baseILj512EfS2_fS2_fjLj128EEEEELb1ELb0ELb1EEEvNS_9FwdParamsE,(.L_x_12134 - _ZN10layer_norm31ln_parallel_residual_fwd_kernelINS_13Kernel_traitsIf13__nv_bfloat16fS2_fjLj512ELj1ELj4ELj1ELj16ENS_18Kernel_traits_baseILj512EfS2_fS2_fjLj128EEEEELb1ELb0ELb1EEEvNS_9FwdParamsE)
        .other          _ZN10layer_norm31ln_parallel_residual_fwd_kernelINS_13Kernel_traitsIf13__nv_bfloat16fS2_fjLj512ELj1ELj4ELj1ELj16ENS_18Kernel_traits_baseILj512EfS2_fS2_fjLj128EEEEELb1ELb0ELb1EEEvNS_9FwdParamsE,@"STO_CUDA_ENTRY STV_DEFAULT"
_ZN10layer_norm31ln_parallel_residual_fwd_kernelINS_13Kernel_traitsIf13__nv_bfloat16fS2_fjLj512ELj1ELj4ELj1ELj16ENS_18Kernel_traits_baseILj512EfS2_fS2_fjLj128EEEEELb1ELb0ELb1EEEvNS_9FwdParamsE:
.text._ZN10layer_norm31ln_parallel_residual_fwd_kernelINS_13Kernel_traitsIf13__nv_bfloat16fS2_fjLj512ELj1ELj4ELj1ELj16ENS_18Kernel_traits_baseILj512EfS2_fS2_fjLj128EEEEELb1ELb0ELb1EEEvNS_9FwdParamsE:
        /* <DEDUP_REMOVED lines=17> */
[----:B------:R-:W4:Y:S01]  /*0110*/  LDC R101, c[0x0][0x360] ;  /* 0x0000d800ff657b82 */ /* 0x000f220000000800 */
[----:B---3--:R-:W-:Y:S01]  /*0120*/  USHF.L.U32 UR4, UR5, 0x2, URZ ;  /* 0x0000000205047899 */ /* 0x008fe200080006ff */
[--C-:B-1----:R-:W-:Y:S01]  /*0130*/  SHF.R.U32.HI R95, RZ, 0x5, R94.reuse ;  /* 0x00000005ff5f7819 */ /* 0x102fe2000001165e */
[----:B----4-:R-:W-:Y:S01]  /*0140*/  IMAD R101, R101, UR5, R94 ;  /* 0x0000000565657c24 */ /* 0x010fe2000f8e025e */
[----:B------:R-:W-:-:S03]  /*0150*/  LOP3.LUT R94, R94, 0x1f, RZ, 0xc0, !PT ;  /* 0x0000001f5e5e7812 */ /* 0x000fc600078ec0ff */
[----:B------:R-:W-:Y:S02]  /*0160*/  LOP3.LUT R95, R95, UR4, RZ, 0xfc, !PT ;  /* 0x000000045f5f7c12 */ /* 0x000fe4000f8efcff */
[----:B--2---:R-:W-:Y:S02]  /*0170*/  @P0 R2UR UR6, R2 ;  /* 0x00000000020602ca */ /* 0x004fe400000e0000 */
[----:B------:R-:W-:Y:S02]  /*0180*/  @P0 R2UR UR7, R3 ;  /* 0x00000000030702ca */ /* 0x000fe400000e0000 */
[----:B0-----:R-:W-:-:S04]  /*0190*/  @P0 IADD3 R116, P1, PT, R4, R7, RZ ;  /* 0x0000000704740210 */ /* 0x001fc80007f3e0ff */
[----:B------:R-:W-:-:S04]  /*01a0*/  @P0 IADD3.X R117, PT, PT, RZ, R5, RZ, P1, !PT ;  /* 0x00000005ff750210 */ /* 0x000fc80000ffe4ff */
[--C-:B------:R-:W-:Y:S01]  /*01b0*/  SHF.R.U64 R122, R116, 0x2, R117.reuse ;  /* 0x00000002747a7819 */ /* 0x100fe20000001275 */
[----:B------:R-:W-:Y:S01]  /*01c0*/  UIADD3 UR13, UPT, UPT, UR6, -0x61c88647, URZ ;  /* 0x9e3779b9060d7890 */ /* 0x000fe2000fffe0ff */
[----:B------:R-:W-:Y:S01]  /*01d0*/  SHF.R.U32.HI R100, RZ, 0x2, R117 ;  /* 0x00000002ff647819 */ /* 0x000fe20000011675 */
[----:B------:R-:W-:Y:S02]  /*01e0*/  UIADD3 UR14, UPT, UPT, UR7, -0x4498517b, URZ ;  /* 0xbb67ae85070e7890 */ /* 0x000fe4000fffe0ff */
        /* <DEDUP_REMOVED lines=27> */
[----:B------:R-:W-:Y:S01]  /*03a0*/  @!P0 CS2R R6, SRZ ;  /* 0x0000000000068805 */ /* 0x000fe2000001ff00 */
[----:B------:R-:W5:Y:S01]  /*03b0*/  LDG.E.128 R36, desc[UR8][R2.64+0x400] ;  /* 0x0004000802247981 */ /* 0x000f62000c1e1d00 */
[----:B------:R-:W-:Y:S02]  /*03c0*/  @!P0 CS2R R4, SRZ ;  /* 0x0000000000048805 */ /* 0x000fe4000001ff00 */
[----:B------:R-:W-:Y:S01]  /*03d0*/  @!P0 CS2R R10, SRZ ;  /* 0x00000000000a8805 */ /* 0x000fe2000001ff00 */
[----:B------:R0:W5:Y:S01]  /*03e0*/  LDG.E.128 R40, desc[UR8][R2.64+0x410] ;  /* 0x0004100802287981 */ /* 0x000162000c1e1d00 */
[----:B------:R-:W-:-:S02]  /*03f0*/  @!P0 CS2R R8, SRZ ;  /* 0x0000000000088805 */ /* 0x000fc4000001ff00 */
[----:B------:R-:W-:Y:S02]  /*0400*/  @!P0 CS2R R14, SRZ ;  /* 0x00000000000e8805 */ /* 0x000fe4000001ff00 */
[----:B------:R-:W-:Y:S01]  /*0410*/  @!P0 CS2R R18, SRZ ;  /* 0x0000000000128805 */ /* 0x000fe2000001ff00 */
[----:B------:R-:W5:Y:S04]  /*0420*/  LDG.E.128 R28, desc[UR8][R12.64] ;  /* 0x000000080c1c7981 */ /* 0x000f68000c1e1d00 */
[----:B------:R-:W5:Y:S04]  /*0430*/  LDG.E.128 R32, desc[UR8][R12.64+0x10] ;  /* 0x000010080c207981 */ /* 0x000f68000c1e1d00 */
[----:B------:R-:W5:Y:S04]  /*0440*/  LDG.E.128 R44, desc[UR8][R12.64+0x400] ;  /* 0x000400080c2c7981 */ /* 0x000f68000c1e1d00 */
[----:B------:R1:W5:Y:S01]  /*0450*/  LDG.E.128 R48, desc[UR8][R12.64+0x410] ;  /* 0x000410080c307981 */ /* 0x000362000c1e1d00 */
[----:B0-----:R-:W-:Y:S01]  /*0460*/  @P0 IMAD.WIDE.U32 R2, R94, 0x20, R16 ;  /* 0x000000205e020825 */ /* 0x001fe200078e0010 */
[----:B------:R-:W-:-:S04]  /*0470*/  @!P0 CS2R R16, SRZ ;  /* 0x0000000000108805 */ /* 0x000fc8000001ff00 */
[----:B------:R2:W5:Y:S01]  /*0480*/  @P0 LDG.E.128 R4, desc[UR8][R2.64] ;  /* 0x0000000802040981 */ /* 0x000562000c1e1d00 */
[----:B-1----:R-:W-:-:S03]  /*0490*/  @!P0 CS2R R12, SRZ ;  /* 0x00000000000c8805 */ /* 0x002fc6000001ff00 */
[----:B------:R2:W5:Y:S04]  /*04a0*/  @P0 LDG.E.128 R8, desc[UR8][R2.64+0x10] ;  /* 0x0000100802080981 */ /* 0x000568000c1e1d00 */
[----:B------:R2:W5:Y:S04]  /*04b0*/  @P0 LDG.E.128 R16, desc[UR8][R2.64+0x410] ;  /* 0x0004100802100981 */ /* 0x000568000c1e1d00 */
[----:B------:R2:W5:Y:S01]  /*04c0*/  @P0 LDG.E.128 R12, desc[UR8][R2.64+0x400] ;  /* 0x00040008020c0981 */ /* 0x000562000c1e1d00 */
        /* <DEDUP_REMOVED lines=8> */
[----:B--2---:R-:W-:Y:S06]  /*0550*/  BRA `(.L_x_5194) ;  /* 0x0000000000dc7947 */ /* 0x004fec0003800000 */
.L_x_5193:
        /* <DEDUP_REMOVED lines=29> */
.L_x_5195:
[----:B------:R-:W0:Y:S08]  /*0730*/  LDC.64 R2, c[0x0][0x3d0] ;  /* 0x0000f400ff027b82 */ /* 0x000e300000000a00 */
[----:B------:R-:W1:Y:S08]  /*0740*/  LDC.64 R4, c[0x0][0x438] ;  /* 0x00010e00ff047b82 */ /* 0x000e700000000a00 */
[----:B------:R-:W2:Y:S01]  /*0750*/  LDC.64 R6, c[0x0][0x3d8] ;  /* 0x0000f600ff067b82 */ /* 0x000ea20000000a00 */
[----:B0-----:R-:W-:-:S05]  /*0760*/  IMAD.WIDE.U32 R2, R94, 0x20, R2 ;  /* 0x000000205e027825 */ /* 0x001fca00078e0002 */
[----:B------:R-:W5:Y:S01]  /*0770*/  LDG.E.128 R20, desc[UR8][R2.64] ;  /* 0x0000000802147981 */ /* 0x000f62000c1e1d00 */
[----:B-1----:R-:W-:-:S03]  /*0780*/  IMAD.WIDE.U32 R4, R94, 0x20, R4 ;  /* 0x000000205e047825 */ /* 0x002fc600078e0004 */
[----:B------:R-:W5:Y:S04]  /*0790*/  LDG.E.128 R24, desc[UR8][R2.64+0x10] ;  /* 0x0000100802187981 */ /* 0x000f68000c1e1d00 */
[----:B------:R-:W5:Y:S01]  /*07a0*/  LDG.E.128 R36, desc[UR8][R2.64+0x400] ;  /* 0x0004000802247981 */ /* 0x000f62000c1e1d00 */
[----:B--2---:R-:W-:-:S03]  /*07b0*/  IMAD.WIDE.U32 R6, R94, 0x20, R6 ;  /* 0x000000205e067825 */ /* 0x004fc600078e0006 */
        /* <DEDUP_REMOVED lines=8> */
[----:B------:R-:W5:Y:S04]  /*0840*/  LDG.E.128 R60, desc[UR8][R4.64+0x10] ;  /* 0x00001008043c7981 */ /* 0x000f68000c1e1d00 */
        /* <DEDUP_REMOVED lines=8> */
.L_x_5194:
[----:B------:R-:W1:Y:S02]  /*08d0*/  LDCU UR4, c[0x0][0x384] ;  /* 0x00007080ff0477ac */ /* 0x000e640008000800 */
[----:B-1----:R-:W-:-:S13]  /*08e0*/  ISETP.GE.AND P0, PT, R95, UR4, PT ;  /* 0x000000045f007c0c */ /* 0x002fda000bf06270 */
[----:B------:R-:W-:Y:S05]  /*08f0*/  @P0 EXIT ;  /* 0x000000000000094d */ /* 0x000fea0003800000 */
[----:B0-----:R-:W-:Y:S01]  /*0900*/  IMAD.HI.U32 R3, R101, -0x326172a9, RZ ;  /* 0xcd9e8d5765037827 */ /* 0x001fe200078e00ff */
[----:B------:R-:W0:Y:S01]  /*0910*/  LDCU.64 UR4, c[0x0][0x398] ;  /* 0x00007300ff0477ac */ /* 0x000e220008000a00 */
[----:B------:R-:W-:Y:S01]  /*0920*/  BSSY B0, `(.L_x_5196) ;  /* 0x000106d000007945 */ /* 0x000fe20003800000 */
[----:B------:R-:W-:Y:S01]  /*0930*/  LOP3.LUT R116, R116, 0x3, RZ, 0xc0, !PT ;  /* 0x0000000374747812 */ /* 0x000fe200078ec0ff */
[----:B------:R-:W-:Y:S01]  /*0940*/  IMAD.HI.U32 R0, R122, -0x2daee0ad, RZ ;  /* 0xd2511f537a007827 */ /* 0x000fe200078e00ff */
[----:B------:R-:W-:Y:S01]  /*0950*/  LOP3.LUT R3, R100, UR6, R3, 0x96, !PT ;  /* 0x0000000664037c12 */ /* 0x000fe2000f8e9603 */
[----:B------:R-:W1:Y:S02]  /*0960*/  LDCU UR31, c[0x0][0x404] ;  /* 0x00008080ff1f77ac */ /* 0x000e640008000800 */
[----:B------:R-:W-:Y:S01]  /*0970*/  IMAD R71, R122, -0x2daee0ad, RZ ;  /* 0xd2511f537a477824 */ /* 0x000fe200078e02ff */
[----:B------:R-:W-:Y:S01]  /*0980*/  LOP3.LUT R0, R0, UR7, RZ, 0x3c, !PT ;  /* 0x0000000700007c12 */ /* 0x000fe2000f8e3cff */
[----:B------:R-:W-:Y:S01]  /*0990*/  IMAD.HI.U32 R68, R3, -0x2daee0ad, RZ ;  /* 0xd2511f5303447827 */ /* 0x000fe200078e00ff */
        /* <DEDUP_REMOVED lines=16> */
[----:B------:R-:W-:Y:S01]  /*0aa0*/  IMAD.HI.U32 R70, R0, -0x2daee0ad, RZ ;  /* 0xd2511f5300467827 */ /* 0x000fe200078e00ff */
[----:B------:R-:W4:Y:S01]  /*0ab0*/  LDCU UR5, c[0x0][0x388] ;  /* 0x00007100ff0577ac */ /* 0x000f220008000800 */
[----:B------:R-:W-:Y:S02]  /*0ac0*/  PLOP3.LUT P0, PT, PT, PT, UP0, 0x80, 0x8 ;  /* 0x000000000008781c */ /* 0x000fe40003f0f008 */
[----:B------:R-:W-:Y:S01]  /*0ad0*/  IMAD R69, R68, -0x326172a9, RZ ;  /* 0xcd9e8d5744457824 */ /* 0x000fe200078e02ff */
[----:B------:R-:W-:Y:S01]  /*0ae0*/  LOP3.LUT R70, R71, UR18, R70, 0x96, !PT ;  /* 0x0000001247467c12 */ /* 0x000fe2000f8e9646 */
[C---:B------:R-:W-:Y:S01]  /*0af0*/  IMAD.HI.U32 R2, R3.reuse, -0x326172a9, RZ ;  /* 0xcd9e8d5703027827 */ /* 0x040fe200078e00ff */
[----:B------:R-:W1:Y:S03]  /*0b00*/  LDCU.64 UR10, c[0x0][0x3a0] ;  /* 0x00007400ff0a77ac */ /* 0x000e660008000a00 */
        /* <DEDUP_REMOVED lines=40> */
[----:B-1234-:R-:W-:-:S07]  /*0d90*/  IMAD R96, R0, -0x326172a9, RZ ;  /* 0xcd9e8d5700607824 */ /* 0x01efce00078e02ff */
.L_x_5444:
[----:B------:R-:W-:Y:S01]  /*0da0*/  ISETP.NE.U32.AND P1, PT, RZ, UR10, PT ;  /* 0x0000000aff007c0c */ /* 0x000fe2000bf25070 */
[----:B-1----:R-:W0:Y:S01]  /*0db0*/  @P0 LDC.64 R80, c[0x0][0x398] ;  /* 0x0000e600ff500b82 */ /* 0x002e220000000a00 */
        /* <DEDUP_REMOVED lines=8> */
[----:B------:R-:W0:Y:S01]  /*0e40*/  LDC.64 R90, c[0x0][0x398] ;  /* 0x0000e600ff5a7b82 */ /* 0x000e220000000a00 */
[----:B------:R-:W3:Y:S01]  /*0e50*/  @P0 LDG.E.128 R104, desc[UR8][R80.64] ;  /* 0x0000000850680981 */ /* 0x000ee2000c1e1d00 */
[----:B-1----:R-:W-:-:S06]  /*0e60*/  IMAD.WIDE.U32 R76, R115, 0x10, R88 ;  /* 0x00000010734c7825 */ /* 0x002fcc00078e0058 */
[----:B-----5:R-:W5:Y:S01]  /*0e70*/  LDG.E.128 R76, desc[UR8][R76.64] ;  /* 0x000000084c4c7981 */ /* 0x020f62000c1e1d00 */
[----:B--2---:R-:W-:-:S05]  /*0e80*/  @P1 IMAD.WIDE.U32 R84, R115, 0x20, R84 ;  /* 0x0000002073541825 */ /* 0x004fca00078e0054 */
[----:B------:R1:W5:Y:S04]  /*0e90*/  @P1 LDG.E.128 R72, desc[UR8][R84.64] ;  /* 0x0000000854481981 */ /* 0x000368000c1e1d00 */
[----:B------:R1:W5:Y:S01]  /*0ea0*/  @P1 LDG.E.128 R68, desc[UR8][R84.64+0x10] ;  /* 0x0000100854441981 */ /* 0x000362000c1e1d00 */
[----:B0-----:R-:W-:-:S04]  /*0eb0*/  ISETP.NE.U32.AND P0, PT, R90, RZ, PT ;  /* 0x000000ff5a00720c */ /* 0x001fc80003f05070 */
[----:B------:R-:W-:Y:S01]  /*0ec0*/  ISETP.NE.AND.EX P0, PT, R91, RZ, PT, P0 ;  /* 0x000000ff5b00720c */ /* 0x000fe20003f05300 */
[----:B------:R-:W-:Y:S01]  /*0ed0*/  IMAD.MOV.U32 R0, RZ, RZ, 0x2f800000 ;  /* 0x2f800000ff007424 */ /* 0x000fe200078e00ff */
        /* <DEDUP_REMOVED lines=21> */
.L_x_5200:
        /* <DEDUP_REMOVED lines=13> */
.L_x_5202:
[----:B------:R-:W-:Y:S05]  /*1100*/  BSYNC.RECONVERGENT B2 ;  /* 0x0000000000027941 */ /* 0x000fea0003800200 */
.L_x_5201:
        /* <DEDUP_REMOVED lines=41> */
[----:B------:R-:W-:-:S07]  /*13a0*/  IMAD.MOV.U32 R2, RZ, RZ, R114 ;  /* 0x000000ffff027224 */ /* 0x000fce00078e0072 */
.L_x_5199:
[----:B------:R-:W-:Y:S05]  /*13b0*/  BSYNC.RECONVERGENT B1 ;  /* 0x0000000000017941 */ /* 0x000fea0003800200 */
.L_x_5198:
[----:B------:R-:W-:Y:S01]  /*13c0*/  ISETP.NE.AND P0, PT, R80, 0x1, PT ;  /* 0x000000015000780c */ /* 0x000fe20003f05270 */
[----:B------:R-:W-:Y:S01]  /*13d0*/  IMAD.U32 R117, RZ, RZ, UR31 ;  /* 0x0000001fff757e24 */ /* 0x000fe2000f8e00ff */
[----:B------:R-:W-:Y:S01]  /*13e0*/  I2FP.F32.U32 R3, R2 ;  /* 0x0000000200037245 */ /* 0x000fe20000201000 */
[----:B------:R-:W-:Y:S01]  /*13f0*/  BSSY.RECONVERGENT B1, `(.L_x_5203) ;  /* 0x000004a000017945 */ /* 0x000fe20003800200 */
[----:B-----5:R-:W-:-:S03]  /*1400*/  PRMT R81, R76, 0x7632, R81 ;  /* 0x000076324c517816 */ /* 0x020fc60000000051 */
[----:B------:R-:W-:Y:S01]  /*1410*/  FFMA.FTZ R2, R3, R0, 1.1641532182693481445e-10 ;  /* 0x2f00000003027423 */ /* 0x000fe20000010000 */
[----:B------:R-:W-:Y:S01]  /*1420*/  IMAD.U32 R3, R76, 0x10000, RZ ;  /* 0x000100004c037824 */ /* 0x000fe200078e00ff */
[----:B------:R-:W-:-:S03]  /*1430*/  MOV R76, 0x2 ;  /* 0x00000002004c7802 */ /* 0x000fc60000000f00 */
        /* <DEDUP_REMOVED lines=12> */
.L_x_5205:
        /* <DEDUP_REMOVED lines=13> */
.L_x_5207:
[----:B------:R-:W-:Y:S05]  /*15d0*/  BSYNC.RECONVERGENT B2 ;  /* 0x0000000000027941 */ /* 0x000fea0003800200 */
.L_x_5206:
        /* <DEDUP_REMOVED lines=43> */
.L_x_5204:
[----:B------:R-:W-:Y:S05]  /*1890*/  BSYNC.RECONVERGENT B1 ;  /* 0x0000000000017941 */ /* 0x000fea0003800200 */
.L_x_5203:
        /* <DEDUP_REMOVED lines=18> */
.L_x_5210:
        /* <DEDUP_REMOVED lines=13> */
.L_x_5212:
[----:B------:R-:W-:Y:S05]  /*1a90*/  BSYNC.RECONVERGENT B2 ;  /* 0x0000000000027941 */ /* 0x000fea0003800200 */
.L_x_5211:
        /* <DEDUP_REMOVED lines=43> */
.L_x_5209:
[----:B------:R-:W-:Y:S05]  /*1d50*/  BSYNC.RECONVERGENT B1 ;  /* 0x0000000000017941 */ /* 0x000fea0003800200 */
.L_x_5208:
[----:B------:R-:W-:Y:S01]  /*1d60*/  ISETP.NE.AND P2, PT, R80, 0x1, PT ;  /* 0x000000015000780c */ /* 0x000fe20003f45270 */
[----:B------:R-:W-:Y:S01]  /*1d70*/  BSSY.RECONVERGENT B1, `(.L_x_5213) ;  /* 0x000004a000017945 */ /* 0x000fe20003800200 */
[----:B------:R-:W-:Y:S01]  /*1d80*/  I2FP.F32.U32 R83, R2 ;  /* 0x0000000200537245 */ /* 0x000fe20000201000 */
[----:B------:R-:W-:-:S04]  /*1d90*/  HFMA2 R76, -RZ, RZ, 0, 1.1920928955078125e-07 ;  /* 0x00000002ff4c7431 */ /* 0x000fc800000001ff */
[----:B------:R-:W-:Y:S01]  /*1da0*/  FFMA.FTZ R2, R83, R0, 1.1641532182693481445e-10 ;  /* 0x2f00000053027423 */ /* 0x000fe20000010000 */
[C---:B------:R-:W-:Y:S01]  /*1db0*/  IMAD.U32 R83, R77.reuse, 0x10000, RZ ;  /* 0x000100004d537824 */ /* 0x040fe200078e00ff */
[----:B------:R-:W-:-:S03]  /*1dc0*/  PRMT R77, R77, 0x7632, R77 ;  /* 0x000076324d4d7816 */ /* 0x000fc6000000004d */
        /* <DEDUP_REMOVED lines=11> */
.L_x_5215:
        /* <DEDUP_REMOVED lines=13> */
.L_x_5217:
[----:B------:R-:W-:Y:S05]  /*1f50*/  BSYNC.RECONVERGENT B2 ;  /* 0x0000000000027941 */ /* 0x000fea0003800200 */
.L_x_5216:
        /* <DEDUP_REMOVED lines=43> */
.L_x_5214:
[----:B------:R-:W-:Y:S05]  /*2210*/  BSYNC.RECONVERGENT B1 ;  /* 0x0000000000017941 */ /* 0x000fea0003800200 */
.L_x_5213:
        /* <DEDUP_REMOVED lines=17> */
.L_x_5220:
        /* <DEDUP_REMOVED lines=13> */
.L_x_5222:
[----:B------:R-:W-:Y:S05]  /*2400*/  BSYNC.RECONVERGENT B2 ;  /* 0x0000000000027941 */ /* 0x000fea0003800200 */
.L_x_5221:
        /* <DEDUP_REMOVED lines=43> */
.L_x_5219:
[----:B------:R-:W-:Y:S05]  /*26c0*/  BSYNC.RECONVERGENT B1 ;  /* 0x0000000000017941 */ /* 0x000fea0003800200 */
.L_x_5218:
[----:B------:R-:W-:Y:S01]  /*26d0*/  ISETP.NE.AND P3, PT, R80, 0x1, PT ;  /* 0x000000015000780c */ /* 0x000fe20003f65270 */
[----:B------:R-:W-:Y:S01]  /*26e0*/  BSSY.RECONVERGENT B1, `(.L_x_5223) ;  /* 0x000004b000017945 */ /* 0x000fe20003800200 */
[----:B------:R-:W-:Y:S01]  /*26f0*/  I2FP.F32.U32 R85, R2 ;  /* 0x0000000200557245 */ /* 0x000fe20000201000 */
[----:B------:R-:W-:Y:S01]  /*2700*/  HFMA2 R76, -RZ, RZ, 0, 1.1920928955078125e-07 ;  /* 0x00000002ff4c7431 */ /* 0x000fe200000001ff */
[----:B------:R-:W-:-:S03]  /*2710*/  PRMT R87, R78, 0x7632, R87 ;  /* 0x000076324e577816 */ /* 0x000fc60000000057 */
[----:B------:R-:W-:Y:S01]  /*2720*/  FFMA.FTZ R2, R85, R0, 1.1641532182693481445e-10 ;  /* 0x2f00000055027423 */ /* 0x000fe20000010000 */
[----:B------:R-:W-:-:S04]  /*2730*/  IMAD.U32 R85, R78, 0x10000, RZ ;  /* 0x000100004e557824 */ /* 0x000fc800078e00ff */
        /* <DEDUP_REMOVED lines=12> */
.L_x_5225:
        /* <DEDUP_REMOVED lines=13> */
.L_x_5227:
[----:B------:R-:W-:Y:S05]  /*28d0*/  BSYNC.RECONVERGENT B2 ;  /* 0x0000000000027941 */ /* 0x000fea0003800200 */
.L_x_5226:
        /* <DEDUP_REMOVED lines=43> */
.L_x_5224:
[----:B------:R-:W-:Y:S05]  /*2b90*/  BSYNC.RECONVERGENT B1 ;  /* 0x0000000000017941 */ /* 0x000fea0003800200 */
.L_x_5223:
        /* <DEDUP_REMOVED lines=17> */
.L_x_5230:
        /* <DEDUP_REMOVED lines=13> */
.L_x_5232:
[----:B------:R-:W-:Y:S05]  /*2d80*/  BSYNC.RECONVERGENT B2 ;  /* 0x0000000000027941 */ /* 0x000fea0003800200 */
.L_x_5231:
        /* <DEDUP_REMOVED lines=43> */
.L_x_5229:
[----:B------:R-:W-:Y:S05]  /*3040*/  BSYNC.RECONVERGENT B1 ;  /* 0x0000000000017941 */ /* 0x000fea0003800200 */
.L_x_5228:
        /* <DEDUP_REMOVED lines=18> */
.L_x_5235:
        /* <DEDUP_REMOVED lines=13> */
.L_x_5237:
[----:B------:R-:W-:Y:S05]  /*3240*/  BSYNC.RECONVERGENT B2 ;  /* 0x0000000000027941 */ /* 0x000fea0003800200 */
.L_x_5236:
        /* <DEDUP_REMOVED lines=43> */
.L_x_5234:
[----:B------:R-:W-:Y:S05]  /*3500*/  BSYNC.RECONVERGENT B1 ;  /* 0x0000000000017941 */ /* 0x000fea0003800200 */
.L_x_5233:
[----:B------:R-:W-:Y:S01]  /*3510*/  IMAD.U32 R118, RZ, RZ, UR32 ;  /* 0x00000020ff767e24 */ /* 0x000fe2000f8e00ff */
[----:B------:R-:W-:Y:S02]  /*3520*/  P2R R78, PR, RZ, 0x2 ;  /* 0x00000002ff4e7803 */ /* 0x000fe40000000000 */
[----:B------:R-:W-:Y:S01]  /*3530*/  I2FP.F32.U32 R119, R76 ;  /* 0x0000004c00777245 */ /* 0x000fe20000201000 */
[-C--:B------:R-:W-:Y:S01]  /*3540*/  FMUL.FTZ R84, R85, R118.reuse ;  /* 0x0000007655547220 */ /* 0x080fe20000410000 */
[----:B------:R-:W-:Y:S01]  /*3550*/  ISETP.NE.AND P1, PT, R121, RZ, PT ;  /* 0x000000ff7900720c */ /* 0x000fe20003f25270 */
[----:B------:R-:W-:Y:S01]  /*3560*/  FMUL.FTZ R3, R3, R118 ;  /* 0x0000007603037220 */ /* 0x000fe20000410000 */
[----:B------:R-:W-:Y:S01]  /*3570*/  SHF.L.U32 R79, R79, 0x10, RZ ;  /* 0x000000104f4f7819 */ /* 0x000fe200000006ff */
[----:B------:R-:W-:Y:S01]  /*3580*/  FFMA.FTZ R2, R119, R0, 1.1641532182693481445e-10 ;  /* 0x2f00000077027423 */ /* 0x000fe20000010000 */
[----:B------:R-:W-:Y:S01]  /*3590*/  ISETP.NE.AND P5, PT, R114, RZ, PT ;  /* 0x000000ff7200720c */ /* 0x000fe20003fa5270 */
[-C--:B------:R-:W-:Y:S01]  /*35a0*/  FMUL.FTZ R87, R87, R118.reuse ;  /* 0x0000007657577220 */ /* 0x080fe20000410000 */
[----:B------:R-:W-:Y:S01]  /*35b0*/  FSEL R84, R84, RZ, P1 ;  /* 0x000000ff54547208 */ /* 0x000fe20000800000 */
[-C--:B------:R-:W-:Y:S01]  /*35c0*/  FMUL.FTZ R93, R93, R118.reuse ;  /* 0x000000765d5d7220 */ /* 0x080fe20000410000 */
[----:B------:R-:W-:Y:S01]  /*35d0*/  ISETP.NE.AND P1, PT, R78, RZ, PT ;  /* 0x000000ff4e00720c */ /* 0x000fe20003f25270 */
[-C--:B------:R-:W-:Y:S01]  /*35e0*/  FMUL.FTZ R77, R77, R118.reuse ;  /* 0x000000764d4d7220 */ /* 0x080fe20000410000 */
[-C--:B------:R-:W-:Y:S01]  /*35f0*/  FMUL.FTZ R82, R83, R118.reuse ;  /* 0x0000007653527220 */ /* 0x080fe20000410000 */
[-C--:B------:R-:W-:Y:S01]  /*3600*/  FMUL.FTZ R81, R81, R118.reuse ;  /* 0x0000007651517220 */ /* 0x080fe20000410000 */
[----:B------:R-:W-:Y:S01]  /*3610*/  FMUL.FTZ R79, R79, R118 ;  /* 0x000000764f4f7220 */ /* 0x000fe20000410000 */
[----:B------:R-:W-:-:S02]  /*3620*/  FSEL R80, R3, RZ, P5 ;  /* 0x000000ff03507208 */ /* 0x000fc40002800000 */
[----:B------:R-:W-:Y:S02]  /*3630*/  ISETP.NE.AND P6, PT, R116, RZ, PT ;  /* 0x000000ff7400720c */ /* 0x000fe40003fc5270 */
[----:B------:R-:W-:Y:S02]  /*3640*/  FSETP.GTU.FTZ.AND P5, PT, R2, R117, PT ;  /* 0x000000750200720b */ /* 0x000fe40003fbc000 */
[----:B------:R-:W-:Y:S02]  /*3650*/  FSEL R85, R87, RZ, P3 ;  /* 0x000000ff57557208 */ /* 0x000fe40001800000 */
        /* <DEDUP_REMOVED lines=11> */
[----:B------:R-:W-:Y:S01]  /*3710*/  @P1 FADD.FTZ R81, R73, R81 ;  /* 0x0000005149511221 */ /* 0x000fe20000010000 */
[----:B------:R-:W-:Y:S01]  /*3720*/  @P1 FADD.FTZ R86, R70, R86 ;  /* 0x0000005646561221 */ /* 0x000fe20000010000 */
[----:B------:R-:W-:Y:S01]  /*3730*/  @P1 FADD.FTZ R87, R71, R87 ;  /* 0x0000005747571221 */ /* 0x000fe20000010000 */
[----:B------:R-:W-:Y:S09]  /*3740*/  BRA `(.L_x_5238) ;  /* 0x0000004c00d47947 */ /* 0x000ff20003800000 */
.L_x_5197:
        /* <DEDUP_REMOVED lines=16> */
.L_x_5241:
        /* <DEDUP_REMOVED lines=13> */
.L_x_5243:
[----:B------:R-:W-:Y:S05]  /*3920*/  BSYNC.RECONVERGENT B2 ;  /* 0x0000000000027941 */ /* 0x000fea0003800200 */
.L_x_5242:
        /* <DEDUP_REMOVED lines=42> */
.L_x_5240:
[----:B------:R-:W-:Y:S05]  /*3bd0*/  BSYNC.RECONVERGENT B1 ;  /* 0x0000000000017941 */ /* 0x000fea0003800200 */
.L_x_5239:
        /* <DEDUP_REMOVED lines=8> */
[C---:B-----5:R-:W-:Y:S02]  /*3c60*/  SHF.L.U32 R85, R76.reuse, 0x10, RZ ;  /* 0x000000104c557819 */ /* 0x060fe400000006ff */
[----:B------:R-:W-:-:S02]  /*3c70*/  PRMT R76, R76, 0x7632, R76 ;  /* 0x000076324c4c7816 */ /* 0x000fc4000000004c */
        /* <DEDUP_REMOVED lines=12> */
.L_x_5246:
        /* <DEDUP_REMOVED lines=13> */
.L_x_5248:
[----:B------:R-:W-:Y:S05]  /*3e10*/  BSYNC.RECONVERGENT B2 ;  /* 0x0000000000027941 */ /* 0x000fea0003800200 */
.L_x_5247:
        /* <DEDUP_REMOVED lines=40> */
[----:B------:R-:W-:Y:S01]  /*40a0*/  MOV R96, R102 ;  /* 0x0000006600607202 */ /* 0x000fe20000000f00 */
[----:B------:R-:W-:Y:S01]  /*40b0*/  IMAD.MOV.U32 R120, RZ, RZ, R92 ;  /* 0x000000ffff787224 */ /* 0x000fe200078e005c */
[----:B------:R-:W-:-:S07]  /*40c0*/  LOP3.LUT R99, R84, UR30, R93, 0x96, !PT ;  /* 0x0000001e54637c12 */ /* 0x000fce000f8e965d */
.L_x_5245:
[----:B------:R-:W-:Y:S05]  /*40d0*/  BSYNC.RECONVERGENT B1 ;  /* 0x0000000000017941 */ /* 0x000fea0003800200 */
.L_x_5244:
[----:B------:R-:W-:Y:S01]  /*40e0*/  I2FP.F32.U32 R85, R82 ;  /* 0x0000005200557245 */ /* 0x000fe20000201000 */
[----:B------:R-:W-:Y:S01]  /*40f0*/  IMAD.U32 R87, R104, 0x10000, RZ ;  /* 0x0001000068577824 */ /* 0x000fe200078e00ff */
[----:B------:R-:W-:Y:S01]  /*4100*/  ISETP.NE.AND P2, PT, R86, 0x1, PT ;  /* 0x000000015600780c */ /* 0x000fe20003f45270 */
[----:B------:R-:W-:Y:S01]  /*4110*/  BSSY.RECONVERGENT B1, `(.L_x_5249) ;  /* 0x000004d000017945 */ /* 0x000fe20003800200 */
[----:B------:R-:W-:Y:S01]  /*4120*/  FSEL R80, R80, RZ, P3 ;  /* 0x000000ff50507208 */ /* 0x000fe20001800000 */
[----:B------:R-:W-:Y:S01]  /*4130*/  FFMA.FTZ R82, R85, R0, 1.1641532182693481445e-10 ;  /* 0x2f00000055527423 */ /* 0x000fe20000010000 */
[----:B------:R-:W-:Y:S01]  /*4140*/  FMUL.FTZ R87, R87, R118 ;  /* 0x0000007657577220 */ /* 0x000fe20000410000 */
[----:B------:R-:W-:-:S03]  /*4150*/  IMAD.MOV.U32 R84, RZ, RZ, 0x2 ;  /* 0x00000002ff547424 */ /* 0x000fc600078e00ff */
[----:B------:R-:W-:Y:S02]  /*4160*/  FSETP.GTU.FTZ.AND P0, PT, R82, R117, PT ;  /* 0x000000755200720b */ /* 0x000fe40003f1c000 */
[----:B------:R-:W-:Y:S02]  /*4170*/  MOV R82, R96 ;  /* 0x0000006000527202 */ /* 0x000fe40000000f00 */
        /* <DEDUP_REMOVED lines=13> */
.L_x_5251:
        /* <DEDUP_REMOVED lines=13> */
.L_x_5253:
[----:B------:R-:W-:Y:S05]  /*4320*/  BSYNC.RECONVERGENT B2 ;  /* 0x0000000000027941 */ /* 0x000fea0003800200 */
.L_x_5252:
        /* <DEDUP_REMOVED lines=43> */
.L_x_5250:
[----:B------:R-:W-:Y:S05]  /*45e0*/  BSYNC.RECONVERGENT B1 ;  /* 0x0000000000017941 */ /* 0x000fea0003800200 */
.L_x_5249:
[----:B------:R-:W-:Y:S01]  /*45f0*/  ISETP.NE.AND P0, PT, R84, 0x1, PT ;  /* 0x000000015400780c */ /* 0x000fe20003f05270 */
[----:B------:R-:W-:Y:S01]  /*4600*/  BSSY.RECONVERGENT B1, `(.L_x_5254) ;  /* 0x000004b000017945 */ /* 0x000fe20003800200 */
[----:B------:R-:W-:Y:S01]  /*4610*/  I2FP.F32.U32 R85, R82 ;  /* 0x0000005200557245 */ /* 0x000fe20000201000 */
[----:B------:R-:W-:-:S04]  /*4620*/  IMAD.MOV.U32 R86, RZ, RZ, 0x2 ;  /* 0x00000002ff567424 */ /* 0x000fc800078e00ff */
        /* <DEDUP_REMOVED lines=15> */
.L_x_5256:
        /* <DEDUP_REMOVED lines=13> */
.L_x_5258:
[----:B------:R-:W-:Y:S05]  /*47f0*/  BSYNC.RECONVERGENT B2 ;  /* 0x0000000000027941 */ /* 0x000fea0003800200 */
.L_x_5257:
        /* <DEDUP_REMOVED lines=43> */
.L_x_5255:
[----:B------:R-:W-:Y:S05]  /*4ab0*/  BSYNC.RECONVERGENT B1 ;  /* 0x0000000000017941 */ /* 0x000fea0003800200 */
.L_x_5254:
        /* <DEDUP_REMOVED lines=8> */
[----:B------:R-:W-:-:S04]  /*4b40*/  FSETP.GTU.FTZ.AND P0, PT, R82, R117, PT ;  /* 0x000000755200720b */ /* 0x000fc80003f1c000 */
        /* <DEDUP_REMOVED lines=14> */
.L_x_5261:
        /* <DEDUP_REMOVED lines=13> */
.L_x_5263:
[----:B------:R-:W-:Y:S05]  /*4d00*/  BSYNC.RECONVERGENT B2 ;  /* 0x0000000000027941 */ /* 0x000fea0003800200 */
.L_x_5262:
        /* <DEDUP_REMOVED lines=43> */
.L_x_5260:
[----:B------:R-:W-:Y:S05]  /*4fc0*/  BSYNC.RECONVERGENT B1 ;  /* 0x0000000000017941 */ /* 0x000fea0003800200 */
.L_x_5259:
        /* <DEDUP_REMOVED lines=19> */
.L_x_5266:
        /* <DEDUP_REMOVED lines=13> */
.L_x_5268:
[----:B------:R-:W-:Y:S05]  /*51d0*/  BSYNC.RECONVERGENT B2 ;  /* 0x0000000000027941 */ /* 0x000fea0003800200 */
.L_x_5267:
        /* <DEDUP_REMOVED lines=43> */
.L_x_5265:
[----:B------:R-:W-:Y:S05]  /*5490*/  BSYNC.RECONVERGENT B1 ;  /* 0x0000000000017941 */ /* 0x000fea0003800200 */
.L_x_5264:
[----:B------:R-:W-:Y:S01]  /*54a0*/  I2FP.F32.U32 R85, R82 ;  /* 0x0000005200557245 */ /* 0x000fe20000201000 */
[----:B------:R-:W-:Y:S01]  /*54b0*/  IMAD.U32 R87, R105, 0x10000, RZ ;  /* 0x0001000069577824 */ /* 0x000fe200078e00ff */
[----:B------:R-:W-:Y:S01]  /*54c0*/  ISETP.NE.AND P3, PT, R86, 0x1, PT ;  /* 0x000000015600780c */ /* 0x000fe20003f65270 */
[----:B------:R-:W-:Y:S01]  /*54d0*/  BSSY.RECONVERGENT B1, `(.L_x_5269) ;  /* 0x000004d000017945 */ /* 0x000fe20003800200 */
[----:B------:R-:W-:Y:S01]  /*54e0*/  FSEL R76, R76, RZ, P0 ;  /* 0x000000ff4c4c7208 */ /* 0x000fe20000000000 */
[----:B------:R-:W-:Y:S01]  /*54f0*/  FFMA.FTZ R82, R85, R0, 1.1641532182693481445e-10 ;  /* 0x2f00000055527423 */ /* 0x000fe20000010000 */
[----:B------:R-:W-:-:S04]  /*5500*/  FMUL.FTZ R87, R87, R118 ;  /* 0x0000007657577220 */ /* 0x000fc80000410000 */
[----:B------:R-:W-:-:S04]  /*5510*/  FSETP.GTU.FTZ.AND P2, PT, R82, R117, PT ;  /* 0x000000755200720b */ /* 0x000fc80003f5c000 */
[----:B------:R-:W-:Y:S02]  /*5520*/  FSEL R87, R87, RZ, !P2 ;  /* 0x000000ff57577208 */ /* 0x000fe40005000000 */
[----:B------:R-:W-:-:S03]  /*5530*/  SEL R108, RZ, 0x1, P2 ;  /* 0x00000001ff6c7807 */ /* 0x000fc60001000000 */
[----:B------:R-:W-:Y:S01]  /*5540*/  FADD.FTZ R82, R87, R76 ;  /* 0x0000004c57527221 */ /* 0x000fe20000010000 */
[----:B------:R-:W-:Y:S01]  /*5550*/  IMAD.MOV.U32 R87, RZ, RZ, 0x2 ;  /* 0x00000002ff577424 */ /* 0x000fe200078e00ff */
[----:B------:R-:W-:Y:S02]  /*5560*/  MOV R76, R96 ;  /* 0x00000060004c7202 */ /* 0x000fe40000000f00 */
        /* <DEDUP_REMOVED lines=10> */
.L_x_5271:
        /* <DEDUP_REMOVED lines=13> */
.L_x_5273:
[----:B------:R-:W-:Y:S05]  /*56e0*/  BSYNC.RECONVERGENT B2 ;  /* 0x0000000000027941 */ /* 0x000fea0003800200 */
.L_x_5272:
        /* <DEDUP_REMOVED lines=40> */
[----:B------:R-:W-:Y:S01]  /*5970*/  MOV R96, R110 ;  /* 0x0000006e00607202 */ /* 0x000fe20000000f00 */
[----:B------:R-:W-:Y:S01]  /*5980*/  IMAD.MOV.U32 R120, RZ, RZ, R92 ;  /* 0x000000ffff787224 */ /* 0x000fe200078e005c */
[----:B------:R-:W-:-:S07]  /*5990*/  LOP3.LUT R99, R84, UR30, R93, 0x96, !PT ;  /* 0x0000001e54637c12 */ /* 0x000fce000f8e965d */
.L_x_5270:
[----:B------:R-:W-:Y:S05]  /*59a0*/  BSYNC.RECONVERGENT B1 ;  /* 0x0000000000017941 */ /* 0x000fea0003800200 */
.L_x_5269:
[----:B------:R-:W-:Y:S01]  /*59b0*/  ISETP.NE.AND P3, PT, R87, 0x1, PT ;  /* 0x000000015700780c */ /* 0x000fe20003f65270 */
[----:B------:R-:W-:Y:S01]  /*59c0*/  IMAD.U32 R77, R77, 0x10000, RZ ;  /* 0x000100004d4d7824 */ /* 0x000fe200078e00ff */
[----:B------:R-:W-:Y:S01]  /*59d0*/  I2FP.F32.U32 R85, R76 ;  /* 0x0000004c00557245 */ /* 0x000fe20000201000 */
[----:B------:R-:W-:Y:S01]  /*59e0*/  BSSY.RECONVERGENT B1, `(.L_x_5274) ;  /* 0x0000048000017945 */ /* 0x000fe20003800200 */
[----:B------:R-:W-:-:S03]  /*59f0*/  MOV R84, R96 ;  /* 0x0000006000547202 */ /* 0x000fc60000000f00 */
[----:B------:R-:W-:Y:S01]  /*5a00*/  FFMA.FTZ R76, R85, R0, 1.1641532182693481445e-10 ;  /* 0x2f000000554c7423 */ /* 0x000fe20000010000 */
[----:B------:R-:W-:-:S04]  /*5a10*/  IMAD.MOV.U32 R85, RZ, RZ, 0x2 ;  /* 0x00000002ff557424 */ /* 0x000fc800078e00ff */
        /* <DEDUP_REMOVED lines=11> */
.L_x_5276:
        /* <DEDUP_REMOVED lines=13> */
.L_x_5278:
[----:B------:R-:W-:Y:S05]  /*5ba0*/  BSYNC.RECONVERGENT B2 ;  /* 0x0000000000027941 */ /* 0x000fea0003800200 */
.L_x_5277:
        /* <DEDUP_REMOVED lines=43> */
.L_x_5275:
[----:B------:R-:W-:Y:S05]  /*5e60*/  BSYNC.RECONVERGENT B1 ;  /* 0x0000000000017941 */ /* 0x000fea0003800200 */
.L_x_5274:
[----:B------:R-:W-:Y:S01]  /*5e70*/  I2FP.F32.U32 R77, R84 ;  /* 0x00000054004d7245 */ /* 0x000fe20000201000 */
[----:B------:R-:W-:Y:S01]  /*5e80*/  IMAD.U32 R83, R83, 0x10000, RZ ;  /* 0x0001000053537824 */ /* 0x000fe200078e00ff */
[----:B------:R-:W-:Y:S01]  /*5e90*/  ISETP.NE.AND P4, PT, R85, 0x1, PT ;  /* 0x000000015500780c */ /* 0x000fe20003f85270 */
[----:B------:R-:W-:Y:S01]  /*5ea0*/  BSSY.RECONVERGENT B1, `(.L_x_5279) ;  /* 0x000004d000017945 */ /* 0x000fe20003800200 */
[----:B------:R-:W-:Y:S01]  /*5eb0*/  FSEL R76, R76, RZ, P2 ;  /* 0x000000ff4c4c7208 */ /* 0x000fe20001000000 */
[----:B------:R-:W-:Y:S01]  /*5ec0*/  FFMA.FTZ R84, R77, R0, 1.1641532182693481445e-10 ;  /* 0x2f0000004d547423 */ /* 0x000fe20000010000 */
[----:B------:R-:W-:-:S04]  /*5ed0*/  FMUL.FTZ R83, R83, R118 ;  /* 0x0000007653537220 */ /* 0x000fc80000410000 */
[----:B------:R-:W-:Y:S01]  /*5ee0*/  FSETP.GTU.FTZ.AND P3, PT, R84, R117, PT ;  /* 0x000000755400720b */ /* 0x000fe20003f7c000 */
[----:B------:R-:W-:-:S03]  /*5ef0*/  IMAD.MOV.U32 R84, RZ, RZ, 0x2 ;  /* 0x00000002ff547424 */ /* 0x000fc600078e00ff */
        /* <DEDUP_REMOVED lines=14> */
.L_x_5281:
        /* <DEDUP_REMOVED lines=13> */
.L_x_5283:
[----:B------:R-:W-:Y:S05]  /*60b0*/  BSYNC.RECONVERGENT B2 ;  /* 0x0000000000027941 */ /* 0x000fea0003800200 */
.L_x_5282:
        /* <DEDUP_REMOVED lines=43> */
.L_x_5280:
[----:B------:R-:W-:Y:S05]  /*6370*/  BSYNC.RECONVERGENT B1 ;  /* 0x0000000000017941 */ /* 0x000fea0003800200 */
.L_x_5279:
[----:B------:R-:W-:Y:S01]  /*6380*/  ISETP.NE.AND P3, PT, R84, 0x1, PT ;  /* 0x000000015400780c */ /* 0x000fe20003f65270 */
[C---:B------:R-:W-:Y:S01]  /*6390*/  IMAD.U32 R85, R78.reuse, 0x10000, RZ ;  /* 0x000100004e557824 */ /* 0x040fe200078e00ff */
[----:B------:R-:W-:Y:S01]  /*63a0*/  I2FP.F32.U32 R77, R76 ;  /* 0x0000004c004d7245 */ /* 0x000fe20000201000 */
[----:B------:R-:W-:Y:S01]  /*63b0*/  BSSY.RECONVERGENT B1, `(.L_x_5284) ;  /* 0x000004a000017945 */ /* 0x000fe20003800200 */
[----:B------:R-:W-:Y:S01]  /*63c0*/  PRMT R78, R78, 0x7632, R78 ;  /* 0x000076324e4e7816 */ /* 0x000fe2000000004e */
[----:B------:R-:W-:Y:S02]  /*63d0*/  IMAD.MOV.U32 R86, RZ, RZ, 0x2 ;  /* 0x00000002ff567424 */ /* 0x000fe400078e00ff */
[----:B------:R-:W-:Y:S01]  /*63e0*/  FFMA.FTZ R76, R77, R0, 1.1641532182693481445e-10 ;  /* 0x2f0000004d4c7423 */ /* 0x000fe20000010000 */
[----:B------:R-:W-:-:S04]  /*63f0*/  MOV R77, R96 ;  /* 0x00000060004d7202 */ /* 0x000fc80000000f00 */
        /* <DEDUP_REMOVED lines=12> */
.L_x_5286:
        /* <DEDUP_REMOVED lines=13> */
.L_x_5288:
[----:B------:R-:W-:Y:S05]  /*6590*/  BSYNC.RECONVERGENT B2 ;  /* 0x0000000000027941 */ /* 0x000fea0003800200 */
.L_x_5287:
        /* <DEDUP_REMOVED lines=43> */
.L_x_5285:
[----:B------:R-:W-:Y:S05]  /*6850*/  BSYNC.RECONVERGENT B1 ;  /* 0x0000000000017941 */ /* 0x000fea0003800200 */
.L_x_5284:
[----:B------:R-:W-:Y:S01]  /*6860*/  I2FP.F32.U32 R77, R77 ;  /* 0x0000004d004d7245 */ /* 0x000fe20000201000 */
[----:B------:R-:W-:Y:S01]  /*6870*/  IMAD.U32 R85, R106, 0x10000, RZ ;  /* 0x000100006a557824 */ /* 0x000fe200078e00ff */
[----:B------:R-:W-:Y:S01]  /*6880*/  FSEL R76, R76, RZ, P5 ;  /* 0x000000ff4c4c7208 */ /* 0x000fe20002800000 */
        /* <DEDUP_REMOVED lines=20> */
.L_x_5291:
        /* <DEDUP_REMOVED lines=13> */
.L_x_5293:
[----:B------:R-:W-:Y:S05]  /*6aa0*/  BSYNC.RECONVERGENT B2 ;  /* 0x0000000000027941 */ /* 0x000fea0003800200 */
.L_x_5292:
        /* <DEDUP_REMOVED lines=43> */
.L_x_5290:
[----:B------:R-:W-:Y:S05]  /*6d60*/  BSYNC.RECONVERGENT B1 ;  /* 0x0000000000017941 */ /* 0x000fea0003800200 */
.L_x_5289:
[----:B------:R-:W-:Y:S01]  /*6d70*/  ISETP.NE.AND P4, PT, R85, 0x1, PT ;  /* 0x000000015500780c */ /* 0x000fe20003f85270 */
[----:B------:R-:W-:Y:S01]  /*6d80*/  BSSY.RECONVERGENT B1, `(.L_x_5294) ;  /* 0x000004a000017945 */ /* 0x000fe20003800200 */
[----:B------:R-:W-:Y:S01]  /*6d90*/  I2FP.F32.U32 R77, R76 ;  /* 0x0000004c004d7245 */ /* 0x000fe20000201000 */
[----:B------:R-:W-:-:S04]  /*6da0*/  IMAD.MOV.U32 R86, RZ, RZ, 0x2 ;  /* 0x00000002ff567424 */ /* 0x000fc800078e00ff */
[----:B------:R-:W-:Y:S01]  /*6db0*/  FFMA.FTZ R76, R77, R0, 1.1641532182693481445e-10 ;  /* 0x2f0000004d4c7423 */ /* 0x000fe20000010000 */
[----:B------:R-:W-:Y:S01]  /*6dc0*/  IMAD.U32 R77, R78, 0x10000, RZ ;  /* 0x000100004e4d7824 */ /* 0x000fe200078e00ff */
[----:B------:R-:W-:-:S03]  /*6dd0*/  MOV R78, R96 ;  /* 0x00000060004e7202 */ /* 0x000fc60000000f00 */
        /* <DEDUP_REMOVED lines=11> */
.L_x_5296:
        /* <DEDUP_REMOVED lines=13> */
.L_x_5298:
[----:B------:R-:W-:Y:S05]  /*6f60*/  BSYNC.RECONVERGENT B2 ;  /* 0x0000000000027941 */ /* 0x000fea0003800200 */
.L_x_5297:
        /* <DEDUP_REMOVED lines=43> */
.L_x_5295:
[----:B------:R-:W-:Y:S05]  /*7220*/  BSYNC.RECONVERGENT B1 ;  /* 0x0000000000017941 */ /* 0x000fea0003800200 */
.L_x_5294:
[----:B------:R-:W-:Y:S01]  /*7230*/  I2FP.F32.U32 R77, R78 ;  /* 0x0000004e004d7245 */ /* 0x000fe20000201000 */
[----:B------:R-:W-:Y:S01]  /*7240*/  IMAD.U32 R3, R3, 0x10000, RZ ;  /* 0x0001000003037824 */ /* 0x000fe200078e00ff */
[----:B------:R-:W-:Y:S01]  /*7250*/  FSEL R76, R76, RZ, P3 ;  /* 0x000000ff4c4c7208 */ /* 0x000fe20001800000 */
[----:B------:R-:W-:Y:S02]  /*7260*/  BSSY.RECONVERGENT B1, `(.L_x_5299) ;  /* 0x000004d000017945 */ /* 0x000fe40003800200 */
[----:B------:R-:W-:Y:S01]  /*7270*/  FFMA.FTZ R78, R77, R0, 1.1641532182693481445e-10 ;  /* 0x2f0000004d4e7423 */ /* 0x000fe20000010000 */
[----:B------:R-:W-:-:S04]  /*7280*/  FMUL.FTZ R3, R3, R118 ;  /* 0x0000007603037220 */ /* 0x000fc80000410000 */
[----:B------:R-:W-:Y:S01]  /*7290*/  FSETP.GTU.FTZ.AND P4, PT, R78, R117, PT ;  /* 0x000000754e00720b */ /* 0x000fe20003f9c000 */
[----:B------:R-:W-:-:S03]  /*72a0*/  IMAD.MOV.U32 R78, RZ, RZ, 0x2 ;  /* 0x00000002ff4e7424 */ /* 0x000fc600078e00ff */
        /* <DEDUP_REMOVED lines=15> */
.L_x_5301:
        /* <DEDUP_REMOVED lines=13> */
.L_x_5303:
[----:B------:R-:W-:Y:S05]  /*7470*/  BSYNC.RECONVERGENT B2 ;  /* 0x0000000000027941 */ /* 0x000fea0003800200 */
.L_x_5302:
        /* <DEDUP_REMOVED lines=43> */
.L_x_5300:
[----:B------:R-:W-:Y:S05]  /*7730*/  BSYNC.RECONVERGENT B1 ;  /* 0x0000000000017941 */ /* 0x000fea0003800200 */
.L_x_5299:
        /* <DEDUP_REMOVED lines=19> */
.L_x_5306:
        /* <DEDUP_REMOVED lines=13> */
.L_x_5308:
[----:B------:R-:W-:Y:S05]  /*7940*/  BSYNC.RECONVERGENT B2 ;  /* 0x0000000000027941 */ /* 0x000fea0003800200 */
.L_x_5307:
        /* <DEDUP_REMOVED lines=43> */
.L_x_5305:
[----:B------:R-:W-:Y:S05]  /*7c00*/  BSYNC.RECONVERGENT B1 ;  /* 0x0000000000017941 */ /* 0x000fea0003800200 */
.L_x_5304:
[----:B------:R-:W-:Y:S01]  /*7c10*/  I2FP.F32.U32 R77, R77 ;  /* 0x0000004d004d7245 */ /* 0x000fe20000201000 */
[----:B------:R-:W-:Y:S01]  /*7c20*/  IMAD.U32 R87, R107, 0x10000, RZ ;  /* 0x000100006b577824 */ /* 0x000fe200078e00ff */
[----:B------:R-:W-:Y:S01]  /*7c30*/  FSEL R86, R3, RZ, P4 ;  /* 0x000000ff03567208 */ /* 0x000fe20002000000 */
[----:B------:R-:W-:Y:S01]  /*7c40*/  BSSY.RECONVERGENT B1, `(.L_x_5309) ;  /* 0x000004d000017945 */ /* 0x000fe20003800200 */
[----:B------:R-:W-:Y:S02]  /*7c50*/  IMAD.MOV.U32 R78, RZ, RZ, 0x2 ;  /* 0x00000002ff4e7424 */ /* 0x000fe400078e00ff */
[----:B------:R-:W-:Y:S01]  /*7c60*/  FFMA.FTZ R76, R77, R0, 1.1641532182693481445e-10 ;  /* 0x2f0000004d4c7423 */ /* 0x000fe20000010000 */
[----:B------:R-:W-:Y:S01]  /*7c70*/  FMUL.FTZ R87, R87, R118 ;  /* 0x0000007657577220 */ /* 0x000fe20000410000 */
[----:B------:R-:W-:-:S03]  /*7c80*/  MOV R3, R96 ;  /* 0x0000006000037202 */ /* 0x000fc60000000f00 */
[----:B------:R-:W-:-:S04]  /*7c90*/  FSETP.GTU.FTZ.AND P5, PT, R76, R117, PT ;  /* 0x000000754c00720b */ /* 0x000fc80003fbc000 */
        /* <DEDUP_REMOVED lines=14> */
.L_x_5311:
        /* <DEDUP_REMOVED lines=13> */
.L_x_5313:
[----:B------:R-:W-:Y:S05]  /*7e50*/  BSYNC.RECONVERGENT B2 ;  /* 0x0000000000027941 */ /* 0x000fea0003800200 */
.L_x_5312:
        /* <DEDUP_REMOVED lines=43> */
.L_x_5310:
[----:B------:R-:W-:Y:S05]  /*8110*/  BSYNC.RECONVERGENT B1 ;  /* 0x0000000000017941 */ /* 0x000fea0003800200 */
.L_x_5309:
        /* <DEDUP_REMOVED lines=18> */
.L_x_5316:
        /* <DEDUP_REMOVED lines=15> */
.L_x_5318:
[----:B------:R-:W-:Y:S05]  /*8330*/  BSYNC.RECONVERGENT B2 ;  /* 0x0000000000027941 */ /* 0x000fea0003800200 */
.L_x_5317:
        /* <DEDUP_REMOVED lines=43> */
.L_x_5315:
[----:B------:R-:W-:Y:S05]  /*85f0*/  BSYNC.RECONVERGENT B1 ;  /* 0x0000000000017941 */ /* 0x000fea0003800200 */
.L_x_5314:
[----:B------:R-:W-:Y:S01]  /*8600*/  I2FP.F32.U32 R77, R77 ;  /* 0x0000004d004d7245 */ /* 0x000fe20000201000 */
[----:B------:R-:W-:-:S04]  /*8610*/  IMAD.U32 R79, R2, 0x10000, RZ ;  /* 0x00010000024f7824 */ /* 0x000fc800078e00ff */
[----:B------:R-:W-:Y:S01]  /*8620*/  FFMA.FTZ R2, R77, R0, 1.1641532182693481445e-10 ;  /* 0x2f0000004d027423 */ /* 0x000fe20000010000 */
[----:B------:R-:W-:-:S04]  /*8630*/  FMUL.FTZ R79, R79, R118 ;  /* 0x000000764f4f7220 */ /* 0x000fc80000410000 */
[----:B------:R-:W-:Y:S02]  /*8640*/  FSETP.GTU.FTZ.AND P6, PT, R2, R117, PT ;  /* 0x000000750200720b */ /* 0x000fe40003fdc000 */
[----:B------:R-:W-:Y:S02]  /*8650*/  FSEL R2, R3, RZ, P5 ;  /* 0x000000ff03027208 */ /* 0x000fe40002800000 */
[----:B------:R-:W-:Y:S02]  /*8660*/  FSEL R79, R79, RZ, !P6 ;  /* 0x000000ff4f4f7208 */ /* 0x000fe40007000000 */
[----:B------:R-:W-:-:S03]  /*8670*/  SEL R113, RZ, 0x1, P6 ;  /* 0x00000001ff717807 */ /* 0x000fc60003000000 */
[----:B------:R-:W-:-:S04]  /*8680*/  FADD.FTZ R87, R79, R2 ;  /* 0x000000024f577221 */ /* 0x000fc80000010000 */
[----:B------:R-:W-:-:S07]  /*8690*/  @P1 FADD.FTZ R87, R71, R87 ;  /* 0x0000005747571221 */ /* 0x000fce0000010000 */
.L_x_5238:
[----:B------:R-:W0:Y:S01]  /*86a0*/  LDC.64 R2, c[0x0][0x3a8] ;  /* 0x0000ea00ff027b82 */ /* 0x000e220000000a00 */
[----:B------:R-:W-:Y:S02]  /*86b0*/  ISETP.NE.AND P6, PT, R114, RZ, PT ;  /* 0x000000ff7200720c */ /* 0x000fe40003fc5270 */
[----:B------:R-:W-:Y:S02]  /*86c0*/  SEL R78, RZ, 0x1000000, !P5 ;  /* 0x01000000ff4e7807 */ /* 0x000fe40006800000 */
[----:B------:R-:W-:Y:S02]  /*86d0*/  SEL R79, RZ, 0x10000, !P4 ;  /* 0x00010000ff4f7807 */ /* 0x000fe40006000000 */
[----:B------:R-:W-:Y:S01]  /*86e0*/  SEL R114, RZ, 0x100, !P3 ;  /* 0x00000100ff727807 */ /* 0x000fe20005800000 */
[----:B------:R-:W1:Y:S01]  /*86f0*/  LDC.64 R92, c[0x0][0x3b0] ;  /* 0x0000ec00ff5c7b82 */ /* 0x000e620000000a00 */
[----:B------:R-:W-:Y:S02]  /*8700*/  ISETP.NE.AND P4, PT, R116, RZ, PT ;  /* 0x000000ff7400720c */ /* 0x000fe40003f85270 */
[----:B------:R-:W-:-:S02]  /*8710*/  LOP3.LUT R114, R114, R78, R79, 0xfe, !PT ;  /* 0x0000004e72727212 */ /* 0x000fc400078efe4f */
[----:B------:R-:W-:Y:S02]  /*8720*/  ISETP.NE.U32.AND P3, PT, R90, RZ, PT ;  /* 0x000000ff5a00720c */ /* 0x000fe40003f65070 */
[----:B------:R-:W-:Y:S02]  /*8730*/  SEL R90, RZ, 0x1000000, !P2 ;  /* 0x01000000ff5a7807 */ /* 0x000fe40005000000 */
[----:B------:R-:W-:Y:S02]  /*8740*/  SEL R79, RZ, 0x10000, !P0 ;  /* 0x00010000ff4f7807 */ /* 0x000fe40004000000 */
[----:B------:R-:W-:Y:S02]  /*8750*/  SEL R78, RZ, 0x100, !P4 ;  /* 0x00000100ff4e7807 */ /* 0x000fe40006000000 */
[----:B------:R-:W-:Y:S02]  /*8760*/  ISETP.NE.AND P5, PT, R121, RZ, PT ;  /* 0x000000ff7900720c */ /* 0x000fe40003fa5270 */
[----:B------:R-:W-:Y:S01]  /*8770*/  LOP3.LUT R78, R78, R90, R79, 0xfe, !PT ;  /* 0x0000005a4e4e7212 */ /* 0x000fe200078efe4f */
[----:B0-----:R-:W-:Y:S01]  /*8780*/  IMAD.WIDE.U32 R76, R115, 0x20, R2 ;  /* 0x00000020734c7825 */ /* 0x001fe200078e0002 */
[----:B------:R-:W-:-:S02]  /*8790*/  SEL R79, RZ, 0x1, !P5 ;  /* 0x00000001ff4f7807 */ /* 0x000fc40006800000 */
[----:B------:R-:W-:Y:S02]  /*87a0*/  ISETP.NE.AND.EX P0, PT, R91, RZ, PT, P3 ;  /* 0x000000ff5b00720c */ /* 0x000fe40003f05330 */
[----:B------:R-:W-:Y:S01]  /*87b0*/  STG.E.128 desc[UR8][R76.64], R80 ;  /* 0x000000504c007986 */ /* 0x000fe2000c101d08 */
[----:B------:R-:W-:-:S03]  /*87c0*/  LOP3.LUT R79, R114, R79, RZ, 0xfc, !PT ;  /* 0x0000004f724f7212 */ /* 0x000fc600078efcff */
[----:B------:R0:W-:Y:S02]  /*87d0*/  STG.E.128 desc[UR8][R76.64+0x10], R84 ;  /* 0x000010544c007986 */ /* 0x0001e4000c101d08 */
[----:B0-----:R-:W-:-:S04]  /*87e0*/  SEL R77, RZ, 0x1, !P6 ;  /* 0x00000001ff4d7807 */ /* 0x001fc80007000000 */
[----:B------:R-:W-:Y:S01]  /*87f0*/  LOP3.LUT R78, R78, R77, RZ, 0xfc, !PT ;  /* 0x0000004d4e4e7212 */ /* 0x000fe200078efcff */
[----:B-1----:R-:W-:-:S05]  /*8800*/  IMAD.WIDE.U32 R76, R115, 0x8, R92 ;  /* 0x00000008734c7825 */ /* 0x002fca00078e005c */
[----:B------:R0:W-:Y:S01]  /*8810*/  STG.E.64 desc[UR8][R76.64], R78 ;  /* 0x0000004e4c007986 */ /* 0x0001e2000c101b08 */
[----:B------:R-:W-:Y:S05]  /*8820*/  @!P0 BRA `(.L_x_5319) ;  /* 0x0000000000508947 */ /* 0x000fea0003800000 */
[----:B0-----:R-:W-:Y:S01]  /*8830*/  IMAD.U32 R76, R112, 0x10000, RZ ;  /* 0x00010000704c7824 */ /* 0x001fe200078e00ff */
[----:B------:R-:W-:Y:S02]  /*8840*/  LOP3.LUT R78, R108, 0xff, RZ, 0xc0, !PT ;  /* 0x000000ff6c4e7812 */ /* 0x000fe400078ec0ff */
[----:B------:R-:W-:Y:S02]  /*8850*/  LOP3.LUT R90, R103, 0xff, RZ, 0xc0, !PT ;  /* 0x000000ff675a7812 */ /* 0x000fe400078ec0ff */
[----:B------:R-:W-:Y:S01]  /*8860*/  LOP3.LUT R119, R76, 0xff0000, RZ, 0xc0, !PT ;  /* 0x00ff00004c777812 */ /* 0x000fe200078ec0ff */
[----:B------:R-:W-:Y:S01]  /*8870*/  IMAD.WIDE.U32 R78, R78, 0x10000, RZ ;  /* 0x000100004e4e7825 */ /* 0x000fe200078e00ff */
[----:B------:R-:W-:-:S03]  /*8880*/  LOP3.LUT R76, R113, 0xffff, RZ, 0xc0, !PT ;  /* 0x0000ffff714c7812 */ /* 0x000fc600078ec0ff */
[----:B------:R-:W-:Y:S01]  /*8890*/  IMAD.WIDE.U32 R90, R90, 0x100, RZ ;  /* 0x000001005a5a7825 */ /* 0x000fe200078e00ff */
[----:B------:R-:W-:Y:S02]  /*88a0*/  PRMT R119, R119, 0x4210, R76 ;  /* 0x0000421077777816 */ /* 0x000fe4000000004c */
[----:B------:R-:W-:-:S04]  /*88b0*/  PRMT R76, R111, 0x7104, RZ ;  /* 0x000071046f4c7816 */ /* 0x000fc800000000ff */
        /* <DEDUP_REMOVED lines=11> */
.L_x_5319:
[----:B01----:R-:W0:Y:S01]  /*8970*/  @P0 LDC.64 R76, c[0x0][0x398] ;  /* 0x0000e600ff4c0b82 */ /* 0x003e220000000a00 */
[----:B------:R-:W-:-:S07]  /*8980*/  IADD3 R119, PT, PT, R115, 0x20, RZ ;  /* 0x0000002073777810 */ /* 0x000fce0007ffe0ff */
[----:B------:R-:W1:Y:S01]  /*8990*/  @P1 LDC.64 R78, c[0x0][0x3a0] ;  /* 0x0000e800ff4e1b82 */ /* 0x000e620000000a00 */
        /* <DEDUP_REMOVED lines=24> */
.L_x_5323:
        /* <DEDUP_REMOVED lines=13> */
.L_x_5325:
[----:B------:R-:W-:Y:S05]  /*8bf0*/  BSYNC.RECONVERGENT B2 ;  /* 0x0000000000027941 */ /* 0x000fea0003800200 */
.L_x_5324:
        /* <DEDUP_REMOVED lines=43> */
.L_x_5322:
[----:B------:R-:W-:Y:S05]  /*8eb0*/  BSYNC.RECONVERGENT B1 ;  /* 0x0000000000017941 */ /* 0x000fea0003800200 */
.L_x_5321:
[----:B------:R-:W-:Y:S01]  /*8ec0*/  ISETP.NE.AND P2, PT, R79, 0x1, PT ;  /* 0x000000014f00780c */ /* 0x000fe20003f45270 */
[----:B------:R-:W-:Y:S01]  /*8ed0*/  BSSY.RECONVERGENT B1, `(.L_x_5326) ;  /* 0x000004c000017945 */ /* 0x000fe20003800200 */
[----:B------:R-:W-:Y:S01]  /*8ee0*/  I2FP.F32.U32 R77, R76 ;  /* 0x0000004c004d7245 */ /* 0x000fe20000201000 */
[----:B------:R-:W-:Y:S02]  /*8ef0*/  IMAD.MOV.U32 R103, RZ, RZ, 0x2 ;  /* 0x00000002ff677424 */ /* 0x000fe400078e00ff */
[----:B------:R-:W-:Y:S02]  /*8f00*/  IMAD.MOV.U32 R78, RZ, RZ, R96 ;  /* 0x000000ffff4e7224 */ /* 0x000fe400078e0060 */
        /* <DEDUP_REMOVED lines=15> */
.L_x_5328:
        /* <DEDUP_REMOVED lines=13> */
.L_x_5330:
[----:B------:R-:W-:Y:S05]  /*90d0*/  BSYNC.RECONVERGENT B2 ;  /* 0x0000000000027941 */ /* 0x000fea0003800200 */
.L_x_5329:
        /* <DEDUP_REMOVED lines=43> */
.L_x_5327:
[----:B------:R-:W-:Y:S05]  /*9390*/  BSYNC.RECONVERGENT B1 ;  /* 0x0000000000017941 */ /* 0x000fea0003800200 */
.L_x_5326:
[----:B------:R-:W-:Y:S01]  /*93a0*/  I2FP.F32.U32 R77, R78 ;  /* 0x0000004e004d7245 */ /* 0x000fe20000201000 */
[----:B------:R-:W-:Y:S01]  /*93b0*/  BSSY.RECONVERGENT B1, `(.L_x_5331) ;  /* 0x000004f000017945 */ /* 0x000fe20003800200 */
[----:B------:R-:W-:Y:S02]  /*93c0*/  SHF.L.U32 R79, R104, 0x10, RZ ;  /* 0x00000010684f7819 */ /* 0x000fe400000006ff */
[----:B------:R-:W-:Y:S01]  /*93d0*/  ISETP.NE.AND P3, PT, R103, 0x1, PT ;  /* 0x000000016700780c */ /* 0x000fe20003f65270 */
[----:B------:R-:W-:Y:S01]  /*93e0*/  FFMA.FTZ R78, R77, R0, 1.1641532182693481445e-10 ;  /* 0x2f0000004d4e7423 */ /* 0x000fe20000010000 */
[----:B------:R-:W-:Y:S01]  /*93f0*/  FSEL R77, R76, RZ, P4 ;  /* 0x000000ff4c4d7208 */ /* 0x000fe20002000000 */
[----:B------:R-:W-:-:S03]  /*9400*/  FMUL.FTZ R79, R79, R118 ;  /* 0x000000764f4f7220 */ /* 0x000fc60000410000 */
[----:B------:R-:W-:-:S04]  /*9410*/  FSETP.GTU.FTZ.AND P2, PT, R78, R117, PT ;  /* 0x000000754e00720b */ /* 0x000fc80003f5c000 */
[----:B------:R-:W-:Y:S01]  /*9420*/  FSEL R76, R79, RZ, !P2 ;  /* 0x000000ff4f4c7208 */ /* 0x000fe20005000000 */
[----:B------:R-:W-:Y:S01]  /*9430*/  IMAD.MOV.U32 R79, RZ, RZ, 0x2 ;  /* 0x00000002ff4f7424 */ /* 0x000fe200078e00ff */
        /* <DEDUP_REMOVED lines=13> */
.L_x_5333:
        /* <DEDUP_REMOVED lines=13> */
.L_x_5335:
[----:B------:R-:W-:Y:S05]  /*95e0*/  BSYNC.RECONVERGENT B2 ;  /* 0x0000000000027941 */ /* 0x000fea0003800200 */
.L_x_5334:
        /* <DEDUP_REMOVED lines=43> */
.L_x_5332:
[----:B------:R-:W-:Y:S05]  /*98a0*/  BSYNC.RECONVERGENT B1 ;  /* 0x0000000000017941 */ /* 0x000fea0003800200 */
.L_x_5331:
[----:B------:R-:W-:Y:S01]  /*98b0*/  ISETP.NE.AND P2, PT, R79, 0x1, PT ;  /* 0x000000014f00780c */ /* 0x000fe20003f45270 */
[----:B------:R-:W-:Y:S01]  /*98c0*/  BSSY.RECONVERGENT B1, `(.L_x_5336) ;  /* 0x000004b000017945 */ /* 0x000fe20003800200 */
[----:B------:R-:W-:-:S05]  /*98d0*/  I2FP.F32.U32 R77, R77 ;  /* 0x0000004d004d7245 */ /* 0x000fca0000201000 */
[----:B------:R-:W-:Y:S01]  /*98e0*/  FFMA.FTZ R78, R77, R0, 1.1641532182693481445e-10 ;  /* 0x2f0000004d4e7423 */ /* 0x000fe20000010000 */
[----:B------:R-:W-:Y:S01]  /*98f0*/  SHF.L.U32 R77, R88, 0x10, RZ ;  /* 0x00000010584d7819 */ /* 0x000fe200000006ff */
[----:B------:R-:W-:-:S03]  /*9900*/  IMAD.MOV.U32 R88, RZ, RZ, 0x2 ;  /* 0x00000002ff587424 */ /* 0x000fc600078e00ff */
        /* <DEDUP_REMOVED lines=13> */
.L_x_5338:
        /* <DEDUP_REMOVED lines=13> */
.L_x_5340:
[----:B------:R-:W-:Y:S05]  /*9ab0*/  BSYNC.RECONVERGENT B2 ;  /* 0x0000000000027941 */ /* 0x000fea0003800200 */
.L_x_5339:
        /* <DEDUP_REMOVED lines=43> */
.L_x_5337:
[----:B------:R-:W-:Y:S05]  /*9d70*/  BSYNC.RECONVERGENT B1 ;  /* 0x0000000000017941 */ /* 0x000fea0003800200 */
.L_x_5336:
[----:B------:R-:W-:Y:S01]  /*9d80*/  I2FP.F32.U32 R79, R78 ;  /* 0x0000004e004f7245 */ /* 0x000fe20000201000 */
[----:B------:R-:W-:Y:S01]  /*9d90*/  BSSY.RECONVERGENT B1, `(.L_x_5341) ;  /* 0x0000050000017945 */ /* 0x000fe20003800200 */
[----:B------:R-:W-:Y:S01]  /*9da0*/  PRMT R78, R104, 0x7632, R78 ;  /* 0x00007632684e7816 */ /* 0x000fe2000000004e */
[----:B------:R-:W-:Y:S01]  /*9db0*/  IMAD.MOV.U32 R108, RZ, RZ, 0x2 ;  /* 0x00000002ff6c7424 */ /* 0x000fe200078e00ff */
[----:B------:R-:W-:Y:S02]  /*9dc0*/  ISETP.NE.AND P3, PT, R88, 0x1, PT ;  /* 0x000000015800780c */ /* 0x000fe40003f65270 */
[----:B------:R-:W-:Y:S01]  /*9dd0*/  SHF.L.U32 R103, R78, 0x10, RZ ;  /* 0x000000104e677819 */ /* 0x000fe200000006ff */
[----:B------:R-:W-:-:S04]  /*9de0*/  FFMA.FTZ R78, R79, R0, 1.1641532182693481445e-10 ;  /* 0x2f0000004f4e7423 */ /* 0x000fc80000010000 */
[----:B------:R-:W-:Y:S01]  /*9df0*/  FMUL.FTZ R103, R103, R118 ;  /* 0x0000007667677220 */ /* 0x000fe20000410000 */
        /* <DEDUP_REMOVED lines=16> */
.L_x_5343:
        /* <DEDUP_REMOVED lines=13> */
.L_x_5345:
[----:B------:R-:W-:Y:S05]  /*9fd0*/  BSYNC.RECONVERGENT B2 ;  /* 0x0000000000027941 */ /* 0x000fea0003800200 */
.L_x_5344:
        /* <DEDUP_REMOVED lines=41> */
[----:B------:R-:W-:Y:S02]  /*a270*/  IMAD.MOV.U32 R114, RZ, RZ, R108 ;  /* 0x000000ffff727224 */ /* 0x000fe400078e006c */
[----:B------:R-:W-:-:S07]  /*a280*/  IMAD.MOV.U32 R108, RZ, RZ, RZ ;  /* 0x000000ffff6c7224 */ /* 0x000fce00078e00ff */
.L_x_5342:
[----:B------:R-:W-:Y:S05]  /*a290*/  BSYNC.RECONVERGENT B1 ;  /* 0x0000000000017941 */ /* 0x000fea0003800200 */
.L_x_5341:
        /* <DEDUP_REMOVED lines=9> */
[----:B------:R-:W-:Y:S02]  /*a330*/  IMAD.MOV.U32 R79, RZ, RZ, R96 ;  /* 0x000000ffff4f7224 */ /* 0x000fe400078e0060 */
        /* <DEDUP_REMOVED lines=10> */
.L_x_5348:
        /* <DEDUP_REMOVED lines=13> */
.L_x_5350:
[----:B------:R-:W-:Y:S05]  /*a4b0*/  BSYNC.RECONVERGENT B2 ;  /* 0x0000000000027941 */ /* 0x000fea0003800200 */
.L_x_5349:
        /* <DEDUP_REMOVED lines=43> */
.L_x_5347:
[----:B------:R-:W-:Y:S05]  /*a770*/  BSYNC.RECONVERGENT B1 ;  /* 0x0000000000017941 */ /* 0x000fea0003800200 */
.L_x_5346:
[----:B------:R-:W-:Y:S01]  /*a780*/  I2FP.F32.U32 R79, R79 ;  /* 0x0000004f004f7245 */ /* 0x000fe20000201000 */
[----:B------:R-:W-:Y:S01]  /*a790*/  BSSY.RECONVERGENT B1, `(.L_x_5351) ;  /* 0x000004f000017945 */ /* 0x000fe20003800200 */
[----:B------:R-:W-:-:S03]  /*a7a0*/  IMAD.MOV.U32 R110, RZ, RZ, 0x2 ;  /* 0x00000002ff6e7424 */ /* 0x000fc600078e00ff */
[----:B------:R-:W-:Y:S01]  /*a7b0*/  FFMA.FTZ R88, R79, R0, 1.1641532182693481445e-10 ;  /* 0x2f0000004f587423 */ /* 0x000fe20000010000 */
[----:B------:R-:W-:-:S04]  /*a7c0*/  SHF.L.U32 R79, R105, 0x10, RZ ;  /* 0x00000010694f7819 */ /* 0x000fc800000006ff */
        /* <DEDUP_REMOVED lines=18> */
.L_x_5353:
        /* <DEDUP_REMOVED lines=13> */
.L_x_5355:
[----:B------:R-:W-:Y:S05]  /*a9c0*/  BSYNC.RECONVERGENT B2 ;  /* 0x0000000000027941 */ /* 0x000fea0003800200 */
.L_x_5354:
        /* <DEDUP_REMOVED lines=43> */
.L_x_5352:
[----:B------:R-:W-:Y:S05]  /*ac80*/  BSYNC.RECONVERGENT B1 ;  /* 0x0000000000017941 */ /* 0x000fea0003800200 */
.L_x_5351:
[----:B------:R-:W-:Y:S01]  /*ac90*/  ISETP.NE.AND P2, PT, R110, 0x1, PT ;  /* 0x000000016e00780c */ /* 0x000fe20003f45270 */
[----:B------:R-:W-:Y:S01]  /*aca0*/  BSSY.RECONVERGENT B1, `(.L_x_5356) ;  /* 0x000004b000017945 */ /* 0x000fe20003800200 */
[----:B------:R-:W-:Y:S01]  /*acb0*/  I2FP.F32.U32 R79, R79 ;  /* 0x0000004f004f7245 */ /* 0x000fe20000201000 */
[----:B------:R-:W-:-:S04]  /*acc0*/  IMAD.MOV.U32 R111, RZ, RZ, 0x2 ;  /* 0x00000002ff6f7424 */ /* 0x000fc800078e00ff */
[----:B------:R-:W-:Y:S01]  /*acd0*/  FFMA.FTZ R88, R79, R0, 1.1641532182693481445e-10 ;  /* 0x2f0000004f587423 */ /* 0x000fe20000010000 */
[----:B------:R-:W-:-:S04]  /*ace0*/  SHF.L.U32 R79, R89, 0x10, RZ ;  /* 0x00000010594f7819 */ /* 0x000fc800000006ff */
        /* <DEDUP_REMOVED lines=13> */
.L_x_5358:
        /* <DEDUP_REMOVED lines=13> */
.L_x_5360:
[----:B------:R-:W-:Y:S05]  /*ae90*/  BSYNC.RECONVERGENT B2 ;  /* 0x0000000000027941 */ /* 0x000fea0003800200 */
.L_x_5359:
        /* <DEDUP_REMOVED lines=43> */
.L_x_5357:
[----:B------:R-:W-:Y:S05]  /*b150*/  BSYNC.RECONVERGENT B1 ;  /* 0x0000000000017941 */ /* 0x000fea0003800200 */
.L_x_5356:
[----:B------:R-:W-:Y:S01]  /*b160*/  I2FP.F32.U32 R89, R88 ;  /* 0x0000005800597245 */ /* 0x000fe20000201000 */
[----:B------:R-:W-:Y:S01]  /*b170*/  BSSY.RECONVERGENT B1, `(.L_x_5361) ;  /* 0x0000050000017945 */ /* 0x000fe20003800200 */
[----:B------:R-:W-:Y:S01]  /*b180*/  PRMT R109, R105, 0x7632, R109 ;  /* 0x00007632696d7816 */ /* 0x000fe2000000006d */
[----:B------:R-:W-:Y:S02]  /*b190*/  IMAD.MOV.U32 R110, RZ, RZ, 0x2 ;  /* 0x00000002ff6e7424 */ /* 0x000fe400078e00ff */
[----:B------:R-:W-:Y:S01]  /*b1a0*/  FFMA.FTZ R88, R89, R0, 1.1641532182693481445e-10 ;  /* 0x2f00000059587423 */ /* 0x000fe20000010000 */
[----:B------:R-:W-:-:S04]  /*b1b0*/  SHF.L.U32 R109, R109, 0x10, RZ ;  /* 0x000000106d6d7819 */ /* 0x000fc800000006ff */
[----:B------:R-:W-:Y:S01]  /*b1c0*/  FSETP.GTU.FTZ.AND P2, PT, R88, R117, PT ;  /* 0x000000755800720b */ /* 0x000fe20003f5c000 */
[----:B------:R-:W-:Y:S01]  /*b1d0*/  FMUL.FTZ R109, R109, R118 ;  /* 0x000000766d6d7220 */ /* 0x000fe20000410000 */
[----:B------:R-:W-:-:S04]  /*b1e0*/  FSEL R88, R79, RZ, P4 ;  /* 0x000000ff4f587208 */ /* 0x000fc80002000000 */
[----:B------:R-:W-:-:S05]  /*b1f0*/  FSEL R109, R109, RZ, !P2 ;  /* 0x000000ff6d6d7208 */ /* 0x000fca0005000000 */
[----:B------:R-:W-:Y:S01]  /*b200*/  FADD.FTZ R79, R109, R88 ;  /* 0x000000586d4f7221 */ /* 0x000fe20000010000 */
[----:B------:R-:W-:Y:S01]  /*b210*/  SEL R109, RZ, 0x1, P2 ;  /* 0x00000001ff6d7807 */ /* 0x000fe20001000000 */
[----:B------:R-:W-:Y:S01]  /*b220*/  IMAD.MOV.U32 R88, RZ, RZ, R96 ;  /* 0x000000ffff587224 */ /* 0x000fe200078e0060 */
        /* <DEDUP_REMOVED lines=11> */
.L_x_5363:
        /* <DEDUP_REMOVED lines=13> */
.L_x_5365:
[----:B------:R-:W-:Y:S05]  /*b3b0*/  BSYNC.RECONVERGENT B2 ;  /* 0x0000000000027941 */ /* 0x000fea0003800200 */
.L_x_5364:
        /* <DEDUP_REMOVED lines=43> */
.L_x_5362:
[----:B------:R-:W-:Y:S05]  /*b670*/  BSYNC.RECONVERGENT B1 ;  /* 0x0000000000017941 */ /* 0x000fea0003800200 */
.L_x_5361:
        /* <DEDUP_REMOVED lines=19> */
.L_x_5368:
        /* <DEDUP_REMOVED lines=13> */
.L_x_5370:
[----:B------:R-:W-:Y:S05]  /*b880*/  BSYNC.RECONVERGENT B2 ;  /* 0x0000000000027941 */ /* 0x000fea0003800200 */
.L_x_5369:
        /* <DEDUP_REMOVED lines=43> */
.L_x_5367:
[----:B------:R-:W-:Y:S05]  /*bb40*/  BSYNC.RECONVERGENT B1 ;  /* 0x0000000000017941 */ /* 0x000fea0003800200 */
.L_x_5366:
[----:B------:R-:W-:Y:S01]  /*bb50*/  I2FP.F32.U32 R89, R89 ;  /* 0x0000005900597245 */ /* 0x000fe20000201000 */
[----:B------:R-:W-:Y:S01]  /*bb60*/  BSSY.RECONVERGENT B1, `(.L_x_5371) ;  /* 0x000004f000017945 */ /* 0x000fe20003800200 */
[----:B------:R-:W-:Y:S01]  /*bb70*/  FSEL R88, R88, RZ, P2 ;  /* 0x000000ff58587208 */ /* 0x000fe20001000000 */
[----:B------:R-:W-:Y:S02]  /*bb80*/  IMAD.MOV.U32 R112, RZ, RZ, 0x2 ;  /* 0x00000002ff707424 */ /* 0x000fe400078e00ff */
        /* <DEDUP_REMOVED lines=19> */
.L_x_5373:
        /* <DEDUP_REMOVED lines=13> */
.L_x_5375:
[----:B------:R-:W-:Y:S05]  /*bd90*/  BSYNC.RECONVERGENT B2 ;  /* 0x0000000000027941 */ /* 0x000fea0003800200 */
.L_x_5374:
        /* <DEDUP_REMOVED lines=43> */
.L_x_5372:
[----:B------:R-:W-:Y:S05]  /*c050*/  BSYNC.RECONVERGENT B1 ;  /* 0x0000000000017941 */ /* 0x000fea0003800200 */
.L_x_5371:
[----:B------:R-:W-:Y:S01]  /*c060*/  ISETP.NE.AND P4, PT, R112, 0x1, PT ;  /* 0x000000017000780c */ /* 0x000fe20003f85270 */
[----:B------:R-:W-:Y:S01]  /*c070*/  BSSY.RECONVERGENT B1, `(.L_x_5376) ;  /* 0x000004a000017945 */ /* 0x000fe20003800200 */
[----:B------:R-:W-:Y:S01]  /*c080*/  I2FP.F32.U32 R89, R89 ;  /* 0x0000005900597245 */ /* 0x000fe20000201000 */
[----:B------:R-:W-:Y:S01]  /*c090*/  IMAD.MOV.U32 R116, RZ, RZ, 0x2 ;  /* 0x00000002ff747424 */ /* 0x000fe200078e00ff */
[----:B------:R-:W-:-:S03]  /*c0a0*/  SHF.L.U32 R111, R90, 0x10, RZ ;  /* 0x000000105a6f7819 */ /* 0x000fc600000006ff */
[----:B------:R-:W-:Y:S02]  /*c0b0*/  FFMA.FTZ R90, R89, R0, 1.1641532182693481445e-10 ;  /* 0x2f000000595a7423 */ /* 0x000fe40000010000 */
[----:B------:R-:W-:Y:S01]  /*c0c0*/  FMUL.FTZ R89, R111, R118 ;  /* 0x000000766f597220 */ /* 0x000fe20000410000 */
[----:B------:R-:W-:Y:S02]  /*c0d0*/  IMAD.MOV.U32 R111, RZ, RZ, R96 ;  /* 0x000000ffff6f7224 */ /* 0x000fe400078e0060 */
        /* <DEDUP_REMOVED lines=10> */
.L_x_5378:
        /* <DEDUP_REMOVED lines=13> */
.L_x_5380:
[----:B------:R-:W-:Y:S05]  /*c250*/  BSYNC.RECONVERGENT B2 ;  /* 0x0000000000027941 */ /* 0x000fea0003800200 */
.L_x_5379:
        /* <DEDUP_REMOVED lines=42> */
[----:B------:R-:W-:-:S07]  /*c500*/  LOP3.LUT R99, R128, UR30, R113, 0x96, !PT ;  /* 0x0000001e80637c12 */ /* 0x000fce000f8e9671 */
.L_x_5377:
[----:B------:R-:W-:Y:S05]  /*c510*/  BSYNC.RECONVERGENT B1 ;  /* 0x0000000000017941 */ /* 0x000fea0003800200 */
.L_x_5376:
[----:B------:R-:W-:Y:S01]  /*c520*/  I2FP.F32.U32 R111, R111 ;  /* 0x0000006f006f7245 */ /* 0x000fe20000201000 */
[----:B------:R-:W-:Y:S01]  /*c530*/  BSSY.RECONVERGENT B1, `(.L_x_5381) ;  /* 0x0000050000017945 */ /* 0x000fe20003800200 */
[----:B------:R-:W-:Y:S01]  /*c540*/  PRMT R90, R106, 0x7632, R90 ;  /* 0x000076326a5a7816 */ /* 0x000fe2000000005a */
[----:B------:R-:W-:-:S03]  /*c550*/  IMAD.MOV.U32 R123, RZ, RZ, 0x2 ;  /* 0x00000002ff7b7424 */ /* 0x000fc600078e00ff */
[----:B------:R-:W-:Y:S01]  /*c560*/  SHF.L.U32 R113, R90, 0x10, RZ ;  /* 0x000000105a717819 */ /* 0x000fe200000006ff */
[----:B------:R-:W-:-:S04]  /*c570*/  FFMA.FTZ R90, R111, R0, 1.1641532182693481445e-10 ;  /* 0x2f0000006f5a7423 */ /* 0x000fc80000010000 */
[----:B------:R-:W-:Y:S01]  /*c580*/  FMUL.FTZ R113, R113, R118 ;  /* 0x0000007671717220 */ /* 0x000fe20000410000 */
        /* <DEDUP_REMOVED lines=17> */
.L_x_5383:
        /* <DEDUP_REMOVED lines=13> */
.L_x_5385:
[----:B------:R-:W-:Y:S05]  /*c770*/  BSYNC.RECONVERGENT B2 ;  /* 0x0000000000027941 */ /* 0x000fea0003800200 */
.L_x_5384:
        /* <DEDUP_REMOVED lines=43> */
.L_x_5382:
[----:B------:R-:W-:Y:S05]  /*ca30*/  BSYNC.RECONVERGENT B1 ;  /* 0x0000000000017941 */ /* 0x000fea0003800200 */
.L_x_5381:
[----:B------:R-:W-:Y:S01]  /*ca40*/  ISETP.NE.AND P5, PT, R123, 0x1, PT ;  /* 0x000000017b00780c */ /* 0x000fe20003fa5270 */
[----:B------:R-:W-:Y:S01]  /*ca50*/  BSSY.RECONVERGENT B1, `(.L_x_5386) ;  /* 0x000004b000017945 */ /* 0x000fe20003800200 */
[----:B------:R-:W-:Y:S01]  /*ca60*/  I2FP.F32.U32 R113, R90 ;  /* 0x0000005a00717245 */ /* 0x000fe20000201000 */
[----:B------:R-:W-:Y:S01]  /*ca70*/  IMAD.MOV.U32 R116, RZ, RZ, 0x2 ;  /* 0x00000002ff747424 */ /* 0x000fe200078e00ff */
[C---:B------:R-:W-:Y:S02]  /*ca80*/  SHF.L.U32 R121, R91.reuse, 0x10, RZ ;  /* 0x000000105b797819 */ /* 0x040fe400000006ff */
[----:B------:R-:W-:Y:S01]  /*ca90*/  PRMT R91, R91, 0x7632, R91 ;  /* 0x000076325b5b7816 */ /* 0x000fe2000000005b */
[----:B------:R-:W-:Y:S01]  /*caa0*/  FFMA.FTZ R112, R113, R0, 1.1641532182693481445e-10 ;  /* 0x2f00000071707423 */ /* 0x000fe20000010000 */
[----:B------:R-:W-:Y:S02]  /*cab0*/  IMAD.MOV.U32 R113, RZ, RZ, R96 ;  /* 0x000000ffff717224 */ /* 0x000fe400078e0060 */
[----:B------:R-:W-:-:S02]  /*cac0*/  FMUL.FTZ R90, R121, R118 ;  /* 0x00000076795a7220 */ /* 0x000fc40000410000 */
        /* <DEDUP_REMOVED lines=10> */
.L_x_5388:
        /* <DEDUP_REMOVED lines=13> */
.L_x_5390:
[----:B------:R-:W-:Y:S05]  /*cc40*/  BSYNC.RECONVERGENT B2 ;  /* 0x0000000000027941 */ /* 0x000fea0003800200 */
.L_x_5389:
        /* <DEDUP_REMOVED lines=36> */
[----:B------:R-:W-:Y:S02]  /*ce90*/  LOP3.LUT R126, R126, UR27, R113, 0x96, !PT ;  /* 0x0000001b7e7e7c12 */ /* 0x000fe4000f8e9671 */
[----:B------:R-:W-:Y:S01]  /*cea0*/  MOV R113, R114 ;  /* 0x0000007200717202 */ /* 0x000fe20000000f00 */
[----:B------:R-:W-:Y:S02]  /*ceb0*/  IMAD.MOV.U32 R96, RZ, RZ, R128 ;  /* 0x000000ffff607224 */ /* 0x000fe400078e0080 */
[----:B------:R-:W-:-:S04]  /*cec0*/  IMAD.WIDE.U32 R126, R126, -0x2daee0ad, RZ ;  /* 0xd2511f537e7e7825 */ /* 0x000fc800078e00ff */
[----:B------:R-:W-:Y:S01]  /*ced0*/  IMAD.MOV.U32 R114, RZ, RZ, R126 ;  /* 0x000000ffff727224 */ /* 0x000fe200078e007e */
[----:B------:R-:W-:Y:S02]  /*cee0*/  LOP3.LUT R99, R98, UR30, R127, 0x96, !PT ;  /* 0x0000001e62637c12 */ /* 0x000fe4000f8e967f */
[----:B------:R-:W-:-:S07]  /*cef0*/  LOP3.LUT R98, R112, UR29, R129, 0x96, !PT ;  /* 0x0000001d70627c12 */ /* 0x000fce000f8e9681 */
.L_x_5387:
[----:B------:R-:W-:Y:S05]  /*cf00*/  BSYNC.RECONVERGENT B1 ;  /* 0x0000000000017941 */ /* 0x000fea0003800200 */
.L_x_5386:
        /* <DEDUP_REMOVED lines=23> */
.L_x_5393:
        /* <DEDUP_REMOVED lines=13> */
.L_x_5395:
[----:B------:R-:W-:Y:S05]  /*d150*/  BSYNC.RECONVERGENT B2 ;  /* 0x0000000000027941 */ /* 0x000fea0003800200 */
.L_x_5394:
        /* <DEDUP_REMOVED lines=42> */
[----:B------:R-:W-:-:S07]  /*d400*/  LOP3.LUT R98, R126, UR29, R129, 0x96, !PT ;  /* 0x0000001d7e627c12 */ /* 0x000fce000f8e9681 */
.L_x_5392:
[----:B------:R-:W-:Y:S05]  /*d410*/  BSYNC.RECONVERGENT B1 ;  /* 0x0000000000017941 */ /* 0x000fea0003800200 */
.L_x_5391:
        /* <DEDUP_REMOVED lines=18> */
.L_x_5398:
        /* <DEDUP_REMOVED lines=15> */
.L_x_5400:
[----:B------:R-:W-:Y:S05]  /*d630*/  BSYNC.RECONVERGENT B2 ;  /* 0x0000000000027941 */ /* 0x000fea0003800200 */
.L_x_5399:
        /* <DEDUP_REMOVED lines=43> */
.L_x_5397:
[----:B------:R-:W-:Y:S05]  /*d8f0*/  BSYNC.RECONVERGENT B1 ;  /* 0x0000000000017941 */ /* 0x000fea0003800200 */
.L_x_5396:
[----:B------:R-:W-:Y:S02]  /*d900*/  I2FP.F32.U32 R113, R113 ;  /* 0x0000007100717245 */ /* 0x000fe40000201000 */
[----:B------:R-:W-:-:S03]  /*d910*/  FSEL R91, R91, RZ, P5 ;  /* 0x000000ff5b5b7208 */ /* 0x000fc60002800000 */
[----:B------:R-:W-:Y:S01]  /*d920*/  FFMA.FTZ R0, R113, R0, 1.1641532182693481445e-10 ;  /* 0x2f00000071007423 */ /* 0x000fe20000010000 */
[----:B------:R-:W-:-:S04]  /*d930*/  PRMT R113, R107, 0x7632, R113 ;  /* 0x000076326b717816 */ /* 0x000fc80000000071 */
[----:B------:R-:W-:Y:S02]  /*d940*/  SHF.L.U32 R113, R113, 0x10, RZ ;  /* 0x0000001071717819 */ /* 0x000fe400000006ff */
[----:B------:R-:W-:-:S03]  /*d950*/  FSETP.GTU.FTZ.AND P6, PT, R0, R117, PT ;  /* 0x000000750000720b */ /* 0x000fc60003fdc000 */
[----:B------:R-:W-:-:S05]  /*d960*/  FMUL.FTZ R113, R113, R118 ;  /* 0x0000007671717220 */ /* 0x000fca0000410000 */
[----:B------:R-:W-:Y:S02]  /*d970*/  FSEL R0, R113, RZ, !P6 ;  /* 0x000000ff71007208 */ /* 0x000fe40007000000 */
[----:B------:R-:W-:-:S03]  /*d980*/  SEL R113, RZ, 0x1, P6 ;  /* 0x00000001ff717807 */ /* 0x000fc60003000000 */
[----:B------:R-:W-:-:S04]  /*d990*/  FADD.FTZ R91, R0, R91 ;  /* 0x0000005b005b7221 */ /* 0x000fc80000010000 */
[----:B------:R-:W-:Y:S01]  /*d9a0*/  @P1 FADD.FTZ R91, R71, R91 ;  /* 0x0000005b475b1221 */ /* 0x000fe20000010000 */
[----:B------:R-:W-:Y:S06]  /*d9b0*/  BRA `(.L_x_5401) ;  /* 0x0000002800107947 */ /* 0x000fec0003800000 */
.L_x_5320:
        /* <DEDUP_REMOVED lines=16> */
.L_x_5404:
        /* <DEDUP_REMOVED lines=13> */
.L_x_5406:
[----:B------:R-:W-:Y:S05]  /*db90*/  BSYNC.RECONVERGENT B2 ;  /* 0x0000000000027941 */ /* 0x000fea0003800200 */
.L_x_5405:
        /* <DEDUP_REMOVED lines=43> */
.L_x_5403:
[----:B------:R-:W-:Y:S05]  /*de50*/  BSYNC.RECONVERGENT B1 ;  /* 0x0000000000017941 */ /* 0x000fea0003800200 */
.L_x_5402:
[----:B------:R-:W-:Y:S01]  /*de60*/  ISETP.NE.AND P2, PT, R78, 0x1, PT ;  /* 0x000000014e00780c */ /* 0x000fe20003f45270 */
[----:B------:R-:W-:Y:S01]  /*de70*/  BSSY.RECONVERGENT B1, `(.L_x_5407) ;  /* 0x000004b000017945 */ /* 0x000fe20003800200 */
[----:B------:R-:W-:Y:S02]  /*de80*/  I2FP.F32.U32 R77, R76 ;  /* 0x0000004c004d7245 */ /* 0x000fe40000201000 */
[----:B-----5:R-:W-:-:S03]  /*de90*/  PRMT R79, R88, 0x7632, R79 ;  /* 0x00007632584f7816 */ /* 0x020fc6000000004f */
[----:B------:R-:W-:Y:S01]  /*dea0*/  FFMA.FTZ R76, R77, R0, 1.1641532182693481445e-10 ;  /* 0x2f0000004d4c7423 */ /* 0x000fe20000010000 */
[----:B------:R-:W-:Y:S01]  /*deb0*/  SHF.L.U32 R77, R88, 0x10, RZ ;  /* 0x00000010584d7819 */ /* 0x000fe200000006ff */
[----:B------:R-:W-:-:S03]  /*dec0*/  IMAD.MOV.U32 R88, RZ, RZ, 0x2 ;  /* 0x00000002ff587424 */ /* 0x000fc600078e00ff */
        /* <DEDUP_REMOVED lines=12> */
.L_x_5409:
        /* <DEDUP_REMOVED lines=13> */
.L_x_5411:
[----:B------:R-:W-:Y:S05]  /*e060*/  BSYNC.RECONVERGENT B2 ;  /* 0x0000000000027941 */ /* 0x000fea0003800200 */
.L_x_5410:
        /* <DEDUP_REMOVED lines=43> */
.L_x_5408:
[----:B------:R-:W-:Y:S05]  /*e320*/  BSYNC.RECONVERGENT B1 ;  /* 0x0000000000017941 */ /* 0x000fea0003800200 */
.L_x_5407:
        /* <DEDUP_REMOVED lines=18> */
.L_x_5414:
        /* <DEDUP_REMOVED lines=13> */
.L_x_5416:
[----:B------:R-:W-:Y:S05]  /*e520*/  BSYNC.RECONVERGENT B2 ;  /* 0x0000000000027941 */ /* 0x000fea0003800200 */
.L_x_5415:
        /* <DEDUP_REMOVED lines=41> */
[----:B------:R-:W-:Y:S02]  /*e7c0*/  LOP3.LUT R99, R130, UR30, R127, 0x96, !PT ;  /* 0x0000001e82637c12 */ /* 0x000fe4000f8e967f */
[----:B------:R-:W-:-:S07]  /*e7d0*/  MOV R114, R126 ;  /* 0x0000007e00727202 */ /* 0x000fce0000000f00 */
.L_x_5413:
[----:B------:R-:W-:Y:S05]  /*e7e0*/  BSYNC.RECONVERGENT B1 ;  /* 0x0000000000017941 */ /* 0x000fea0003800200 */
.L_x_5412:
[----:B------:R-:W-:Y:S01]  /*e7f0*/  ISETP.NE.AND P2, PT, R78, 0x1, PT ;  /* 0x000000014e00780c */ /* 0x000fe20003f45270 */
[----:B------:R-:W-:Y:S01]  /*e800*/  BSSY.RECONVERGENT B1, `(.L_x_5417) ;  /* 0x000004b000017945 */ /* 0x000fe20003800200 */
[----:B------:R-:W-:Y:S01]  /*e810*/  I2FP.F32.U32 R121, R76 ;  /* 0x0000004c00797245 */ /* 0x000fe20000201000 */
[----:B------:R-:W-:-:S04]  /*e820*/  IMAD.MOV.U32 R88, RZ, RZ, 0x2 ;  /* 0x00000002ff587424 */ /* 0x000fc800078e00ff */
[----:B------:R-:W-:Y:S01]  /*e830*/  FFMA.FTZ R76, R121, R0, 1.1641532182693481445e-10 ;  /* 0x2f000000794c7423 */ /* 0x000fe20000010000 */
[C---:B------:R-:W-:Y:S02]  /*e840*/  SHF.L.U32 R121, R89.reuse, 0x10, RZ ;  /* 0x0000001059797819 */ /* 0x040fe400000006ff */
[----:B------:R-:W-:Y:S02]  /*e850*/  PRMT R89, R89, 0x7632, R89 ;  /* 0x0000763259597816 */ /* 0x000fe40000000059 */
        /* <DEDUP_REMOVED lines=12> */
.L_x_5419:
        /* <DEDUP_REMOVED lines=13> */
.L_x_5421:
[----:B------:R-:W-:Y:S05]  /*e9f0*/  BSYNC.RECONVERGENT B2 ;  /* 0x0000000000027941 */ /* 0x000fea0003800200 */
.L_x_5420:
        /* <DEDUP_REMOVED lines=38> */
[----:B------:R-:W-:-:S03]  /*ec60*/  MOV R96, R132 ;  /* 0x0000008400607202 */ /* 0x000fc60000000f00 */
[----:B------:R-:W-:-:S05]  /*ec70*/  IMAD.WIDE.U32 R128, R128, -0x2daee0ad, RZ ;  /* 0xd2511f5380807825 */ /* 0x000fca00078e00ff */
[----:B------:R-:W-:Y:S02]  /*ec80*/  LOP3.LUT R99, R98, UR30, R129, 0x96, !PT ;  /* 0x0000001e62637c12 */ /* 0x000fe4000f8e9681 */
[----:B------:R-:W-:Y:S02]  /*ec90*/  LOP3.LUT R98, R126, UR29, R133, 0x96, !PT ;  /* 0x0000001d7e627c12 */ /* 0x000fe4000f8e9685 */
[----:B------:R-:W-:-:S07]  /*eca0*/  MOV R114, R128 ;  /* 0x0000008000727202 */ /* 0x000fce0000000f00 */
.L_x_5418:
[----:B------:R-:W-:Y:S05]  /*ecb0*/  BSYNC.RECONVERGENT B1 ;  /* 0x0000000000017941 */ /* 0x000fea0003800200 */
.L_x_5417:
        /* <DEDUP_REMOVED lines=18> */
.L_x_5424:
        /* <DEDUP_REMOVED lines=13> */
.L_x_5426:
[----:B------:R-:W-:Y:S05]  /*eeb0*/  BSYNC.RECONVERGENT B2 ;  /* 0x0000000000027941 */ /* 0x000fea0003800200 */
.L_x_5425:
        /* <DEDUP_REMOVED lines=41> */
[----:B------:R-:W-:Y:S02]  /*f150*/  LOP3.LUT R98, R128, UR29, R127, 0x96, !PT ;  /* 0x0000001d80627c12 */ /* 0x000fe4000f8e967f */
[----:B------:R-:W-:-:S07]  /*f160*/  MOV R96, R126 ;  /* 0x0000007e00607202 */ /* 0x000fce0000000f00 */
.L_x_5423:
[----:B------:R-:W-:Y:S05]  /*f170*/  BSYNC.RECONVERGENT B1 ;  /* 0x0000000000017941 */ /* 0x000fea0003800200 */
.L_x_5422:
[----:B------:R-:W-:Y:S01]  /*f180*/  ISETP.NE.AND P3, PT, R78, 0x1, PT ;  /* 0x000000014e00780c */ /* 0x000fe20003f65270 */
[----:B------:R-:W-:Y:S01]  /*f190*/  BSSY.RECONVERGENT B1, `(.L_x_5427) ;  /* 0x000004a000017945 */ /* 0x000fe20003800200 */
[----:B------:R-:W-:Y:S01]  /*f1a0*/  I2FP.F32.U32 R123, R76 ;  /* 0x0000004c007b7245 */ /* 0x000fe20000201000 */
[----:B------:R-:W-:Y:S01]  /*f1b0*/  IMAD.MOV.U32 R88, RZ, RZ, 0x2 ;  /* 0x00000002ff587424 */ /* 0x000fe200078e00ff */
[----:B------:R-:W-:-:S03]  /*f1c0*/  PRMT R125, R90, 0x7632, R125 ;  /* 0x000076325a7d7816 */ /* 0x000fc6000000007d */
[----:B------:R-:W-:Y:S01]  /*f1d0*/  FFMA.FTZ R76, R123, R0, 1.1641532182693481445e-10 ;  /* 0x2f0000007b4c7423 */ /* 0x000fe20000010000 */
[----:B------:R-:W-:-:S04]  /*f1e0*/  SHF.L.U32 R123, R90, 0x10, RZ ;  /* 0x000000105a7b7819 */ /* 0x000fc800000006ff */
        /* <DEDUP_REMOVED lines=11> */
.L_x_5429:
        /* <DEDUP_REMOVED lines=13> */
.L_x_5431:
[----:B------:R-:W-:Y:S05]  /*f370*/  BSYNC.RECONVERGENT B2 ;  /* 0x0000000000027941 */ /* 0x000fea0003800200 */
.L_x_5430:
        /* <DEDUP_REMOVED lines=36> */
[----:B------:R-:W-:-:S05]  /*f5c0*/  LOP3.LUT R128, R132, UR27, R99, 0x96, !PT ;  /* 0x0000001b84807c12 */ /* 0x000fca000f8e9663 */
[----:B------:R-:W-:-:S04]  /*f5d0*/  IMAD.WIDE.U32 R128, R128, -0x2daee0ad, RZ ;  /* 0xd2511f5380807825 */ /* 0x000fc800078e00ff */
[----:B------:R-:W-:Y:S01]  /*f5e0*/  IMAD.MOV.U32 R114, RZ, RZ, R128 ;  /* 0x000000ffff727224 */ /* 0x000fe200078e0080 */
[----:B------:R-:W-:Y:S01]  /*f5f0*/  LOP3.LUT R99, R126, UR30, R129, 0x96, !PT ;  /* 0x0000001e7e637c12 */ /* 0x000fe2000f8e9681 */
[----:B------:R-:W-:-:S05]  /*f600*/  IMAD.WIDE.U32 R126, R127, -0x326172a9, RZ ;  /* 0xcd9e8d577f7e7825 */ /* 0x000fca00078e00ff */
[----:B------:R-:W-:Y:S02]  /*f610*/  LOP3.LUT R98, R98, UR29, R127, 0x96, !PT ;  /* 0x0000001d62627c12 */ /* 0x000fe4000f8e967f */
[----:B------:R-:W-:-:S07]  /*f620*/  MOV R96, R126 ;  /* 0x0000007e00607202 */ /* 0x000fce0000000f00 */
.L_x_5428:
[----:B------:R-:W-:Y:S05]  /*f630*/  BSYNC.RECONVERGENT B1 ;  /* 0x0000000000017941 */ /* 0x000fea0003800200 */
.L_x_5427:
[----:B------:R-:W-:Y:S01]  /*f640*/  ISETP.NE.AND P4, PT, R88, 0x1, PT ;  /* 0x000000015800780c */ /* 0x000fe20003f85270 */
[----:B------:R-:W-:Y:S01]  /*f650*/  BSSY.RECONVERGENT B1, `(.L_x_5432) ;  /* 0x0000049000017945 */ /* 0x000fe20003800200 */
[----:B------:R-:W-:Y:S01]  /*f660*/  I2FP.F32.U32 R127, R76 ;  /* 0x0000004c007f7245 */ /* 0x000fe20000201000 */
[----:B------:R-:W-:Y:S01]  /*f670*/  IMAD.MOV.U32 R78, RZ, RZ, 0x2 ;  /* 0x00000002ff4e7424 */ /* 0x000fe200078e00ff */
[----:B------:R-:W-:-:S03]  /*f680*/  SHF.L.U32 R125, R125, 0x10, RZ ;  /* 0x000000107d7d7819 */ /* 0x000fc600000006ff */
        /* <DEDUP_REMOVED lines=12> */
.L_x_5434:
        /* <DEDUP_REMOVED lines=13> */
.L_x_5436:
[----:B------:R-:W-:Y:S05]  /*f820*/  BSYNC.RECONVERGENT B2 ;  /* 0x0000000000027941 */ /* 0x000fea0003800200 */
.L_x_5435:
        /* <DEDUP_REMOVED lines=43> */
.L_x_5433:
[----:B------:R-:W-:Y:S05]  /*fae0*/  BSYNC.RECONVERGENT B1 ;  /* 0x0000000000017941 */ /* 0x000fea0003800200 */
.L_x_5432:
        /* <DEDUP_REMOVED lines=18> */
.L_x_5439:
        /* <DEDUP_REMOVED lines=13> */
.L_x_5441:
[----:B------:R-:W-:Y:S05]  /*fce0*/  BSYNC.RECONVERGENT B2 ;  /* 0x0000000000027941 */ /* 0x000fea0003800200 */
.L_x_5440:
        /* <DEDUP_REMOVED lines=43> */
.L_x_5438:
[----:B------:R-:W-:Y:S05]  /*ffa0*/  BSYNC.RECONVERGENT B1 ;  /* 0x0000000000017941 */ /* 0x000fea0003800200 */
.L_x_5437:
[----:B------:R-:W-:Y:S01]  /*ffb0*/  I2FP.F32.U32 R129, R76 ;  /* 0x0000004c00817245 */ /* 0x000fe20000201000 */
[-C--:B------:R-:W-:Y:S01]  /*ffc0*/  FMUL.FTZ R77, R77, R118.reuse ;  /* 0x000000764d4d7220 */ /* 0x080fe20000410000 */
[----:B------:R-:W-:Y:S01]  /*ffd0*/  P2R R78, PR, RZ, 0x2 ;  /* 0x00000002ff4e7803 */ /* 0x000fe20000000000 */
[----:B------:R-:W-:Y:S01]  /*ffe0*/  FMUL.FTZ R79, R79, R118 ;  /* 0x000000764f4f7220 */ /* 0x000fe20000410000 */
[----:B------:R-:W-:Y:S01]  /*fff0*/  ISETP.NE.AND P1, PT, R120, RZ, PT ;  /* 0x000000ff7800720c */ /* 0x000fe20003f25270 */
[----:B------:R-:W-:Y:S01]  /*10000*/  FFMA.FTZ R126, R129, R0, 1.1641532182693481445e-10 ;  /* 0x2f000000817e7423 */ /* 0x000fe20000010000 */
[----:B------:R-:W-:Y:S01]  /*10010*/  P2R R88, PR, RZ, 0x1 ;  /* 0x00000001ff587803 */ /* 0x000fe20000000000 */
[-C--:B------:R-:W-:Y:S01]  /*10020*/  FMUL.FTZ R0, R89, R118.reuse ;  /* 0x0000007659007220 */ /* 0x080fe20000410000 */
[----:B------:R-:W-:Y:S01]  /*10030*/  ISETP.NE.AND P0, PT, R124, RZ, PT ;  /* 0x000000ff7c00720c */ /* 0x000fe20003f05270 */
[-C--:B------:R-:W-:Y:S01]  /*10040*/  FMUL.FTZ R127, R127, R118.reuse ;  /* 0x000000767f7f7220 */ /* 0x080fe20000410000 */
[----:B------:R-:W-:Y:S01]  /*10050*/  SHF.L.U32 R91, R91, 0x10, RZ ;  /* 0x000000105b5b7819 */ /* 0x000fe200000006ff */
[-C--:B------:R-:W-:Y:S01]  /*10060*/  FMUL.FTZ R125, R125, R118.reuse ;  /* 0x000000767d7d7220 */ /* 0x080fe20000410000 */
[----:B------:R-:W-:Y:S01]  /*10070*/  ISETP.NE.AND P5, PT, R131, RZ, PT ;  /* 0x000000ff8300720c */ /* 0x000fe20003fa5270 */
[-C--:B------:R-:W-:Y:S01]  /*10080*/  FMUL.FTZ R123, R123, R118.reuse ;  /* 0x000000767b7b7220 */ /* 0x080fe20000410000 */
[----:B------:R-:W-:Y:S01]  /*10090*/  FSEL R76, R77, RZ, P1 ;  /* 0x000000ff4d4c7208 */ /* 0x000fe20000800000 */
[-C--:B------:R-:W-:Y:S01]  /*100a0*/  FMUL.FTZ R121, R121, R118.reuse ;  /* 0x0000007679797220 */ /* 0x080fe20000410000 */
[----:B------:R-:W-:Y:S01]  /*100b0*/  ISETP.NE.AND P1, PT, R78, RZ, PT ;  /* 0x000000ff4e00720c */ /* 0x000fe20003f25270 */
[----:B------:R-:W-:Y:S01]  /*100c0*/  FMUL.FTZ R91, R91, R118 ;  /* 0x000000765b5b7220 */ /* 0x000fe20000410000 */
[----:B------:R-:W-:-:S02]  /*100d0*/  FSEL R77, R79, RZ, P0 ;  /* 0x000000ff4f4d7208 */ /* 0x000fc40000000000 */
[----:B------:R-:W-:Y:S02]  /*100e0*/  FSEL R79, R0, RZ, P5 ;  /* 0x000000ff004f7208 */ /* 0x000fe40002800000 */
[----:B------:R-:W-:Y:S02]  /*100f0*/  ISETP.NE.AND P6, PT, R130, RZ, PT ;  /* 0x000000ff8200720c */ /* 0x000fe40003fc5270 */
[----:B------:R-:W-:Y:S02]  /*10100*/  FSETP.GTU.FTZ.AND P5, PT, R126, R117, PT ;  /* 0x000000757e00720b */ /* 0x000fe40003fbc000 */
[----:B------:R-:W-:Y:S02]  /*10110*/  ISETP.NE.AND P0, PT, R88, RZ, PT ;  /* 0x000000ff5800720c */ /* 0x000fe40003f05270 */
        /* <DEDUP_REMOVED lines=13> */
[----:B------:R-:W-:-:S12]  /*101f0*/  @P1 FADD.FTZ R91, R71, R91 ;  /* 0x0000005b475b1221 */ /* 0x000fd80000010000 */
.L_x_5401:
[----:B------:R-:W-:Y:S01]  /*10200*/  SEL R117, RZ, 0x1000000, !P5 ;  /* 0x01000000ff757807 */ /* 0x000fe20006800000 */
[C---:B------:R-:W-:Y:S01]  /*10210*/  IMAD.WIDE.U32 R2, R119.reuse, 0x20, R2 ;  /* 0x0000002077027825 */ /* 0x040fe200078e0002 */
[----:B------:R-:W-:Y:S02]  /*10220*/  SEL R0, RZ, 0x10000, !P4 ;  /* 0x00010000ff007807 */ /* 0x000fe40006000000 */
[----:B------:R-:W-:Y:S01]  /*10230*/  SEL R121, RZ, 0x100, !P3 ;  /* 0x00000100ff797807 */ /* 0x000fe20005800000 */
[----:B------:R-:W-:Y:S01]  /*10240*/  IMAD.WIDE.U32 R92, R119, 0x8, R92 ;  /* 0x00000008775c7825 */ /* 0x000fe200078e005c */
[----:B------:R-:W-:Y:S01]  /*10250*/  ISETP.NE.AND P6, PT, R124, RZ, PT ;  /* 0x000000ff7c00720c */ /* 0x000fe20003fc5270 */
[----:B------:R0:W-:Y:S01]  /*10260*/  STG.E.128 desc[UR8][R2.64], R76 ;  /* 0x0000004c02007986 */ /* 0x0001e2000c101d08 */
[----:B------:R-:W-:Y:S02]  /*10270*/  ISETP.NE.AND P5, PT, R130, RZ, PT ;  /* 0x000000ff8200720c */ /* 0x000fe40003fa5270 */
[----:B------:R-:W-:Y:S01]  /*10280*/  ISETP.NE.AND P4, PT, R131, RZ, PT ;  /* 0x000000ff8300720c */ /* 0x000fe20003f85270 */
[----:B------:R0:W-:Y:S01]  /*10290*/  STG.E.128 desc[UR8][R2.64+0x10], R88 ;  /* 0x0000105802007986 */ /* 0x0001e2000c101d08 */
[----:B------:R-:W-:-:S02]  /*102a0*/  LOP3.LUT R121, R121, R117, R0, 0xfe, !PT ;  /* 0x0000007579797212 */ /* 0x000fc400078efe00 */
[----:B------:R-:W-:Y:S02]  /*102b0*/  SEL R118, RZ, 0x1000000, !P4 ;  /* 0x01000000ff767807 */ /* 0x000fe40006000000 */
[----:B------:R-:W-:Y:S02]  /*102c0*/  SEL R117, RZ, 0x10000, !P5 ;  /* 0x00010000ff757807 */ /* 0x000fe40006800000 */
[----:B------:R-:W-:Y:S02]  /*102d0*/  SEL R0, RZ, 0x100, !P6 ;  /* 0x00000100ff007807 */ /* 0x000fe40007000000 */
[----:B------:R-:W-:Y:S02]  /*102e0*/  ISETP.NE.AND P1, PT, R120, RZ, PT ;  /* 0x000000ff7800720c */ /* 0x000fe40003f25270 */
[----:B------:R-:W-:Y:S02]  /*102f0*/  LOP3.LUT R0, R0, R118, R117, 0xfe, !PT ;  /* 0x0000007600007212 */ /* 0x000fe400078efe75 */
[----:B------:R-:W-:-:S02]  /*10300*/  SEL R120, RZ, 0x1, !P2 ;  /* 0x00000001ff787807 */ /* 0x000fc40005000000 */
[----:B------:R-:W-:Y:S02]  /*10310*/  SEL R117, RZ, 0x1, !P1 ;  /* 0x00000001ff757807 */ /* 0x000fe40004800000 */
[----:B------:R-:W-:Y:S02]  /*10320*/  LOP3.LUT R121, R121, R120, RZ, 0xfc, !PT ;  /* 0x0000007879797212 */ /* 0x000fe400078efcff */
[----:B------:R-:W-:-:S05]  /*10330*/  LOP3.LUT R120, R0, R117, RZ, 0xfc, !PT ;  /* 0x0000007500787212 */ /* 0x000fca00078efcff */
[----:B------:R0:W-:Y:S01]  /*10340*/  STG.E.64 desc[UR8][R92.64], R120 ;  /* 0x000000785c007986 */ /* 0x0001e2000c101b08 */
[----:B------:R-:W-:Y:S05]  /*10350*/  @!P0 BRA `(.L_x_5442) ;  /* 0x0000000000508947 */ /* 0x000fea0003800000 */
[----:B------:R-:W-:Y:S01]  /*10360*/  IMAD.U32 R0, R112, 0x10000, RZ ;  /* 0x0001000070007824 */ /* 0x000fe200078e00ff */
[----:B0-----:R-:W-:Y:S02]  /*10370*/  LOP3.LUT R2, R109, 0xff, RZ, 0xc0, !PT ;  /* 0x000000ff6d027812 */ /* 0x001fe400078ec0ff */
[----:B------:R-:W-:Y:S02]  /*10380*/  LOP3.LUT R92, R108, 0xff, RZ, 0xc0, !PT ;  /* 0x000000ff6c5c7812 */ /* 0x000fe400078ec0ff */
[----:B------:R-:W-:Y:S02]  /*10390*/  LOP3.LUT R3, R0, 0xff0000, RZ, 0xc0, !PT ;  /* 0x00ff000000037812 */ /* 0x000fe400078ec0ff */
[----:B------:R-:W-:Y:S01]  /*103a0*/  LOP3.LUT R0, R113, 0xffff, RZ, 0xc0, !PT ;  /* 0x0000ffff71007812 */ /* 0x000fe200078ec0ff */
[----:B------:R-:W-:Y:S01]  /*103b0*/  IMAD.WIDE.U32 R92, R92, 0x10000, RZ ;  /* 0x000100005c5c7825 */ /* 0x000fe200078e00ff */
[----:B------:R-:W-:Y:S02]  /*103c0*/  LOP3.LUT R120, R103, 0xff, RZ, 0xc0, !PT ;  /* 0x000000ff67787812 */ /* 0x000fe400078ec0ff */
[----:B------:R-:W-:-:S02]  /*103d0*/  PRMT R0, R3, 0x4210, R0 ;  /* 0x0000421003007816 */ /* 0x000fc40000000000 */
[----:B------:R-:W-:Y:S01]  /*103e0*/  PRMT R3, R111, 0x7104, RZ ;  /* 0x000071046f037816 */ /* 0x000fe200000000ff */
[----:B------:R-:W-:-:S03]  /*103f0*/  IMAD.WIDE.U32 R120, R120, 0x100, RZ ;  /* 0x0000010078787825 */ /* 0x000fc600078e00ff */
[----:B------:R-:W-:-:S04]  /*10400*/  LOP3.LUT R3, R0, 0xff00, R3, 0xf8, !PT ;  /* 0x0000ff0000037812 */ /* 0x000fc800078ef803 */
[----:B------:R-:W-:Y:S01]  /*10410*/  LOP3.LUT R117, R3, 0xff, R110, 0xf8, !PT ;  /* 0x000000ff03757812 */ /* 0x000fe200078ef86e */
        /* <DEDUP_REMOVED lines=8> */
.L_x_5442:
[----:B------:R-:W-:Y:S01]  /*104a0*/  FADD.FTZ R0, RZ, R80 ;  /* 0x00000050ff007221 */ /* 0x000fe20000010000 */
[----:B------:R-:W-:Y:S01]  /*104b0*/  UMOV UR4, 0xffffffff ;  /* 0xffffffff00047882 */ /* 0x000fe20000000000 */
[----:B------:R-:W-:Y:S02]  /*104c0*/  ISETP.NE.AND P1, PT, R94, RZ, PT ;  /* 0x000000ff5e00720c */ /* 0x000fe40003f25270 */
[----:B01----:R-:W-:-:S04]  /*104d0*/  FADD.FTZ R3, R0, R81 ;  /* 0x0000005100037221 */ /* 0x003fc80000010000 */
        /* <DEDUP_REMOVED lines=68> */
.L_x_5456:
[----:B------:R-:W-:Y:S01]  /*10920*/  FMUL.FTZ R0, R2, R2 ;  /* 0x0000000202007220 */ /* 0x000fe20000410000 */
[----:B------:R-:W-:Y:S01]  /*10930*/  PLOP3.LUT P2, PT, PT, PT, UP0, 0x40, 0x4 ;  /* 0x000000000004781c */ /* 0x000fe20003f4e808 */
[----:B01----:R-:W-:Y:S01]  /*10940*/  FADD.FTZ R118, R118, R121 ;  /* 0x0000007976767221 */ /* 0x003fe20000010000 */
[----:B------:R-:W0:Y:S02]  /*10950*/  @!P1 LDC.64 R92, c[0x0][0x3c0] ;  /* 0x0000f000ff5c9b82 */ /* 0x000e240000000a00 */
[----:B------:R-:W-:Y:S01]  /*10960*/  FSEL R0, R0, RZ, !P2 ;  /* 0x000000ff00007208 */ /* 0x000fe20005000000 */
[----:B------:R-:W-:-:S04]  /*10970*/  FFMA.FTZ R3, R118, R3, UR12 ;  /* 0x0000000c76037e23 */ /* 0x000fc80008010003 */
[----:B------:R-:W-:Y:S01]  /*10980*/  FADD.FTZ R0, R3, R0 ;  /* 0x0000000003007221 */ /* 0x000fe20000010000 */
[----:B------:R-:W1:Y:S05]  /*10990*/  @!P1 LDC.64 R120, c[0x0][0x3c8] ;  /* 0x0000f200ff789b82 */ /* 0x000e6a0000000a00 */
[----:B------:R-:W2:Y:S01]  /*109a0*/  MUFU.RSQ R0, R0 ;  /* 0x0000000000007308 */ /* 0x000ea20000001400 */
[----:B0-----:R-:W-:-:S05]  /*109b0*/  @!P1 IMAD.WIDE R92, R95, 0x4, R92 ;  /* 0x000000045f5c9825 */ /* 0x001fca00078e025c */
[----:B------:R0:W-:Y:S01]  /*109c0*/  @!P1 STG.E desc[UR8][R92.64], R2 ;  /* 0x000000025c009986 */ /* 0x0001e2000c101908 */
[----:B-1----:R-:W-:-:S05]  /*109d0*/  @!P1 IMAD.WIDE R120, R95, 0x4, R120 ;  /* 0x000000045f789825 */ /* 0x002fca00078e0278 */
[----:B--2---:R1:W-:Y:S01]  /*109e0*/  @!P1 STG.E desc[UR8][R120.64], R0 ;  /* 0x0000000078009986 */ /* 0x0043e2000c101908 */
[----:B------:R-:W-:-:S04]  /*109f0*/  PLOP3.LUT P1, PT, PT, PT, UP0, 0x40, 0x4 ;  /* 0x000000000004781c */ /* 0x000fc80003f2e808 */
[----:B------:R-:W-:-:S05]  /*10a00*/  FSEL R117, R2, RZ, P1 ;  /* 0x000000ff02757208 */ /* 0x000fca0000800000 */
[C---:B------:R-:W-:Y:S01]  /*10a10*/  FADD.FTZ R3, -R117.reuse, R80 ;  /* 0x0000005075037221 */ /* 0x040fe20000010100 */
[C---:B------:R-:W-:Y:S01]  /*10a20*/  FADD.FTZ R81, -R117.reuse, R81 ;  /* 0x0000005175517221 */ /* 0x040fe20000010100 */
[C---:B------:R-:W-:Y:S01]  /*10a30*/  FADD.FTZ R125, -R117.reuse, R82 ;  /* 0x00000052757d7221 */ /* 0x040fe20000010100 */
[----:B------:R-:W-:Y:S01]  /*10a40*/  FADD.FTZ R83, -R117, R83 ;  /* 0x0000005375537221 */ /* 0x000fe20000010100 */
[C---:B------:R-:W-:Y:S01]  /*10a50*/  FMUL.FTZ R123, R0.reuse, R3 ;  /* 0x00000003007b7220 */ /* 0x040fe20000410000 */
[C---:B------:R-:W-:Y:S01]  /*10a60*/  FMUL.FTZ R118, R0.reuse, R81 ;  /* 0x0000005100767220 */ /* 0x040fe20000410000 */
[C---:B------:R-:W-:Y:S01]  /*10a70*/  FMUL.FTZ R125, R0.reuse, R125 ;  /* 0x0000007d007d7220 */ /* 0x040fe20000410000 */
[----:B------:R-:W-:Y:S01]  /*10a80*/  FMUL.FTZ R124, R0, R83 ;  /* 0x00000053007c7220 */ /* 0x000fe20000410000 */
[----:B------:R-:W-:Y:S01]  /*10a90*/  FFMA.FTZ R80, R123, R20, R64 ;  /* 0x000000147b507223 */ /* 0x000fe20000010040 */
[----:B------:R-:W-:Y:S01]  /*10aa0*/  FFMA.FTZ R3, R118, R21, R65 ;  /* 0x0000001576037223 */ /* 0x000fe20000010041 */
[C---:B------:R-:W-:Y:S01]  /*10ab0*/  FADD.FTZ R85, -R117.reuse, R85 ;  /* 0x0000005575557221 */ /* 0x040fe20000010100 */
[C---:B------:R-:W-:Y:S01]  /*10ac0*/  FADD.FTZ R83, -R117.reuse, R86 ;  /* 0x0000005675537221 */ /* 0x040fe20000010100 */
[----:B0-----:R-:W-:Y:S01]  /*10ad0*/  FADD.FTZ R93, -R117, R87 ;  /* 0x00000057755d7221 */ /* 0x001fe20000010100 */
[----:B------:R-:W-:Y:S01]  /*10ae0*/  FFMA.FTZ R81, R125, R22, R66 ;  /* 0x000000167d517223 */ /* 0x000fe20000010042 */
[----:B------:R-:W-:Y:S01]  /*10af0*/  F2FP.BF16.F32.PACK_AB R80, R3, R80 ;  /* 0x000000500350723e */ /* 0x000fe200000010ff */
[----:B------:R-:W-:Y:S01]  /*10b00*/  FADD.FTZ R3, -R117, R84 ;  /* 0x0000005475037221 */ /* 0x000fe20000010100 */
[----:B------:R-:W-:Y:S01]  /*10b10*/  FFMA.FTZ R2, R124, R23, R67 ;  /* 0x000000177c027223 */ /* 0x000fe20000010043 */
[C---:B-1----:R-:W-:Y:S01]  /*10b20*/  FMUL.FTZ R120, R0.reuse, R85 ;  /* 0x0000005500787220 */ /* 0x042fe20000410000 */
[C---:B------:R-:W-:Y:S01]  /*10b30*/  FMUL.FTZ R87, R0.reuse, R83 ;  /* 0x0000005300577220 */ /* 0x040fe20000410000 */
[C---:B------:R-:W-:Y:S01]  /*10b40*/  FMUL.FTZ R121, R0.reuse, R3 ;  /* 0x0000000300797220 */ /* 0x040fe20000410000 */
[----:B------:R-:W-:Y:S01]  /*10b50*/  FMUL.FTZ R86, R0, R93 ;  /* 0x0000005d00567220 */ /* 0x000fe20000410000 */
[----:B------:R-:W-:Y:S01]  /*10b60*/  F2FP.BF16.F32.PACK_AB R81, R2, R81 ;  /* 0x000000510251723e */ /* 0x000fe200000010ff */
[----:B------:R-:W-:Y:S01]  /*10b70*/  FFMA.FTZ R3, R120, R25, R61 ;  /* 0x0000001978037223 */ /* 0x000fe2000001003d */
[----:B------:R-:W-:Y:S01]  /*10b80*/  FFMA.FTZ R82, R121, R24, R60 ;  /* 0x0000001879527223 */ /* 0x000fe2000001003c */
[C---:B------:R-:W-:Y:S01]  /*10b90*/  FFMA.FTZ R83, R87.reuse, R26, R62 ;  /* 0x0000001a57537223 */ /* 0x040fe2000001003e */
[C---:B------:R-:W-:Y:S01]  /*10ba0*/  FFMA.FTZ R2, R86.reuse, R27, R63 ;  /* 0x0000001b56027223 */ /* 0x040fe2000001003f */
[----:B------:R-:W0:Y:S01]  /*10bb0*/  LDC.64 R92, c[0x0][0x430] ;  /* 0x00010c00ff5c7b82 */ /* 0x000e220000000a00 */
[----:B------:R-:W-:Y:S01]  /*10bc0*/  FFMA.FTZ R87, R87, R34, R10 ;  /* 0x0000002257577223 */ /* 0x000fe2000001000a */
[----:B------:R-:W-:Y:S01]  /*10bd0*/  F2FP.BF16.F32.PACK_AB R82, R3, R82 ;  /* 0x000000520352723e */ /* 0x000fe200000010ff */
[----:B------:R-:W-:Y:S01]  /*10be0*/  FFMA.FTZ R86, R86, R35, R11 ;  /* 0x0000002356567223 */ /* 0x000fe2000001000b */
[----:B------:R-:W-:Y:S01]  /*10bf0*/  F2FP.BF16.F32.PACK_AB R83, R2, R83 ;  /* 0x000000530253723e */ /* 0x000fe200000010ff */
[----:B------:R-:W-:Y:S01]  /*10c00*/  FFMA.FTZ R123, R123, R28, R4 ;  /* 0x0000001c7b7b7223 */ /* 0x000fe20000010004 */
[----:B------:R-:W-:Y:S01]  /*10c10*/  FFMA.FTZ R125, R125, R30, R6 ;  /* 0x0000001e7d7d7223 */ /* 0x000fe20000010006 */
[----:B------:R-:W-:Y:S01]  /*10c20*/  FFMA.FTZ R124, R124, R31, R7 ;  /* 0x0000001f7c7c7223 */ /* 0x000fe20000010007 */
[----:B------:R-:W1:Y:S01]  /*10c30*/  LDC.64 R2, c[0x0][0x428] ;  /* 0x00010a00ff027b82 */ /* 0x000e620000000a00 */
[----:B------:R-:W-:Y:S01]  /*10c40*/  F2FP.BF16.F32.PACK_AB R87, R86, R87 ;  /* 0x000000575657723e */ /* 0x000fe200000010ff */
[----:B------:R-:W-:Y:S01]  /*10c50*/  FFMA.FTZ R86, R121, R32, R8 ;  /* 0x0000002079567223 */ /* 0x000fe20000010008 */
[----:B------:R-:W-:Y:S01]  /*10c60*/  FFMA.FTZ R121, R120, R33, R9 ;  /* 0x0000002178797223 */ /* 0x000fe20000010009 */
[----:B------:R-:W-:Y:S01]  /*10c70*/  FFMA.FTZ R118, R118, R29, R5 ;  /* 0x0000001d76767223 */ /* 0x000fe20000010005 */
[C---:B------:R-:W-:Y:S01]  /*10c80*/  FADD.FTZ R91, -R117.reuse, R91 ;  /* 0x0000005b755b7221 */ /* 0x040fe20000010100 */
[C---:B------:R-:W-:Y:S01]  /*10c90*/  FADD.FTZ R89, -R117.reuse, R89 ;  /* 0x0000005975597221 */ /* 0x040fe20000010100 */
[----:B------:R-:W-:Y:S01]  /*10ca0*/  FADD.FTZ R77, -R117, R77 ;  /* 0x0000004d754d7221 */ /* 0x000fe20000010100 */
[----:B------:R-:W-:Y:S01]  /*10cb0*/  F2FP.BF16.F32.PACK_AB R86, R121, R86 ;  /* 0x000000567956723e */ /* 0x000fe200000010ff */
[C---:B------:R-:W-:Y:S01]  /*10cc0*/  FADD.FTZ R121, -R117.reuse, R88 ;  /* 0x0000005875797221 */ /* 0x040fe20000010100 */
[----:B------:R-:W-:Y:S01]  /*10cd0*/  FMUL.FTZ R88, R0, R91 ;  /* 0x0000005b00587220 */ /* 0x000fe20000410000 */
[----:B------:R-:W-:-:S02]  /*10ce0*/  FADD.FTZ R79, -R117, R79 ;  /* 0x0000004f754f7221 */ /* 0x000fc40000010100 */
[----:B------:R-:W-:Y:S01]  /*10cf0*/  FMUL.FTZ R121, R0, R121 ;  /* 0x0000007900797220 */ /* 0x000fe20000410000 */
[----:B-1----:R-:W-:-:S04]  /*10d00*/  IMAD.WIDE.U32 R84, R115, 0x10, R2 ;  /* 0x0000001073547825 */ /* 0x002fc800078e0002 */
[----:B------:R-:W-:Y:S01]  /*10d10*/  IMAD.WIDE.U32 R2, R119, 0x10, R2 ;  /* 0x0000001077027825 */ /* 0x000fe200078e0002 */
[----:B------:R1:W-:Y:S02]  /*10d20*/  STG.E.128 desc[UR8][R84.64], R80 ;  /* 0x0000005054007986 */ /* 0x0003e4000c101d08 */
[----:B-1----:R-:W-:Y:S01]  /*10d30*/  F2FP.BF16.F32.PACK_AB R85, R124, R125 ;  /* 0x0000007d7c55723e */ /* 0x002fe200000010ff */
[----:B0-----:R-:W-:Y:S01]  /*10d40*/  IMAD.WIDE.U32 R80, R115, 0x10, R92 ;  /* 0x0000001073507825 */ /* 0x001fe200078e005c */
[----:B------:R-:W-:-:S03]  /*10d50*/  F2FP.BF16.F32.PACK_AB R84, R118, R123 ;  /* 0x0000007b7654723e */ /* 0x000fc600000010ff */
[C---:B------:R-:W-:Y:S01]  /*10d60*/  FADD.FTZ R83, -R117.reuse, R76 ;  /* 0x0000004c75537221 */ /* 0x040fe20000010100 */
[C---:B------:R-:W-:Y:S01]  /*10d70*/  FADD.FTZ R123, -R117.reuse, R90 ;  /* 0x0000005a757b7221 */ /* 0x040fe20000010100 */
[C---:B------:R-:W-:Y:S01]  /*10d80*/  FMUL.FTZ R82, R0.reuse, R77 ;  /* 0x0000004d00527220 */ /* 0x040fe20000410000 */
[----:B------:R-:W0:Y:S01]  /*10d90*/  LDC.64 R90, c[0x0][0x380] ;  /* 0x0000e000ff5a7b82 */ /* 0x000e220000000a00 */
[----:B------:R1:W-:Y:S01]  /*10da0*/  STG.E.128 desc[UR8][R80.64], R84 ;  /* 0x0000005450007986 */ /* 0x0003e2000c101d08 */
[C---:B------:R-:W-:Y:S01]  /*10db0*/  FMUL.FTZ R83, R0.reuse, R83 ;  /* 0x0000005300537220 */ /* 0x040fe20000410000 */
[----:B------:R-:W-:Y:S01]  /*10dc0*/  FMUL.FTZ R123, R0, R123 ;  /* 0x0000007b007b7220 */ /* 0x000fe20000410000 */
[----:B------:R-:W-:Y:S01]  /*10dd0*/  FADD.FTZ R115, -R117, R78 ;  /* 0x0000004e75737221 */ /* 0x000fe20000010100 */
[----:B------:R-:W-:Y:S01]  /*10de0*/  FFMA.FTZ R78, R121, R40, R52 ;  /* 0x00000028794e7223 */ /* 0x000fe20000010034 */
[----:B------:R-:W-:Y:S01]  /*10df0*/  FFMA.FTZ R76, R83, R36, R56 ;  /* 0x00000024534c7223 */ /* 0x000fe20000010038 */
[----:B------:R-:W-:Y:S01]  /*10e00*/  FFMA.FTZ R77, R82, R37, R57 ;  /* 0x00000025524d7223 */ /* 0x000fe20000010039 */
[----:B------:R-:W-:Y:S01]  /*10e10*/  FMUL.FTZ R115, R0, R115 ;  /* 0x0000007300737220 */ /* 0x000fe20000410000 */
[----:B------:R-:W-:Y:S01]  /*10e20*/  FFMA.FTZ R121, R121, R48, R16 ;  /* 0x0000003079797223 */ /* 0x000fe20000010010 */
[----:B------:R-:W-:-:S02]  /*10e30*/  IMAD.WIDE.U32 R92, R119, 0x10, R92 ;  /* 0x00000010775c7825 */ /* 0x000fc400078e005c */
[----:B------:R-:W-:Y:S02]  /*10e40*/  F2FP.BF16.F32.PACK_AB R76, R77, R76 ;  /* 0x0000004c4d4c723e */ /* 0x000fe400000010ff */
[----:B------:R-:W-:Y:S01]  /*10e50*/  FFMA.FTZ R77, R115, R38, R58 ;  /* 0x00000026734d7223 */ /* 0x000fe2000001003a */
[C---:B-1----:R-:W-:Y:S01]  /*10e60*/  FMUL.FTZ R86, R0.reuse, R89 ;  /* 0x0000005900567220 */ /* 0x042fe20000410000 */
        /* <DEDUP_REMOVED lines=14> */
[----:B------:R-:W-:-:S02]  /*10f50*/  F2FP.BF16.F32.PACK_AB R77, R0, R77 ;  /* 0x0000004d004d723e */ /* 0x000fc400000010ff */
[----:B------:R-:W-:Y:S02]  /*10f60*/  F2FP.BF16.F32.PACK_AB R82, R86, R121 ;  /* 0x000000795652723e */ /* 0x000fe400000010ff */
[----:B------:R-:W-:Y:S01]  /*10f70*/  F2FP.BF16.F32.PACK_AB R83, R88, R83 ;  /* 0x000000535853723e */ /* 0x000fe200000010ff */
[----:B------:R1:W-:Y:S01]  /*10f80*/  STG.E.128 desc[UR8][R2.64], R76 ;  /* 0x0000004c02007986 */ /* 0x0003e2000c101d08 */
[----:B------:R-:W-:Y:S02]  /*10f90*/  F2FP.BF16.F32.PACK_AB R81, R84, R81 ;  /* 0x000000515451723e */ /* 0x000fe400000010ff */
[----:B------:R-:W-:Y:S02]  /*10fa0*/  F2FP.BF16.F32.PACK_AB R80, R85, R80 ;  /* 0x000000505550723e */ /* 0x000fe400000010ff */
[----:B0-----:R-:W-:-:S03]  /*10fb0*/  LEA R95, R90, R95, 0x2 ;  /* 0x0000005f5a5f7211 */ /* 0x001fc600078e10ff */
[----:B------:R1:W-:Y:S01]  /*10fc0*/  STG.E.128 desc[UR8][R92.64], R80 ;  /* 0x000000505c007986 */ /* 0x0003e2000c101d08 */
[----:B------:R-:W-:-:S13]  /*10fd0*/  ISETP.GE.AND P1, PT, R95, R91, PT ;  /* 0x0000005b5f00720c */ /* 0x000fda0003f26270 */
[----:B------:R-:W-:Y:S05]  /*10fe0*/  @!P1 BRA `(.L_x_5444) ;  /* 0xfffffefc006c9947 */ /* 0x000fea000383ffff */
[----:B------:R-:W-:Y:S05]  /*10ff0*/  BSYNC B0 ;  /* 0x0000000000007941 */ /* 0x000fea0003800000 */
.L_x_5196:
[----:B------:R-:W-:Y:S05]  /*11000*/  EXIT ;  /* 0x000000000000794d */ /* 0x000fea0003800000 */
.L_x_5443:
        /* <DEDUP_REMOVED lines=8> */
.L_x_5446:
[----:B------:R-:W-:Y:S05]  /*11090*/  BSYNC B1 ;  /* 0x0000000000017941 */ /* 0x000fea0003800000 */
.L_x_5445:
        /* <DEDUP_REMOVED lines=9> */
.L_x_5447:
        /* <DEDUP_REMOVED lines=8> */
.L_x_5448:
[----:B------:R-:W-:Y:S02]  /*111b0*/  IMAD.MOV.U32 R124, RZ, RZ, 0x8 ;  /* 0x00000008ff7c7424 */ /* 0x000fe400078e00ff */
[----:B------:R-:W-:-:S04]  /*111c0*/  IMAD.MOV.U32 R2, RZ, RZ, R121 ;  /* 0x000000ffff027224 */ /* 0x000fc800078e0079 */
[----:B------:R-:W-:-:S05]  /*111d0*/  FADD.FTZ R117, R93, R2 ;  /* 0x000000025d757221 */ /* 0x000fca0000010000 */
[----:B------:R-:W-:-:S07]  /*111e0*/  MOV R123, R117 ;  /* 0x00000075007b7202 */ /* 0x000fce0000000f00 */
[----:B------:R-:W-:Y:S05]  /*111f0*/  WARPSYNC.COLLECTIVE R120, `(.L_x_5449) ;  /* 0x0000000078087348 */ /* 0x000fea0003c00000 */
[----:B------:R0:W1:Y:S02]  /*11200*/  SHFL.BFLY P2, R121, R123, R124, R125 ;  /* 0x0c00007c7b797389 */ /* 0x000064000004007d */
[----:B01----:R-:W-:Y:S05]  /*11210*/  ENDCOLLECTIVE ;  /* 0x000000000000791b */ /* 0x003fea0003800000 */
.L_x_5449:
[----:B------:R-:W-:Y:S01]  /*11220*/  HFMA2 R124, -RZ, RZ, 0, 9.5367431640625e-07 ;  /* 0x00000010ff7c7431 */ /* 0x000fe200000001ff */
[----:B------:R-:W-:-:S05]  /*11230*/  MOV R2, R121 ;  /* 0x0000007900027202 */ /* 0x000fca0000000f00 */
[----:B------:R-:W-:-:S04]  /*11240*/  FADD.FTZ R118, R117, R2 ;  /* 0x0000000275767221 */ /* 0x000fc80000010000 */
[----:B------:R-:W-:-:S07]  /*11250*/  IMAD.MOV.U32 R123, RZ, RZ, R118 ;  /* 0x000000ffff7b7224 */ /* 0x000fce00078e0076 */
[----:B------:R-:W-:Y:S05]  /*11260*/  WARPSYNC.COLLECTIVE R120, `(.L_x_5450) ;  /* 0x0000000078087348 */ /* 0x000fea0003c00000 */
[----:B------:R0:W1:Y:S02]  /*11270*/  SHFL.BFLY P2, R121, R123, R124, R125 ;  /* 0x0c00007c7b797389 */ /* 0x000064000004007d */
[----:B01----:R-:W-:Y:S05]  /*11280*/  ENDCOLLECTIVE ;  /* 0x000000000000791b */ /* 0x003fea0003800000 */
.L_x_5450:
        /* <DEDUP_REMOVED lines=39> */
.L_x_5451:
[----:B------:R-:W-:Y:S02]  /*11500*/  IMAD.MOV.U32 R124, RZ, RZ, 0x2 ;  /* 0x00000002ff7c7424 */ /* 0x000fe400078e00ff */
[----:B------:R-:W-:-:S04]  /*11510*/  IMAD.MOV.U32 R93, RZ, RZ, R121 ;  /* 0x000000ffff5d7224 */ /* 0x000fc800078e0079 */
[----:B------:R-:W-:-:S05]  /*11520*/  FADD.FTZ R93, R0, R93 ;  /* 0x0000005d005d7221 */ /* 0x000fca0000010000 */
[----:B------:R-:W-:-:S07]  /*11530*/  MOV R123, R93 ;  /* 0x0000005d007b7202 */ /* 0x000fce0000000f00 */
[----:B------:R-:W-:Y:S05]  /*11540*/  WARPSYNC.COLLECTIVE R120, `(.L_x_5452) ;  /* 0x0000000078087348 */ /* 0x000fea0003c00000 */
[----:B------:R0:W1:Y:S02]  /*11550*/  SHFL.BFLY P2, R121, R123, R124, R125 ;  /* 0x0c00007c7b797389 */ /* 0x000064000004007d */
[----:B01----:R-:W-:Y:S05]  /*11560*/  ENDCOLLECTIVE ;  /* 0x000000000000791b */ /* 0x003fea0003800000 */
.L_x_5452:
[----:B------:R-:W-:Y:S01]  /*11570*/  HFMA2 R124, -RZ, RZ, 0, 2.384185791015625e-07 ;  /* 0x00000004ff7c7431 */ /* 0x000fe200000001ff */
[----:B------:R-:W-:-:S05]  /*11580*/  MOV R92, R121 ;  /* 0x00000079005c7202 */ /* 0x000fca0000000f00 */
[----:B------:R-:W-:-:S04]  /*11590*/  FADD.FTZ R92, R93, R92 ;  /* 0x0000005c5d5c7221 */ /* 0x000fc80000010000 */
[----:B------:R-:W-:-:S07]  /*115a0*/  IMAD.MOV.U32 R123, RZ, RZ, R92 ;  /* 0x000000ffff7b7224 */ /* 0x000fce00078e005c */
[----:B------:R-:W-:Y:S05]  /*115b0*/  WARPSYNC.COLLECTIVE R120, `(.L_x_5453) ;  /* 0x0000000078087348 */ /* 0x000fea0003c00000 */
[----:B------:R0:W1:Y:S02]  /*115c0*/  SHFL.BFLY P2, R121, R123, R124, R125 ;  /* 0x0c00007c7b797389 */ /* 0x000064000004007d */
[----:B01----:R-:W-:Y:S05]  /*115d0*/  ENDCOLLECTIVE ;  /* 0x000000000000791b */ /* 0x003fea0003800000 */
.L_x_5453:
[----:B------:R-:W-:Y:S02]  /*115e0*/  IMAD.MOV.U32 R124, RZ, RZ, 0x8 ;  /* 0x00000008ff7c7424 */ /* 0x000fe400078e00ff */
[----:B------:R-:W-:-:S04]  /*115f0*/  IMAD.MOV.U32 R117, RZ, RZ, R121 ;  /* 0x000000ffff757224 */ /* 0x000fc800078e0079 */
[----:B------:R-:W-:-:S05]  /*11600*/  FADD.FTZ R117, R92, R117 ;  /* 0x000000755c757221 */ /* 0x000fca0000010000 */
[----:B------:R-:W-:-:S07]  /*11610*/  MOV R123, R117 ;  /* 0x00000075007b7202 */ /* 0x000fce0000000f00 */
[----:B------:R-:W-:Y:S05]  /*11620*/  WARPSYNC.COLLECTIVE R120, `(.L_x_5454) ;  /* 0x0000000078087348 */ /* 0x000fea0003c00000 */
[----:B------:R0:W1:Y:S02]  /*11630*/  SHFL.BFLY P2, R121, R123, R124, R125 ;  /* 0x0c00007c7b797389 */ /* 0x000064000004007d */
[----:B01----:R-:W-:Y:S05]  /*11640*/  ENDCOLLECTIVE ;  /* 0x000000000000791b */ /* 0x003fea0003800000 */
.L_x_5454:
[----:B------:R-:W-:Y:S01]  /*11650*/  HFMA2 R124, -RZ, RZ, 0, 9.5367431640625e-07 ;  /* 0x00000010ff7c7431 */ /* 0x000fe200000001ff */
[----:B------:R-:W-:-:S05]  /*11660*/  MOV R118, R121 ;  /* 0x0000007900767202 */ /* 0x000fca0000000f00 */
[----:B------:R-:W-:-:S04]  /*11670*/  FADD.FTZ R118, R117, R118 ;  /* 0x0000007675767221 */ /* 0x000fc80000010000 */
[----:B------:R-:W-:-:S07]  /*11680*/  IMAD.MOV.U32 R123, RZ, RZ, R118 ;  /* 0x000000ffff7b7224 */ /* 0x000fce00078e0076 */
[----:B------:R-:W-:Y:S05]  /*11690*/  WARPSYNC.COLLECTIVE R120, `(.L_x_5455) ;  /* 0x0000000078087348 */ /* 0x000fea0003c00000 */
[----:B------:R0:W1:Y:S02]  /*116a0*/  SHFL.BFLY P2, R121, R123, R124, R125 ;  /* 0x0c00007c7b797389 */ /* 0x000064000004007d */
[----:B01----:R-:W-:Y:S05]  /*116b0*/  ENDCOLLECTIVE ;  /* 0x000000000000791b */ /* 0x003fea0003800000 */
.L_x_5455:
[----:B------:R-:W-:Y:S05]  /*116c0*/  BRA `(.L_x_5456) ;  /* 0xfffffff000947947 */ /* 0x000fea000383ffff */
.L_x_5457:
        /* <DEDUP_REMOVED lines=11> */
.L_x_12134:


//--------------------- .text._ZN10layer_norm31ln_parallel_residual_fwd_kernelINS_13Kernel_traitsIf13__nv_bfloat16fS2_fjLj512ELj1ELj4ELj1ELj16ENS_18Kernel_traits_baseILj512EfS2_fS2_fjLj128EEEEELb1ELb1ELb0EEEvNS_9FwdParamsE --------------------------
	.section	.text._ZN10layer_norm31ln_parallel_residual_fwd_kernelINS_13Kernel_traitsIf13__nv_bfloat16fS2_fjLj512ELj1ELj4ELj1ELj16ENS_18Kernel_traits_baseILj512EfS2_fS2_fjLj128EEEEELb1ELb1ELb0EEEvNS_9FwdParamsE,"ax",@progbits
	.align	128
        .global         _ZN10layer_norm31ln_parallel_residual_fwd_kernelINS_13Kernel_traitsIf13__nv_bfloat16fS2_fjLj512ELj1ELj4ELj1ELj16ENS_18Kernel_traits_baseILj512EfS2_fS2_fjLj128EEEEELb1ELb1ELb0EEEvNS_9FwdParamsE
        .type           _ZN10layer_norm31ln_parallel_residual_fwd_kernelINS_13Kernel_traitsIf13__nv_bfloat16fS2_fjLj512ELj1ELj4ELj1ELj16ENS_18Kernel_traits_baseILj512EfS2_fS2_fjLj128EEEEELb1ELb1ELb0EEEvNS_9FwdParamsE,@function
        .size           _ZN10layer_norm31ln_parallel_residual_fwd_kernelINS_13Kernel_traitsIf13__nv_bfloat16fS2_fjLj512ELj1ELj4ELj1ELj16ENS_18Kernel_traits_baseILj512EfS2_fS2_fjLj128EEEEELb1ELb1ELb0EEEvNS_9FwdParamsE,(.L_x_12135 - _ZN10layer_norm31ln_parallel_residual_fwd_kernelINS_13Kernel_traitsIf13__nv_bfloat16fS2_fjLj512ELj1ELj4ELj1ELj16ENS_18Kernel_traits_baseILj512EfS2_fS2_fjLj128EEEEELb1ELb1ELb0EEEvNS_9FwdParamsE)
        .other          _ZN10layer_norm31ln_parallel_residual_fwd_kernelINS_13Kernel_traitsIf13__nv_bfloat16fS2_fjLj512ELj1ELj4ELj1ELj16ENS_18Kernel_traits_baseILj512EfS2_fS2_fjLj128EEEEELb1ELb1ELb0EEEvNS_9FwdParamsE,@"STO_CUDA_ENTRY STV_DEFAULT"
_ZN10layer_norm31ln_parallel_residual_fwd_kernelINS_13Kernel_traitsIf13__nv_bfloat16fS2_fjLj512ELj1ELj4ELj1ELj16ENS_18Kernel_traits_baseILj512EfS2_fS2_fjLj128EEEEELb1ELb1ELb0EEEvNS_9FwdParamsE:
.text._ZN10layer_norm31ln_parallel_residual_fwd_kernelINS_13Kernel_traitsIf13__nv_bfloat16fS2_fjLj512ELj1ELj4ELj1ELj16ENS_18Kernel_traits_baseILj512EfS2_fS2_fjLj128EEEEELb1ELb1ELb0EEEvNS_9FwdParamsE:
        /* <DEDUP_REMOVED lines=20> */
[----:B------:R-:W-:Y:S02]  /*0140*/  LEA.HI R0, R0, R11, RZ, 0x3 ;  /* 0x0000000b00007211 */ /* 0x000fe400078f18ff */
[----:B-1----:R-:W-:Y:S02]  /*0150*/  LOP3.LUT R73, R8, 0x1f, RZ, 0xc, !PT ;  /* 0x0000001f08497812 */ /* 0x002fe400078e0cff */
[----:B------:R-:W-:Y:S02]  /*0160*/  SHF.R.U32.HI R71, RZ, 0x5, R8 ;  /* 0x00000005ff477819 */ /* 0x000fe40000011608 */
[----:B------:R-:W-:Y:S02]  /*0170*/  LEA.HI.SX32 R73, R0, R73, 0x1d ;  /* 0x0000004900497211 */ /* 0x000fe400078feaff */
[----:B------:R-:W-:Y:S01]  /*0180*/  LOP3.LUT R36, R8, 0x1f, RZ, 0xc0, !PT ;  /* 0x0000001f08247812 */ /* 0x000fe200078ec0ff */
[----:B---3--:R-:W-:-:S06]  /*0190*/  USHF.L.U32 UR4, UR5, 0x2, URZ ;  /* 0x0000000205047899 */ /* 0x008fcc00080006ff */
[----:B------:R-:W-:Y:S02]  /*01a0*/  LOP3.LUT R71, R71, UR4, RZ, 0xfc, !PT ;  /* 0x0000000447477c12 */ /* 0x000fe4000f8efcff */
[----:B--2---:R-:W-:Y:S02]  /*01b0*/  @P0 R2UR UR7, R3 ;  /* 0x00000000030702ca */ /* 0x004fe400000e0000 */
[----:B------:R-:W0:Y:S01]  /*01c0*/  LDC R3, c[0x0][0x360] ;  /* 0x0000d800ff037b82 */ /* 0x000e220000000800 */
[----:B------:R-:W-:Y:S02]  /*01d0*/  @P0 R2UR UR6, R2 ;  /* 0x00000000020602ca */ /* 0x000fe400000e0000 */
[----:B-----5:R-:W-:-:S08]  /*01e0*/  @P0 IADD3 R6, P1, PT, R4, R9, RZ ;  /* 0x0000000904060210 */ /* 0x020fd00007f3e0ff */
[----:B------:R-:W-:Y:S01]  /*01f0*/  UIADD3 UR16, UPT, UPT, UR7, -0x4498517b, URZ ;  /* 0xbb67ae8507107890 */ /* 0x000fe2000fffe0ff */
[----:B------:R-:W-:Y:S01]  /*0200*/  @P0 IADD3.X R7, PT, PT, RZ, R5, RZ, P1, !PT ;  /* 0x00000005ff070210 */ /* 0x000fe20000ffe4ff */
[----:B------:R-:W-:Y:S02]  /*0210*/  UIADD3 UR18, UPT, UPT, UR7, 0x76cf5d0a, URZ ;  /* 0x76cf5d0a07127890 */ /* 0x000fe4000fffe0ff */
[----:B------:R-:W-:Y:S01]  /*0220*/  UIADD3 UR15, UPT, UPT, UR6, -0x61c88647, URZ ;  /* 0x9e3779b9060f7890 */ /* 0x000fe2000fffe0ff */
[--C-:B------:R-:W-:Y:S01]  /*0230*/  SHF.R.U64 R70, R6, 0x2, R7.reuse ;  /* 0x0000000206467819 */ /* 0x100fe20000001207 */
[----:B------:R-:W-:Y:S01]  /*0240*/  UIADD3 UR17, UPT, UPT, UR6, 0x3c6ef372, URZ ;  /* 0x3c6ef37206117890 */ /* 0x000fe2000fffe0ff */
[----:B------:R-:W-:Y:S01]  /*0250*/  SHF.R.U32.HI R69, RZ, 0x2, R7 ;  /* 0x00000002ff457819 */ /* 0x000fe20000011607 */
[----:B------:R-:W-:Y:S02]  /*0260*/  UIADD3 UR19, UPT, UPT, UR6, -0x255992d5, URZ ;  /* 0xdaa66d2b06137890 */ /* 0x000fe4000fffe0ff */
[----:B------:R-:W-:-:S02]  /*0270*/  UIADD3 UR20, UPT, UPT, UR7, 0x32370b8f, URZ ;  /* 0x32370b8f07147890 */ /* 0x000fc4000fffe0ff */
[----:B------:R-:W-:Y:S01]  /*0280*/  UIADD3 UR21, UPT, UPT, UR6, 0x78dde6e4, URZ ;  /* 0x78dde6e406157890 */ /* 0x000fe2000fffe0ff */
[----:B0-----:R-:W-:Y:S01]  /*0290*/  IMAD R72, R3, UR5, R8 ;  /* 0x0000000503487c24 */ /* 0x001fe2000f8e0208 */
        /* <DEDUP_REMOVED lines=26> */
.L_x_5461:
[----:B------:R-:W-:Y:S05]  /*0440*/  BSYNC.RECONVERGENT B1 ;  /* 0x0000000000017941 */ /* 0x000fea0003800200 */
.L_x_5460:
        /* <DEDUP_REMOVED lines=10> */
.L_x_5459:
        /* <DEDUP_REMOVED lines=20> */
.L_x_5462:
[----:B------:R-:W-:Y:S05]  /*0630*/  BSYNC.RECONVERGENT B0 ;  /* 0x0000000000007941 */ /* 0x000fea0003800200 */
.L_x_5458:
[----:B------:R-:W1:Y:S02]  /*0640*/  LDCU UR4, c[0x0][0x384] ;  /* 0x00007080ff0477ac */ /* 0x000e640008000800 */
[----:B-1----:R-:W-:-:S13]  /*0650*/  ISETP.GE.AND P1, PT, R71, UR4, PT ;  /* 0x0000000447007c0c */ /* 0x002fda000bf26270 */
[----:B------:R-:W-:Y:S05]  /*0660*/  @P1 EXIT ;  /* 0x000000000000194d */ /* 0x000fea0003800000 */
[----:B0-2---:R-:W-:Y:S01]  /*0670*/  IMAD.HI.U32 R2, R70, -0x2daee0ad, RZ ;  /* 0xd2511f5346027827 */ /* 0x005fe200078e00ff */
[----:B------:R-:W-:Y:S01]  /*0680*/  BSSY B0, `(.L_x_5463) ;  /* 0x000107d000007945 */ /* 0x000fe20003800000 */
[----:B------:R-:W-:Y:S01]  /*0690*/  LOP3.LUT R6, R6, 0x3, RZ, 0xc0, !PT ;  /* 0x0000000306067812 */ /* 0x000fe200078ec0ff */
[----:B------:R-:W0:Y:S01]  /*06a0*/  LDCU UR12, c[0x0][0x408] ;  /* 0x00008100ff0c77ac */ /* 0x000e220008000800 */
[----:B------:R-:W-:Y:S01]  /*06b0*/  IMAD.HI.U32 R0, R72, -0x326172a9, RZ ;  /* 0xcd9e8d5748007827 */ /* 0x000fe200078e00ff */
[----:B------:R-:W-:Y:S01]  /*06c0*/  LOP3.LUT R2, R2, UR7, RZ, 0x3c, !PT ;  /* 0x0000000702027c12 */ /* 0x000fe2000f8e3cff */
[----:B------:R-:W1:Y:S02]  /*06d0*/  LDCU UR33, c[0x0][0x388] ;  /* 0x00007100ff2177ac */ /* 0x000e640008000800 */
[----:B------:R-:W-:Y:S01]  /*06e0*/  IMAD R4, R72, -0x326172a9, RZ ;  /* 0xcd9e8d5748047824 */ /* 0x000fe200078e02ff */
[----:B------:R-:W-:Y:S01]  /*06f0*/  LOP3.LUT R0, R69, UR6, R0, 0x96, !PT ;  /* 0x0000000645007c12 */ /* 0x000fe2000f8e9600 */
[----:B------:R-:W-:Y:S01]  /*0700*/  IMAD.HI.U32 R3, R2, -0x326172a9, RZ ;  /* 0xcd9e8d5702037827 */ /* 0x000fe200078e00ff */
[----:B------:R-:W2:Y:S03]  /*0710*/  LDCU.U8 UR13, c[0x0][0x410] ;  /* 0x00008200ff0d77ac */ /* 0x000ea60008000000 */
[----:B------:R-:W-:Y:S01]  /*0720*/  IMAD R36, R70, -0x2daee0ad, RZ ;  /* 0xd2511f5346247824 */ /* 0x000fe200078e02ff */
[----:B------:R-:W-:Y:S01]  /*0730*/  LOP3.LUT R3, R4, UR15, R3, 0x96, !PT ;  /* 0x0000000f04037c12 */ /* 0x000fe2000f8e9603 */
[----:B------:R-:W-:Y:S01]  /*0740*/  IMAD.HI.U32 R5, R0, -0x2daee0ad, RZ ;  /* 0xd2511f5300057827 */ /* 0x000fe200078e00ff */
        /* <DEDUP_REMOVED lines=48> */
[----:B------:R-:W-:Y:S02]  /*0a50*/  HFMA2 R5, -RZ, RZ, 0, 0 ;  /* 0x00000000ff057431 */ /* 0x000fe400000001ff */
[----:B------:R-:W-:Y:S01]  /*0a60*/  IMAD R3, R3, -0x2daee0ad, RZ ;  /* 0xd2511f5303037824 */ /* 0x000fe200078e02ff */
[----:B------:R-:W-:Y:S01]  /*0a70*/  LOP3.LUT R7, R4, UR31, R7, 0x96, !PT ;  /* 0x0000001f04077c12 */ /* 0x000fe2000f8e9607 */
[----:B------:R-:W-:-:S04]  /*0a80*/  IMAD.HI.U32 R68, R0, -0x2daee0ad, RZ ;  /* 0xd2511f5300447827 */ /* 0x000fc800078e00ff */
[----:B------:R-:W-:Y:S01]  /*0a90*/  IMAD R74, R0, -0x2daee0ad, RZ ;  /* 0xd2511f53004a7824 */ /* 0x000fe200078e02ff */
[----:B------:R-:W-:Y:S01]  /*0aa0*/  LOP3.LUT R68, R3, UR32, R68, 0x96, !PT ;  /* 0x0000002003447c12 */ /* 0x000fe2000f8e9644 */
[----:B01234-:R-:W-:-:S07]  /*0ab0*/  IMAD R4, R2, -0x326172a9, RZ ;  /* 0xcd9e8d5702047824 */ /* 0x01ffce00078e02ff */
.L_x_5718:
[----:B0-----:R-:W0:Y:S01]  /*0ac0*/  S2R R65, SR_TID.X ;  /* 0x0000000000417919 */ /* 0x001e220000002100 */
        /* <DEDUP_REMOVED lines=41> */
.L_x_5469:
        /* <DEDUP_REMOVED lines=13> */
.L_x_5471:
[----:B------:R-:W-:Y:S05]  /*0e30*/  BSYNC.RECONVERGENT B3 ;  /* 0x0000000000037941 */ /* 0x000fea0003800200 */
.L_x_5470:
        /* <DEDUP_REMOVED lines=42> */
.L_x_5468:
[----:B------:R-:W-:Y:S05]  /*10e0*/  BSYNC.RECONVERGENT B2 ;  /* 0x0000000000027941 */ /* 0x000fea0003800200 */
.L_x_5467:
        /* <DEDUP_REMOVED lines=21> */
.L_x_5474:
        /* <DEDUP_REMOVED lines=13> */
.L_x_5476:
[----:B------:R-:W-:Y:S05]  /*1310*/  BSYNC.RECONVERGENT B3 ;  /* 0x0000000000037941 */ /* 0x000fea0003800200 */
.L_x_5475:
        /* <DEDUP_REMOVED lines=43> */
.L_x_5473:
[----:B------:R-:W-:Y:S05]  /*15d0*/  BSYNC.RECONVERGENT B2 ;  /* 0x0000000000027941 */ /* 0x000fea0003800200 */
.L_x_5472:
        /* <DEDUP_REMOVED lines=18> */
.L_x_5479:
        /* <DEDUP_REMOVED lines=13> */
.L_x_5481:
[----:B------:R-:W-:Y:S05]  /*17d0*/  BSYNC.RECONVERGENT B3 ;  /* 0x0000000000037941 */ /* 0x000fea0003800200 */
.L_x_5480:
        /* <DEDUP_REMOVED lines=43> */
.L_x_5478:
[----:B------:R-:W-:Y:S05]  /*1a90*/  BSYNC.RECONVERGENT B2 ;  /* 0x0000000000027941 */ /* 0x000fea0003800200 */
.L_x_5477:
[----:B------:R-:W-:Y:S01]  /*1aa0*/  ISETP.NE.AND P2, PT, R50, 0x1, PT ;  /* 0x000000013200780c */ /* 0x000fe20003f45270 */
[----:B------:R-:W-:Y:S01]  /*1ab0*/  BSSY.RECONVERGENT B2, `(.L_x_5482) ;  /* 0x000004b000027945 */ /* 0x000fe20003800200 */
[----:B------:R-:W-:Y:S01]  /*1ac0*/  I2FP.F32.U32 R6, R6 ;  /* 0x0000000600067245 */ /* 0x000fe20000201000 */
[C---:B------:R-:W-:Y:S02]  /*1ad0*/  IMAD.U32 R75, R53.reuse, 0x10000, RZ ;  /* 0x00010000354b7824 */ /* 0x040fe400078e00ff */
[----:B------:R-:W-:Y:S02]  /*1ae0*/  IMAD.MOV.U32 R51, RZ, RZ, 0x2 ;  /* 0x00000002ff337424 */ /* 0x000fe400078e00ff */
[----:B------:R-:W-:Y:S01]  /*1af0*/  FFMA.FTZ R49, R6, R81, 1.1641532182693481445e-10 ;  /* 0x2f00000006317423 */ /* 0x000fe20000010051 */
[----:B------:R-:W-:-:S04]  /*1b00*/  PRMT R6, R53, 0x7632, R6 ;  /* 0x0000763235067816 */ /* 0x000fc80000000006 */
        /* <DEDUP_REMOVED lines=12> */
.L_x_5484:
        /* <DEDUP_REMOVED lines=13> */
.L_x_5486:
[----:B------:R-:W-:Y:S05]  /*1ca0*/  BSYNC.RECONVERGENT B3 ;  /* 0x0000000000037941 */ /* 0x000fea0003800200 */
.L_x_5485:
        /* <DEDUP_REMOVED lines=43> */
.L_x_5483:
[----:B------:R-:W-:Y:S05]  /*1f60*/  BSYNC.RECONVERGENT B2 ;  /* 0x0000000000027941 */ /* 0x000fea0003800200 */
.L_x_5482:
[----:B------:R-:W-:Y:S01]  /*1f70*/  ISETP.NE.AND P2, PT, R51, 0x1, PT ;  /* 0x000000013300780c */ /* 0x000fe20003f45270 */
[----:B------:R-:W-:Y:S01]  /*1f80*/  BSSY.RECONVERGENT B2, `(.L_x_5487) ;  /* 0x000004a000027945 */ /* 0x000fe20003800200 */
[----:B------:R-:W-:Y:S01]  /*1f90*/  I2FP.F32.U32 R48, R49 ;  /* 0x0000003100307245 */ /* 0x000fe20000201000 */
[----:B------:R-:W-:-:S04]  /*1fa0*/  IMAD.MOV.U32 R50, RZ, RZ, 0x2 ;  /* 0x00000002ff327424 */ /* 0x000fc800078e00ff */
[----:B------:R-:W-:Y:S01]  /*1fb0*/  FFMA.FTZ R49, R48, R81, 1.1641532182693481445e-10 ;  /* 0x2f00000030317423 */ /* 0x000fe20000010051 */
[----:B------:R-:W-:Y:S01]  /*1fc0*/  IMAD.U32 R48, R6, 0x10000, RZ ;  /* 0x0001000006307824 */ /* 0x000fe200078e00ff */
[----:B------:R-:W-:-:S03]  /*1fd0*/  MOV R6, R4 ;  /* 0x0000000400067202 */ /* 0x000fc60000000f00 */
        /* <DEDUP_REMOVED lines=11> */
.L_x_5489:
        /* <DEDUP_REMOVED lines=13> */
.L_x_5491:
[----:B------:R-:W-:Y:S05]  /*2160*/  BSYNC.RECONVERGENT B3 ;  /* 0x0000000000037941 */ /* 0x000fea0003800200 */
.L_x_5490:
        /* <DEDUP_REMOVED lines=43> */
.L_x_5488:
[----:B------:R-:W-:Y:S05]  /*2420*/  BSYNC.RECONVERGENT B2 ;  /* 0x0000000000027941 */ /* 0x000fea0003800200 */
.L_x_5487:
        /* <DEDUP_REMOVED lines=18> */
.L_x_5494:
        /* <DEDUP_REMOVED lines=13> */
.L_x_5496:
[----:B------:R-:W-:Y:S05]  /*2620*/  BSYNC.RECONVERGENT B3 ;  /* 0x0000000000037941 */ /* 0x000fea0003800200 */
.L_x_5495:
        /* <DEDUP_REMOVED lines=39> */
[----:B------:R-:W-:Y:S02]  /*28a0*/  MOV R4, R52 ;  /* 0x0000003400047202 */ /* 0x000fe40000000f00 */
[----:B------:R-:W-:Y:S01]  /*28b0*/  LOP3.LUT R68, R6, UR32, R51, 0x96, !PT ;  /* 0x0000002006447c12 */ /* 0x000fe2000f8e9633 */
[----:B------:R-:W-:Y:S02]  /*28c0*/  IMAD.MOV.U32 R6, RZ, RZ, R64 ;  /* 0x000000ffff067224 */ /* 0x000fe400078e0040 */
[----:B------:R-:W-:-:S07]  /*28d0*/  IMAD.MOV.U32 R64, RZ, RZ, R50 ;  /* 0x000000ffff407224 */ /* 0x000fce00078e0032 */
.L_x_5493:
[----:B------:R-:W-:Y:S05]  /*28e0*/  BSYNC.RECONVERGENT B2 ;  /* 0x0000000000027941 */ /* 0x000fea0003800200 */
.L_x_5492:
[----:B------:R-:W-:Y:S01]  /*28f0*/  ISETP.NE.AND P4, PT, R53, 0x1, PT ;  /* 0x000000013500780c */ /* 0x000fe20003f85270 */
[----:B------:R-:W-:Y:S01]  /*2900*/  BSSY.RECONVERGENT B2, `(.L_x_5497) ;  /* 0x0000049000027945 */ /* 0x000fe20003800200 */
[----:B------:R-:W-:Y:S01]  /*2910*/  I2FP.F32.U32 R6, R6 ;  /* 0x0000000600067245 */ /* 0x000fe20000201000 */
[----:B------:R-:W-:Y:S02]  /*2920*/  IMAD.U32 R50, R54, 0x10000, RZ ;  /* 0x0001000036327824 */ /* 0x000fe400078e00ff */
        /* <DEDUP_REMOVED lines=13> */
.L_x_5499:
        /* <DEDUP_REMOVED lines=13> */
.L_x_5501:
[----:B------:R-:W-:Y:S05]  /*2ad0*/  BSYNC.RECONVERGENT B3 ;  /* 0x0000000000037941 */ /* 0x000fea0003800200 */
.L_x_5500:
        /* <DEDUP_REMOVED lines=38> */
[----:B------:R-:W-:-:S04]  /*2d40*/  MOV R4, R76 ;  /* 0x0000004c00047202 */ /* 0x000fc80000000f00 */
[----:B------:R-:W-:Y:S01]  /*2d50*/  LOP3.LUT R68, R6, UR32, R53, 0x96, !PT ;  /* 0x0000002006447c12 */ /* 0x000fe2000f8e9635 */
[----:B------:R-:W-:Y:S02]  /*2d60*/  IMAD.MOV.U32 R6, RZ, RZ, R64 ;  /* 0x000000ffff067224 */ /* 0x000fe400078e0040 */
[----:B------:R-:W-:Y:S02]  /*2d70*/  IMAD.MOV.U32 R64, RZ, RZ, R52 ;  /* 0x000000ffff407224 */ /* 0x000fe400078e0034 */
[----:B------:R-:W-:-:S07]  /*2d80*/  HFMA2 R52, -RZ, RZ, 0, 0 ;  /* 0x00000000ff347431 */ /* 0x000fce00000001ff */
.L_x_5498:
[----:B------:R-:W-:Y:S05]  /*2d90*/  BSYNC.RECONVERGENT B2 ;  /* 0x0000000000027941 */ /* 0x000fea0003800200 */
.L_x_5497:
[----:B------:R-:W-:Y:S01]  /*2da0*/  ISETP.NE.AND P5, PT, R52, 0x1, PT ;  /* 0x000000013400780c */ /* 0x000fe20003fa5270 */
[----:B------:R-:W-:Y:S01]  /*2db0*/  BSSY.RECONVERGENT B2, `(.L_x_5502) ;  /* 0x000004a000027945 */ /* 0x000fe20003800200 */
[----:B------:R-:W-:Y:S01]  /*2dc0*/  I2FP.F32.U32 R6, R6 ;  /* 0x0000000600067245 */ /* 0x000fe20000201000 */
[C---:B------:R-:W-:Y:S01]  /*2dd0*/  IMAD.U32 R51, R55.reuse, 0x10000, RZ ;  /* 0x0001000037337824 */ /* 0x040fe200078e00ff */
[----:B------:R-:W-:Y:S02]  /*2de0*/  PRMT R55, R55, 0x7632, R55 ;  /* 0x0000763237377816 */ /* 0x000fe40000000037 */
        /* <DEDUP_REMOVED lines=13> */
.L_x_5504:
        /* <DEDUP_REMOVED lines=13> */
.L_x_5506:
[----:B------:R-:W-:Y:S05]  /*2f90*/  BSYNC.RECONVERGENT B3 ;  /* 0x0000000000037941 */ /* 0x000fea0003800200 */
.L_x_5505:
        /* <DEDUP_REMOVED lines=43> */
.L_x_5503:
[----:B------:R-:W-:Y:S05]  /*3250*/  BSYNC.RECONVERGENT B2 ;  /* 0x0000000000027941 */ /* 0x000fea0003800200 */
.L_x_5502:
[----:B------:R-:W-:Y:S01]  /*3260*/  I2FP.F32.U32 R54, R53 ;  /* 0x0000003500367245 */ /* 0x000fe20000201000 */
[----:B------:R-:W-:Y:S01]  /*3270*/  FMUL.FTZ R79, R79, UR12 ;  /* 0x0000000c4f4f7c20 */ /* 0x000fe20008410000 */
[----:B------:R-:W-:Y:S01]  /*3280*/  P2R R76, PR, RZ, 0x2 ;  /* 0x00000002ff4c7803 */ /* 0x000fe20000000000 */
[----:B------:R-:W-:Y:S01]  /*3290*/  FMUL.FTZ R78, R78, UR12 ;  /* 0x0000000c4e4e7c20 */ /* 0x000fe20008410000 */
[----:B------:R-:W-:Y:S01]  /*32a0*/  ISETP.NE.AND P1, PT, R65, RZ, PT ;  /* 0x000000ff4100720c */ /* 0x000fe20003f25270 */
[----:B------:R-:W-:Y:S01]  /*32b0*/  FFMA.FTZ R81, R54, R81, 1.1641532182693481445e-10 ;  /* 0x2f00000036517423 */ /* 0x000fe20000010051 */
[----:B------:R-:W-:Y:S01]  /*32c0*/  FMUL.FTZ R54, R51, UR12 ;  /* 0x0000000c33367c20 */ /* 0x000fe20008410000 */
[----:B------:R-:W-:Y:S01]  /*32d0*/  FMUL.FTZ R51, R49, UR12 ;  /* 0x0000000c31337c20 */ /* 0x000fe20008410000 */
[----:B------:R-:W-:Y:S01]  /*32e0*/  P2R R52, PR, RZ, 0x1 ;  /* 0x00000001ff347803 */ /* 0x000fe20000000000 */
[----:B------:R-:W-:Y:S01]  /*32f0*/  IMAD.U32 R49, R55, 0x10000, RZ ;  /* 0x0001000037317824 */ /* 0x000fe200078e00ff */
[----:B------:R-:W-:Y:S01]  /*3300*/  ISETP.NE.AND P0, PT, R66, RZ, PT ;  /* 0x000000ff4200720c */ /* 0x000fe20003f05270 */
[----:B------:R-:W-:Y:S01]  /*3310*/  FMUL.FTZ R55, R48, UR12 ;  /* 0x0000000c30377c20 */ /* 0x000fe20008410000 */
[----:B------:R-:W-:Y:S01]  /*3320*/  FMUL.FTZ R77, R75, UR12 ;  /* 0x0000000c4b4d7c20 */ /* 0x000fe20008410000 */
[----:B------:R-:W-:Y:S01]  /*3330*/  ISETP.NE.AND P5, PT, R74, RZ, PT ;  /* 0x000000ff4a00720c */ /* 0x000fe20003fa5270 */
[----:B------:R-:W-:Y:S01]  /*3340*/  FMUL.FTZ R75, R49, UR12 ;  /* 0x0000000c314b7c20 */ /* 0x000fe20008410000 */
[----:B------:R-:W-:Y:S01]  /*3350*/  FSEL R48, R79, RZ, P1 ;  /* 0x000000ff4f307208 */ /* 0x000fe20000800000 */
[----:B------:R-:W-:Y:S01]  /*3360*/  FMUL.FTZ R50, R50, UR12 ;  /* 0x0000000c32327c20 */ /* 0x000fe20008410000 */
[----:B------:R-:W-:-:S02]  /*3370*/  ISETP.NE.AND P1, PT, R76, RZ, PT ;  /* 0x000000ff4c00720c */ /* 0x000fc40003f25270 */
[----:B------:R-:W-:Y:S02]  /*3380*/  FSEL R49, R78, RZ, P0 ;  /* 0x000000ff4e317208 */ /* 0x000fe40000000000 */
        /* <DEDUP_REMOVED lines=19> */
.L_x_5466:
        /* <DEDUP_REMOVED lines=16> */
.L_x_5510:
        /* <DEDUP_REMOVED lines=13> */
.L_x_5512:
[----:B------:R-:W-:Y:S05]  /*3690*/  BSYNC.RECONVERGENT B3 ;  /* 0x0000000000037941 */ /* 0x000fea0003800200 */
.L_x_5511:
        /* <DEDUP_REMOVED lines=42> */
.L_x_5509:
[----:B------:R-:W-:Y:S05]  /*3940*/  BSYNC.RECONVERGENT B2 ;  /* 0x0000000000027941 */ /* 0x000fea0003800200 */
.L_x_5508:
[----:B------:R-:W0:Y:S01]  /*3950*/  LDC R83, c[0x0][0x404] ;  /* 0x00010100ff537b82 */ /* 0x000e220000000800 */
[----:B------:R-:W-:Y:S01]  /*3960*/  I2FP.F32.U32 R0, R0 ;  /* 0x0000000000007245 */ /* 0x000fe20000201000 */
[----:B------:R-:W-:Y:S01]  /*3970*/  HFMA2 R82, -RZ, RZ, 0.1171875, 0 ;  /* 0x2f800000ff527431 */ /* 0x000fe200000001ff */
[----:B------:R-:W-:Y:S01]  /*3980*/  ISETP.NE.AND P2, PT, R48, 0x1, PT ;  /* 0x000000013000780c */ /* 0x000fe20003f45270 */
[----:B------:R-:W-:Y:S01]  /*3990*/  BSSY.RECONVERGENT B2, `(.L_x_5513) ;  /* 0x000004c000027945 */ /* 0x000fe20003800200 */
[----:B------:R-:W-:Y:S01]  /*39a0*/  IMAD.MOV.U32 R50, RZ, RZ, 0x2 ;  /* 0x00000002ff327424 */ /* 0x000fe200078e00ff */
[----:B------:R-:W-:Y:S01]  /*39b0*/  MOV R2, R4 ;  /* 0x0000000400027202 */ /* 0x000fe20000000f00 */
[----:B------:R-:W-:Y:S01]  /*39c0*/  FFMA.FTZ R0, R0, R82, 1.1641532182693481445e-10 ;  /* 0x2f00000000007423 */ /* 0x000fe20000010052 */
[----:B------:R-:W1:Y:S04]  /*39d0*/  LDC R93, c[0x0][0x408] ;  /* 0x00010200ff5d7b82 */ /* 0x000e680000000800 */
[----:B0-----:R-:W-:Y:S01]  /*39e0*/  FSETP.LE.FTZ.AND P4, PT, R0, R83, PT ;  /* 0x000000530000720b */ /* 0x001fe20003f93000 */
[C---:B-----5:R-:W-:Y:S01]  /*39f0*/  IMAD.U32 R0, R52.reuse, 0x10000, RZ ;  /* 0x0001000034007824 */ /* 0x060fe200078e00ff */
[----:B------:R-:W-:-:S02]  /*3a00*/  PRMT R52, R52, 0x7632, R52 ;  /* 0x0000763234347816 */ /* 0x000fc40000000034 */
        /* <DEDUP_REMOVED lines=11> */
.L_x_5515:
        /* <DEDUP_REMOVED lines=13> */
.L_x_5517:
[----:B------:R-:W-:Y:S05]  /*3b90*/  BSYNC.RECONVERGENT B3 ;  /* 0x0000000000037941 */ /* 0x000fea0003800200 */
.L_x_5516:
        /* <DEDUP_REMOVED lines=43> */
.L_x_5514:
[----:B------:R-:W-:Y:S05]  /*3e50*/  BSYNC.RECONVERGENT B2 ;  /* 0x0000000000027941 */ /* 0x000fea0003800200 */
.L_x_5513:
[----:B------:R-:W-:Y:S01]  /*3e60*/  I2FP.F32.U32 R2, R2 ;  /* 0x0000000200027245 */ /* 0x000fe20000201000 */
[----:B------:R-:W-:Y:S01]  /*3e70*/  IMAD.U32 R6, R36, 0x10000, RZ ;  /* 0x0001000024067824 */ /* 0x000fe200078e00ff */
[----:B------:R-:W-:Y:S01]  /*3e80*/  ISETP.NE.AND P3, PT, R50, 0x1, PT ;  /* 0x000000013200780c */ /* 0x000fe20003f65270 */
[----:B------:R-:W-:Y:S01]  /*3e90*/  BSSY.RECONVERGENT B2, `(.L_x_5518) ;  /* 0x000004d000027945 */ /* 0x000fe20003800200 */
[----:B------:R-:W-:Y:S01]  /*3ea0*/  FSEL R49, R0, RZ, P4 ;  /* 0x000000ff00317208 */ /* 0x000fe20002000000 */
[----:B------:R-:W-:Y:S01]  /*3eb0*/  FFMA.FTZ R2, R2, R82, 1.1641532182693481445e-10 ;  /* 0x2f00000002027423 */ /* 0x000fe20000010052 */
[----:B------:R-:W-:Y:S01]  /*3ec0*/  FMUL.FTZ R6, R6, R93 ;  /* 0x0000005d06067220 */ /* 0x000fe20000410000 */
[----:B------:R-:W-:-:S03]  /*3ed0*/  MOV R0, R4 ;  /* 0x0000000400007202 */ /* 0x000fc60000000f00 */
        /* <DEDUP_REMOVED lines=15> */
.L_x_5520:
        /* <DEDUP_REMOVED lines=13> */
.L_x_5522:
[----:B------:R-:W-:Y:S05]  /*40a0*/  BSYNC.RECONVERGENT B3 ;  /* 0x0000000000037941 */ /* 0x000fea0003800200 */
.L_x_5521:
        /* <DEDUP_REMOVED lines=43> */
.L_x_5519:
[----:B------:R-:W-:Y:S05]  /*4360*/  BSYNC.RECONVERGENT B2 ;  /* 0x0000000000027941 */ /* 0x000fea0003800200 */
.L_x_5518:
[----:B------:R-:W-:Y:S01]  /*4370*/  I2FP.F32.U32 R0, R0 ;  /* 0x0000000000007245 */ /* 0x000fe20000201000 */
[----:B------:R-:W-:Y:S01]  /*4380*/  BSSY.RECONVERGENT B2, `(.L_x_5523) ;  /* 0x000004b000027945 */ /* 0x000fe20003800200 */
[----:B------:R-:W-:Y:S01]  /*4390*/  ISETP.NE.AND P2, PT, R6, 0x1, PT ;  /* 0x000000010600780c */ /* 0x000fe20003f45270 */
[----:B------:R-:W-:Y:S01]  /*43a0*/  IMAD.MOV.U32 R50, RZ, RZ, 0x2 ;  /* 0x00000002ff327424 */ /* 0x000fe200078e00ff */
[----:B------:R-:W-:Y:S01]  /*43b0*/  MOV R2, R4 ;  /* 0x0000000400027202 */ /* 0x000fe20000000f00 */
        /* <DEDUP_REMOVED lines=14> */
.L_x_5525:
        /* <DEDUP_REMOVED lines=13> */
.L_x_5527:
[----:B------:R-:W-:Y:S05]  /*4570*/  BSYNC.RECONVERGENT B3 ;  /* 0x0000000000037941 */ /* 0x000fea0003800200 */
.L_x_5526:
        /* <DEDUP_REMOVED lines=43> */
.L_x_5524:
[----:B------:R-:W-:Y:S05]  /*4830*/  BSYNC.RECONVERGENT B2 ;  /* 0x0000000000027941 */ /* 0x000fea0003800200 */
.L_x_5523:
[----:B------:R-:W-:Y:S01]  /*4840*/  I2FP.F32.U32 R2, R2 ;  /* 0x0000000200027245 */ /* 0x000fe20000201000 */
[----:B------:R-:W-:Y:S01]  /*4850*/  BSSY.RECONVERGENT B2, `(.L_x_5528) ;  /* 0x0000050000027945 */ /* 0x000fe20003800200 */
[----:B------:R-:W-:Y:S02]  /*4860*/  PRMT R6, R36, 0x7632, R6 ;  /* 0x0000763224067816 */ /* 0x000fe40000000006 */
[----:B------:R-:W-:Y:S01]  /*4870*/  ISETP.NE.AND P3, PT, R50, 0x1, PT ;  /* 0x000000013200780c */ /* 0x000fe20003f65270 */
[----:B------:R-:W-:Y:S01]  /*4880*/  FFMA.FTZ R2, R2, R82, 1.1641532182693481445e-10 ;  /* 0x2f00000002027423 */ /* 0x000fe20000010052 */
[----:B------:R-:W-:Y:S01]  /*4890*/  FSEL R49, R0, RZ, P4 ;  /* 0x000000ff00317208 */ /* 0x000fe20002000000 */
[----:B------:R-:W-:Y:S01]  /*48a0*/  IMAD.U32 R6, R6, 0x10000, RZ ;  /* 0x0001000006067824 */ /* 0x000fe200078e00ff */
[----:B------:R-:W-:Y:S02]  /*48b0*/  MOV R0, R4 ;  /* 0x0000000400007202 */ /* 0x000fe40000000f00 */
[----:B------:R-:W-:Y:S01]  /*48c0*/  FSETP.GTU.FTZ.AND P2, PT, R2, R83, PT ;  /* 0x000000530200720b */ /* 0x000fe20003f5c000 */
[----:B------:R-:W-:-:S03]  /*48d0*/  FMUL.FTZ R6, R6, R93 ;  /* 0x0000005d06067220 */ /* 0x000fc60000410000 */
[----:B------:R-:W-:Y:S02]  /*48e0*/  SEL R91, RZ, 0x1, P2 ;  /* 0x00000001ff5b7807 */ /* 0x000fe40001000000 */
[----:B------:R-:W-:-:S05]  /*48f0*/  FSEL R6, R6, RZ, !P2 ;  /* 0x000000ff06067208 */ /* 0x000fca0005000000 */
        /* <DEDUP_REMOVED lines=12> */
.L_x_5530:
        /* <DEDUP_REMOVED lines=13> */
.L_x_5532:
[----:B------:R-:W-:Y:S05]  /*4a90*/  BSYNC.RECONVERGENT B3 ;  /* 0x0000000000037941 */ /* 0x000fea0003800200 */
.L_x_5531:
        /* <DEDUP_REMOVED lines=43> */
.L_x_5529:
[----:B------:R-:W-:Y:S05]  /*4d50*/  BSYNC.RECONVERGENT B2 ;  /* 0x0000000000027941 */ /* 0x000fea0003800200 */
.L_x_5528:
[----:B------:R-:W-:Y:S01]  /*4d60*/  I2FP.F32.U32 R0, R0 ;  /* 0x0000000000007245 */ /* 0x000fe20000201000 */
[----:B------:R-:W-:Y:S01]  /*4d70*/  BSSY.RECONVERGENT B2, `(.L_x_5533) ;  /* 0x000004c000027945 */ /* 0x000fe20003800200 */
[----:B------:R-:W-:Y:S01]  /*4d80*/  ISETP.NE.AND P2, PT, R6, 0x1, PT ;  /* 0x000000010600780c */ /* 0x000fe20003f45270 */
[----:B------:R-:W-:Y:S01]  /*4d90*/  IMAD.MOV.U32 R52, RZ, RZ, 0x2 ;  /* 0x00000002ff347424 */ /* 0x000fe200078e00ff */
[----:B------:R-:W-:Y:S01]  /*4da0*/  MOV R2, R4 ;  /* 0x0000000400027202 */ /* 0x000fe20000000f00 */
[----:B------:R-:W-:-:S05]  /*4db0*/  FFMA.FTZ R0, R0, R82, 1.1641532182693481445e-10 ;  /* 0x2f00000000007423 */ /* 0x000fca0000010052 */
[----:B------:R-:W-:Y:S01]  /*4dc0*/  FSETP.LE.FTZ.AND P4, PT, R0, R83, PT ;  /* 0x000000530000720b */ /* 0x000fe20003f93000 */
[C---:B------:R-:W-:Y:S01]  /*4dd0*/  IMAD.U32 R0, R53.reuse, 0x10000, RZ ;  /* 0x0001000035007824 */ /* 0x040fe200078e00ff */
[----:B------:R-:W-:Y:S02]  /*4de0*/  PRMT R53, R53, 0x7632, R53 ;  /* 0x0000763235357816 */ /* 0x000fe40000000035 */
        /* <DEDUP_REMOVED lines=11> */
.L_x_5535:
        /* <DEDUP_REMOVED lines=13> */
.L_x_5537:
[----:B------:R-:W-:Y:S05]  /*4f70*/  BSYNC.RECONVERGENT B3 ;  /* 0x0000000000037941 */ /* 0x000fea0003800200 */
.L_x_5536:
        /* <DEDUP_REMOVED lines=43> */
.L_x_5534:
[----:B------:R-:W-:Y:S05]  /*5230*/  BSYNC.RECONVERGENT B2 ;  /* 0x0000000000027941 */ /* 0x000fea0003800200 */
.L_x_5533:
        /* <DEDUP_REMOVED lines=23> */
.L_x_5540:
        /* <DEDUP_REMOVED lines=13> */
.L_x_5542:
[----:B------:R-:W-:Y:S05]  /*5480*/  BSYNC.RECONVERGENT B3 ;  /* 0x0000000000037941 */ /* 0x000fea0003800200 */
.L_x_5541:
        /* <DEDUP_REMOVED lines=43> */
.L_x_5539:
[----:B------:R-:W-:Y:S05]  /*5740*/  BSYNC.RECONVERGENT B2 ;  /* 0x0000000000027941 */ /* 0x000fea0003800200 */
.L_x_5538:
        /* <DEDUP_REMOVED lines=19> */
.L_x_5545:
        /* <DEDUP_REMOVED lines=13> */
.L_x_5547:
[----:B------:R-:W-:Y:S05]  /*5950*/  BSYNC.RECONVERGENT B3 ;  /* 0x0000000000037941 */ /* 0x000fea0003800200 */
.L_x_5546:
        /* <DEDUP_REMOVED lines=43> */
.L_x_5544:
[----:B------:R-:W-:Y:S05]  /*5c10*/  BSYNC.RECONVERGENT B2 ;  /* 0x0000000000027941 */ /* 0x000fea0003800200 */
.L_x_5543:
[----:B------:R-:W-:Y:S01]  /*5c20*/  I2FP.F32.U32 R2, R2 ;  /* 0x0000000200027245 */ /* 0x000fe20000201000 */
[----:B------:R-:W-:Y:S01]  /*5c30*/  BSSY.RECONVERGENT B2, `(.L_x_5548) ;  /* 0x0000050000027945 */ /* 0x000fe20003800200 */
[----:B------:R-:W-:Y:S01]  /*5c40*/  PRMT R6, R37, 0x7632, R6 ;  /* 0x0000763225067816 */ /* 0x000fe20000000006 */
[----:B------:R-:W-:Y:S01]  /*5c50*/  IMAD.MOV.U32 R53, RZ, RZ, 0x2 ;  /* 0x00000002ff357424 */ /* 0x000fe200078e00ff */
[----:B------:R-:W-:Y:S01]  /*5c60*/  FSEL R51, R0, RZ, P4 ;  /* 0x000000ff00337208 */ /* 0x000fe20002000000 */
[----:B------:R-:W-:Y:S01]  /*5c70*/  FFMA.FTZ R2, R2, R82, 1.1641532182693481445e-10 ;  /* 0x2f00000002027423 */ /* 0x000fe20000010052 */
[----:B------:R-:W-:Y:S01]  /*5c80*/  MOV R0, R4 ;  /* 0x0000000400007202 */ /* 0x000fe20000000f00 */
[----:B------:R-:W-:-:S03]  /*5c90*/  IMAD.U32 R6, R6, 0x10000, RZ ;  /* 0x0001000006067824 */ /* 0x000fc600078e00ff */
[----:B------:R-:W-:Y:S01]  /*5ca0*/  FSETP.GTU.FTZ.AND P2, PT, R2, R83, PT ;  /* 0x000000530200720b */ /* 0x000fe20003f5c000 */
[----:B------:R-:W-:-:S03]  /*5cb0*/  FMUL.FTZ R6, R6, R93 ;  /* 0x0000005d06067220 */ /* 0x000fc60000410000 */
[----:B------:R-:W-:Y:S02]  /*5cc0*/  SEL R89, RZ, 0x1, P2 ;  /* 0x00000001ff597807 */ /* 0x000fe40001000000 */
[----:B------:R-:W-:Y:S02]  /*5cd0*/  FSEL R6, R6, RZ, !P2 ;  /* 0x000000ff06067208 */ /* 0x000fe40005000000 */
[----:B------:R-:W-:-:S03]  /*5ce0*/  ISETP.NE.AND P2, PT, R52, 0x1, PT ;  /* 0x000000013400780c */ /* 0x000fc60003f45270 */
[----:B------:R-:W-:-:S04]  /*5cf0*/  FADD.FTZ R51, R6, R51 ;  /* 0x0000003306337221 */ /* 0x000fc80000010000 */
        /* <DEDUP_REMOVED lines=10> */
.L_x_5550:
        /* <DEDUP_REMOVED lines=13> */
.L_x_5552:
[----:B------:R-:W-:Y:S05]  /*5e70*/  BSYNC.RECONVERGENT B3 ;  /* 0x0000000000037941 */ /* 0x000fea0003800200 */
.L_x_5551:
        /* <DEDUP_REMOVED lines=43> */
.L_x_5549:
[----:B------:R-:W-:Y:S05]  /*6130*/  BSYNC.RECONVERGENT B2 ;  /* 0x0000000000027941 */ /* 0x000fea0003800200 */
.L_x_5548:
[----:B------:R-:W-:Y:S01]  /*6140*/  ISETP.NE.AND P3, PT, R53, 0x1, PT ;  /* 0x000000013500780c */ /* 0x000fe20003f65270 */
[----:B------:R-:W-:Y:S01]  /*6150*/  IMAD.U32 R52, R54, 0x10000, RZ ;  /* 0x0001000036347824 */ /* 0x000fe200078e00ff */
[----:B------:R-:W-:Y:S01]  /*6160*/  I2FP.F32.U32 R0, R0 ;  /* 0x0000000000007245 */ /* 0x000fe20000201000 */
[----:B------:R-:W-:Y:S01]  /*6170*/  BSSY.RECONVERGENT B2, `(.L_x_5553) ;  /* 0x0000049000027945 */ /* 0x000fe20003800200 */
[----:B------:R-:W-:-:S03]  /*6180*/  MOV R6, R4 ;  /* 0x0000000400067202 */ /* 0x000fc60000000f00 */
[----:B------:R-:W-:Y:S01]  /*6190*/  FFMA.FTZ R2, R0, R82, 1.1641532182693481445e-10 ;  /* 0x2f00000000027423 */ /* 0x000fe20000010052 */
[----:B------:R-:W-:Y:S01]  /*61a0*/  PRMT R0, R54, 0x7632, R0 ;  /* 0x0000763236007816 */ /* 0x000fe20000000000 */
[----:B------:R-:W-:-:S03]  /*61b0*/  IMAD.MOV.U32 R54, RZ, RZ, 0x2 ;  /* 0x00000002ff367424 */ /* 0x000fc600078e00ff */
        /* <DEDUP_REMOVED lines=11> */
.L_x_5555:
        /* <DEDUP_REMOVED lines=13> */
.L_x_5557:
[----:B------:R-:W-:Y:S05]  /*6340*/  BSYNC.RECONVERGENT B3 ;  /* 0x0000000000037941 */ /* 0x000fea0003800200 */
.L_x_5556:
        /* <DEDUP_REMOVED lines=43> */
.L_x_5554:
[----:B------:R-:W-:Y:S05]  /*6600*/  BSYNC.RECONVERGENT B2 ;  /* 0x0000000000027941 */ /* 0x000fea0003800200 */
.L_x_5553:
[----:B------:R-:W-:Y:S01]  /*6610*/  I2FP.F32.U32 R6, R6 ;  /* 0x0000000600067245 */ /* 0x000fe20000201000 */
[----:B------:R-:W-:Y:S01]  /*6620*/  IMAD.U32 R52, R38, 0x10000, RZ ;  /* 0x0001000026347824 */ /* 0x000fe200078e00ff */
[----:B------:R-:W-:Y:S01]  /*6630*/  FSEL R53, R2, RZ, P2 ;  /* 0x000000ff02357208 */ /* 0x000fe20001000000 */
[----:B------:R-:W-:Y:S01]  /*6640*/  BSSY.RECONVERGENT B2, `(.L_x_5558) ;  /* 0x000004d000027945 */ /* 0x000fe20003800200 */
        /* <DEDUP_REMOVED lines=19> */
.L_x_5560:
        /* <DEDUP_REMOVED lines=13> */
.L_x_5562:
[----:B------:R-:W-:Y:S05]  /*6850*/  BSYNC.RECONVERGENT B3 ;  /* 0x0000000000037941 */ /* 0x000fea0003800200 */
.L_x_5561:
        /* <DEDUP_REMOVED lines=43> */
.L_x_5559:
[----:B------:R-:W-:Y:S05]  /*6b10*/  BSYNC.RECONVERGENT B2 ;  /* 0x0000000000027941 */ /* 0x000fea0003800200 */
.L_x_5558:
        /* <DEDUP_REMOVED lines=18> */
.L_x_5565:
        /* <DEDUP_REMOVED lines=13> */
.L_x_5567:
[----:B------:R-:W-:Y:S05]  /*6d10*/  BSYNC.RECONVERGENT B3 ;  /* 0x0000000000037941 */ /* 0x000fea0003800200 */
.L_x_5566:
        /* <DEDUP_REMOVED lines=43> */
.L_x_5564:
[----:B------:R-:W-:Y:S05]  /*6fd0*/  BSYNC.RECONVERGENT B2 ;  /* 0x0000000000027941 */ /* 0x000fea0003800200 */
.L_x_5563:
[----:B------:R-:W0:Y:S01]  /*6fe0*/  LDC R81, c[0x0][0x404] ;  /* 0x00010100ff517b82 */ /* 0x000e220000000800 */
[----:B------:R-:W-:Y:S01]  /*6ff0*/  I2FP.F32.U32 R2, R6 ;  /* 0x0000000600027245 */ /* 0x000fe20000201000 */
[----:B------:R-:W-:Y:S01]  /*7000*/  BSSY.RECONVERGENT B2, `(.L_x_5568) ;  /* 0x0000050000027945 */ /* 0x000fe20003800200 */
[----:B------:R-:W-:Y:S01]  /*7010*/  PRMT R6, R38, 0x7632, R6 ;  /* 0x0000763226067816 */ /* 0x000fe20000000006 */
[----:B------:R-:W-:Y:S01]  /*7020*/  IMAD.MOV.U32 R75, RZ, RZ, 0x2 ;  /* 0x00000002ff4b7424 */ /* 0x000fe200078e00ff */
[----:B------:R-:W-:Y:S01]  /*7030*/  FSEL R53, R0, RZ, P3 ;  /* 0x000000ff00357208 */ /* 0x000fe20001800000 */
[----:B------:R-:W-:Y:S01]  /*7040*/  FFMA.FTZ R2, R2, R82, 1.1641532182693481445e-10 ;  /* 0x2f00000002027423 */ /* 0x000fe20000010052 */
[----:B------:R-:W-:Y:S01]  /*7050*/  MOV R0, R4 ;  /* 0x0000000400007202 */ /* 0x000fe20000000f00 */
[----:B------:R-:W-:-:S04]  /*7060*/  IMAD.U32 R6, R6, 0x10000, RZ ;  /* 0x0001000006067824 */ /* 0x000fc800078e00ff */
[----:B------:R-:W-:Y:S01]  /*7070*/  FMUL.FTZ R6, R6, R93 ;  /* 0x0000005d06067220 */ /* 0x000fe20000410000 */
[----:B0-----:R-:W-:-:S04]  /*7080*/  FSETP.GTU.FTZ.AND P4, PT, R2, R81, PT ;  /* 0x000000510200720b */ /* 0x001fc80003f9c000 */
        /* <DEDUP_REMOVED lines=14> */
.L_x_5570:
        /* <DEDUP_REMOVED lines=13> */
.L_x_5572:
[----:B------:R-:W-:Y:S05]  /*7240*/  BSYNC.RECONVERGENT B3 ;  /* 0x0000000000037941 */ /* 0x000fea0003800200 */
.L_x_5571:
        /* <DEDUP_REMOVED lines=43> */
.L_x_5569:
[----:B------:R-:W-:Y:S05]  /*7500*/  BSYNC.RECONVERGENT B2 ;  /* 0x0000000000027941 */ /* 0x000fea0003800200 */
.L_x_5568:
[----:B------:R-:W-:Y:S01]  /*7510*/  ISETP.NE.AND P5, PT, R75, 0x1, PT ;  /* 0x000000014b00780c */ /* 0x000fe20003fa5270 */
[----:B------:R-:W-:Y:S01]  /*7520*/  IMAD.MOV.U32 R82, RZ, RZ, 0x2f800000 ;  /* 0x2f800000ff527424 */ /* 0x000fe200078e00ff */
[----:B------:R-:W-:Y:S01]  /*7530*/  I2FP.F32.U32 R0, R0 ;  /* 0x0000000000007245 */ /* 0x000fe20000201000 */
[C---:B------:R-:W-:Y:S01]  /*7540*/  IMAD.U32 R2, R55.reuse, 0x10000, RZ ;  /* 0x0001000037027824 */ /* 0x040fe200078e00ff */
[----:B------:R-:W-:Y:S01]  /*7550*/  BSSY.RECONVERGENT B2, `(.L_x_5573) ;  /* 0x0000049000027945 */ /* 0x000fe20003800200 */
[----:B------:R-:W-:Y:S02]  /*7560*/  MOV R76, 0x2 ;  /* 0x00000002004c7802 */ /* 0x000fe40000000f00 */
[----:B------:R-:W-:Y:S01]  /*7570*/  FFMA.FTZ R6, R0, R82, 1.1641532182693481445e-10 ;  /* 0x2f00000000067423 */ /* 0x000fe20000010052 */
[----:B------:R-:W-:Y:S01]  /*7580*/  PRMT R0, R55, 0x7632, R0 ;  /* 0x0000763237007816 */ /* 0x000fe20000000000 */
[----:B------:R-:W-:Y:S01]  /*7590*/  FMUL.FTZ R2, R93, R2 ;  /* 0x000000025d027220 */ /* 0x000fe20000410000 */
[----:B------:R-:W-:-:S02]  /*75a0*/  IMAD.MOV.U32 R55, RZ, RZ, R4 ;  /* 0x000000ffff377224 */ /* 0x000fc400078e0004 */
        /* <DEDUP_REMOVED lines=10> */
.L_x_5575:
        /* <DEDUP_REMOVED lines=13> */
.L_x_5577:
[----:B------:R-:W-:Y:S05]  /*7720*/  BSYNC.RECONVERGENT B3 ;  /* 0x0000000000037941 */ /* 0x000fea0003800200 */
.L_x_5576:
        /* <DEDUP_REMOVED lines=43> */
.L_x_5574:
[----:B------:R-:W-:Y:S05]  /*79e0*/  BSYNC.RECONVERGENT B2 ;  /* 0x0000000000027941 */ /* 0x000fea0003800200 */
.L_x_5573:
        /* <DEDUP_REMOVED lines=24> */
.L_x_5580:
        /* <DEDUP_REMOVED lines=13> */
.L_x_5582:
[----:B------:R-:W-:Y:S05]  /*7c40*/  BSYNC.RECONVERGENT B3 ;  /* 0x0000000000037941 */ /* 0x000fea0003800200 */
.L_x_5581:
        /* <DEDUP_REMOVED lines=43> */
.L_x_5579:
[----:B------:R-:W-:Y:S05]  /*7f00*/  BSYNC.RECONVERGENT B2 ;  /* 0x0000000000027941 */ /* 0x000fea0003800200 */
.L_x_5578:
[----:B------:R-:W-:Y:S01]  /*7f10*/  ISETP.NE.AND P6, PT, R75, 0x1, PT ;  /* 0x000000014b00780c */ /* 0x000fe20003fc5270 */
[----:B------:R-:W-:Y:S01]  /*7f20*/  IMAD.U32 R0, R0, 0x10000, RZ ;  /* 0x0001000000007824 */ /* 0x000fe200078e00ff */
[----:B------:R-:W-:Y:S01]  /*7f30*/  I2FP.F32.U32 R6, R6 ;  /* 0x0000000600067245 */ /* 0x000fe20000201000 */
[----:B------:R-:W-:Y:S01]  /*7f40*/  BSSY.RECONVERGENT B2, `(.L_x_5583) ;  /* 0x000004a000027945 */ /* 0x000fe20003800200 */
[----:B------:R-:W-:Y:S02]  /*7f50*/  IMAD.MOV.U32 R77, RZ, RZ, R4 ;  /* 0x000000ffff4d7224 */ /* 0x000fe400078e0004 */
[----:B------:R-:W-:Y:S01]  /*7f60*/  FMUL.FTZ R0, R0, R93 ;  /* 0x0000005d00007220 */ /* 0x000fe20000410000 */
        /* <DEDUP_REMOVED lines=12> */
.L_x_5585:
        /* <DEDUP_REMOVED lines=15> */
.L_x_5587:
[----:B------:R-:W-:Y:S05]  /*8120*/  BSYNC.RECONVERGENT B3 ;  /* 0x0000000000037941 */ /* 0x000fea0003800200 */
.L_x_5586:
        /* <DEDUP_REMOVED lines=43> */
.L_x_5584:
[----:B------:R-:W-:Y:S05]  /*83e0*/  BSYNC.RECONVERGENT B2 ;  /* 0x0000000000027941 */ /* 0x000fea0003800200 */
.L_x_5583:
        /* <DEDUP_REMOVED lines=8> */
[----:B------:R-:W-:Y:S02]  /*8470*/  FSEL R76, R76, RZ, !P6 ;  /* 0x000000ff4c4c7208 */ /* 0x000fe40007000000 */
[----:B------:R-:W-:-:S03]  /*8480*/  PRMT R0, R75, 0x7610, R0 ;  /* 0x000076104b007816 */ /* 0x000fc60000000000 */
[----:B------:R-:W-:-:S04]  /*8490*/  FADD.FTZ R55, R76, R55 ;  /* 0x000000374c377221 */ /* 0x000fc80000010000 */
[----:B------:R-:W-:-:S07]  /*84a0*/  @P1 FADD.FTZ R55, R47, R55 ;  /* 0x000000372f371221 */ /* 0x000fce0000010000 */
.L_x_5507:
        /* <DEDUP_REMOVED lines=44> */
.L_x_5588:
[----:B01----:R-:W-:Y:S02]  /*8770*/  IMAD.MOV.U32 R74, RZ, RZ, R64 ;  /* 0x000000ffff4a7224 */ /* 0x003fe400078e0040 */
[----:B------:R-:W-:-:S07]  /*8780*/  VIADD R65, R3, 0x20 ;  /* 0x0000002003417836 */ /* 0x000fce0000000000 */
.L_x_5465:
[----:B------:R-:W-:Y:S05]  /*8790*/  BSYNC.RECONVERGENT B1 ;  /* 0x0000000000017941 */ /* 0x000fea0003800200 */
.L_x_5464:
        /* <DEDUP_REMOVED lines=34> */
.L_x_5594:
        /* <DEDUP_REMOVED lines=13> */
.L_x_5596:
[----:B------:R-:W-:Y:S05]  /*8a90*/  BSYNC.RECONVERGENT B3 ;  /* 0x0000000000037941 */ /* 0x000fea0003800200 */
.L_x_5595:
        /* <DEDUP_REMOVED lines=43> */
.L_x_5593:
[----:B------:R-:W-:Y:S05]  /*8d50*/  BSYNC.RECONVERGENT B2 ;  /* 0x0000000000027941 */ /* 0x000fea0003800200 */
.L_x_5592:
        /* <DEDUP_REMOVED lines=8> */
[----:B------:R-:W1:Y:S01]  /*8de0*/  LDC R82, c[0x0][0x408] ;  /* 0x00010200ff527b82 */ /* 0x000e620000000800 */
[----:B------:R-:W-:Y:S01]  /*8df0*/  FFMA.FTZ R0, R0, R93, 1.1641532182693481445e-10 ;  /* 0x2f00000000007423 */ /* 0x000fe2000001005d */
[----:B------:R-:W-:-:S04]  /*8e00*/  IMAD.MOV.U32 R2, RZ, RZ, R4 ;  /* 0x000000ffff027224 */ /* 0x000fc800078e0004 */
[----:B0-----:R-:W-:-:S04]  /*8e10*/  FSETP.LE.FTZ.AND P4, PT, R0, R83, PT ;  /* 0x000000530000720b */ /* 0x001fc80003f93000 */
[----:B------:R-:W-:Y:S01]  /*8e20*/  P2R R66, PR, RZ, 0x10 ;  /* 0x00000010ff427803 */ /* 0x000fe20000000000 */
[----:B-1----:R-:W-:Y:S01]  /*8e30*/  FMUL.FTZ R0, R57, R82 ;  /* 0x0000005239007220 */ /* 0x002fe20000410000 */
[----:B------:R-:W-:Y:S07]  /*8e40*/  @!P2 BRA `(.L_x_5598) ;  /* 0x000000040004a947 */ /* 0x000fee0003800000 */
        /* <DEDUP_REMOVED lines=8> */
.L_x_5599:
        /* <DEDUP_REMOVED lines=13> */
.L_x_5601:
[----:B------:R-:W-:Y:S05]  /*8fa0*/  BSYNC.RECONVERGENT B3 ;  /* 0x0000000000037941 */ /* 0x000fea0003800200 */
.L_x_5600:
        /* <DEDUP_REMOVED lines=43> */
.L_x_5598:
[----:B------:R-:W-:Y:S05]  /*9260*/  BSYNC.RECONVERGENT B2 ;  /* 0x0000000000027941 */ /* 0x000fea0003800200 */
.L_x_5597:
[----:B------:R-:W-:Y:S01]  /*9270*/  I2FP.F32.U32 R2, R2 ;  /* 0x0000000200027245 */ /* 0x000fe20000201000 */
[----:B------:R-:W-:Y:S01]  /*9280*/  BSSY.RECONVERGENT B2, `(.L_x_5602) ;  /* 0x000004f000027945 */ /* 0x000fe20003800200 */
[----:B------:R-:W-:Y:S01]  /*9290*/  SHF.L.U32 R57, R36, 0x10, RZ ;  /* 0x0000001024397819 */ /* 0x000fe200000006ff */
[----:B------:R-:W-:Y:S01]  /*92a0*/  IMAD.MOV.U32 R58, RZ, RZ, 0x2 ;  /* 0x00000002ff3a7424 */ /* 0x000fe200078e00ff */
[----:B------:R-:W-:Y:S01]  /*92b0*/  ISETP.NE.AND P3, PT, R6, 0x1, PT ;  /* 0x000000010600780c */ /* 0x000fe20003f65270 */
[----:B------:R-:W-:Y:S02]  /*92c0*/  FFMA.FTZ R2, R2, R93, 1.1641532182693481445e-10 ;  /* 0x2f00000002027423 */ /* 0x000fe4000001005d */
[----:B------:R-:W-:Y:S01]  /*92d0*/  FMUL.FTZ R56, R57, R82 ;  /* 0x0000005239387220 */ /* 0x000fe20000410000 */
[----:B------:R-:W-:Y:S01]  /*92e0*/  FSEL R57, R0, RZ, P4 ;  /* 0x000000ff00397208 */ /* 0x000fe20002000000 */
[----:B------:R-:W-:Y:S01]  /*92f0*/  IMAD.MOV.U32 R0, RZ, RZ, R4 ;  /* 0x000000ffff007224 */ /* 0x000fe200078e0004 */
        /* <DEDUP_REMOVED lines=14> */
.L_x_5604:
        /* <DEDUP_REMOVED lines=13> */
.L_x_5606:
[----:B------:R-:W-:Y:S05]  /*94b0*/  BSYNC.RECONVERGENT B3 ;  /* 0x0000000000037941 */ /* 0x000fea0003800200 */
.L_x_5605:
        /* <DEDUP_REMOVED lines=43> */
.L_x_5603:
[----:B------:R-:W-:Y:S05]  /*9770*/  BSYNC.RECONVERGENT B2 ;  /* 0x0000000000027941 */ /* 0x000fea0003800200 */
.L_x_5602:
        /* <DEDUP_REMOVED lines=19> */
.L_x_5609:
        /* <DEDUP_REMOVED lines=13> */
.L_x_5611:
[----:B------:R-:W-:Y:S05]  /*9980*/  BSYNC.RECONVERGENT B3 ;  /* 0x0000000000037941 */ /* 0x000fea0003800200 */
.L_x_5610:
        /* <DEDUP_REMOVED lines=43> */
.L_x_5608:
[----:B------:R-:W-:Y:S05]  /*9c40*/  BSYNC.RECONVERGENT B2 ;  /* 0x0000000000027941 */ /* 0x000fea0003800200 */
.L_x_5607:
[----:B------:R-:W-:Y:S01]  /*9c50*/  I2FP.F32.U32 R2, R2 ;  /* 0x0000000200027245 */ /* 0x000fe20000201000 */
[----:B------:R-:W-:Y:S01]  /*9c60*/  BSSY.RECONVERGENT B2, `(.L_x_5612) ;  /* 0x0000050000027945 */ /* 0x000fe20003800200 */
[----:B------:R-:W-:Y:S01]  /*9c70*/  PRMT R6, R36, 0x7632, R6 ;  /* 0x0000763224067816 */ /* 0x000fe20000000006 */
[----:B------:R-:W-:Y:S01]  /*9c80*/  IMAD.MOV.U32 R58, RZ, RZ, 0x2 ;  /* 0x00000002ff3a7424 */ /* 0x000fe200078e00ff */
[----:B------:R-:W-:Y:S01]  /*9c90*/  ISETP.NE.AND P3, PT, R59, 0x1, PT ;  /* 0x000000013b00780c */ /* 0x000fe20003f65270 */
[----:B------:R-:W-:Y:S01]  /*9ca0*/  FFMA.FTZ R2, R2, R93, 1.1641532182693481445e-10 ;  /* 0x2f00000002027423 */ /* 0x000fe2000001005d */
[----:B------:R-:W-:Y:S02]  /*9cb0*/  SHF.L.U32 R57, R6, 0x10, RZ ;  /* 0x0000001006397819 */ /* 0x000fe400000006ff */
[----:B------:R-:W-:Y:S02]  /*9cc0*/  FSEL R0, R0, RZ, P4 ;  /* 0x000000ff00007208 */ /* 0x000fe40002000000 */
[----:B------:R-:W-:Y:S01]  /*9cd0*/  FSETP.GTU.FTZ.AND P2, PT, R2, R83, PT ;  /* 0x000000530200720b */ /* 0x000fe20003f5c000 */
[----:B------:R-:W-:-:S03]  /*9ce0*/  FMUL.FTZ R57, R57, R82 ;  /* 0x0000005239397220 */ /* 0x000fc60000410000 */
        /* <DEDUP_REMOVED lines=14> */
.L_x_5614:
        /* <DEDUP_REMOVED lines=13> */
.L_x_5616:
[----:B------:R-:W-:Y:S05]  /*9ea0*/  BSYNC.RECONVERGENT B3 ;  /* 0x0000000000037941 */ /* 0x000fea0003800200 */
.L_x_5615:
        /* <DEDUP_REMOVED lines=43> */
.L_x_5613:
[----:B------:R-:W-:Y:S05]  /*a160*/  BSYNC.RECONVERGENT B2 ;  /* 0x0000000000027941 */ /* 0x000fea0003800200 */
.L_x_5612:
        /* <DEDUP_REMOVED lines=20> */
.L_x_5619:
        /* <DEDUP_REMOVED lines=13> */
.L_x_5621:
[----:B------:R-:W-:Y:S05]  /*a380*/  BSYNC.RECONVERGENT B3 ;  /* 0x0000000000037941 */ /* 0x000fea0003800200 */
.L_x_5620:
        /* <DEDUP_REMOVED lines=43> */
.L_x_5618:
[----:B------:R-:W-:Y:S05]  /*a640*/  BSYNC.RECONVERGENT B2 ;  /* 0x0000000000027941 */ /* 0x000fea0003800200 */
.L_x_5617:
[----:B------:R-:W-:Y:S01]  /*a650*/  I2FP.F32.U32 R2, R2 ;  /* 0x0000000200027245 */ /* 0x000fe20000201000 */
[----:B------:R-:W-:Y:S01]  /*a660*/  BSSY.RECONVERGENT B2, `(.L_x_5622) ;  /* 0x000004f000027945 */ /* 0x000fe20003800200 */
[----:B------:R-:W-:-:S03]  /*a670*/  SHF.L.U32 R59, R37, 0x10, RZ ;  /* 0x00000010253b7819 */ /* 0x000fc600000006ff */
[----:B------:R-:W-:Y:S02]  /*a680*/  FFMA.FTZ R2, R2, R93, 1.1641532182693481445e-10 ;  /* 0x2f00000002027423 */ /* 0x000fe4000001005d */
[----:B------:R-:W-:Y:S01]  /*a690*/  FMUL.FTZ R58, R59, R82 ;  /* 0x000000523b3a7220 */ /* 0x000fe20000410000 */
[----:B------:R-:W-:Y:S01]  /*a6a0*/  FSEL R59, R0, RZ, P4 ;  /* 0x000000ff003b7208 */ /* 0x000fe20002000000 */
[----:B------:R-:W-:Y:S01]  /*a6b0*/  IMAD.MOV.U32 R0, RZ, RZ, R4 ;  /* 0x000000ffff007224 */ /* 0x000fe200078e0004 */
        /* <DEDUP_REMOVED lines=16> */
.L_x_5624:
        /* <DEDUP_REMOVED lines=13> */
.L_x_5626:
[----:B------:R-:W-:Y:S05]  /*a890*/  BSYNC.RECONVERGENT B3 ;  /* 0x0000000000037941 */ /* 0x000fea0003800200 */
.L_x_5625:
        /* <DEDUP_REMOVED lines=43> */
.L_x_5623:
[----:B------:R-:W-:Y:S05]  /*ab50*/  BSYNC.RECONVERGENT B2 ;  /* 0x0000000000027941 */ /* 0x000fea0003800200 */
.L_x_5622:
        /* <DEDUP_REMOVED lines=19> */
.L_x_5629:
        /* <DEDUP_REMOVED lines=13> */
.L_x_5631:
[----:B------:R-:W-:Y:S05]  /*ad60*/  BSYNC.RECONVERGENT B3 ;  /* 0x0000000000037941 */ /* 0x000fea0003800200 */
.L_x_5630:
        /* <DEDUP_REMOVED lines=43> */
.L_x_5628:
[----:B------:R-:W-:Y:S05]  /*b020*/  BSYNC.RECONVERGENT B2 ;  /* 0x0000000000027941 */ /* 0x000fea0003800200 */
.L_x_5627:
        /* <DEDUP_REMOVED lines=24> */
.L_x_5634:
        /* <DEDUP_REMOVED lines=13> */
.L_x_5636:
[----:B------:R-:W-:Y:S05]  /*b280*/  BSYNC.RECONVERGENT B3 ;  /* 0x0000000000037941 */ /* 0x000fea0003800200 */
.L_x_5635:
        /* <DEDUP_REMOVED lines=43> */
.L_x_5633:
[----:B------:R-:W-:Y:S05]  /*b540*/  BSYNC.RECONVERGENT B2 ;  /* 0x0000000000027941 */ /* 0x000fea0003800200 */
.L_x_5632:
[----:B------:R-:W-:Y:S01]  /*b550*/  ISETP.NE.AND P3, PT, R77, 0x1, PT ;  /* 0x000000014d00780c */ /* 0x000fe20003f65270 */
[----:B------:R-:W-:Y:S01]  /*b560*/  BSSY.RECONVERGENT B2, `(.L_x_5637) ;  /* 0x000004b000027945 */ /* 0x000fe20003800200 */
[----:B------:R-:W-:Y:S01]  /*b570*/  I2FP.F32.U32 R0, R0 ;  /* 0x0000000000007245 */ /* 0x000fe20000201000 */
[----:B------:R-:W-:Y:S01]  /*b580*/  IMAD.MOV.U32 R76, RZ, RZ, 0x2 ;  /* 0x00000002ff4c7424 */ /* 0x000fe200078e00ff */
[----:B------:R-:W-:-:S03]  /*b590*/  SHF.L.U32 R61, R62, 0x10, RZ ;  /* 0x000000103e3d7819 */ /* 0x000fc600000006ff */
[----:B------:R-:W-:Y:S01]  /*b5a0*/  FFMA.FTZ R6, R0, R93, 1.1641532182693481445e-10 ;  /* 0x2f00000000067423 */ /* 0x000fe2000001005d */
[----:B------:R-:W-:Y:S01]  /*b5b0*/  PRMT R0, R62, 0x7632, R0 ;  /* 0x000076323e007816 */ /* 0x000fe20000000000 */
[----:B------:R-:W-:Y:S02]  /*b5c0*/  IMAD.MOV.U32 R62, RZ, RZ, R4 ;  /* 0x000000ffff3e7224 */ /* 0x000fe400078e0004 */
[----:B------:R-:W-:Y:S01]  /*b5d0*/  FMUL.FTZ R2, R61, R82 ;  /* 0x000000523d027220 */ /* 0x000fe20000410000 */
        /* <DEDUP_REMOVED lines=10> */
.L_x_5639:
        /* <DEDUP_REMOVED lines=13> */
.L_x_5641:
[----:B------:R-:W-:Y:S05]  /*b750*/  BSYNC.RECONVERGENT B3 ;  /* 0x0000000000037941 */ /* 0x000fea0003800200 */
.L_x_5640:
        /* <DEDUP_REMOVED lines=43> */
.L_x_5638:
[----:B------:R-:W-:Y:S05]  /*ba10*/  BSYNC.RECONVERGENT B2 ;  /* 0x0000000000027941 */ /* 0x000fea0003800200 */
.L_x_5637:
[----:B------:R-:W-:Y:S01]  /*ba20*/  I2FP.F32.U32 R6, R62 ;  /* 0x0000003e00067245 */ /* 0x000fe20000201000 */
[----:B------:R-:W-:Y:S01]  /*ba30*/  BSSY.RECONVERGENT B2, `(.L_x_5642) ;  /* 0x000004f000027945 */ /* 0x000fe20003800200 */
[----:B------:R-:W-:Y:S01]  /*ba40*/  SHF.L.U32 R61, R38, 0x10, RZ ;  /* 0x00000010263d7819 */ /* 0x000fe200000006ff */
[----:B------:R-:W-:Y:S02]  /*ba50*/  IMAD.MOV.U32 R62, RZ, RZ, 0x2 ;  /* 0x00000002ff3e7424 */ /* 0x000fe400078e00ff */
        /* <DEDUP_REMOVED lines=19> */
.L_x_5644:
        /* <DEDUP_REMOVED lines=13> */
.L_x_5646:
[----:B------:R-:W-:Y:S05]  /*bc60*/  BSYNC.RECONVERGENT B3 ;  /* 0x0000000000037941 */ /* 0x000fea0003800200 */
.L_x_5645:
        /* <DEDUP_REMOVED lines=43> */
.L_x_5643:
[----:B------:R-:W-:Y:S05]  /*bf20*/  BSYNC.RECONVERGENT B2 ;  /* 0x0000000000027941 */ /* 0x000fea0003800200 */
.L_x_5642:
        /* <DEDUP_REMOVED lines=18> */
.L_x_5649:
        /* <DEDUP_REMOVED lines=13> */
.L_x_5651:
[----:B------:R-:W-:Y:S05]  /*c120*/  BSYNC.RECONVERGENT B3 ;  /* 0x0000000000037941 */ /* 0x000fea0003800200 */
.L_x_5650:
        /* <DEDUP_REMOVED lines=43> */
.L_x_5648:
[----:B------:R-:W-:Y:S05]  /*c3e0*/  BSYNC.RECONVERGENT B2 ;  /* 0x0000000000027941 */ /* 0x000fea0003800200 */
.L_x_5647:
        /* <DEDUP_REMOVED lines=24> */
.L_x_5654:
        /* <DEDUP_REMOVED lines=13> */
.L_x_5656:
[----:B------:R-:W-:Y:S05]  /*c640*/  BSYNC.RECONVERGENT B3 ;  /* 0x0000000000037941 */ /* 0x000fea0003800200 */
.L_x_5655:
        /* <DEDUP_REMOVED lines=43> */
.L_x_5653:
[----:B------:R-:W-:Y:S05]  /*c900*/  BSYNC.RECONVERGENT B2 ;  /* 0x0000000000027941 */ /* 0x000fea0003800200 */
.L_x_5652:
[----:B------:R-:W-:Y:S01]  /*c910*/  ISETP.NE.AND P5, PT, R62, 0x1, PT ;  /* 0x000000013e00780c */ /* 0x000fe20003fa5270 */
[----:B------:R-:W-:Y:S01]  /*c920*/  BSSY.RECONVERGENT B2, `(.L_x_5657) ;  /* 0x000004b000027945 */ /* 0x000fe20003800200 */
[----:B------:R-:W-:Y:S01]  /*c930*/  I2FP.F32.U32 R0, R0 ;  /* 0x0000000000007245 */ /* 0x000fe20000201000 */
[----:B------:R-:W-:Y:S01]  /*c940*/  IMAD.MOV.U32 R76, RZ, RZ, 0x2 ;  /* 0x00000002ff4c7424 */ /* 0x000fe200078e00ff */
[----:B------:R-:W-:-:S03]  /*c950*/  SHF.L.U32 R77, R63, 0x10, RZ ;  /* 0x000000103f4d7819 */ /* 0x000fc600000006ff */
[----:B------:R-:W-:Y:S01]  /*c960*/  FFMA.FTZ R6, R0, R93, 1.1641532182693481445e-10 ;  /* 0x2f00000000067423 */ /* 0x000fe2000001005d */
[----:B------:R-:W-:Y:S01]  /*c970*/  PRMT R0, R63, 0x7632, R0 ;  /* 0x000076323f007816 */ /* 0x000fe20000000000 */
        /* <DEDUP_REMOVED lines=12> */
.L_x_5659:
        /* <DEDUP_REMOVED lines=13> */
.L_x_5661:
[----:B------:R-:W-:Y:S05]  /*cb10*/  BSYNC.RECONVERGENT B3 ;  /* 0x0000000000037941 */ /* 0x000fea0003800200 */
.L_x_5660:
        /* <DEDUP_REMOVED lines=40> */
[----:B------:R-:W-:Y:S02]  /*cda0*/  LOP3.LUT R68, R6, UR32, R63, 0x96, !PT ;  /* 0x0000002006447c12 */ /* 0x000fe4000f8e963f */
[----:B------:R-:W-:Y:S01]  /*cdb0*/  MOV R63, R64 ;  /* 0x00000040003f7202 */ /* 0x000fe20000000f00 */
[----:B------:R-:W-:-:S07]  /*cdc0*/  IMAD.MOV.U32 R64, RZ, RZ, R62 ;  /* 0x000000ffff407224 */ /* 0x000fce00078e003e */
.L_x_5658:
[----:B------:R-:W-:Y:S05]  /*cdd0*/  BSYNC.RECONVERGENT B2 ;  /* 0x0000000000027941 */ /* 0x000fea0003800200 */
.L_x_5657:
[----:B------:R-:W-:Y:S01]  /*cde0*/  I2FP.F32.U32 R6, R63 ;  /* 0x0000003f00067245 */ /* 0x000fe20000201000 */
[----:B------:R-:W-:Y:S01]  /*cdf0*/  BSSY.RECONVERGENT B2, `(.L_x_5662) ;  /* 0x0000050000027945 */ /* 0x000fe20003800200 */
[----:B------:R-:W-:-:S03]  /*ce00*/  SHF.L.U32 R63, R39, 0x10, RZ ;  /* 0x00000010273f7819 */ /* 0x000fc600000006ff */
[----:B------:R-:W-:Y:S02]  /*ce10*/  FFMA.FTZ R6, R6, R93, 1.1641532182693481445e-10 ;  /* 0x2f00000006067423 */ /* 0x000fe4000001005d */
[----:B------:R-:W-:Y:S01]  /*ce20*/  FMUL.FTZ R62, R63, R82 ;  /* 0x000000523f3e7220 */ /* 0x000fe20000410000 */
[----:B------:R-:W-:Y:S02]  /*ce30*/  FSEL R63, R2, RZ, P4 ;  /* 0x000000ff023f7208 */ /* 0x000fe40002000000 */
[----:B------:R-:W-:-:S04]  /*ce40*/  FSETP.GTU.FTZ.AND P5, PT, R6, R83, PT ;  /* 0x000000530600720b */ /* 0x000fc80003fbc000 */
[----:B------:R-:W-:Y:S02]  /*ce50*/  FSEL R62, R62, RZ, !P5 ;  /* 0x000000ff3e3e7208 */ /* 0x000fe40006800000 */
[----:B------:R-:W-:Y:S02]  /*ce60*/  SEL R6, RZ, 0x1, P5 ;  /* 0x00000001ff067807 */ /* 0x000fe40002800000 */
[----:B------:R-:W-:Y:S01]  /*ce70*/  ISETP.NE.AND P5, PT, R76, 0x1, PT ;  /* 0x000000014c00780c */ /* 0x000fe20003fa5270 */
[----:B------:R-:W-:Y:S01]  /*ce80*/  FADD.FTZ R62, R62, R63 ;  /* 0x0000003f3e3e7221 */ /* 0x000fe20000010000 */
[----:B------:R-:W-:Y:S01]  /*ce90*/  PRMT R2, R6, 0x7610, R2 ;  /* 0x0000761006027816 */ /* 0x000fe20000000002 */
[----:B------:R-:W-:Y:S02]  /*cea0*/  IMAD.MOV.U32 R63, RZ, RZ, 0x2 ;  /* 0x00000002ff3f7424 */ /* 0x000fe400078e00ff */
[----:B------:R-:W-:Y:S01]  /*ceb0*/  @P1 FADD.FTZ R62, R46, R62 ;  /* 0x0000003e2e3e1221 */ /* 0x000fe20000010000 */
        /* <DEDUP_REMOVED lines=10> */
.L_x_5664:
        /* <DEDUP_REMOVED lines=13> */
.L_x_5666:
[----:B------:R-:W-:Y:S05]  /*d030*/  BSYNC.RECONVERGENT B3 ;  /* 0x0000000000037941 */ /* 0x000fea0003800200 */
.L_x_5665:
        /* <DEDUP_REMOVED lines=43> */
.L_x_5663:
[----:B------:R-:W-:Y:S05]  /*d2f0*/  BSYNC.RECONVERGENT B2 ;  /* 0x0000000000027941 */ /* 0x000fea0003800200 */
.L_x_5662:
[----:B------:R-:W-:Y:S01]  /*d300*/  ISETP.NE.AND P6, PT, R63, 0x1, PT ;  /* 0x000000013f00780c */ /* 0x000fe20003fc5270 */
[----:B------:R-:W-:Y:S01]  /*d310*/  BSSY.RECONVERGENT B2, `(.L_x_5667) ;  /* 0x000004c000027945 */ /* 0x000fe20003800200 */
[----:B------:R-:W-:Y:S02]  /*d320*/  I2FP.F32.U32 R6, R6 ;  /* 0x0000000600067245 */ /* 0x000fe40000201000 */
[----:B------:R-:W-:-:S03]  /*d330*/  SHF.L.U32 R77, R0, 0x10, RZ ;  /* 0x00000010004d7819 */ /* 0x000fc600000006ff */
[----:B------:R-:W-:Y:S01]  /*d340*/  FFMA.FTZ R76, R6, R93, 1.1641532182693481445e-10 ;  /* 0x2f000000064c7423 */ /* 0x000fe2000001005d */
[----:B------:R-:W-:Y:S02]  /*d350*/  IMAD.MOV.U32 R6, RZ, RZ, 0x2 ;  /* 0x00000002ff067424 */ /* 0x000fe400078e00ff */
[----:B------:R-:W-:Y:S01]  /*d360*/  FMUL.FTZ R0, R77, R82 ;  /* 0x000000524d007220 */ /* 0x000fe20000410000 */
[----:B------:R-:W-:Y:S01]  /*d370*/  IMAD.MOV.U32 R77, RZ, RZ, R4 ;  /* 0x000000ffff4d7224 */ /* 0x000fe200078e0004 */
        /* <DEDUP_REMOVED lines=10> */
.L_x_5669:
        /* <DEDUP_REMOVED lines=15> */
.L_x_5671:
[----:B------:R-:W-:Y:S05]  /*d510*/  BSYNC.RECONVERGENT B3 ;  /* 0x0000000000037941 */ /* 0x000fea0003800200 */
.L_x_5670:
        /* <DEDUP_REMOVED lines=43> */
.L_x_5668:
[----:B------:R-:W-:Y:S05]  /*d7d0*/  BSYNC.RECONVERGENT B2 ;  /* 0x0000000000027941 */ /* 0x000fea0003800200 */
.L_x_5667:
        /* <DEDUP_REMOVED lines=9> */
[--C-:B------:R-:W-:Y:S01]  /*d870*/  FADD.FTZ R63, R63, R0.reuse ;  /* 0x000000003f3f7221 */ /* 0x100fe20000010000 */
[----:B------:R-:W-:-:S03]  /*d880*/  PRMT R0, R76, 0x7610, R0 ;  /* 0x000076104c007816 */ /* 0x000fc60000000000 */
[----:B------:R-:W-:Y:S01]  /*d890*/  @P1 FADD.FTZ R63, R47, R63 ;  /* 0x0000003f2f3f1221 */ /* 0x000fe20000010000 */
[----:B------:R-:W-:Y:S06]  /*d8a0*/  BRA `(.L_x_5672) ;  /* 0x0000002800187947 */ /* 0x000fec0003800000 */
.L_x_5591:
        /* <DEDUP_REMOVED lines=16> */
.L_x_5675:
        /* <DEDUP_REMOVED lines=13> */
.L_x_5677:
[----:B------:R-:W-:Y:S05]  /*da80*/  BSYNC.RECONVERGENT B3 ;  /* 0x0000000000037941 */ /* 0x000fea0003800200 */
.L_x_5676:
        /* <DEDUP_REMOVED lines=43> */
.L_x_5674:
[----:B------:R-:W-:Y:S05]  /*dd40*/  BSYNC.RECONVERGENT B2 ;  /* 0x0000000000027941 */ /* 0x000fea0003800200 */
.L_x_5673:
[----:B------:R-:W0:Y:S01]  /*dd50*/  LDC R82, c[0x0][0x404] ;  /* 0x00010100ff527b82 */ /* 0x000e220000000800 */
[----:B------:R-:W-:Y:S01]  /*dd60*/  ISETP.NE.AND P2, PT, R58, 0x1, PT ;  /* 0x000000013a00780c */ /* 0x000fe20003f45270 */
[----:B------:R-:W-:Y:S01]  /*dd70*/  HFMA2 R81, -RZ, RZ, 0.1171875, 0 ;  /* 0x2f800000ff517431 */ /* 0x000fe200000001ff */
[----:B------:R-:W-:Y:S01]  /*dd80*/  I2FP.F32.U32 R6, R56 ;  /* 0x0000003800067245 */ /* 0x000fe20000201000 */
[----:B------:R-:W-:Y:S01]  /*dd90*/  BSSY.RECONVERGENT B2, `(.L_x_5678) ;  /* 0x000004a000027945 */ /* 0x000fe20003800200 */
[----:B-----5:R-:W-:Y:S02]  /*dda0*/  IMAD.U32 R79, R60, 0x10000, RZ ;  /* 0x000100003c4f7824 */ /* 0x020fe400078e00ff */
[----:B------:R-:W-:Y:S02]  /*ddb0*/  IMAD.MOV.U32 R59, RZ, RZ, 0x2 ;  /* 0x00000002ff3b7424 */ /* 0x000fe400078e00ff */
[----:B------:R-:W-:Y:S01]  /*ddc0*/  FFMA.FTZ R57, R6, R81, 1.1641532182693481445e-10 ;  /* 0x2f00000006397423 */ /* 0x000fe20000010051 */
[----:B------:R-:W-:-:S04]  /*ddd0*/  PRMT R6, R60, 0x7632, R6 ;  /* 0x000076323c067816 */ /* 0x000fc80000000006 */
[----:B0-----:R-:W-:Y:S02]  /*dde0*/  FSETP.LE.FTZ.AND P3, PT, R57, R82, PT ;  /* 0x000000523900720b */ /* 0x001fe40003f73000 */
        /* <DEDUP_REMOVED lines=11> */
.L_x_5680:
        /* <DEDUP_REMOVED lines=13> */
.L_x_5682:
[----:B------:R-:W-:Y:S05]  /*df70*/  BSYNC.RECONVERGENT B3 ;  /* 0x0000000000037941 */ /* 0x000fea0003800200 */
.L_x_5681:
        /* <DEDUP_REMOVED lines=43> */
.L_x_5679:
[----:B------:R-:W-:Y:S05]  /*e230*/  BSYNC.RECONVERGENT B2 ;  /* 0x0000000000027941 */ /* 0x000fea0003800200 */
.L_x_5678:
[----:B------:R-:W-:Y:S01]  /*e240*/  ISETP.NE.AND P2, PT, R59, 0x1, PT ;  /* 0x000000013b00780c */ /* 0x000fe20003f45270 */
[----:B------:R-:W-:Y:S01]  /*e250*/  BSSY.RECONVERGENT B2, `(.L_x_5683) ;  /* 0x000004a000027945 */ /* 0x000fe20003800200 */
[----:B------:R-:W-:Y:S01]  /*e260*/  I2FP.F32.U32 R56, R57 ;  /* 0x0000003900387245 */ /* 0x000fe20000201000 */
[----:B------:R-:W-:Y:S01]  /*e270*/  IMAD.U32 R78, R6, 0x10000, RZ ;  /* 0x00010000064e7824 */ /* 0x000fe200078e00ff */
[----:B------:R-:W-:-:S03]  /*e280*/  MOV R6, R4 ;  /* 0x0000000400067202 */ /* 0x000fc60000000f00 */
[----:B------:R-:W-:Y:S01]  /*e290*/  FFMA.FTZ R57, R56, R81, 1.1641532182693481445e-10 ;  /* 0x2f00000038397423 */ /* 0x000fe20000010051 */
[----:B------:R-:W-:-:S04]  /*e2a0*/  IMAD.MOV.U32 R56, RZ, RZ, 0x2 ;  /* 0x00000002ff387424 */ /* 0x000fc800078e00ff */
        /* <DEDUP_REMOVED lines=11> */
.L_x_5685:
        /* <DEDUP_REMOVED lines=13> */
.L_x_5687:
[----:B------:R-:W-:Y:S05]  /*e430*/  BSYNC.RECONVERGENT B3 ;  /* 0x0000000000037941 */ /* 0x000fea0003800200 */
.L_x_5686:
        /* <DEDUP_REMOVED lines=43> */
.L_x_5684:
[----:B------:R-:W-:Y:S05]  /*e6f0*/  BSYNC.RECONVERGENT B2 ;  /* 0x0000000000027941 */ /* 0x000fea0003800200 */
.L_x_5683:
        /* <DEDUP_REMOVED lines=19> */
.L_x_5690:
        /* <DEDUP_REMOVED lines=13> */
.L_x_5692:
[----:B------:R-:W-:Y:S05]  /*e900*/  BSYNC.RECONVERGENT B3 ;  /* 0x0000000000037941 */ /* 0x000fea0003800200 */
.L_x_5691:
        /* <DEDUP_REMOVED lines=39> */
[----:B------:R-:W-:Y:S01]  /*eb80*/  HFMA2 R58, -RZ, RZ, 0, 0 ;  /* 0x00000000ff3a7431 */ /* 0x000fe200000001ff */
[----:B------:R-:W-:Y:S01]  /*eb90*/  LOP3.LUT R68, R6, UR32, R57, 0x96, !PT ;  /* 0x0000002006447c12 */ /* 0x000fe2000f8e9639 */
[----:B------:R-:W-:Y:S02]  /*eba0*/  IMAD.MOV.U32 R6, RZ, RZ, R64 ;  /* 0x000000ffff067224 */ /* 0x000fe400078e0040 */
[----:B------:R-:W-:-:S07]  /*ebb0*/  IMAD.MOV.U32 R64, RZ, RZ, R56 ;  /* 0x000000ffff407224 */ /* 0x000fce00078e0038 */
.L_x_5689:
[----:B------:R-:W-:Y:S05]  /*ebc0*/  BSYNC.RECONVERGENT B2 ;  /* 0x0000000000027941 */ /* 0x000fea0003800200 */
.L_x_5688:
[----:B------:R-:W-:Y:S01]  /*ebd0*/  I2FP.F32.U32 R6, R6 ;  /* 0x0000000600067245 */ /* 0x000fe20000201000 */
[----:B------:R-:W-:Y:S01]  /*ebe0*/  BSSY.RECONVERGENT B2, `(.L_x_5693) ;  /* 0x000004a000027945 */ /* 0x000fe20003800200 */
[----:B------:R-:W-:Y:S02]  /*ebf0*/  IMAD.U32 R76, R61, 0x10000, RZ ;  /* 0x000100003d4c7824 */ /* 0x000fe400078e00ff */
[----:B------:R-:W-:Y:S02]  /*ec00*/  IMAD.MOV.U32 R60, RZ, RZ, 0x2 ;  /* 0x00000002ff3c7424 */ /* 0x000fe400078e00ff */
[----:B------:R-:W-:Y:S01]  /*ec10*/  FFMA.FTZ R57, R6, R81, 1.1641532182693481445e-10 ;  /* 0x2f00000006397423 */ /* 0x000fe20000010051 */
[----:B------:R-:W-:-:S04]  /*ec20*/  MOV R6, R4 ;  /* 0x0000000400067202 */ /* 0x000fc80000000f00 */
        /* <DEDUP_REMOVED lines=12> */
.L_x_5695:
        /* <DEDUP_REMOVED lines=13> */
.L_x_5697:
[----:B------:R-:W-:Y:S05]  /*edc0*/  BSYNC.RECONVERGENT B3 ;  /* 0x0000000000037941 */ /* 0x000fea0003800200 */
.L_x_5696:
        /* <DEDUP_REMOVED lines=42> */
[----:B------:R-:W-:-:S07]  /*f070*/  IMAD.MOV.U32 R64, RZ, RZ, R56 ;  /* 0x000000ffff407224 */ /* 0x000fce00078e0038 */
.L_x_5694:
[----:B------:R-:W-:Y:S05]  /*f080*/  BSYNC.RECONVERGENT B2 ;  /* 0x0000000000027941 */ /* 0x000fea0003800200 */
.L_x_5693:
        /* <DEDUP_REMOVED lines=18> */
.L_x_5700:
        /* <DEDUP_REMOVED lines=13> */
.L_x_5702:
[----:B------:R-:W-:Y:S05]  /*f280*/  BSYNC.RECONVERGENT B3 ;  /* 0x0000000000037941 */ /* 0x000fea0003800200 */
.L_x_5701:
        /* <DEDUP_REMOVED lines=41> */
[----:B------:R-:W-:Y:S02]  /*f520*/  IMAD.MOV.U32 R64, RZ, RZ, R58 ;  /* 0x000000ffff407224 */ /* 0x000fe400078e003a */
[----:B------:R-:W-:-:S07]  /*f530*/  HFMA2 R58, -RZ, RZ, 0, 0 ;  /* 0x00000000ff3a7431 */ /* 0x000fce00000001ff */
.L_x_5699:
[----:B------:R-:W-:Y:S05]  /*f540*/  BSYNC.RECONVERGENT B2 ;  /* 0x0000000000027941 */ /* 0x000fea0003800200 */
.L_x_5698:
        /* <DEDUP_REMOVED lines=17> */
.L_x_5705:
        /* <DEDUP_REMOVED lines=13> */
.L_x_5707:
[----:B------:R-:W-:Y:S05]  /*f730*/  BSYNC.RECONVERGENT B3 ;  /* 0x0000000000037941 */ /* 0x000fea0003800200 */
.L_x_5706:
        /* <DEDUP_REMOVED lines=39> */
[----:B------:R-:W-:Y:S01]  /*f9b0*/  HFMA2 R60, -RZ, RZ, 0, 0 ;  /* 0x00000000ff3c7431 */ /* 0x000fe200000001ff */
[----:B------:R-:W-:Y:S02]  /*f9c0*/  LOP3.LUT R68, R6, UR32, R59, 0x96, !PT ;  /* 0x0000002006447c12 */ /* 0x000fe4000f8e963b */
[----:B------:R-:W-:Y:S01]  /*f9d0*/  MOV R6, R64 ;  /* 0x0000004000067202 */ /* 0x000fe20000000f00 */
[----:B------:R-:W-:-:S07]  /*f9e0*/  IMAD.MOV.U32 R64, RZ, RZ, R58 ;  /* 0x000000ffff407224 */ /* 0x000fce00078e003a */
.L_x_5704:
[----:B------:R-:W-:Y:S05]  /*f9f0*/  BSYNC.RECONVERGENT B2 ;  /* 0x0000000000027941 */ /* 0x000fea0003800200 */
.L_x_5703:
[----:B------:R-:W-:Y:S01]  /*fa00*/  ISETP.NE.AND P5, PT, R60, 0x1, PT ;  /* 0x000000013c00780c */ /* 0x000fe20003fa5270 */
[----:B------:R-:W-:Y:S01]  /*fa10*/  BSSY.RECONVERGENT B2, `(.L_x_5708) ;  /* 0x000004a000027945 */ /* 0x000fe20003800200 */
[----:B------:R-:W-:Y:S01]  /*fa20*/  I2FP.F32.U32 R6, R6 ;  /* 0x0000000600067245 */ /* 0x000fe20000201000 */
[C---:B------:R-:W-:Y:S01]  /*fa30*/  IMAD.U32 R58, R63.reuse, 0x10000, RZ ;  /* 0x000100003f3a7824 */ /* 0x040fe200078e00ff */
[----:B------:R-:W-:Y:S01]  /*fa40*/  PRMT R59, R63, 0x7632, R59 ;  /* 0x000076323f3b7816 */ /* 0x000fe2000000003b */
[----:B------:R-:W-:Y:S02]  /*fa50*/  IMAD.MOV.U32 R61, RZ, RZ, R4 ;  /* 0x000000ffff3d7224 */ /* 0x000fe400078e0004 */
[----:B------:R-:W-:Y:S01]  /*fa60*/  FFMA.FTZ R83, R6, R81, 1.1641532182693481445e-10 ;  /* 0x2f00000006537423 */ /* 0x000fe20000010051 */
[----:B------:R-:W-:-:S04]  /*fa70*/  MOV R6, 0x2 ;  /* 0x0000000200067802 */ /* 0x000fc80000000f00 */
        /* <DEDUP_REMOVED lines=10> */
.L_x_5710:
        /* <DEDUP_REMOVED lines=13> */
.L_x_5712:
[----:B------:R-:W-:Y:S05]  /*fbf0*/  BSYNC.RECONVERGENT B3 ;  /* 0x0000000000037941 */ /* 0x000fea0003800200 */
.L_x_5711:
        /* <DEDUP_REMOVED lines=40> */
[----:B------:R-:W-:Y:S01]  /*fe80*/  HFMA2 R6, -RZ, RZ, 0, 0 ;  /* 0x00000000ff067431 */ /* 0x000fe200000001ff */
[----:B------:R-:W-:Y:S01]  /*fe90*/  MOV R61, R64 ;  /* 0x00000040003d7202 */ /* 0x000fe20000000f00 */
[----:B------:R-:W-:-:S07]  /*fea0*/  IMAD.MOV.U32 R64, RZ, RZ, R60 ;  /* 0x000000ffff407224 */ /* 0x000fce00078e003c */
.L_x_5709:
[----:B------:R-:W-:Y:S05]  /*feb0*/  BSYNC.RECONVERGENT B2 ;  /* 0x0000000000027941 */ /* 0x000fea0003800200 */
.L_x_5708:
[----:B------:R-:W-:Y:S01]  /*fec0*/  FMUL.FTZ R83, R56, UR12 ;  /* 0x0000000c38537c20 */ /* 0x000fe20008410000 */
[----:B------:R-:W-:Y:S01]  /*fed0*/  P2R R63, PR, RZ, 0x2 ;  /* 0x00000002ff3f7803 */ /* 0x000fe20000000000 */
[----:B------:R-:W-:Y:S01]  /*fee0*/  IMAD.U32 R56, R59, 0x10000, RZ ;  /* 0x000100003b387824 */ /* 0x000fe200078e00ff */
[----:B------:R-:W-:Y:S01]  /*fef0*/  I2FP.F32.U32 R62, R61 ;  /* 0x0000003d003e7245 */ /* 0x000fe20000201000 */
[----:B------:R-:W-:Y:S01]  /*ff00*/  FMUL.FTZ R79, R79, UR12 ;  /* 0x0000000c4f4f7c20 */ /* 0x000fe20008410000 */
[----:B------:R-:W-:Y:S01]  /*ff10*/  ISETP.NE.AND P1, PT, R66, RZ, PT ;  /* 0x000000ff4200720c */ /* 0x000fe20003f25270 */
[----:B------:R-:W-:Y:S01]  /*ff20*/  FMUL.FTZ R58, R58, UR12 ;  /* 0x0000000c3a3a7c20 */ /* 0x000fe20008410000 */
[----:B------:R-:W-:Y:S01]  /*ff30*/  FMUL.FTZ R59, R77, UR12 ;  /* 0x0000000c4d3b7c20 */ /* 0x000fe20008410000 */
[----:B------:R-:W-:Y:S01]  /*ff40*/  ISETP.NE.AND P6, PT, R75, RZ, PT ;  /* 0x000000ff4b00720c */ /* 0x000fe20003fc5270 */
[----:B------:R-:W-:Y:S01]  /*ff50*/  FMUL.FTZ R76, R76, UR12 ;  /* 0x0000000c4c4c7c20 */ /* 0x000fe20008410000 */
        /* <DEDUP_REMOVED lines=27> */
.L_x_5672:
        /* <DEDUP_REMOVED lines=21> */
[----:B------:R-:W-:-:S05]  /*10260*/  LOP3.LUT R66, R76, R77, RZ, 0xfc, !PT ;  /* 0x0000004d4c427212 */ /* 0x000fca00078efcff */
[----:B------:R0:W-:Y:S02]  /*10270*/  STG.E.64 desc[UR8][R74.64], R66 ;  /* 0x000000424a007986 */ /* 0x0001e4000c101b08 */
[----:B0-----:R-:W-:Y:S01]  /*10280*/  MOV R74, R64 ;  /* 0x00000040004a7202 */ /* 0x001fe20000000f00 */
[----:B------:R-:W-:Y:S06]  /*10290*/  @!P0 BRA `(.L_x_5590) ;  /* 0x0000000000508947 */ /* 0x000fec0003800000 */
[----:B------:R-:W-:Y:S01]  /*102a0*/  IMAD.U32 R64, R2, 0x10000, RZ ;  /* 0x0001000002407824 */ /* 0x000fe200078e00ff */
[----:B------:R-:W-:Y:S02]  /*102b0*/  LOP3.LUT R66, R89, 0xff, RZ, 0xc0, !PT ;  /* 0x000000ff59427812 */ /* 0x000fe400078ec0ff */
        /* <DEDUP_REMOVED lines=18> */
.L_x_5590:
[----:B------:R-:W-:Y:S05]  /*103e0*/  BSYNC.RECONVERGENT B1 ;  /* 0x0000000000017941 */ /* 0x000fea0003800200 */
.L_x_5589:
[----:B0-----:R-:W-:Y:S01]  /*103f0*/  FADD.FTZ R64, RZ, R48 ;  /* 0x00000030ff407221 */ /* 0x001fe20000010000 */
        /* <DEDUP_REMOVED lines=77> */
.L_x_5730:
[----:B-1----:R-:W-:Y:S01]  /*108d0*/  FADD.FTZ R75, R82, R78 ;  /* 0x0000004e524b7221 */ /* 0x002fe20000010000 */
[----:B------:R-:W-:Y:S01]  /*108e0*/  FMUL.FTZ R64, R77, R77 ;  /* 0x0000004d4d407220 */ /* 0x000fe20000410000 */
[----:B------:R-:W-:Y:S01]  /*108f0*/  ISETP.NE.AND P1, PT, RZ, UR13, PT ;  /* 0x0000000dff007c0c */ /* 0x000fe2000bf25270 */
[----:B------:R-:W-:Y:S01]  /*10900*/  BSSY.RECONVERGENT B1, `(.L_x_5714) ;  /* 0x000002d000017945 */ /* 0x000fe20003800200 */
[----:B------:R-:W-:Y:S02]  /*10910*/  FFMA.FTZ R75, R75, R66, UR14 ;  /* 0x0000000e4b4b7e23 */ /* 0x000fe40008010042 */
[----:B------:R-:W1:Y:S01]  /*10920*/  @!P2 LDC.64 R66, c[0x0][0x3c0] ;  /* 0x0000f000ff42ab82 */ /* 0x000e620000000a00 */
[----:B------:R-:W-:Y:S02]  /*10930*/  FSEL R76, R64, RZ, P1 ;  /* 0x000000ff404c7208 */ /* 0x000fe40000800000 */
[----:B------:R-:W-:-:S03]  /*10940*/  FSEL R78, R77, RZ, !P1 ;  /* 0x000000ff4d4e7208 */ /* 0x000fc60004800000 */
[----:B------:R-:W-:Y:S02]  /*10950*/  FADD.FTZ R75, R75, R76 ;  /* 0x0000004c4b4b7221 */ /* 0x000fe40000010000 */
[----:B------:R-:W2:Y:S04]  /*10960*/  @!P2 LDC.64 R64, c[0x0][0x3c8] ;  /* 0x0000f200ff40ab82 */ /* 0x000ea80000000a00 */
[----:B------:R-:W3:Y:S01]  /*10970*/  MUFU.RSQ R75, R75 ;  /* 0x0000004b004b7308 */ /* 0x000ee20000001400 */
[----:B-1----:R-:W-:-:S05]  /*10980*/  @!P2 IMAD.WIDE R66, R71, 0x4, R66 ;  /* 0x000000044742a825 */ /* 0x002fca00078e0242 */
[----:B------:R1:W-:Y:S01]  /*10990*/  @!P2 STG.E desc[UR8][R66.64], R77 ;  /* 0x0000004d4200a986 */ /* 0x0003e2000c101908 */
[----:B--2---:R-:W-:-:S05]  /*109a0*/  @!P2 IMAD.WIDE R64, R71, 0x4, R64 ;  /* 0x000000044740a825 */ /* 0x004fca00078e0240 */
[----:B---3--:R1:W-:Y:S01]  /*109b0*/  @!P2 STG.E desc[UR8][R64.64], R75 ;  /* 0x0000004b4000a986 */ /* 0x0083e2000c101908 */
[----:B------:R-:W-:Y:S05]  /*109c0*/  @!P0 BRA `(.L_x_5715) ;  /* 0x0000000000808947 */ /* 0x000fea0003800000 */
[--C-:B-1----:R-:W-:Y:S01]  /*109d0*/  FADD.FTZ R64, R48, -R78.reuse ;  /* 0x8000004e30407221 */ /* 0x102fe20000010000 */
[--C-:B------:R-:W-:Y:S01]  /*109e0*/  FADD.FTZ R76, R50, -R78.reuse ;  /* 0x8000004e324c7221 */ /* 0x100fe20000010000 */
[--C-:B0-----:R-:W-:Y:S01]  /*109f0*/  FADD.FTZ R82, R51, -R78.reuse ;  /* 0x8000004e33527221 */ /* 0x101fe20000010000 */
[--C-:B------:R-:W-:Y:S01]  /*10a00*/  FADD.FTZ R79, R55, -R78.reuse ;  /* 0x8000004e374f7221 */ /* 0x100fe20000010000 */
[----:B------:R-:W-:Y:S01]  /*10a10*/  FMUL.FTZ R65, R75, R64 ;  /* 0x000000404b417220 */ /* 0x000fe20000410000 */
[----:B------:R-:W-:Y:S01]  /*10a20*/  FADD.FTZ R64, R49, -R78 ;  /* 0x8000004e31407221 */ /* 0x000fe20000010000 */
[C---:B------:R-:W-:Y:S01]  /*10a30*/  FMUL.FTZ R67, R75.reuse, R76 ;  /* 0x0000004c4b437220 */ /* 0x040fe20000410000 */
[C---:B------:R-:W-:Y:S02]  /*10a40*/  FMUL.FTZ R82, R75.reuse, R82 ;  /* 0x000000524b527220 */ /* 0x040fe40000410000 */
[----:B------:R-:W-:Y:S01]  /*10a50*/  FMUL.FTZ R66, R75, R64 ;  /* 0x000000404b427220 */ /* 0x000fe20000410000 */
[----:B-----5:R-:W-:Y:S01]  /*10a60*/  FFMA.FTZ R64, R65, R84, R12 ;  /* 0x0000005441407223 */ /* 0x020fe2000001000c */
[----:B------:R-:W-:Y:S01]  /*10a70*/  FFMA.FTZ R67, R67, R86, R14 ;  /* 0x0000005643437223 */ /* 0x000fe2000001000e */
[----:B------:R-:W-:Y:S01]  /*10a80*/  FFMA.FTZ R82, R82, R87, R15 ;  /* 0x0000005752527223 */ /* 0x000fe2000001000f */
[----:B------:R-:W-:Y:S01]  /*10a90*/  FFMA.FTZ R65, R66, R85, R13 ;  /* 0x0000005542417223 */ /* 0x000fe2000001000d */
[----:B------:R-:W-:-:S04]  /*10aa0*/  FADD.FTZ R66, R52, -R78 ;  /* 0x8000004e34427221 */ /* 0x000fc80000010000 */
[----:B------:R-:W-:Y:S02]  /*10ab0*/  F2FP.BF16.F32.PACK_AB R64, R65, R64 ;  /* 0x000000404140723e */ /* 0x000fe400000010ff */
[----:B------:R-:W-:Y:S01]  /*10ac0*/  F2FP.BF16.F32.PACK_AB R65, R82, R67 ;  /* 0x000000435241723e */ /* 0x000fe200000010ff */
[----:B------:R-:W-:Y:S01]  /*10ad0*/  FMUL.FTZ R67, R75, R66 ;  /* 0x000000424b437220 */ /* 0x000fe20000410000 */
[--C-:B------:R-:W-:Y:S01]  /*10ae0*/  FADD.FTZ R66, R53, -R78.reuse ;  /* 0x8000004e35427221 */ /* 0x100fe20000010000 */
[----:B------:R-:W-:-:S03]  /*10af0*/  FADD.FTZ R82, R54, -R78 ;  /* 0x8000004e36527221 */ /* 0x000fc60000010000 */
[C---:B------:R-:W-:Y:S01]  /*10b00*/  FMUL.FTZ R76, R75.reuse, R66 ;  /* 0x000000424b4c7220 */ /* 0x040fe20000410000 */
[C---:B------:R-:W-:Y:S01]  /*10b10*/  FMUL.FTZ R77, R75.reuse, R82 ;  /* 0x000000524b4d7220 */ /* 0x040fe20000410000 */
[----:B------:R-:W-:Y:S01]  /*10b20*/  FMUL.FTZ R82, R75, R79 ;  /* 0x0000004f4b527220 */ /* 0x000fe20000410000 */
[----:B------:R-:W-:Y:S01]  /*10b30*/  FFMA.FTZ R66, R67, R8, R16 ;  /* 0x0000000843427223 */ /* 0x000fe20000010010 */
[----:B------:R-:W-:Y:S01]  /*10b40*/  FFMA.FTZ R67, R76, R9, R17 ;  /* 0x000000094c437223 */ /* 0x000fe20000010011 */
[----:B------:R-:W-:Y:S01]  /*10b50*/  FFMA.FTZ R77, R77, R10, R18 ;  /* 0x0000000a4d4d7223 */ /* 0x000fe20000010012 */
[----:B------:R-:W-:-:S03]  /*10b60*/  FFMA.FTZ R82, R82, R11, R19 ;  /* 0x0000000b52527223 */ /* 0x000fc60000010013 */
[----:B------:R-:W-:Y:S02]  /*10b70*/  F2FP.BF16.F32.PACK_AB R66, R67, R66 ;  /* 0x000000424342723e */ /* 0x000fe400000010ff */
[----:B------:R-:W-:Y:S02]  /*10b80*/  F2FP.BF16.F32.PACK_AB R67, R82, R77 ;  /* 0x0000004d5243723e */ /* 0x000fe400000010ff */
[----:B------:R-:W0:Y:S02]  /*10b90*/  LDC.64 R76, c[0x0][0x428] ;  /* 0x00010a00ff4c7b82 */ /* 0x000e240000000a00 */
[C---:B0-----:R-:W-:Y:S01]  /*10ba0*/  IMAD.WIDE.U32 R76, R3.reuse, 0x10, R76 ;  /* 0x00000010034c7825 */ /* 0x041fe200078e004c */
[----:B------:R-:W-:-:S04]  /*10bb0*/  IADD3 R3, PT, PT, R3, 0x20, RZ ;  /* 0x0000002003037810 */ /* 0x000fc80007ffe0ff */
[----:B------:R2:W-:Y:S03]  /*10bc0*/  STG.E.128 desc[UR8][R76.64], R64 ;  /* 0x000000404c007986 */ /* 0x0005e6000c101d08 */
.L_x_5715:
[----:B------:R-:W-:Y:S05]  /*10bd0*/  BSYNC.RECONVERGENT B1 ;  /* 0x0000000000017941 */ /* 0x000fea0003800200 */
.L_x_5714:
[----:B------:R-:W-:Y:S01]  /*10be0*/  ISETP.GE.U32.AND P1, PT, R73, 0x40, PT ;  /* 0x000000404900780c */ /* 0x000fe20003f26070 */
[----:B------:R-:W-:-:S12]  /*10bf0*/  BSSY.RECONVERGENT B1, `(.L_x_5716) ;  /* 0x0000021000017945 */ /* 0x000fd80003800200 */
[----:B------:R-:W-:Y:S05]  /*10c00*/  @!P1 BRA `(.L_x_5717) ;  /* 0x00000000007c9947 */ /* 0x000fea0003800000 */
[--C-:B-12---:R-:W-:Y:S01]  /*10c10*/  FADD.FTZ R64, R56, -R78.reuse ;  /* 0x8000004e38407221 */ /* 0x106fe20000010000 */
[--C-:B------:R-:W-:Y:S01]  /*10c20*/  FADD.FTZ R79, R57, -R78.reuse ;  /* 0x8000004e394f7221 */ /* 0x100fe20000010000 */
[--C-:B------:R-:W-:Y:S01]  /*10c30*/  FADD.FTZ R77, R59, -R78.reuse ;  /* 0x8000004e3b4d7221 */ /* 0x100fe20000010000 */
[--C-:B------:R-:W-:Y:S01]  /*10c40*/  FADD.FTZ R81, R58, -R78.reuse ;  /* 0x8000004e3a517221 */ /* 0x100fe20000010000 */
[--C-:B------:R-:W-:Y:S01]  /*10c50*/  FADD.FTZ R76, R60, -R78.reuse ;  /* 0x8000004e3c4c7221 */ /* 0x100fe20000010000 */
[--C-:B------:R-:W-:Y:S01]  /*10c60*/  FADD.FTZ R66, R62, -R78.reuse ;  /* 0x8000004e3e427221 */ /* 0x100fe20000010000 */
[--C-:B------:R-:W-:Y:S01]  /*10c70*/  FADD.FTZ R67, R63, -R78.reuse ;  /* 0x8000004e3f437221 */ /* 0x100fe20000010000 */
[----:B0-----:R-:W-:Y:S01]  /*10c80*/  FADD.FTZ R82, R61, -R78 ;  /* 0x8000004e3d527221 */ /* 0x001fe20000010000 */
        /* <DEDUP_REMOVED lines=13> */
[----:B------:R-:W-:-:S02]  /*10d60*/  FFMA.FTZ R64, R64, R21, R29 ;  /* 0x0000001540407223 */ /* 0x000fc4000001001d */
[----:B------:R-:W-:Y:S02]  /*10d70*/  F2FP.BF16.F32.PACK_AB R67, R76, R67 ;  /* 0x000000434c43723e */ /* 0x000fe400000010ff */
[----:B------:R-:W0:Y:S01]  /*10d80*/  LDC.64 R76, c[0x0][0x428] ;  /* 0x00010a00ff4c7b82 */ /* 0x000e220000000a00 */
[----:B------:R-:W-:Y:S01]  /*10d90*/  F2FP.BF16.F32.PACK_AB R66, R75, R66 ;  /* 0x000000424b42723e */ /* 0x000fe200000010ff */
[----:B------:R-:W-:Y:S01]  /*10da0*/  FFMA.FTZ R75, R65, R20, R28 ;  /* 0x00000014414b7223 */ /* 0x000fe2000001001c */
[----:B------:R-:W-:-:S04]  /*10db0*/  FFMA.FTZ R65, R79, R22, R30 ;  /* 0x000000164f417223 */ /* 0x000fc8000001001e */
[----:B------:R-:W-:Y:S02]  /*10dc0*/  F2FP.BF16.F32.PACK_AB R64, R64, R75 ;  /* 0x0000004b4040723e */ /* 0x000fe400000010ff */
[----:B------:R-:W-:Y:S01]  /*10dd0*/  F2FP.BF16.F32.PACK_AB R65, R78, R65 ;  /* 0x000000414e41723e */ /* 0x000fe200000010ff */
[----:B0-----:R-:W-:-:S05]  /*10de0*/  IMAD.WIDE.U32 R76, R3, 0x10, R76 ;  /* 0x00000010034c7825 */ /* 0x001fca00078e004c */
[----:B------:R3:W-:Y:S02]  /*10df0*/  STG.E.128 desc[UR8][R76.64], R64 ;  /* 0x000000404c007986 */ /* 0x0007e4000c101d08 */
.L_x_5717:
[----:B------:R-:W-:Y:S05]  /*10e00*/  BSYNC.RECONVERGENT B1 ;  /* 0x0000000000017941 */ /* 0x000fea0003800200 */
.L_x_5716:
[----:B-123--:R-:W1:Y:S02]  /*10e10*/  LDC.64 R64, c[0x0][0x380] ;  /* 0x0000e000ff407b82 */ /* 0x00ee640000000a00 */
[----:B-1----:R-:W-:-:S05]  /*10e20*/  IMAD R71, R64, 0x4, R71 ;  /* 0x0000000440477824 */ /* 0x002fca00078e0247 */
[----:B------:R-:W-:-:S13]  /*10e30*/  ISETP.GE.AND P1, PT, R71, R65, PT ;  /* 0x000000414700720c */ /* 0x000fda0003f26270 */
[----:B------:R-:W-:Y:S05]  /*10e40*/  @!P1 BRA `(.L_x_5718) ;  /* 0xfffffefc001c9947 */ /* 0x000fea000383ffff */
[----:B------:R-:W-:Y:S05]  /*10e50*/  BSYNC B0 ;  /* 0x0000000000007941 */ /* 0x000fea0003800000 */
.L_x_5463:
[----:B------:R-:W-:Y:S05]  /*10e60*/  EXIT ;  /* 0x000000000000794d */ /* 0x000fea0003800000 */
.L_x_5713:
        /* <DEDUP_REMOVED lines=8> */
.L_x_5720:
[----:B------:R-:W-:Y:S05]  /*10ef0*/  BSYNC B1 ;  /* 0x0000000000017941 */ /* 0x000fea0003800000 */
.L_x_5719:
[----:B------:R-:W-:Y:S01]  /*10f00*/  FADD.FTZ R79, R65, R78 ;  /* 0x0000004e414f7221 */ /* 0x000fe20000010000 */
[----:B------:R-:W-:Y:S02]  /*10f10*/  IMAD.MOV.U32 R75, RZ, RZ, 0x2 ;  /* 0x00000002ff4b7424 */ /* 0x000fe400078e00ff */
[----:B------:R-:W-:Y:S02]  /*10f20*/  HFMA2 R76, -RZ, RZ, 0, 1.847743988037109375e-06 ;  /* 0x0000001fff4c7431 */ /* 0x000fe400000001ff */
[----:B------:R-:W-:Y:S01]  /*10f30*/  IMAD.MOV.U32 R67, RZ, RZ, -0x1 ;  /* 0xffffffffff437424 */ /* 0x000fe200078e00ff */
[----:B------:R-:W0:Y:S01]  /*10f40*/  LDC R66, c[0x0][0x400] ;  /* 0x00010000ff427b82 */ /* 0x000e220000000800 */
[----:B------:R-:W-:-:S07]  /*10f50*/  MOV R93, R79 ;  /* 0x0000004f005d7202 */ /* 0x000fce0000000f00 */
[----:B0-----:R-:W-:Y:S05]  /*10f60*/  WARPSYNC.COLLECTIVE R67, `(.L_x_5721) ;  /* 0x0000000043087348 */ /* 0x001fea0003c00000 */
[----:B------:R1:W2:Y:S02]  /*10f70*/  SHFL.BFLY P3, R78, R93, R75, R76 ;  /* 0x0c00004b5d4e7389 */ /* 0x0002a4000006004c */
[----:B012---:R-:W-:Y:S05]  /*10f80*/  ENDCOLLECTIVE ;  /* 0x000000000000791b */ /* 0x007fea0003800000 */
.L_x_5721:
[----:B------:R-:W-:Y:S02]  /*10f90*/  IMAD.MOV.U32 R75, RZ, RZ, 0x4 ;  /* 0x00000004ff4b7424 */ /* 0x000fe400078e00ff */
[----:B------:R-:W-:-:S05]  /*10fa0*/  FADD.FTZ R81, R79, R78 ;  /* 0x0000004e4f517221 */ /* 0x000fca0000010000 */
[----:B------:R-:W-:-:S07]  /*10fb0*/  MOV R93, R81 ;  /* 0x00000051005d7202 */ /* 0x000fce0000000f00 */
[----:B------:R-:W-:Y:S05]  /*10fc0*/  WARPSYNC.COLLECTIVE R67, `(.L_x_5722) ;  /* 0x0000000043087348 */ /* 0x000fea0003c00000 */
[----:B------:R0:W1:Y:S02]  /*10fd0*/  SHFL.BFLY P3, R78, R93, R75, R76 ;  /* 0x0c00004b5d4e7389 */ /* 0x000064000006004c */
[----:B01----:R-:W-:Y:S05]  /*10fe0*/  ENDCOLLECTIVE ;  /* 0x000000000000791b */ /* 0x003fea0003800000 */
.L_x_5722:
[----:B------:R-:W-:Y:S02]  /*10ff0*/  IMAD.MOV.U32 R75, RZ, RZ, 0x8 ;  /* 0x00000008ff4b7424 */ /* 0x000fe400078e00ff */
[----:B------:R-:W-:-:S05]  /*11000*/  FADD.FTZ R82, R81, R78 ;  /* 0x0000004e51527221 */ /* 0x000fca0000010000 */
[----:B------:R-:W-:-:S07]  /*11010*/  MOV R93, R82 ;  /* 0x00000052005d7202 */ /* 0x000fce0000000f00 */
[----:B------:R-:W-:Y:S05]  /*11020*/  WARPSYNC.COLLECTIVE R67, `(.L_x_5723) ;  /* 0x0000000043087348 */ /* 0x000fea0003c00000 */
[----:B------:R0:W1:Y:S02]  /*11030*/  SHFL.BFLY P3, R78, R93, R75, R76 ;  /* 0x0c00004b5d4e7389 */ /* 0x000064000006004c */
[----:B01----:R-:W-:Y:S05]  /*11040*/  ENDCOLLECTIVE ;  /* 0x000000000000791b */ /* 0x003fea0003800000 */
.L_x_5723:
[----:B------:R-:W-:Y:S02]  /*11050*/  IMAD.MOV.U32 R75, RZ, RZ, 0x10 ;  /* 0x00000010ff4b7424 */ /* 0x000fe400078e00ff */
[----:B------:R-:W-:-:S05]  /*11060*/  FADD.FTZ R83, R82, R78 ;  /* 0x0000004e52537221 */ /* 0x000fca0000010000 */
[----:B------:R-:W-:-:S07]  /*11070*/  MOV R93, R83 ;  /* 0x00000053005d7202 */ /* 0x000fce0000000f00 */
[----:B------:R-:W-:Y:S05]  /*11080*/  WARPSYNC.COLLECTIVE R67, `(.L_x_5724) ;  /* 0x0000000043087348 */ /* 0x000fea0003c00000 */
[----:B------:R0:W1:Y:S02]  /*11090*/  SHFL.BFLY P3, R78, R93, R75, R76 ;  /* 0x0c00004b5d4e7389 */ /* 0x000064000006004c */
[----:B01----:R-:W-:Y:S05]  /*110a0*/  ENDCOLLECTIVE ;  /* 0x000000000000791b */ /* 0x003fea0003800000 */
.L_x_5724:
        /* <DEDUP_REMOVED lines=41> */
.L_x_5725:
[----:B------:R-:W-:Y:S01]  /*11340*/  MOV R75, 0x2 ;  /* 0x00000002004b7802 */ /* 0x000fe20000000f00 */
[----:B------:R-:W-:-:S04]  /*11350*/  FADD.FTZ R65, R64, R78 ;  /* 0x0000004e40417221 */ /* 0x000fc80000010000 */
[----:B------:R-:W-:-:S07]  /*11360*/  IMAD.MOV.U32 R93, RZ, RZ, R65 ;  /* 0x000000ffff5d7224 */ /* 0x000fce00078e0041 */
[----:B------:R-:W-:Y:S05]  /*11370*/  WARPSYNC.COLLECTIVE R67, `(.L_x_5726) ;  /* 0x0000000043087348 */ /* 0x000fea0003c00000 */
[----:B------:R0:W1:Y:S02]  /*11380*/  SHFL.BFLY P3, R78, R93, R75, R76 ;  /* 0x0c00004b5d4e7389 */ /* 0x000064000006004c */
[----:B01----:R-:W-:Y:S05]  /*11390*/  ENDCOLLECTIVE ;  /* 0x000000000000791b */ /* 0x003fea0003800000 */
.L_x_5726:
[----:B------:R-:W-:Y:S02]  /*113a0*/  HFMA2 R75, -RZ, RZ, 0, 2.384185791015625e-07 ;  /* 0x00000004ff4b7431 */ /* 0x000fe400000001ff */
[----:B------:R-:W-:-:S04]  /*113b0*/  FADD.FTZ R79, R65, R78 ;  /* 0x0000004e414f7221 */ /* 0x000fc80000010000 */
[----:B------:R-:W-:-:S07]  /*113c0*/  IMAD.MOV.U32 R93, RZ, RZ, R79 ;  /* 0x000000ffff5d7224 */ /* 0x000fce00078e004f */
[----:B------:R-:W-:Y:S05]  /*113d0*/  WARPSYNC.COLLECTIVE R67, `(.L_x_5727) ;  /* 0x0000000043087348 */ /* 0x000fea0003c00000 */
[----:B------:R0:W1:Y:S02]  /*113e0*/  SHFL.BFLY P3, R78, R93, R75, R76 ;  /* 0x0c00004b5d4e7389 */ /* 0x000064000006004c */
[----:B01----:R-:W-:Y:S05]  /*113f0*/  ENDCOLLECTIVE ;  /* 0x000000000000791b */ /* 0x003fea0003800000 */
.L_x_5727:
[----:B------:R-:W-:Y:S01]  /*11400*/  MOV R75, 0x8 ;  /* 0x00000008004b7802 */ /* 0x000fe20000000f00 */
[----:B------:R-:W-:-:S04]  /*11410*/  FADD.FTZ R81, R79, R78 ;  /* 0x0000004e4f517221 */ /* 0x000fc80000010000 */
[----:B------:R-:W-:-:S07]  /*11420*/  IMAD.MOV.U32 R93, RZ, RZ, R81 ;  /* 0x000000ffff5d7224 */ /* 0x000fce00078e0051 */
[----:B------:R-:W-:Y:S05]  /*11430*/  WARPSYNC.COLLECTIVE R67, `(.L_x_5728) ;  /* 0x0000000043087348 */ /* 0x000fea0003c00000 */
[----:B------:R0:W1:Y:S02]  /*11440*/  SHFL.BFLY P3, R78, R93, R75, R76 ;  /* 0x0c00004b5d4e7389 */ /* 0x000064000006004c */
[----:B01----:R-:W-:Y:S05]  /*11450*/  ENDCOLLECTIVE ;  /* 0x000000000000791b */ /* 0x003fea0003800000 */
.L_x_5728:
[----:B------:R-:W-:Y:S02]  /*11460*/  HFMA2 R75, -RZ, RZ, 0, 9.5367431640625e-07 ;  /* 0x00000010ff4b7431 */ /* 0x000fe400000001ff */
[----:B------:R-:W-:-:S04]  /*11470*/  FADD.FTZ R82, R81, R78 ;  /* 0x0000004e51527221 */ /* 0x000fc80000010000 */
[----:B------:R-:W-:-:S07]  /*11480*/  IMAD.MOV.U32 R93, RZ, RZ, R82 ;  /* 0x000000ffff5d7224 */ /* 0x000fce00078e0052 */
[----:B------:R-:W-:Y:S05]  /*11490*/  WARPSYNC.COLLECTIVE R67, `(.L_x_5729) ;  /* 0x0000000043087348 */ /* 0x000fea0003c00000 */
[----:B------:R0:W1:Y:S02]  /*114a0*/  SHFL.BFLY P3, R78, R93, R75, R76 ;  /* 0x0c00004b5d4e7389 */ /* 0x000064000006004c */
[----:B01----:R-:W-:Y:S05]  /*114b0*/  ENDCOLLECTIVE ;  /* 0x000000000000791b */ /* 0x003fea0003800000 */
.L_x_5729:
[----:B------:R-:W-:Y:S05]  /*114c0*/  BRA `(.L_x_5730) ;  /* 0xfffffff400007947 */ /* 0x000fea000383ffff */
.L_x_5731:
        /* <DEDUP_REMOVED lines=11> */
.L_x_12135:


//--------------------- .text._ZN10layer_norm31ln_parallel_residual_fwd_kernelINS_13Kernel_traitsIf13__nv_bfloat16fS2_fjLj512ELj1ELj4ELj1ELj16ENS_18Kernel_traits_baseILj512EfS2_fS2_fjLj128EEEEELb1ELb1ELb1EEEvNS_9FwdParamsE --------------------------
	.section	.text._ZN10layer_norm31ln_parallel_residual_fwd_kernelINS_13Kernel_traitsIf13__nv_bfloat16fS2_fjLj512ELj1ELj4ELj1ELj16ENS_18Kernel_traits_baseILj512EfS2_fS2_fjLj128EEEEELb1ELb1ELb1EEEvNS_9FwdParamsE,"ax",@progbits
	.align	128
        .global         _ZN10layer_norm31ln_parallel_residual_fwd_kernelINS_13Kernel_traitsIf13__nv_bfloat16fS2_fjLj512ELj1ELj4ELj1ELj16ENS_18Kernel_traits_baseILj512EfS2_fS2_fjLj128EEEEELb1ELb1ELb1EEEvNS_9FwdParamsE
        .type           _ZN10layer_norm31ln_parallel_residual_fwd_kernelINS_13Kernel_traitsIf13__nv_bfloat16fS2_fjLj512ELj1ELj4ELj1ELj16ENS_18Kernel_traits_baseILj512EfS2_fS2_fjLj128EEEEELb1ELb1ELb1EEEvNS_9FwdParamsE,@function
        .size           _ZN10layer_norm31ln_parallel_residual_fwd_kernelINS_13Kernel_traitsIf13__nv_bfloat16fS2_fjLj512ELj1ELj4ELj1ELj16ENS_18Kernel_traits_baseILj512EfS2_fS2_fjLj128EEEEELb1ELb1ELb1EEEvNS_9FwdParamsE,(.L_x_12136 - _ZN10layer_norm31ln_parallel_residual_fwd_kernelINS_13Kernel_traitsIf13__nv_bfloat16fS2_fjLj512ELj1ELj4ELj1ELj16ENS_18Kernel_traits_baseILj512EfS2_fS2_fjLj128EEEEELb1ELb1ELb1EEEvNS_9FwdParamsE)
        .other          _ZN10layer_norm31ln_parallel_residual_fwd_kernelINS_13Kernel_traitsIf13__nv_bfloat16fS2_fjLj512ELj1ELj4ELj1ELj16ENS_18Kernel_traits_baseILj512EfS2_fS2_fjLj128EEEEELb1ELb1ELb1EEEvNS_9FwdParamsE,@"STO_CUDA_ENTRY STV_DEFAULT"
_ZN10layer_norm31ln_parallel_residual_fwd_kernelINS_13Kernel_traitsIf13__nv_bfloat16fS2_fjLj512ELj1ELj4ELj1ELj16ENS_18Kernel_traits_baseILj512EfS2_fS2_fjLj128EEEEELb1ELb1ELb1EEEvNS_9FwdParamsE:
.text._ZN10layer_norm31ln_parallel_residual_fwd_kernelINS_13Kernel_traitsIf13__nv_bfloat16fS2_fjLj512ELj1ELj4ELj1ELj16ENS_18Kernel_traits_baseILj512EfS2_fS2_fjLj128EEEEELb1ELb1ELb1EEEvNS_9FwdParamsE:
[----:B------:R-:W0:Y:S01]  /*0000*/  LDC R1, c[0x0][0x37c] ;  /* 0x0000df00ff017b82 */ /* 0x000e220000000800 */
[----:B------:R-:W1:Y:S01]  /*0010*/  LDCU.U8 UR4, c[0x0][0x464] ;  /* 0x00008c80ff0477ac */ /* 0x000e620008000000 */
[----:B------:R-:W2:Y:S06]  /*0020*/  S2R R24, SR_TID.X ;  /* 0x0000000000187919 */ /* 0x000eac0000002100 */
[----:B------:R-:W3:Y:S01]  /*0030*/  LDC R25, c[0x0][0x45c] ;  /* 0x00011700ff197b82 */ /* 0x000ee20000000800 */
[----:B0-----:R-:W-:Y:S01]  /*0040*/  VIADD R1, R1, 0xfffffff8 ;  /* 0xfffffff801017836 */ /* 0x001fe20000000000 */
[----:B------:R-:W0:Y:S01]  /*0050*/  LDCU.64 UR6, c[0x0][0x450] ;  /* 0x00008a00ff0677ac */ /* 0x000e220008000a00 */
[----:B------:R-:W4:Y:S05]  /*0060*/  LDCU.64 UR8, c[0x0][0x358] ;  /* 0x00006b00ff0877ac */ /* 0x000f2a0008000a00 */
[----:B------:R-:W2:Y:S01]  /*0070*/  LDC R6, c[0x0][0x458] ;  /* 0x00011600ff067b82 */ /* 0x000ea20000000800 */
[----:B------:R-:W2:Y:S01]  /*0080*/  LDCU UR10, c[0x0][0x384] ;  /* 0x00007080ff0a77ac */ /* 0x000ea20008000800 */
[----:B-1----:R-:W-:Y:S01]  /*0090*/  ISETP.NE.AND P0, PT, RZ, UR4, PT ;  /* 0x00000004ff007c0c */ /* 0x002fe2000bf05270 */
[----:B------:R-:W1:Y:S05]  /*00a0*/  LDCU.64 UR4, c[0x0][0x438] ;  /* 0x00008700ff0477ac */ /* 0x000e6a0008000a00 */
[----:B------:R-:W1:Y:S01]  /*00b0*/  LDC.64 R20, c[0x0][0x3d0] ;  /* 0x0000f400ff147b82 */ /* 0x000e620000000a00 */
[----:B0-----:R-:W-:Y:S01]  /*00c0*/  IMAD.U32 R2, RZ, RZ, UR6 ;  /* 0x00000006ff027e24 */ /* 0x001fe2000f8e00ff */
[----:B------:R-:W-:-:S05]  /*00d0*/  MOV R3, UR7 ;  /* 0x0000000700037c02 */ /* 0x000fca0008000f00 */
[----:B---3--:R-:W-:Y:S01]  /*00e0*/  @P0 IMAD.MOV.U32 R7, RZ, RZ, R25 ;  /* 0x000000ffff070224 */ /* 0x008fe200078e0019 */
[----:B----4-:R-:W3:Y:S01]  /*00f0*/  @P0 LDG.E.64 R2, desc[UR8][R2.64] ;  /* 0x0000000802020981 */ /* 0x010ee2000c1e1b00 */
[----:B--2---:R-:W-:Y:S01]  /*0100*/  LOP3.LUT R0, R24, 0x1f, RZ, 0xc0, !PT ;  /* 0x0000001f18007812 */ /* 0x004fe200078ec0ff */
[----:B------:R-:W0:Y:S02]  /*0110*/  @P0 LDC R27, c[0x0][0x460] ;  /* 0x00011800ff1b0b82 */ /* 0x000e240000000800 */
[----:B------:R2:W0:Y:S01]  /*0120*/  @P0 LDG.E.64 R4, desc[UR8][R6.64] ;  /* 0x0000000806040981 */ /* 0x000422000c1e1b00 */
[----:B-1----:R-:W-:-:S04]  /*0130*/  ISETP.NE.U32.AND P1, PT, RZ, UR4, PT ;  /* 0x00000004ff007c0c */ /* 0x002fc8000bf25070 */
[----:B------:R-:W-:-:S13]  /*0140*/  ISETP.NE.AND.EX P1, PT, RZ, UR5, PT, P1 ;  /* 0x00000005ff007c0c */ /* 0x000fda000bf25310 */
[----:B------:R-:W1:Y:S01]  /*0150*/  @P1 LDC.64 R22, c[0x0][0x438] ;  /* 0x00010e00ff161b82 */ /* 0x000e620000000a00 */
[----:B------:R-:W-:-:S05]  /*0160*/  IMAD.WIDE.U32 R20, R0, 0x20, R20 ;  /* 0x0000002000147825 */ /* 0x000fca00078e0014 */
[----:B------:R4:W5:Y:S04]  /*0170*/  LDG.E.128 R16, desc[UR8][R20.64] ;  /* 0x0000000814107981 */ /* 0x000968000c1e1d00 */
[----:B------:R4:W5:Y:S04]  /*0180*/  LDG.E.128 R84, desc[UR8][R20.64+0x10] ;  /* 0x0000100814547981 */ /* 0x000968000c1e1d00 */
[----:B------:R4:W5:Y:S04]  /*0190*/  LDG.E.128 R12, desc[UR8][R20.64+0x400] ;  /* 0x00040008140c7981 */ /* 0x000968000c1e1d00 */
[----:B------:R4:W5:Y:S01]  /*01a0*/  LDG.E.128 R8, desc[UR8][R20.64+0x410] ;  /* 0x0004100814087981 */ /* 0x000962000c1e1d00 */
[----:B-1----:R-:W-:-:S05]  /*01b0*/  @P1 IMAD.WIDE.U32 R22, R0, 0x20, R22 ;  /* 0x0000002000161825 */ /* 0x002fca00078e0016 */
[----:B------:R4:W5:Y:S04]  /*01c0*/  @P1 LDG.E.128 R48, desc[UR8][R22.64] ;  /* 0x0000000816301981 */ /* 0x000968000c1e1d00 */
[----:B------:R4:W5:Y:S04]  /*01d0*/  @P1 LDG.E.128 R44, desc[UR8][R22.64+0x10] ;  /* 0x00001008162c1981 */ /* 0x000968000c1e1d00 */
[----:B------:R4:W5:Y:S04]  /*01e0*/  @P1 LDG.E.128 R40, desc[UR8][R22.64+0x400] ;  /* 0x0004000816281981 */ /* 0x000968000c1e1d00 */
[----:B------:R4:W5:Y:S01]  /*01f0*/  @P1 LDG.E.128 R36, desc[UR8][R22.64+0x410] ;  /* 0x0004100816241981 */ /* 0x000962000c1e1d00 */
[----:B------:R-:W1:Y:S01]  /*0200*/  S2UR UR5, SR_CTAID.X ;  /* 0x00000000000579c3 */ /* 0x000e620000002500 */
[----:B------:R-:W-:-:S07]  /*0210*/  SHF.R.U32.HI R0, RZ, 0x5, R24 ;  /* 0x00000005ff007819 */ /* 0x000fce0000011618 */
[----:B--2---:R-:W2:Y:S01]  /*0220*/  LDC R7, c[0x0][0x360] ;  /* 0x0000d800ff077b82 */ /* 0x004ea20000000800 */
[----:B-1----:R-:W-:-:S06]  /*0230*/  USHF.L.U32 UR4, UR5, 0x2, URZ ;  /* 0x0000000205047899 */ /* 0x002fcc00080006ff */
[----:B------:R-:W-:-:S04]  /*0240*/  LOP3.LUT R0, R0, UR4, RZ, 0xfc, !PT ;  /* 0x0000000400007c12 */ /* 0x000fc8000f8efcff */
[----:B------:R-:W-:Y:S02]  /*0250*/  ISETP.GE.AND P2, PT, R0, UR10, PT ;  /* 0x0000000a00007c0c */ /* 0x000fe4000bf46270 */
[----:B---3--:R-:W-:Y:S02]  /*0260*/  @P0 R2UR UR6, R2 ;  /* 0x00000000020602ca */ /* 0x008fe400000e0000 */
[----:B------:R-:W-:Y:S02]  /*0270*/  @P0 R2UR UR7, R3 ;  /* 0x00000000030702ca */ /* 0x000fe400000e0000 */
[----:B0-----:R-:W-:Y:S01]  /*0280*/  @P0 IADD3 R6, P3, PT, R4, R27, RZ ;  /* 0x0000001b04060210 */ /* 0x001fe20007f7e0ff */
[----:B--2---:R-:W-:-:S04]  /*0290*/  IMAD R4, R7, UR5, R24 ;  /* 0x0000000507047c24 */ /* 0x004fc8000f8e0218 */
[----:B------:R-:W-:Y:S02]  /*02a0*/  @P0 IMAD.X R25, RZ, RZ, R5, P3 ;  /* 0x000000ffff190224 */ /* 0x000fe400018e0605 */
[----:B----4-:R-:W-:Y:S06]  /*02b0*/  @P2 EXIT ;  /* 0x000000000000294d */ /* 0x010fec0003800000 */
[----:B------:R-:W-:Y:S01]  /*02c0*/  MOV R2, R4 ;  /* 0x0000000400027202 */ /* 0x000fe20000000f00 */
[----:B------:R-:W-:Y:S01]  /*02d0*/  UIADD3 UR13, UPT, UPT, UR7, -0x4498517b, URZ ;  /* 0xbb67ae85070d7890 */ /* 0x000fe2000fffe0ff */
[--C-:B------:R-:W-:Y:S01]  /*02e0*/  SHF.R.U64 R3, R6, 0x2, R25.reuse ;  /* 0x0000000206037819 */ /* 0x100fe20000001219 */
[----:B------:R-:W-:Y:S01]  /*02f0*/  UIADD3 UR12, UPT, UPT, UR6, -0x61c88647, URZ ;  /* 0x9e3779b9060c7890 */ /* 0x000fe2000fffe0ff */
[----:B------:R-:W-:Y:S01]  /*0300*/  SHF.R.U32.HI R4, RZ, 0x2, R25 ;  /* 0x00000002ff047819 */ /* 0x000fe20000011619 */
[----:B------:R-:W-:Y:S01]  /*0310*/  IMAD.HI.U32 R5, R2, -0x326172a9, RZ ;  /* 0xcd9e8d5702057827 */ /* 0x000fe200078e00ff */
[----:B------:R-:W-:Y:S01]  /*0320*/  UIADD3 UR14, UPT, UPT, UR6, 0x3c6ef372, URZ ;  /* 0x3c6ef372060e7890 */ /* 0x000fe2000fffe0ff */
[-C--:B-----5:R-:W-:Y:S01]  /*0330*/  @P1 MOV R91, R19.reuse ;  /* 0x00000013005b1202 */ /* 0x0a0fe20000000f00 */
[----:B------:R-:W-:Y:S01]  /*0340*/  UIADD3 UR15, UPT, UPT, UR7, 0x76cf5d0a, URZ ;  /* 0x76cf5d0a070f7890 */ /* 0x000fe2000fffe0ff */
[C---:B------:R-:W-:Y:S01]  /*0350*/  IMAD.HI.U32 R7, R3.reuse, -0x2daee0ad, RZ ;  /* 0xd2511f5303077827 */ /* 0x040fe200078e00ff */
[----:B------:R-:W-:Y:S01]  /*0360*/  LOP3.LUT R5, R4, UR6, R5, 0x96, !PT ;  /* 0x0000000604057c12 */ /* 0x000fe2000f8e9605 */
[----:B------:R-:W-:Y:S01]  /*0370*/  UIADD3 UR17, UPT, UPT, UR7, 0x32370b8f, URZ ;  /* 0x32370b8f07117890 */ /* 0x000fe2000fffe0ff */
[----:B------:R-:W-:Y:S01]  /*0380*/  @!P1 MOV R91, R19 ;  /* 0x00000013005b9202 */ /* 0x000fe20000000f00 */
[----:B------:R-:W-:Y:S01]  /*0390*/  IMAD R23, R3, -0x2daee0ad, RZ ;  /* 0xd2511f5303177824 */ /* 0x000fe200078e02ff */
[----:B------:R-:W-:Y:S01]  /*03a0*/  LOP3.LUT R7, R7, UR7, RZ, 0x3c, !PT ;  /* 0x0000000707077c12 */ /* 0x000fe2000f8e3cff */
[----:B------:R-:W-:Y:S01]  /*03b0*/  IMAD.HI.U32 R22, R5, -0x2daee0ad, RZ ;  /* 0xd2511f5305167827 */ /* 0x000fe200078e00ff */
[----:B------:R-:W-:Y:S01]  /*03c0*/  UIADD3 UR16, UPT, UPT, UR6, -0x255992d5, URZ ;  /* 0xdaa66d2b06107890 */ /* 0x000fe2000fffe0ff */
[----:B------:R-:W-:Y:S01]  /*03d0*/  @P1 MOV R88, R86 ;  /* 0x0000005600581202 */ /* 0x000fe20000000f00 */
[----:B------:R-:W-:Y:S01]  /*03e0*/  UIADD3 UR18, UPT, UPT, UR6, 0x78dde6e4, URZ ;  /* 0x78dde6e406127890 */ /* 0x000fe2000fffe0ff */
[----:B------:R-:W-:Y:S01]  /*03f0*/  IMAD R21, R2, -0x326172a9, RZ ;  /* 0xcd9e8d5702157824 */ /* 0x000fe200078e02ff */
[----:B------:R-:W-:Y:S01]  /*0400*/  LOP3.LUT R22, R23, UR13, R22, 0x96, !PT ;  /* 0x0000000d17167c12 */ /* 0x000fe2000f8e9616 */
[C---:B------:R-:W-:Y:S01]  /*0410*/  IMAD.HI.U32 R20, R7.reuse, -0x326172a9, RZ ;  /* 0xcd9e8d5707147827 */ /* 0x040fe200078e00ff */
[----:B------:R-:W-:Y:S01]  /*0420*/  UIADD3 UR19, UPT, UPT, UR7, -0x126145ec, URZ ;  /* 0xed9eba1407137890 */ /* 0x000fe2000fffe0ff */
[----:B------:R-:W-:Y:S01]  /*0430*/  BSSY B0, `(.L_x_5732) ;  /* 0x0001052000007945 */ /* 0x000fe20003800000 */
[----:B------:R-:W-:Y:S01]  /*0440*/  UIADD3 UR21, UPT, UPT, UR7, -0x56f99767, URZ ;  /* 0xa906689907157890 */ /* 0x000fe2000fffe0ff */
[----:B------:R-:W-:Y:S01]  /*0450*/  IMAD R24, R7, -0x326172a9, RZ ;  /* 0xcd9e8d5707187824 */ /* 0x000fe200078e02ff */
[----:B------:R-:W-:Y:S01]  /*0460*/  LOP3.LUT R20, R21, UR12, R20, 0x96, !PT ;  /* 0x0000000c15147c12 */ /* 0x000fe2000f8e9614 */
[----:B------:R-:W-:Y:S01]  /*0470*/  IMAD.HI.U32 R7, R22, -0x326172a9, RZ ;  /* 0xcd9e8d5716077827 */ /* 0x000fe200078e00ff */
[----:B------:R-:W-:Y:S01]  /*0480*/  UIADD3 UR20, UPT, UPT, UR6, 0x1715609d, URZ ;  /* 0x1715609d06147890 */ /* 0x000fe2000fffe0ff */
[----:B------:R-:W-:Y:S01]  /*0490*/  @P1 MOV R83, R15 ;  /* 0x0000000f00531202 */ /* 0x000fe20000000f00 */
[----:B------:R-:W-:Y:S01]  /*04a0*/  UIADD3 UR22, UPT, UPT, UR6, -0x4ab325aa, URZ ;  /* 0xb54cda5606167890 */ /* 0x000fe2000fffe0ff */
[----:B------:R-:W-:Y:S01]  /*04b0*/  IMAD R26, R5, -0x2daee0ad, RZ ;  /* 0xd2511f53051a7824 */ /* 0x000fe200078e02ff */
[----:B------:R-:W-:Y:S01]  /*04c0*/  LOP3.LUT R7, R24, UR14, R7, 0x96, !PT ;  /* 0x0000000e18077c12 */ /* 0x000fe2000f8e9607 */
[----:B------:R-:W-:Y:S01]  /*04d0*/  IMAD.HI.U32 R5, R20, -0x2daee0ad, RZ ;  /* 0xd2511f5314057827 */ /* 0x000fe200078e00ff */
[----:B------:R-:W-:Y:S01]  /*04e0*/  UIADD3 UR23, UPT, UPT, UR7, 0x646e171e, URZ ;  /* 0x646e171e07177890 */ /* 0x000fe2000fffe0ff */
[----:B------:R-:W-:Y:S01]  /*04f0*/  @P1 MOV R80, R10 ;  /* 0x0000000a00501202 */ /* 0x000fe20000000f00 */
[----:B------:R-:W0:Y:S01]  /*0500*/  LDCU.64 UR4, c[0x0][0x398] ;  /* 0x00007300ff0477ac */ /* 0x000e220008000a00 */
[----:B------:R-:W-:Y:S01]  /*0510*/  IMAD R21, R22, -0x326172a9, RZ ;  /* 0xcd9e8d5716157824 */ /* 0x000fe200078e02ff */
[----:B------:R-:W-:Y:S01]  /*0520*/  LOP3.LUT R5, R26, UR15, R5, 0x96, !PT ;  /* 0x0000000f1a057c12 */ /* 0x000fe2000f8e9605 */
[----:B------:R-:W-:Y:S01]  /*0530*/  IMAD R23, R20, -0x2daee0ad, RZ ;  /* 0xd2511f5314177824 */ /* 0x000fe200078e02ff */
[----:B------:R-:W-:Y:S01]  /*0540*/  UIADD3 UR25, UPT, UPT, UR7, 0x1fd5c5a3, URZ ;  /* 0x1fd5c5a307197890 */ /* 0x000fe2000fffe0ff */
[----:B------:R-:W-:Y:S01]  /*0550*/  IMAD.HI.U32 R22, R7, -0x2daee0ad, RZ ;  /* 0xd2511f5307167827 */ /* 0x000fe200078e00ff */
[----:B------:R-:W-:Y:S01]  /*0560*/  UIADD3 UR24, UPT, UPT, UR6, 0x5384540f, URZ ;  /* 0x5384540f06187890 */ /* 0x000fe2000fffe0ff */
[----:B------:R-:W-:Y:S01]  /*0570*/  LOP3.LUT R69, R6, 0x3, RZ, 0xc0, !PT ;  /* 0x0000000306457812 */ /* 0x000fe200078ec0ff */
[----:B------:R-:W-:Y:S01]  /*0580*/  UIADD3 UR26, UPT, UPT, UR6, -0xe443238, URZ ;  /* 0xf1bbcdc8061a7890 */ /* 0x000fe2000fffe0ff */
[----:B------:R-:W-:Y:S01]  /*0590*/  IMAD.HI.U32 R20, R5, -0x326172a9, RZ ;  /* 0xcd9e8d5705147827 */ /* 0x000fe200078e00ff */
[----:B------:R-:W-:Y:S01]  /*05a0*/  LOP3.LUT R22, R23, UR17, R22, 0x96, !PT ;  /* 0x0000001117167c12 */ /* 0x000fe2000f8e9616 */
[----:B------:R-:W-:Y:S01]  /*05b0*/  UIADD3 UR27, UPT, UPT, UR7, -0x24c28bd8, URZ ;  /* 0xdb3d7428071b7890 */ /* 0x000fe2000fffe0ff */
[----:B------:R-:W-:Y:S01]  /*05c0*/  @!P1 CS2R R50, SRZ ;  /* 0x0000000000329805 */ /* 0x000fe2000001ff00 */
[----:B------:R-:W-:Y:S01]  /*05d0*/  @P1 IMAD.MOV.U32 R27, RZ, RZ, R16 ;  /* 0x000000ffff1b1224 */ /* 0x000fe200078e0010 */
[----:B------:R-:W-:Y:S01]  /*05e0*/  LOP3.LUT R20, R21, UR16, R20, 0x96, !PT ;  /* 0x0000001015147c12 */ /* 0x000fe2000f8e9614 */
[----:B------:R-:W-:Y:S01]  /*05f0*/  IMAD R24, R7, -0x2daee0ad, RZ ;  /* 0xd2511f5307187824 */ /* 0x000fe200078e02ff */
[----:B------:R-:W-:Y:S01]  /*0600*/  @!P1 MOV R27, R16 ;  /* 0x00000010001b9202 */ /* 0x000fe20000000f00 */
[----:B------:R-:W-:Y:S01]  /*0610*/  IMAD R16, R5, -0x326172a9, RZ ;  /* 0xcd9e8d5705107824 */ /* 0x000fe200078e02ff */
[----:B0-----:R-:W-:Y:S01]  /*0620*/  UISETP.NE.U32.AND UP0, UPT, UR4, URZ, UPT ;  /* 0x000000ff0400728c */ /* 0x001fe2000bf05070 */
[----:B------:R-:W-:Y:S01]  /*0630*/  IMAD.HI.U32 R5, R22, -0x326172a9, RZ ;  /* 0xcd9e8d5716057827 */ /* 0x000fe200078e00ff */
[----:B------:R-:W-:Y:S01]  /*0640*/  UIADD3 UR29, UPT, UPT, UR7, -0x695add53, URZ ;  /* 0x96a522ad071d7890 */ /* 0x000fe2000fffe0ff */
[----:B------:R0:W-:Y:S01]  /*0650*/  STL [R1], R27 ;  /* 0x0000001b01007387 */ /* 0x0001e20000100800 */
[----:B------:R-:W-:Y:S01]  /*0660*/  UISETP.NE.AND.EX UP0, UPT, UR5, URZ, UPT, UP0 ;  /* 0x000000ff0500728c */ /* 0x000fe2000bf05300 */
[----:B------:R-:W-:Y:S01]  /*0670*/  IMAD.HI.U32 R7, R20, -0x2daee0ad, RZ ;  /* 0xd2511f5314077827 */ /* 0x000fe200078e00ff */
[----:B------:R-:W-:Y:S01]  /*0680*/  LOP3.LUT R5, R16, UR18, R5, 0x96, !PT ;  /* 0x0000001210057c12 */ /* 0x000fe2000f8e9605 */
[----:B------:R-:W-:Y:S01]  /*0690*/  UIADD3 UR28, UPT, UPT, UR6, -0x700cb87f, URZ ;  /* 0x8ff34781061c7890 */ /* 0x000fe2000fffe0ff */
[----:B------:R-:W-:Y:S01]  /*06a0*/  @!P1 CS2R R48, SRZ ;  /* 0x0000000000309805 */ /* 0x000fe2000001ff00 */
[--C-:B------:R-:W-:Y:S01]  /*06b0*/  @P1 IMAD.MOV.U32 R92, RZ, RZ, R18.reuse ;  /* 0x000000ffff5c1224 */ /* 0x100fe200078e0012 */
[----:B------:R-:W-:Y:S01]  /*06c0*/  LOP3.LUT R7, R24, UR19, R7, 0x96, !PT ;  /* 0x0000001318077c12 */ /* 0x000fe2000f8e9607 */
[--C-:B------:R-:W-:Y:S01]  /*06d0*/  @P1 IMAD.MOV.U32 R93, RZ, RZ, R17.reuse ;  /* 0x000000ffff5d1224 */ /* 0x100fe200078e0011 */
[----:B------:R-:W-:Y:S01]  /*06e0*/  @!P1 CS2R R46, SRZ ;  /* 0x00000000002e9805 */ /* 0x000fe2000001ff00 */
[----:B------:R-:W-:Y:S01]  /*06f0*/  @!P1 IMAD.MOV.U32 R92, RZ, RZ, R18 ;  /* 0x000000ffff5c9224 */ /* 0x000fe200078e0012 */
[----:B------:R-:W-:Y:S01]  /*0700*/  @!P1 CS2R R44, SRZ ;  /* 0x00000000002c9805 */ /* 0x000fe2000001ff00 */
[----:B------:R-:W-:Y:S01]  /*0710*/  @!P1 IMAD.MOV.U32 R93, RZ, RZ, R17 ;  /* 0x000000ffff5d9224 */ /* 0x000fe200078e0011 */
[----:B------:R-:W-:Y:S01]  /*0720*/  @!P1 CS2R R42, SRZ ;  /* 0x00000000002a9805 */ /* 0x000fe2000001ff00 */
[----:B------:R-:W-:Y:S01]  /*0730*/  IMAD R19, R20, -0x2daee0ad, RZ ;  /* 0xd2511f5314137824 */ /* 0x000fe200078e02ff */
[----:B------:R-:W-:Y:S01]  /*0740*/  @!P1 CS2R R40, SRZ ;  /* 0x0000000000289805 */ /* 0x000fe2000001ff00 */
[----:B------:R-:W-:Y:S01]  /*0750*/  IMAD.HI.U32 R18, R5, -0x2daee0ad, RZ ;  /* 0xd2511f5305127827 */ /* 0x000fe200078e00ff */
[----:B------:R-:W-:-:S02]  /*0760*/  @!P1 CS2R R38, SRZ ;  /* 0x0000000000269805 */ /* 0x000fc4000001ff00 */
[----:B------:R-:W-:Y:S02]  /*0770*/  PLOP3.LUT P0, PT, PT, PT, UP0, 0x80, 0x8 ;  /* 0x000000000008781c */ /* 0x000fe40003f0f008 */
[----:B------:R-:W-:Y:S01]  /*0780*/  @!P1 CS2R R36, SRZ ;  /* 0x0000000000249805 */ /* 0x000fe2000001ff00 */
[----:B------:R-:W-:Y:S01]  /*0790*/  IMAD R17, R22, -0x326172a9, RZ ;  /* 0xcd9e8d5716117824 */ /* 0x000fe200078e02ff */
[----:B------:R-:W-:Y:S01]  /*07a0*/  LOP3.LUT R18, R19, UR21, R18, 0x96, !PT ;  /* 0x0000001513127c12 */ /* 0x000fe2000f8e9612 */
[----:B------:R-:W-:Y:S01]  /*07b0*/  IMAD.HI.U32 R16, R7, -0x326172a9, RZ ;  /* 0xcd9e8d5707107827 */ /* 0x000fe200078e00ff */
[----:B------:R-:W1:Y:S03]  /*07c0*/  LDCU UR31, c[0x0][0x404] ;  /* 0x00008080ff1f77ac */ /* 0x000e660008000800 */
[----:B------:R-:W-:Y:S01]  /*07d0*/  IMAD R22, R5, -0x2daee0ad, RZ ;  /* 0xd2511f5305167824 */ /* 0x000fe200078e02ff */
[----:B------:R-:W-:Y:S01]  /*07e0*/  LOP3.LUT R16, R17, UR20, R16, 0x96, !PT ;  /* 0x0000001411107c12 */ /* 0x000fe2000f8e9610 */
[----:B------:R-:W-:Y:S01]  /*07f0*/  IMAD R20, R7, -0x326172a9, RZ ;  /* 0xcd9e8d5707147824 */ /* 0x000fe200078e02ff */
[----:B------:R-:W2:Y:S01]  /*0800*/  LDCU UR32, c[0x0][0x408] ;  /* 0x00008100ff2077ac */ /* 0x000ea20008000800 */
[----:B------:R-:W-:Y:S01]  /*0810*/  IMAD.HI.U32 R5, R18, -0x326172a9, RZ ;  /* 0xcd9e8d5712057827 */ /* 0x000fe200078e00ff */
[----:B------:R-:W3:Y:S03]  /*0820*/  LDCU UR4, c[0x0][0x388] ;  /* 0x00007100ff0477ac */ /* 0x000ee60008000800 */
[----:B------:R-:W-:Y:S01]  /*0830*/  IMAD.HI.U32 R7, R16, -0x2daee0ad, RZ ;  /* 0xd2511f5310077827 */ /* 0x000fe200078e00ff */
[----:B------:R-:W-:Y:S01]  /*0840*/  LOP3.LUT R5, R20, UR22, R5, 0x96, !PT ;  /* 0x0000001614057c12 */ /* 0x000fe2000f8e9605 */
[----:B------:R-:W4:Y:S02]  /*0850*/  LDCU.U8 UR30, c[0x0][0x410] ;  /* 0x00008200ff1e77ac */ /* 0x000f240008000000 */
[--C-:B------:R-:W-:Y:S01]  /*0860*/  @P1 IMAD.MOV.U32 R90, RZ, RZ, R84.reuse ;  /* 0x000000ffff5a1224 */ /* 0x100fe200078e0054 */
[----:B------:R-:W-:Y:S01]  /*0870*/  LOP3.LUT R7, R22, UR23, R7, 0x96, !PT ;  /* 0x0000001716077c12 */ /* 0x000fe2000f8e9607 */
[----:B------:R-:W-:Y:S01]  /*0880*/  @!P1 IMAD.MOV.U32 R90, RZ, RZ, R84 ;  /* 0x000000ffff5a9224 */ /* 0x000fe200078e0054 */
[----:B------:R-:W0:Y:S01]  /*0890*/  LDCU UR5, c[0x0][0x448] ;  /* 0x00008900ff0577ac */ /* 0x000e220008000800 */
[----:B------:R-:W-:-:S02]  /*08a0*/  @P1 IMAD.MOV.U32 R89, RZ, RZ, R85 ;  /* 0x000000ffff591224 */ /* 0x000fc400078e0055 */
[----:B------:R-:W-:Y:S01]  /*08b0*/  @!P1 IMAD.MOV.U32 R89, RZ, RZ, R85 ;  /* 0x000000ffff599224 */ /* 0x000fe200078e0055 */
[----:B------:R-:W0:Y:S01]  /*08c0*/  LDCU.64 UR10, c[0x0][0x3a0] ;  /* 0x00007400ff0a77ac */ /* 0x000e220008000a00 */
[----:B------:R-:W-:Y:S01]  /*08d0*/  @!P1 IMAD.MOV.U32 R88, RZ, RZ, R86 ;  /* 0x000000ffff589224 */ /* 0x000fe200078e0056 */
[-C--:B------:R-:W-:Y:S01]  /*08e0*/  @P1 MOV R86, R12.reuse ;  /* 0x0000000c00561202 */ /* 0x080fe20000000f00 */
[--C-:B------:R-:W-:Y:S01]  /*08f0*/  @P1 IMAD.MOV.U32 R84, RZ, RZ, R14.reuse ;  /* 0x000000ffff541224 */ /* 0x100fe200078e000e */
[----:B------:R-:W-:Y:S01]  /*0900*/  @!P1 MOV R86, R12 ;  /* 0x0000000c00569202 */ /* 0x000fe20000000f00 */
[--C-:B------:R-:W-:Y:S02]  /*0910*/  @P1 IMAD.MOV.U32 R85, RZ, RZ, R13.reuse ;  /* 0x000000ffff551224 */ /* 0x100fe400078e000d */
[----:B------:R-:W-:Y:S02]  /*0920*/  @!P1 IMAD.MOV.U32 R84, RZ, RZ, R14 ;  /* 0x000000ffff549224 */ /* 0x000fe400078e000e */
[----:B------:R-:W-:-:S02]  /*0930*/  @!P1 IMAD.MOV.U32 R85, RZ, RZ, R13 ;  /* 0x000000ffff559224 */ /* 0x000fc400078e000d */
[----:B------:R-:W-:Y:S02]  /*0940*/  IMAD R17, R16, -0x2daee0ad, RZ ;  /* 0xd2511f5310117824 */ /* 0x000fe400078e02ff */
[----:B------:R-:W-:-:S04]  /*0950*/  IMAD.HI.U32 R14, R5, -0x2daee0ad, RZ ;  /* 0xd2511f53050e7827 */ /* 0x000fc800078e00ff */
[----:B------:R-:W-:Y:S01]  /*0960*/  IMAD R13, R18, -0x326172a9, RZ ;  /* 0xcd9e8d57120d7824 */ /* 0x000fe200078e02ff */
[----:B------:R-:W-:Y:S01]  /*0970*/  LOP3.LUT R14, R17, UR25, R14, 0x96, !PT ;  /* 0x00000019110e7c12 */ /* 0x000fe2000f8e960e */
[----:B------:R-:W-:-:S04]  /*0980*/  IMAD.HI.U32 R12, R7, -0x326172a9, RZ ;  /* 0xcd9e8d57070c7827 */ /* 0x000fc800078e00ff */
[----:B------:R-:W-:Y:S01]  /*0990*/  @P1 IMAD.MOV.U32 R82, RZ, RZ, R8 ;  /* 0x000000ffff521224 */ /* 0x000fe200078e0008 */
[----:B------:R-:W-:Y:S01]  /*09a0*/  LOP3.LUT R12, R13, UR24, R12, 0x96, !PT ;  /* 0x000000180d0c7c12 */ /* 0x000fe2000f8e960c */
[----:B------:R-:W-:Y:S01]  /*09b0*/  IMAD R16, R5, -0x2daee0ad, RZ ;  /* 0xd2511f5305107824 */ /* 0x000fe200078e02ff */
[----:B------:R-:W-:Y:S01]  /*09c0*/  @!P1 MOV R82, R8 ;  /* 0x0000000800529202 */ /* 0x000fe20000000f00 */
[----:B------:R-:W-:Y:S02]  /*09d0*/  IMAD R8, R7, -0x326172a9, RZ ;  /* 0xcd9e8d5707087824 */ /* 0x000fe400078e02ff */
[----:B------:R-:W-:-:S04]  /*09e0*/  IMAD.HI.U32 R7, R14, -0x326172a9, RZ ;  /* 0xcd9e8d570e077827 */ /* 0x000fc800078e00ff */
[----:B------:R-:W-:Y:S01]  /*09f0*/  IMAD.HI.U32 R5, R12, -0x2daee0ad, RZ ;  /* 0xd2511f530c057827 */ /* 0x000fe200078e00ff */
[----:B------:R-:W-:-:S03]  /*0a00*/  LOP3.LUT R7, R8, UR26, R7, 0x96, !PT ;  /* 0x0000001a08077c12 */ /* 0x000fc6000f8e9607 */
[----:B------:R-:W-:Y:S01]  /*0a10*/  @P1 IMAD.MOV.U32 R81, RZ, RZ, R9 ;  /* 0x000000ffff511224 */ /* 0x000fe200078e0009 */
[----:B------:R-:W-:Y:S01]  /*0a20*/  LOP3.LUT R16, R16, UR27, R5, 0x96, !PT ;  /* 0x0000001b10107c12 */ /* 0x000fe2000f8e9605 */
[----:B------:R-:W-:Y:S02]  /*0a30*/  @!P1 IMAD.MOV.U32 R81, RZ, RZ, R9 ;  /* 0x000000ffff519224 */ /* 0x000fe400078e0009 */
[----:B------:R-:W-:Y:S02]  /*0a40*/  IMAD R5, R12, -0x2daee0ad, RZ ;  /* 0xd2511f530c057824 */ /* 0x000fe400078e02ff */
[----:B------:R-:W-:-:S04]  /*0a50*/  IMAD.HI.U32 R68, R7, -0x2daee0ad, RZ ;  /* 0xd2511f5307447827 */ /* 0x000fc800078e00ff */
[----:B------:R-:W-:Y:S01]  /*0a60*/  IMAD R9, R14, -0x326172a9, RZ ;  /* 0xcd9e8d570e097824 */ /* 0x000fe200078e02ff */
[----:B------:R-:W-:Y:S01]  /*0a70*/  LOP3.LUT R68, R5, UR29, R68, 0x96, !PT ;  /* 0x0000001d05447c12 */ /* 0x000fe2000f8e9644 */
[----:B------:R-:W-:-:S04]  /*0a80*/  IMAD.HI.U32 R70, R16, -0x326172a9, RZ ;  /* 0xcd9e8d5710467827 */ /* 0x000fc800078e00ff */
[----:B------:R-:W-:Y:S01]  /*0a90*/  @P1 IMAD.MOV.U32 R79, RZ, RZ, R11 ;  /* 0x000000ffff4f1224 */ /* 0x000fe200078e000b */
[----:B------:R-:W-:Y:S01]  /*0aa0*/  @!P1 MOV R79, R11 ;  /* 0x0000000b004f9202 */ /* 0x000fe20000000f00 */
[----:B------:R-:W-:Y:S01]  /*0ab0*/  @!P1 IMAD.MOV.U32 R83, RZ, RZ, R15 ;  /* 0x000000ffff539224 */ /* 0x000fe200078e000f */
[----:B------:R-:W-:Y:S01]  /*0ac0*/  LOP3.LUT R70, R9, UR28, R70, 0x96, !PT ;  /* 0x0000001c09467c12 */ /* 0x000fe2000f8e9646 */
[----:B------:R-:W-:Y:S02]  /*0ad0*/  @!P1 IMAD.MOV.U32 R80, RZ, RZ, R10 ;  /* 0x000000ffff509224 */ /* 0x000fe400078e000a */
[----:B------:R-:W-:Y:S02]  /*0ae0*/  IMAD.MOV.U32 R6, RZ, RZ, RZ ;  /* 0x000000ffff067224 */ /* 0x000fe400078e00ff */
[----:B------:R-:W-:Y:S02]  /*0af0*/  IMAD R5, R7, -0x2daee0ad, RZ ;  /* 0xd2511f5307057824 */ /* 0x000fe400078e02ff */
[----:B01234-:R-:W-:-:S07]  /*0b00*/  IMAD R74, R16, -0x326172a9, RZ ;  /* 0xcd9e8d57104a7824 */ /* 0x01ffce00078e02ff */
.L_x_5980:
        /* <DEDUP_REMOVED lines=43> */
.L_x_5736:
        /* <DEDUP_REMOVED lines=13> */
.L_x_5738:
[----:B------:R-:W-:Y:S05]  /*0e90*/  BSYNC.RECONVERGENT B2 ;  /* 0x0000000000027941 */ /* 0x000fea0003800200 */
.L_x_5737:
        /* <DEDUP_REMOVED lines=41> */
.L_x_5735:
[----:B------:R-:W-:Y:S05]  /*1130*/  BSYNC.RECONVERGENT B1 ;  /* 0x0000000000017941 */ /* 0x000fea0003800200 */
.L_x_5734:
[----:B------:R-:W-:Y:S01]  /*1140*/  ISETP.NE.AND P0, PT, R18, 0x1, PT ;  /* 0x000000011200780c */ /* 0x000fe20003f05270 */
[----:B------:R-:W-:Y:S01]  /*1150*/  BSSY.RECONVERGENT B1, `(.L_x_5739) ;  /* 0x000004b000017945 */ /* 0x000fe20003800200 */
[----:B------:R-:W-:Y:S01]  /*1160*/  I2FP.F32.U32 R5, R16 ;  /* 0x0000001000057245 */ /* 0x000fe20000201000 */
[C---:B-----5:R-:W-:Y:S01]  /*1170*/  IMAD.U32 R16, R12.reuse, 0x10000, RZ ;  /* 0x000100000c107824 */ /* 0x060fe200078e00ff */
[----:B------:R-:W-:Y:S01]  /*1180*/  MOV R60, UR31 ;  /* 0x0000001f003c7c02 */ /* 0x000fe20008000f00 */
[----:B------:R-:W-:Y:S01]  /*1190*/  IMAD.MOV.U32 R20, RZ, RZ, 0x2 ;  /* 0x00000002ff147424 */ /* 0x000fe200078e00ff */
[----:B------:R-:W-:Y:S01]  /*11a0*/  PRMT R17, R12, 0x7632, R17 ;  /* 0x000076320c117816 */ /* 0x000fe20000000011 */
        /* <DEDUP_REMOVED lines=13> */
.L_x_5741:
        /* <DEDUP_REMOVED lines=13> */
.L_x_5743:
[----:B------:R-:W-:Y:S05]  /*1350*/  BSYNC.RECONVERGENT B2 ;  /* 0x0000000000027941 */ /* 0x000fea0003800200 */
.L_x_5742:
        /* <DEDUP_REMOVED lines=42> */
.L_x_5740:
[----:B------:R-:W-:Y:S05]  /*1600*/  BSYNC.RECONVERGENT B1 ;  /* 0x0000000000017941 */ /* 0x000fea0003800200 */
.L_x_5739:
        /* <DEDUP_REMOVED lines=18> */
.L_x_5746:
        /* <DEDUP_REMOVED lines=13> */
.L_x_5748:
[----:B------:R-:W-:Y:S05]  /*1800*/  BSYNC.RECONVERGENT B2 ;  /* 0x0000000000027941 */ /* 0x000fea0003800200 */
.L_x_5747:
        /* <DEDUP_REMOVED lines=42> */
.L_x_5745:
[----:B------:R-:W-:Y:S05]  /*1ab0*/  BSYNC.RECONVERGENT B1 ;  /* 0x0000000000017941 */ /* 0x000fea0003800200 */
.L_x_5744:
[----:B------:R-:W-:Y:S01]  /*1ac0*/  ISETP.NE.AND P2, PT, R21, 0x1, PT ;  /* 0x000000011500780c */ /* 0x000fe20003f45270 */
[----:B------:R-:W-:Y:S01]  /*1ad0*/  BSSY.RECONVERGENT B1, `(.L_x_5749) ;  /* 0x0000049000017945 */ /* 0x000fe20003800200 */
[----:B------:R-:W-:Y:S01]  /*1ae0*/  I2FP.F32.U32 R19, R19 ;  /* 0x0000001300137245 */ /* 0x000fe20000201000 */
[----:B------:R-:W-:Y:S02]  /*1af0*/  HFMA2 R20, -RZ, RZ, 0, 1.1920928955078125e-07 ;  /* 0x00000002ff147431 */ /* 0x000fe400000001ff */
[----:B------:R-:W-:Y:S02]  /*1b00*/  IMAD.U32 R18, R13, 0x10000, RZ ;  /* 0x000100000d127824 */ /* 0x000fe400078e00ff */
[----:B------:R-:W-:-:S05]  /*1b10*/  FFMA.FTZ R19, R19, R78, 1.1641532182693481445e-10 ;  /* 0x2f00000013137423 */ /* 0x000fca000001004e */
        /* <DEDUP_REMOVED lines=12> */
.L_x_5751:
        /* <DEDUP_REMOVED lines=13> */
.L_x_5753:
[----:B------:R-:W-:Y:S05]  /*1cb0*/  BSYNC.RECONVERGENT B2 ;  /* 0x0000000000027941 */ /* 0x000fea0003800200 */
.L_x_5752:
        /* <DEDUP_REMOVED lines=42> */
.L_x_5750:
[----:B------:R-:W-:Y:S05]  /*1f60*/  BSYNC.RECONVERGENT B1 ;  /* 0x0000000000017941 */ /* 0x000fea0003800200 */
.L_x_5749:
        /* <DEDUP_REMOVED lines=17> */
.L_x_5756:
        /* <DEDUP_REMOVED lines=13> */
.L_x_5758:
[----:B------:R-:W-:Y:S05]  /*2150*/  BSYNC.RECONVERGENT B2 ;  /* 0x0000000000027941 */ /* 0x000fea0003800200 */
.L_x_5757:
        /* <DEDUP_REMOVED lines=42> */
.L_x_5755:
[----:B------:R-:W-:Y:S05]  /*2400*/  BSYNC.RECONVERGENT B1 ;  /* 0x0000000000017941 */ /* 0x000fea0003800200 */
.L_x_5754:
        /* <DEDUP_REMOVED lines=19> */
.L_x_5761:
        /* <DEDUP_REMOVED lines=13> */
.L_x_5763:
[----:B------:R-:W-:Y:S05]  /*2610*/  BSYNC.RECONVERGENT B2 ;  /* 0x0000000000027941 */ /* 0x000fea0003800200 */
.L_x_5762:
        /* <DEDUP_REMOVED lines=42> */
.L_x_5760:
[----:B------:R-:W-:Y:S05]  /*28c0*/  BSYNC.RECONVERGENT B1 ;  /* 0x0000000000017941 */ /* 0x000fea0003800200 */
.L_x_5759:
        /* <DEDUP_REMOVED lines=17> */
.L_x_5766:
        /* <DEDUP_REMOVED lines=13> */
.L_x_5768:
[----:B------:R-:W-:Y:S05]  /*2ab0*/  BSYNC.RECONVERGENT B2 ;  /* 0x0000000000027941 */ /* 0x000fea0003800200 */
.L_x_5767:
        /* <DEDUP_REMOVED lines=42> */
.L_x_5765:
[----:B------:R-:W-:Y:S05]  /*2d60*/  BSYNC.RECONVERGENT B1 ;  /* 0x0000000000017941 */ /* 0x000fea0003800200 */
.L_x_5764:
        /* <DEDUP_REMOVED lines=18> */
.L_x_5771:
        /* <DEDUP_REMOVED lines=13> */
.L_x_5773:
[----:B------:R-:W-:Y:S05]  /*2f60*/  BSYNC.RECONVERGENT B2 ;  /* 0x0000000000027941 */ /* 0x000fea0003800200 */
.L_x_5772:
        /* <DEDUP_REMOVED lines=42> */
.L_x_5770:
[----:B------:R-:W-:Y:S05]  /*3210*/  BSYNC.RECONVERGENT B1 ;  /* 0x0000000000017941 */ /* 0x000fea0003800200 */
.L_x_5769:
[----:B------:R-:W-:Y:S01]  /*3220*/  MOV R61, UR32 ;  /* 0x00000020003d7c02 */ /* 0x000fe20008000f00 */
[----:B------:R-:W-:Y:S01]  /*3230*/  IMAD.U32 R22, R15, 0x10000, RZ ;  /* 0x000100000f167824 */ /* 0x000fe200078e00ff */
[----:B------:R-:W-:Y:S02]  /*3240*/  P2R R23, PR, RZ, 0x2 ;  /* 0x00000002ff177803 */ /* 0x000fe40000000000 */
[----:B------:R-:W-:Y:S01]  /*3250*/  I2FP.F32.U32 R55, R54 ;  /* 0x0000003600377245 */ /* 0x000fe20000201000 */
[-C--:B------:R-:W-:Y:S01]  /*3260*/  FMUL.FTZ R20, R20, R61.reuse ;  /* 0x0000003d14147220 */ /* 0x080fe20000410000 */
[----:B------:R-:W-:Y:S01]  /*3270*/  ISETP.NE.AND P1, PT, R13, RZ, PT ;  /* 0x000000ff0d00720c */ /* 0x000fe20003f25270 */
[-C--:B------:R-:W-:Y:S01]  /*3280*/  FMUL.FTZ R16, R16, R61.reuse ;  /* 0x0000003d10107220 */ /* 0x080fe20000410000 */
        /* <DEDUP_REMOVED lines=29> */
.L_x_5733:
        /* <DEDUP_REMOVED lines=16> */
.L_x_5777:
        /* <DEDUP_REMOVED lines=13> */
.L_x_5779:
[----:B------:R-:W-:Y:S05]  /*3630*/  BSYNC.RECONVERGENT B2 ;  /* 0x0000000000027941 */ /* 0x000fea0003800200 */
.L_x_5778:
        /* <DEDUP_REMOVED lines=41> */
.L_x_5776:
[----:B------:R-:W-:Y:S05]  /*38d0*/  BSYNC.RECONVERGENT B1 ;  /* 0x0000000000017941 */ /* 0x000fea0003800200 */
.L_x_5775:
        /* <DEDUP_REMOVED lines=8> */
[----:B------:R-:W-:Y:S01]  /*3960*/  MOV R9, R74 ;  /* 0x0000004a00097202 */ /* 0x000fe20000000f00 */
[----:B------:R-:W-:-:S03]  /*3970*/  FMUL.FTZ R7, R61, R8 ;  /* 0x000000083d077220 */ /* 0x000fc60000410000 */
[----:B------:R-:W-:Y:S02]  /*3980*/  FSETP.LE.FTZ.AND P3, PT, R5, R60, PT ;  /* 0x0000003c0500720b */ /* 0x000fe40003f73000 */
        /* <DEDUP_REMOVED lines=11> */
.L_x_5782:
        /* <DEDUP_REMOVED lines=13> */
.L_x_5784:
[----:B------:R-:W-:Y:S05]  /*3b10*/  BSYNC.RECONVERGENT B2 ;  /* 0x0000000000027941 */ /* 0x000fea0003800200 */
.L_x_5783:
        /* <DEDUP_REMOVED lines=42> */
.L_x_5781:
[----:B------:R-:W-:Y:S05]  /*3dc0*/  BSYNC.RECONVERGENT B1 ;  /* 0x0000000000017941 */ /* 0x000fea0003800200 */
.L_x_5780:
        /* <DEDUP_REMOVED lines=23> */
.L_x_5787:
        /* <DEDUP_REMOVED lines=13> */
.L_x_5789:
[----:B------:R-:W-:Y:S05]  /*4010*/  BSYNC.RECONVERGENT B2 ;  /* 0x0000000000027941 */ /* 0x000fea0003800200 */
.L_x_5788:
        /* <DEDUP_REMOVED lines=42> */
.L_x_5786:
[----:B------:R-:W-:Y:S05]  /*42c0*/  BSYNC.RECONVERGENT B1 ;  /* 0x0000000000017941 */ /* 0x000fea0003800200 */
.L_x_5785:
[----:B------:R-:W-:Y:S01]  /*42d0*/  ISETP.NE.AND P0, PT, R10, 0x1, PT ;  /* 0x000000010a00780c */ /* 0x000fe20003f05270 */
[----:B------:R-:W-:Y:S01]  /*42e0*/  IMAD.U32 R8, R5, 0x10000, RZ ;  /* 0x0001000005087824 */ /* 0x000fe200078e00ff */
[----:B------:R-:W-:Y:S01]  /*42f0*/  I2FP.F32.U32 R9, R9 ;  /* 0x0000000900097245 */ /* 0x000fe20000201000 */
[----:B------:R-:W-:Y:S01]  /*4300*/  BSSY.RECONVERGENT B1, `(.L_x_5790) ;  /* 0x0000048000017945 */ /* 0x000fe20003800200 */
[----:B------:R-:W-:Y:S02]  /*4310*/  HFMA2 R11, -RZ, RZ, 0, 1.1920928955078125e-07 ;  /* 0x00000002ff0b7431 */ /* 0x000fe400000001ff */
[----:B------:R-:W-:Y:S01]  /*4320*/  FMUL.FTZ R8, R8, R61 ;  /* 0x0000003d08087220 */ /* 0x000fe20000410000 */
        /* <DEDUP_REMOVED lines=13> */
.L_x_5792:
        /* <DEDUP_REMOVED lines=13> */
.L_x_5794:
[----:B------:R-:W-:Y:S05]  /*44d0*/  BSYNC.RECONVERGENT B2 ;  /* 0x0000000000027941 */ /* 0x000fea0003800200 */
.L_x_5793:
        /* <DEDUP_REMOVED lines=42> */
.L_x_5791:
[----:B------:R-:W-:Y:S05]  /*4780*/  BSYNC.RECONVERGENT B1 ;  /* 0x0000000000017941 */ /* 0x000fea0003800200 */
.L_x_5790:
        /* <DEDUP_REMOVED lines=23> */
.L_x_5797:
        /* <DEDUP_REMOVED lines=13> */
.L_x_5799:
[----:B------:R-:W-:Y:S05]  /*49d0*/  BSYNC.RECONVERGENT B2 ;  /* 0x0000000000027941 */ /* 0x000fea0003800200 */
.L_x_5798:
        /* <DEDUP_REMOVED lines=42> */
.L_x_5796:
[----:B------:R-:W-:Y:S05]  /*4c80*/  BSYNC.RECONVERGENT B1 ;  /* 0x0000000000017941 */ /* 0x000fea0003800200 */
.L_x_5795:
        /* <DEDUP_REMOVED lines=19> */
.L_x_5802:
        /* <DEDUP_REMOVED lines=13> */
.L_x_5804:
[----:B------:R-:W-:Y:S05]  /*4e90*/  BSYNC.RECONVERGENT B2 ;  /* 0x0000000000027941 */ /* 0x000fea0003800200 */
.L_x_5803:
        /* <DEDUP_REMOVED lines=42> */
.L_x_5801:
[----:B------:R-:W-:Y:S05]  /*5140*/  BSYNC.RECONVERGENT B1 ;  /* 0x0000000000017941 */ /* 0x000fea0003800200 */
.L_x_5800:
        /* <DEDUP_REMOVED lines=23> */
.L_x_5807:
        /* <DEDUP_REMOVED lines=13> */
.L_x_5809:
[----:B------:R-:W-:Y:S05]  /*5390*/  BSYNC.RECONVERGENT B2 ;  /* 0x0000000000027941 */ /* 0x000fea0003800200 */
.L_x_5808:
        /* <DEDUP_REMOVED lines=42> */
.L_x_5806:
[----:B------:R-:W-:Y:S05]  /*5640*/  BSYNC.RECONVERGENT B1 ;  /* 0x0000000000017941 */ /* 0x000fea0003800200 */
.L_x_5805:
[----:B------:R-:W-:Y:S01]  /*5650*/  ISETP.NE.AND P3, PT, R22, 0x1, PT ;  /* 0x000000011600780c */ /* 0x000fe20003f65270 */
[----:B------:R-:W-:Y:S01]  /*5660*/  IMAD.U32 R10, R13, 0x10000, RZ ;  /* 0x000100000d0a7824 */ /* 0x000fe200078e00ff */
[----:B------:R-:W-:Y:S01]  /*5670*/  I2FP.F32.U32 R11, R11 ;  /* 0x0000000b000b7245 */ /* 0x000fe20000201000 */
[----:B------:R-:W-:Y:S01]  /*5680*/  BSSY.RECONVERGENT B1, `(.L_x_5810) ;  /* 0x0000047000017945 */ /* 0x000fe20003800200 */
[----:B------:R-:W-:Y:S02]  /*5690*/  IMAD.MOV.U32 R13, RZ, RZ, 0x2 ;  /* 0x00000002ff0d7424 */ /* 0x000fe400078e00ff */
[----:B------:R-:W-:Y:S01]  /*56a0*/  FMUL.FTZ R10, R10, R61 ;  /* 0x0000003d0a0a7220 */ /* 0x000fe20000410000 */
        /* <DEDUP_REMOVED lines=12> */
.L_x_5812:
        /* <DEDUP_REMOVED lines=13> */
.L_x_5814:
[----:B------:R-:W-:Y:S05]  /*5840*/  BSYNC.RECONVERGENT B2 ;  /* 0x0000000000027941 */ /* 0x000fea0003800200 */
.L_x_5813:
        /* <DEDUP_REMOVED lines=42> */
.L_x_5811:
[----:B------:R-:W-:Y:S05]  /*5af0*/  BSYNC.RECONVERGENT B1 ;  /* 0x0000000000017941 */ /* 0x000fea0003800200 */
.L_x_5810:
        /* <DEDUP_REMOVED lines=23> */
.L_x_5817:
        /* <DEDUP_REMOVED lines=13> */
.L_x_5819:
[----:B------:R-:W-:Y:S05]  /*5d40*/  BSYNC.RECONVERGENT B2 ;  /* 0x0000000000027941 */ /* 0x000fea0003800200 */
.L_x_5818:
        /* <DEDUP_REMOVED lines=42> */
.L_x_5816:
[----:B------:R-:W-:Y:S05]  /*5ff0*/  BSYNC.RECONVERGENT B1 ;  /* 0x0000000000017941 */ /* 0x000fea0003800200 */
.L_x_5815:
        /* <DEDUP_REMOVED lines=20> */
.L_x_5822:
        /* <DEDUP_REMOVED lines=13> */
.L_x_5824:
[----:B------:R-:W-:Y:S05]  /*6210*/  BSYNC.RECONVERGENT B2 ;  /* 0x0000000000027941 */ /* 0x000fea0003800200 */
.L_x_5823:
        /* <DEDUP_REMOVED lines=42> */
.L_x_5821:
[----:B------:R-:W-:Y:S05]  /*64c0*/  BSYNC.RECONVERGENT B1 ;  /* 0x0000000000017941 */ /* 0x000fea0003800200 */
.L_x_5820:
[----:B------:R-:W-:Y:S01]  /*64d0*/  I2FP.F32.U32 R55, R20 ;  /* 0x0000001400377245 */ /* 0x000fe20000201000 */
[----:B------:R-:W-:Y:S01]  /*64e0*/  IMAD.U32 R20, R34, 0x10000, RZ ;  /* 0x0001000022147824 */ /* 0x000fe200078e00ff */
[----:B------:R-:W-:Y:S01]  /*64f0*/  BSSY.RECONVERGENT B1, `(.L_x_5825) ;  /* 0x000004d000017945 */ /* 0x000fe20003800200 */
[----:B------:R-:W-:Y:S01]  /*6500*/  IMAD.MOV.U32 R57, RZ, RZ, 0x2 ;  /* 0x00000002ff397424 */ /* 0x000fe200078e00ff */
[----:B------:R-:W-:Y:S01]  /*6510*/  MOV R22, R74 ;  /* 0x0000004a00167202 */ /* 0x000fe20000000f00 */
[----:B------:R-:W-:Y:S01]  /*6520*/  FFMA.FTZ R55, R55, R78, 1.1641532182693481445e-10 ;  /* 0x2f00000037377423 */ /* 0x000fe2000001004e */
[----:B------:R-:W-:-:S04]  /*6530*/  FMUL.FTZ R20, R20, R61 ;  /* 0x0000003d14147220 */ /* 0x000fc80000410000 */
[----:B------:R-:W-:Y:S02]  /*6540*/  FSETP.GTU.FTZ.AND P3, PT, R55, R60, PT ;  /* 0x0000003c3700720b */ /* 0x000fe40003f7c000 */
[----:B------:R-:W-:Y:S02]  /*6550*/  FSEL R55, R11, RZ, P5 ;  /* 0x000000ff0b377208 */ /* 0x000fe40002800000 */
        /* <DEDUP_REMOVED lines=14> */
.L_x_5827:
        /* <DEDUP_REMOVED lines=13> */
.L_x_5829:
[----:B------:R-:W-:Y:S05]  /*6710*/  BSYNC.RECONVERGENT B2 ;  /* 0x0000000000027941 */ /* 0x000fea0003800200 */
.L_x_5828:
        /* <DEDUP_REMOVED lines=42> */
.L_x_5826:
[----:B------:R-:W-:Y:S05]  /*69c0*/  BSYNC.RECONVERGENT B1 ;  /* 0x0000000000017941 */ /* 0x000fea0003800200 */
.L_x_5825:
        /* <DEDUP_REMOVED lines=18> */
.L_x_5832:
        /* <DEDUP_REMOVED lines=13> */
.L_x_5834:
[----:B------:R-:W-:Y:S05]  /*6bc0*/  BSYNC.RECONVERGENT B2 ;  /* 0x0000000000027941 */ /* 0x000fea0003800200 */
.L_x_5833:
        /* <DEDUP_REMOVED lines=42> */
.L_x_5831:
[----:B------:R-:W-:Y:S05]  /*6e70*/  BSYNC.RECONVERGENT B1 ;  /* 0x0000000000017941 */ /* 0x000fea0003800200 */
.L_x_5830:
[----:B------:R-:W-:Y:S01]  /*6e80*/  I2FP.F32.U32 R55, R22 ;  /* 0x0000001600377245 */ /* 0x000fe20000201000 */
[----:B------:R-:W-:Y:S01]  /*6e90*/  IMAD.U32 R22, R21, 0x10000, RZ ;  /* 0x0001000015167824 */ /* 0x000fe200078e00ff */
[----:B------:R-:W-:Y:S01]  /*6ea0*/  FSEL R21, R14, RZ, P3 ;  /* 0x000000ff0e157208 */ /* 0x000fe20001800000 */
[----:B------:R-:W-:Y:S01]  /*6eb0*/  BSSY.RECONVERGENT B1, `(.L_x_5835) ;  /* 0x000004c000017945 */ /* 0x000fe20003800200 */
[----:B------:R-:W-:Y:S02]  /*6ec0*/  HFMA2 R57, -RZ, RZ, 0, 1.1920928955078125e-07 ;  /* 0x00000002ff397431 */ /* 0x000fe400000001ff */
[----:B------:R-:W-:Y:S01]  /*6ed0*/  FFMA.FTZ R55, R55, R78, 1.1641532182693481445e-10 ;  /* 0x2f00000037377423 */ /* 0x000fe2000001004e */
[----:B------:R-:W-:Y:S01]  /*6ee0*/  FMUL.FTZ R22, R22, R61 ;  /* 0x0000003d16167220 */ /* 0x000fe20000410000 */
[----:B------:R-:W-:-:S03]  /*6ef0*/  IMAD.MOV.U32 R14, RZ, RZ, R74 ;  /* 0x000000ffff0e7224 */ /* 0x000fc600078e004a */
        /* <DEDUP_REMOVED lines=15> */
.L_x_5837:
        /* <DEDUP_REMOVED lines=13> */
.L_x_5839:
[----:B------:R-:W-:Y:S05]  /*70c0*/  BSYNC.RECONVERGENT B2 ;  /* 0x0000000000027941 */ /* 0x000fea0003800200 */
.L_x_5838:
        /* <DEDUP_REMOVED lines=42> */
.L_x_5836:
[----:B------:R-:W-:Y:S05]  /*7370*/  BSYNC.RECONVERGENT B1 ;  /* 0x0000000000017941 */ /* 0x000fea0003800200 */
.L_x_5835:
        /* <DEDUP_REMOVED lines=19> */
.L_x_5842:
        /* <DEDUP_REMOVED lines=13> */
.L_x_5844:
[----:B------:R-:W-:Y:S05]  /*7580*/  BSYNC.RECONVERGENT B2 ;  /* 0x0000000000027941 */ /* 0x000fea0003800200 */
.L_x_5843:
        /* <DEDUP_REMOVED lines=42> */
.L_x_5841:
[----:B------:R-:W-:Y:S05]  /*7830*/  BSYNC.RECONVERGENT B1 ;  /* 0x0000000000017941 */ /* 0x000fea0003800200 */
.L_x_5840:
        /* <DEDUP_REMOVED lines=23> */
.L_x_5847:
        /* <DEDUP_REMOVED lines=13> */
.L_x_5849:
[----:B------:R-:W-:Y:S05]  /*7a80*/  BSYNC.RECONVERGENT B2 ;  /* 0x0000000000027941 */ /* 0x000fea0003800200 */
.L_x_5848:
        /* <DEDUP_REMOVED lines=42> */
.L_x_5846:
[----:B------:R-:W-:Y:S05]  /*7d30*/  BSYNC.RECONVERGENT B1 ;  /* 0x0000000000017941 */ /* 0x000fea0003800200 */
.L_x_5845:
        /* <DEDUP_REMOVED lines=18> */
.L_x_5852:
        /* <DEDUP_REMOVED lines=15> */
.L_x_5854:
[----:B------:R-:W-:Y:S05]  /*7f50*/  BSYNC.RECONVERGENT B2 ;  /* 0x0000000000027941 */ /* 0x000fea0003800200 */
.L_x_5853:
        /* <DEDUP_REMOVED lines=42> */
.L_x_5851:
[----:B------:R-:W-:Y:S05]  /*8200*/  BSYNC.RECONVERGENT B1 ;  /* 0x0000000000017941 */ /* 0x000fea0003800200 */
.L_x_5850:
        /* <DEDUP_REMOVED lines=10> */
.L_x_5774:
        /* <DEDUP_REMOVED lines=33> */
[----:B------:R-:W-:Y:S01]  /*84c0*/  IMAD.WIDE.U32 R52, R52, 0x100, RZ ;  /* 0x0000010034347825 */ /* 0x000fe200078e00ff */
[----:B------:R-:W-:-:S02]  /*84d0*/  LOP3.LUT R12, R10, 0xff, RZ, 0xc0, !PT ;  /* 0x000000ff0a0c7812 */ /* 0x000fc400078ec0ff */
[----:B------:R-:W-:-:S03]  /*84e0*/  LOP3.LUT R54, R54, 0xff00, R5, 0xf8, !PT ;  /* 0x0000ff0036367812 */ /* 0x000fc600078ef805 */
[----:B------:R-:W-:Y:S01]  /*84f0*/  IMAD.WIDE.U32 R12, R12, 0x1000000, RZ ;  /* 0x010000000c0c7825 */ /* 0x000fe200078e00ff */
[----:B------:R-:W-:-:S04]  /*8500*/  LOP3.LUT R5, R54, 0xff, R11, 0xf8, !PT ;  /* 0x000000ff36057812 */ /* 0x000fc800078ef80b */
[----:B------:R-:W-:Y:S02]  /*8510*/  LOP3.LUT R5, R15, R5, R13, 0xfe, !PT ;  /* 0x000000050f057212 */ /* 0x000fe400078efe0d */
[----:B------:R-:W-:Y:S02]  /*8520*/  LOP3.LUT R14, R52, R12, R14, 0xfe, !PT ;  /* 0x0000000c340e7212 */ /* 0x000fe400078efe0e */
[----:B------:R-:W0:Y:S01]  /*8530*/  LDC.64 R12, c[0x0][0x3b8] ;  /* 0x0000ee00ff0c7b82 */ /* 0x000e220000000a00 */
[----:B------:R-:W-:Y:S02]  /*8540*/  LOP3.LUT R53, R5, R53, RZ, 0xfc, !PT ;  /* 0x0000003505357212 */ /* 0x000fe400078efcff */
[----:B------:R-:W-:Y:S01]  /*8550*/  LOP3.LUT R52, R14, 0xff, R7, 0xf8, !PT ;  /* 0x000000ff0e347812 */ /* 0x000fe200078ef807 */
[----:B0-----:R-:W-:-:S05]  /*8560*/  IMAD.WIDE.U32 R12, R59, 0x8, R12 ;  /* 0x000000083b0c7825 */ /* 0x001fca00078e000c */
[----:B------:R1:W-:Y:S02]  /*8570*/  STG.E.64 desc[UR8][R12.64], R52 ;  /* 0x000000340c007986 */ /* 0x0003e4000c101b08 */
.L_x_5855:
        /* <DEDUP_REMOVED lines=27> */
.L_x_5859:
[----:B------:R-:W-:Y:S01]  /*8730*/  VIADD R3, R3, 0x1 ;  /* 0x0000000103037836 */ /* 0x000fe20000000000 */
[----:B------:R-:W-:Y:S03]  /*8740*/  BSSY.RECONVERGENT B2, `(.L_x_5860) ;  /* 0x000000c000027945 */ /* 0x000fe60003800200 */
[C---:B0-----:R-:W-:Y:S01]  /*8750*/  IMAD.WIDE.U32 R12, R3.reuse, -0x2daee0ad, RZ ;  /* 0xd2511f53030c7825 */ /* 0x041fe200078e00ff */
        /* <DEDUP_REMOVED lines=10> */
.L_x_5861:
[----:B------:R-:W-:Y:S05]  /*8800*/  BSYNC.RECONVERGENT B2 ;  /* 0x0000000000027941 */ /* 0x000fea0003800200 */
.L_x_5860:
        /* <DEDUP_REMOVED lines=42> */
.L_x_5858:
[----:B------:R-:W-:Y:S05]  /*8ab0*/  BSYNC.RECONVERGENT B1 ;  /* 0x0000000000017941 */ /* 0x000fea0003800200 */
.L_x_5857:
[----:B------:R-:W-:Y:S01]  /*8ac0*/  ISETP.NE.AND P2, PT, R10, 0x1, PT ;  /* 0x000000010a00780c */ /* 0x000fe20003f45270 */
[C---:B-----5:R-:W-:Y:S01]  /*8ad0*/  IMAD.U32 R8, R52.reuse, 0x10000, RZ ;  /* 0x0001000034087824 */ /* 0x060fe200078e00ff */
        /* <DEDUP_REMOVED lines=18> */
.L_x_5864:
[----:B------:R-:W-:Y:S01]  /*8c00*/  IADD3 R3, PT, PT, R3, 0x1, RZ ;  /* 0x0000000103037810 */ /* 0x000fe20007ffe0ff */
[----:B------:R-:W-:Y:S03]  /*8c10*/  BSSY.RECONVERGENT B2, `(.L_x_5865) ;  /* 0x000000c000027945 */ /* 0x000fe60003800200 */
[C---:B------:R-:W-:Y:S01]  /*8c20*/  ISETP.NE.AND P2, PT, R3.reuse, RZ, PT ;  /* 0x000000ff0300720c */ /* 0x040fe20003f45270 */
[----:B0-----:R-:W-:-:S12]  /*8c30*/  IMAD.WIDE.U32 R12, R3, -0x2daee0ad, RZ ;  /* 0xd2511f53030c7825 */ /* 0x001fd800078e00ff */
        /* <DEDUP_REMOVED lines=9> */
.L_x_5866:
[----:B------:R-:W-:Y:S05]  /*8cd0*/  BSYNC.RECONVERGENT B2 ;  /* 0x0000000000027941 */ /* 0x000fea0003800200 */
.L_x_5865:
        /* <DEDUP_REMOVED lines=42> */
.L_x_5863:
[----:B------:R-:W-:Y:S05]  /*8f80*/  BSYNC.RECONVERGENT B1 ;  /* 0x0000000000017941 */ /* 0x000fea0003800200 */
.L_x_5862:
        /* <DEDUP_REMOVED lines=9> */
[----:B0-----:R-:W-:Y:S02]  /*9020*/  FSEL R12, R8, RZ, !P2 ;  /* 0x000000ff080c7208 */ /* 0x001fe40005000000 */
        /* <DEDUP_REMOVED lines=13> */
.L_x_5869:
        /* <DEDUP_REMOVED lines=13> */
.L_x_5871:
[----:B------:R-:W-:Y:S05]  /*91d0*/  BSYNC.RECONVERGENT B2 ;  /* 0x0000000000027941 */ /* 0x000fea0003800200 */
.L_x_5870:
        /* <DEDUP_REMOVED lines=42> */
.L_x_5868:
[----:B------:R-:W-:Y:S05]  /*9480*/  BSYNC.RECONVERGENT B1 ;  /* 0x0000000000017941 */ /* 0x000fea0003800200 */
.L_x_5867:
        /* <DEDUP_REMOVED lines=19> */
.L_x_5874:
        /* <DEDUP_REMOVED lines=13> */
.L_x_5876:
[----:B------:R-:W-:Y:S05]  /*9690*/  BSYNC.RECONVERGENT B2 ;  /* 0x0000000000027941 */ /* 0x000fea0003800200 */
.L_x_5875:
        /* <DEDUP_REMOVED lines=42> */
.L_x_5873:
[----:B------:R-:W-:Y:S05]  /*9940*/  BSYNC.RECONVERGENT B1 ;  /* 0x0000000000017941 */ /* 0x000fea0003800200 */
.L_x_5872:
[----:B------:R-:W-:Y:S01]  /*9950*/  I2FP.F32.U32 R9, R9 ;  /* 0x0000000900097245 */ /* 0x000fe20000201000 */
[----:B------:R-:W-:Y:S01]  /*9960*/  BSSY.RECONVERGENT B1, `(.L_x_5877) ;  /* 0x000004f000017945 */ /* 0x000fe20003800200 */
[----:B------:R-:W-:Y:S01]  /*9970*/  PRMT R10, R32, 0x7632, R10 ;  /* 0x00007632200a7816 */ /* 0x000fe2000000000a */
[----:B------:R-:W-:Y:S01]  /*9980*/  HFMA2 R14, -RZ, RZ, 0, 1.1920928955078125e-07 ;  /* 0x00000002ff0e7431 */ /* 0x000fe200000001ff */
        /* <DEDUP_REMOVED lines=20> */
.L_x_5879:
        /* <DEDUP_REMOVED lines=13> */
.L_x_5881:
[----:B------:R-:W-:Y:S05]  /*9ba0*/  BSYNC.RECONVERGENT B2 ;  /* 0x0000000000027941 */ /* 0x000fea0003800200 */
.L_x_5880:
        /* <DEDUP_REMOVED lines=42> */
.L_x_5878:
[----:B------:R-:W-:Y:S05]  /*9e50*/  BSYNC.RECONVERGENT B1 ;  /* 0x0000000000017941 */ /* 0x000fea0003800200 */
.L_x_5877:
[----:B------:R-:W-:Y:S01]  /*9e60*/  ISETP.NE.AND P2, PT, R14, 0x1, PT ;  /* 0x000000010e00780c */ /* 0x000fe20003f45270 */
[C---:B------:R-:W-:Y:S01]  /*9e70*/  IMAD.U32 R10, R53.reuse, 0x10000, RZ ;  /* 0x00010000350a7824 */ /* 0x040fe200078e00ff */
[----:B------:R-:W-:Y:S01]  /*9e80*/  I2FP.F32.U32 R9, R9 ;  /* 0x0000000900097245 */ /* 0x000fe20000201000 */
[----:B------:R-:W-:Y:S01]  /*9e90*/  BSSY.RECONVERGENT B1, `(.L_x_5882) ;  /* 0x0000049000017945 */ /* 0x000fe20003800200 */
[----:B------:R-:W-:Y:S01]  /*9ea0*/  PRMT R53, R53, 0x7632, R53 ;  /* 0x0000763235357816 */ /* 0x000fe20000000035 */
[----:B------:R-:W-:Y:S01]  /*9eb0*/  IMAD.MOV.U32 R15, RZ, RZ, 0x2 ;  /* 0x00000002ff0f7424 */ /* 0x000fe200078e00ff */
[----:B------:R-:W-:Y:S01]  /*9ec0*/  MOV R11, R74 ;  /* 0x0000004a000b7202 */ /* 0x000fe20000000f00 */
        /* <DEDUP_REMOVED lines=13> */
.L_x_5884:
        /* <DEDUP_REMOVED lines=13> */
.L_x_5886:
[----:B------:R-:W-:Y:S05]  /*a070*/  BSYNC.RECONVERGENT B2 ;  /* 0x0000000000027941 */ /* 0x000fea0003800200 */
.L_x_5885:
        /* <DEDUP_REMOVED lines=42> */
.L_x_5883:
[----:B------:R-:W-:Y:S05]  /*a320*/  BSYNC.RECONVERGENT B1 ;  /* 0x0000000000017941 */ /* 0x000fea0003800200 */
.L_x_5882:
        /* <DEDUP_REMOVED lines=23> */
.L_x_5889:
        /* <DEDUP_REMOVED lines=13> */
.L_x_5891:
[----:B------:R-:W-:Y:S05]  /*a570*/  BSYNC.RECONVERGENT B2 ;  /* 0x0000000000027941 */ /* 0x000fea0003800200 */
.L_x_5890:
        /* <DEDUP_REMOVED lines=42> */
.L_x_5888:
[----:B------:R-:W-:Y:S05]  /*a820*/  BSYNC.RECONVERGENT B1 ;  /* 0x0000000000017941 */ /* 0x000fea0003800200 */
.L_x_5887:
        /* <DEDUP_REMOVED lines=19> */
.L_x_5894:
        /* <DEDUP_REMOVED lines=13> */
.L_x_5896:
[----:B------:R-:W-:Y:S05]  /*aa30*/  BSYNC.RECONVERGENT B2 ;  /* 0x0000000000027941 */ /* 0x000fea0003800200 */
.L_x_5895:
        /* <DEDUP_REMOVED lines=42> */
.L_x_5893:
[----:B------:R-:W-:Y:S05]  /*ace0*/  BSYNC.RECONVERGENT B1 ;  /* 0x0000000000017941 */ /* 0x000fea0003800200 */
.L_x_5892:
[----:B------:R-:W-:Y:S01]  /*acf0*/  I2FP.F32.U32 R11, R11 ;  /* 0x0000000b000b7245 */ /* 0x000fe20000201000 */
[----:B------:R-:W-:Y:S01]  /*ad00*/  BSSY.RECONVERGENT B1, `(.L_x_5897) ;  /* 0x000004f000017945 */ /* 0x000fe20003800200 */
[----:B------:R-:W-:-:S03]  /*ad10*/  PRMT R15, R33, 0x7632, R15 ;  /* 0x00007632210f7816 */ /* 0x000fc6000000000f */
[----:B------:R-:W-:Y:S02]  /*ad20*/  FFMA.FTZ R11, R11, R78, 1.1641532182693481445e-10 ;  /* 0x2f0000000b0b7423 */ /* 0x000fe4000001004e */
[----:B------:R-:W-:Y:S01]  /*ad30*/  IMAD.U32 R52, R15, 0x10000, RZ ;  /* 0x000100000f347824 */ /* 0x000fe200078e00ff */
[----:B------:R-:W-:Y:S02]  /*ad40*/  FSEL R15, R10, RZ, P4 ;  /* 0x000000ff0a0f7208 */ /* 0x000fe40002000000 */
[----:B------:R-:W-:Y:S01]  /*ad50*/  FSETP.GTU.FTZ.AND P2, PT, R11, R60, PT ;  /* 0x0000003c0b00720b */ /* 0x000fe20003f5c000 */
[----:B------:R-:W-:Y:S01]  /*ad60*/  FMUL.FTZ R52, R52, R61 ;  /* 0x0000003d34347220 */ /* 0x000fe20000410000 */
[----:B------:R-:W-:Y:S02]  /*ad70*/  MOV R11, R74 ;  /* 0x0000004a000b7202 */ /* 0x000fe40000000f00 */
[----:B------:R-:W-:Y:S02]  /*ad80*/  SEL R10, RZ, 0x1, P2 ;  /* 0x00000001ff0a7807 */ /* 0x000fe40001000000 */
[----:B------:R-:W-:-:S02]  /*ad90*/  FSEL R52, R52, RZ, !P2 ;  /* 0x000000ff34347208 */ /* 0x000fc40005000000 */
        /* <DEDUP_REMOVED lines=13> */
.L_x_5899:
        /* <DEDUP_REMOVED lines=13> */
.L_x_5901:
[----:B------:R-:W-:Y:S05]  /*af40*/  BSYNC.RECONVERGENT B2 ;  /* 0x0000000000027941 */ /* 0x000fea0003800200 */
.L_x_5900:
        /* <DEDUP_REMOVED lines=42> */
.L_x_5898:
[----:B------:R-:W-:Y:S05]  /*b1f0*/  BSYNC.RECONVERGENT B1 ;  /* 0x0000000000017941 */ /* 0x000fea0003800200 */
.L_x_5897:
[----:B------:R-:W-:Y:S01]  /*b200*/  ISETP.NE.AND P3, PT, R52, 0x1, PT ;  /* 0x000000013400780c */ /* 0x000fe20003f65270 */
[----:B------:R-:W-:Y:S01]  /*b210*/  BSSY.RECONVERGENT B1, `(.L_x_5902) ;  /* 0x000004a000017945 */ /* 0x000fe20003800200 */
[----:B------:R-:W-:Y:S01]  /*b220*/  I2FP.F32.U32 R11, R11 ;  /* 0x0000000b000b7245 */ /* 0x000fe20000201000 */
[----:B------:R-:W-:Y:S01]  /*b230*/  IMAD.MOV.U32 R53, RZ, RZ, R74 ;  /* 0x000000ffff357224 */ /* 0x000fe200078e004a */
[C---:B------:R-:W-:Y:S02]  /*b240*/  SHF.L.U32 R56, R54.reuse, 0x10, RZ ;  /* 0x0000001036387819 */ /* 0x040fe400000006ff */
[----:B------:R-:W-:Y:S01]  /*b250*/  PRMT R54, R54, 0x7632, R54 ;  /* 0x0000763236367816 */ /* 0x000fe20000000036 */
[----:B------:R-:W-:-:S05]  /*b260*/  FFMA.FTZ R11, R11, R78, 1.1641532182693481445e-10 ;  /* 0x2f0000000b0b7423 */ /* 0x000fca000001004e */
[----:B------:R-:W-:Y:S01]  /*b270*/  FSETP.LE.FTZ.AND P2, PT, R11, R60, PT ;  /* 0x0000003c0b00720b */ /* 0x000fe20003f53000 */
[----:B------:R-:W-:Y:S01]  /*b280*/  FMUL.FTZ R11, R56, R61 ;  /* 0x0000003d380b7220 */ /* 0x000fe20000410000 */
[----:B------:R-:W-:Y:S01]  /*b290*/  IMAD.MOV.U32 R56, RZ, RZ, 0x2 ;  /* 0x00000002ff387424 */ /* 0x000fe200078e00ff */
        /* <DEDUP_REMOVED lines=9> */
.L_x_5904:
        /* <DEDUP_REMOVED lines=13> */
.L_x_5906:
[----:B------:R-:W-:Y:S05]  /*b400*/  BSYNC.RECONVERGENT B2 ;  /* 0x0000000000027941 */ /* 0x000fea0003800200 */
.L_x_5905:
        /* <DEDUP_REMOVED lines=42> */
.L_x_5903:
[----:B------:R-:W-:Y:S05]  /*b6b0*/  BSYNC.RECONVERGENT B1 ;  /* 0x0000000000017941 */ /* 0x000fea0003800200 */
.L_x_5902:
        /* <DEDUP_REMOVED lines=24> */
.L_x_5909:
        /* <DEDUP_REMOVED lines=13> */
.L_x_5911:
[----:B------:R-:W-:Y:S05]  /*b910*/  BSYNC.RECONVERGENT B2 ;  /* 0x0000000000027941 */ /* 0x000fea0003800200 */
.L_x_5910:
        /* <DEDUP_REMOVED lines=42> */
.L_x_5908:
[----:B------:R-:W-:Y:S05]  /*bbc0*/  BSYNC.RECONVERGENT B1 ;  /* 0x0000000000017941 */ /* 0x000fea0003800200 */
.L_x_5907:
[----:B------:R-:W-:Y:S01]  /*bbd0*/  ISETP.NE.AND P4, PT, R58, 0x1, PT ;  /* 0x000000013a00780c */ /* 0x000fe20003f85270 */
[----:B------:R-:W-:Y:S01]  /*bbe0*/  IMAD.U32 R54, R54, 0x10000, RZ ;  /* 0x0001000036367824 */ /* 0x000fe200078e00ff */
[----:B------:R-:W-:Y:S01]  /*bbf0*/  I2FP.F32.U32 R53, R53 ;  /* 0x0000003500357245 */ /* 0x000fe20000201000 */
[----:B------:R-:W-:Y:S01]  /*bc00*/  BSSY.RECONVERGENT B1, `(.L_x_5912) ;  /* 0x0000047000017945 */ /* 0x000fe20003800200 */
[----:B------:R-:W-:-:S03]  /*bc10*/  MOV R67, R74 ;  /* 0x0000004a00437202 */ /* 0x000fc60000000f00 */
[----:B------:R-:W-:Y:S01]  /*bc20*/  FFMA.FTZ R57, R53, R78, 1.1641532182693481445e-10 ;  /* 0x2f00000035397423 */ /* 0x000fe2000001004e */
[----:B------:R-:W-:Y:S01]  /*bc30*/  FMUL.FTZ R53, R54, R61 ;  /* 0x0000003d36357220 */ /* 0x000fe20000410000 */
[----:B------:R-:W-:-:S03]  /*bc40*/  IMAD.MOV.U32 R54, RZ, RZ, 0x2 ;  /* 0x00000002ff367424 */ /* 0x000fc600078e00ff */
        /* <DEDUP_REMOVED lines=10> */
.L_x_5914:
        /* <DEDUP_REMOVED lines=13> */
.L_x_5916:
[----:B------:R-:W-:Y:S05]  /*bdc0*/  BSYNC.RECONVERGENT B2 ;  /* 0x0000000000027941 */ /* 0x000fea0003800200 */
.L_x_5915:
        /* <DEDUP_REMOVED lines=42> */
.L_x_5913:
[----:B------:R-:W-:Y:S05]  /*c070*/  BSYNC.RECONVERGENT B1 ;  /* 0x0000000000017941 */ /* 0x000fea0003800200 */
.L_x_5912:
        /* <DEDUP_REMOVED lines=24> */
.L_x_5919:
        /* <DEDUP_REMOVED lines=13> */
.L_x_5921:
[----:B------:R-:W-:Y:S05]  /*c2d0*/  BSYNC.RECONVERGENT B2 ;  /* 0x0000000000027941 */ /* 0x000fea0003800200 */
.L_x_5920:
        /* <DEDUP_REMOVED lines=42> */
.L_x_5918:
[----:B------:R-:W-:Y:S05]  /*c580*/  BSYNC.RECONVERGENT B1 ;  /* 0x0000000000017941 */ /* 0x000fea0003800200 */
.L_x_5917:
[----:B------:R-:W-:Y:S01]  /*c590*/  ISETP.NE.AND P5, PT, R69, 0x1, PT ;  /* 0x000000014500780c */ /* 0x000fe20003fa5270 */
[C---:B------:R-:W-:Y:S01]  /*c5a0*/  IMAD.U32 R54, R55.reuse, 0x10000, RZ ;  /* 0x0001000037367824 */ /* 0x040fe200078e00ff */
[----:B------:R-:W-:Y:S01]  /*c5b0*/  I2FP.F32.U32 R57, R57 ;  /* 0x0000003900397245 */ /* 0x000fe20000201000 */
[----:B------:R-:W-:Y:S01]  /*c5c0*/  BSSY.RECONVERGENT B1, `(.L_x_5922) ;  /* 0x0000048000017945 */ /* 0x000fe20003800200 */
[----:B------:R-:W-:Y:S01]  /*c5d0*/  HFMA2 R58, -RZ, RZ, 0, 1.1920928955078125e-07 ;  /* 0x00000002ff3a7431 */ /* 0x000fe200000001ff */
[----:B------:R-:W-:Y:S01]  /*c5e0*/  PRMT R55, R55, 0x7632, R55 ;  /* 0x0000763237377816 */ /* 0x000fe20000000037 */
[----:B------:R-:W-:Y:S01]  /*c5f0*/  FMUL.FTZ R54, R54, R61 ;  /* 0x0000003d36367220 */ /* 0x000fe20000410000 */
        /* <DEDUP_REMOVED lines=12> */
.L_x_5924:
        /* <DEDUP_REMOVED lines=13> */
.L_x_5926:
[----:B------:R-:W-:Y:S05]  /*c790*/  BSYNC.RECONVERGENT B2 ;  /* 0x0000000000027941 */ /* 0x000fea0003800200 */
.L_x_5925:
        /* <DEDUP_REMOVED lines=42> */
.L_x_5923:
[----:B------:R-:W-:Y:S05]  /*ca40*/  BSYNC.RECONVERGENT B1 ;  /* 0x0000000000017941 */ /* 0x000fea0003800200 */
.L_x_5922:
        /* <DEDUP_REMOVED lines=23> */
.L_x_5929:
        /* <DEDUP_REMOVED lines=13> */
.L_x_5931:
[----:B------:R-:W-:Y:S05]  /*cc90*/  BSYNC.RECONVERGENT B2 ;  /* 0x0000000000027941 */ /* 0x000fea0003800200 */
.L_x_5930:
        /* <DEDUP_REMOVED lines=40> */
[----:B------:R-:W-:-:S04]  /*cf20*/  IMAD.WIDE.U32 R72, R58, -0x326172a9, RZ ;  /* 0xcd9e8d573a487825 */ /* 0x000fc800078e00ff */
[----:B------:R-:W-:Y:S01]  /*cf30*/  IMAD.MOV.U32 R74, RZ, RZ, R72 ;  /* 0x000000ffff4a7224 */ /* 0x000fe200078e0048 */
[----:B------:R-:W-:-:S07]  /*cf40*/  LOP3.LUT R70, R70, UR28, R73, 0x96, !PT ;  /* 0x0000001c46467c12 */ /* 0x000fce000f8e9649 */
.L_x_5928:
[----:B------:R-:W-:Y:S05]  /*cf50*/  BSYNC.RECONVERGENT B1 ;  /* 0x0000000000017941 */ /* 0x000fea0003800200 */
.L_x_5927:
[----:B------:R-:W-:Y:S01]  /*cf60*/  ISETP.NE.AND P6, PT, R71, 0x1, PT ;  /* 0x000000014700780c */ /* 0x000fe20003fc5270 */
[----:B------:R-:W-:Y:S01]  /*cf70*/  IMAD.U32 R58, R55, 0x10000, RZ ;  /* 0x00010000373a7824 */ /* 0x000fe200078e00ff */
[----:B------:R-:W-:Y:S01]  /*cf80*/  I2FP.F32.U32 R67, R67 ;  /* 0x0000004300437245 */ /* 0x000fe20000201000 */
[----:B------:R-:W-:Y:S01]  /*cf90*/  BSSY.RECONVERGENT B1, `(.L_x_5932) ;  /* 0x000004a000017945 */ /* 0x000fe20003800200 */
[----:B------:R-:W-:Y:S02]  /*cfa0*/  IMAD.MOV.U32 R69, RZ, RZ, 0x2 ;  /* 0x00000002ff457424 */ /* 0x000fe400078e00ff */
[----:B------:R-:W-:Y:S01]  /*cfb0*/  FMUL.FTZ R55, R58, R61 ;  /* 0x0000003d3a377220 */ /* 0x000fe20000410000 */
        /* <DEDUP_REMOVED lines=12> */
.L_x_5934:
        /* <DEDUP_REMOVED lines=15> */
.L_x_5936:
[----:B------:R-:W-:Y:S05]  /*d170*/  BSYNC.RECONVERGENT B2 ;  /* 0x0000000000027941 */ /* 0x000fea0003800200 */
.L_x_5935:
        /* <DEDUP_REMOVED lines=36> */
[----:B------:R-:W-:-:S05]  /*d3c0*/  LOP3.LUT R72, R72, UR26, R71, 0x96, !PT ;  /* 0x0000001a48487c12 */ /* 0x000fca000f8e9647 */
[----:B------:R-:W-:-:S04]  /*d3d0*/  IMAD.WIDE.U32 R72, R72, -0x2daee0ad, RZ ;  /* 0xd2511f5348487825 */ /* 0x000fc800078e00ff */
[----:B------:R-:W-:Y:S01]  /*d3e0*/  IMAD.MOV.U32 R5, RZ, RZ, R72 ;  /* 0x000000ffff057224 */ /* 0x000fe200078e0048 */
[----:B------:R-:W-:Y:S01]  /*d3f0*/  LOP3.LUT R68, R68, UR29, R73, 0x96, !PT ;  /* 0x0000001d44447c12 */ /* 0x000fe2000f8e9649 */
[----:B------:R-:W-:-:S04]  /*d400*/  IMAD.WIDE.U32 R72, R67, -0x326172a9, RZ ;  /* 0xcd9e8d5743487825 */ /* 0x000fc800078e00ff */
[----:B------:R-:W-:Y:S01]  /*d410*/  IMAD.MOV.U32 R74, RZ, RZ, R72 ;  /* 0x000000ffff4a7224 */ /* 0x000fe200078e0048 */
[----:B------:R-:W-:-:S07]  /*d420*/  LOP3.LUT R70, R70, UR28, R73, 0x96, !PT ;  /* 0x0000001c46467c12 */ /* 0x000fce000f8e9649 */
.L_x_5933:
[----:B------:R-:W-:Y:S05]  /*d430*/  BSYNC.RECONVERGENT B1 ;  /* 0x0000000000017941 */ /* 0x000fea0003800200 */
.L_x_5932:
        /* <DEDUP_REMOVED lines=10> */
[----:B------:R-:W-:Y:S01]  /*d4e0*/  @P1 FADD.FTZ R55, R27, R55 ;  /* 0x000000371b371221 */ /* 0x000fe20000010000 */
[----:B------:R-:W-:Y:S06]  /*d4f0*/  BRA `(.L_x_5937) ;  /* 0x0000002400fc7947 */ /* 0x000fec0003800000 */
.L_x_5856:
        /* <DEDUP_REMOVED lines=16> */
.L_x_5940:
        /* <DEDUP_REMOVED lines=13> */
.L_x_5942:
[----:B------:R-:W-:Y:S05]  /*d6d0*/  BSYNC.RECONVERGENT B2 ;  /* 0x0000000000027941 */ /* 0x000fea0003800200 */
.L_x_5941:
        /* <DEDUP_REMOVED lines=42> */
.L_x_5939:
[----:B------:R-:W-:Y:S05]  /*d980*/  BSYNC.RECONVERGENT B1 ;  /* 0x0000000000017941 */ /* 0x000fea0003800200 */
.L_x_5938:
[----:B------:R-:W-:Y:S01]  /*d990*/  ISETP.NE.AND P2, PT, R14, 0x1, PT ;  /* 0x000000010e00780c */ /* 0x000fe20003f45270 */
[----:B------:R-:W-:Y:S01]  /*d9a0*/  BSSY.RECONVERGENT B1, `(.L_x_5943) ;  /* 0x000004a000017945 */ /* 0x000fe20003800200 */
[----:B------:R-:W-:Y:S01]  /*d9b0*/  I2FP.F32.U32 R13, R12 ;  /* 0x0000000c000d7245 */ /* 0x000fe20000201000 */
[----:B------:R-:W-:Y:S01]  /*d9c0*/  IMAD.MOV.U32 R12, RZ, RZ, 0x2 ;  /* 0x00000002ff0c7424 */ /* 0x000fe200078e00ff */
[C---:B-----5:R-:W-:Y:S02]  /*d9d0*/  SHF.L.U32 R77, R52.reuse, 0x10, RZ ;  /* 0x00000010344d7819 */ /* 0x060fe400000006ff */
        /* <DEDUP_REMOVED lines=14> */
.L_x_5945:
        /* <DEDUP_REMOVED lines=13> */
.L_x_5947:
[----:B------:R-:W-:Y:S05]  /*db90*/  BSYNC.RECONVERGENT B2 ;  /* 0x0000000000027941 */ /* 0x000fea0003800200 */
.L_x_5946:
        /* <DEDUP_REMOVED lines=42> */
.L_x_5944:
[----:B------:R-:W-:Y:S05]  /*de40*/  BSYNC.RECONVERGENT B1 ;  /* 0x0000000000017941 */ /* 0x000fea0003800200 */
.L_x_5943:
        /* <DEDUP_REMOVED lines=18> */
.L_x_5950:
        /* <DEDUP_REMOVED lines=13> */
.L_x_5952:
[----:B------:R-:W-:Y:S05]  /*e040*/  BSYNC.RECONVERGENT B2 ;  /* 0x0000000000027941 */ /* 0x000fea0003800200 */
.L_x_5951:
        /* <DEDUP_REMOVED lines=42> */
.L_x_5949:
[----:B------:R-:W-:Y:S05]  /*e2f0*/  BSYNC.RECONVERGENT B1 ;  /* 0x0000000000017941 */ /* 0x000fea0003800200 */
.L_x_5948:
[----:B------:R-:W-:Y:S01]  /*e300*/  ISETP.NE.AND P2, PT, R14, 0x1, PT ;  /* 0x000000010e00780c */ /* 0x000fe20003f45270 */
[----:B------:R-:W-:Y:S01]  /*e310*/  BSSY.RECONVERGENT B1, `(.L_x_5953) ;  /* 0x000004a000017945 */ /* 0x000fe20003800200 */
[----:B------:R-:W-:Y:S01]  /*e320*/  I2FP.F32.U32 R13, R13 ;  /* 0x0000000d000d7245 */ /* 0x000fe20000201000 */
[C---:B------:R-:W-:Y:S01]  /*e330*/  IMAD.U32 R73, R53.reuse, 0x10000, RZ ;  /* 0x0001000035497824 */ /* 0x040fe200078e00ff */
[----:B------:R-:W-:Y:S01]  /*e340*/  PRMT R72, R53, 0x7632, R72 ;  /* 0x0000763235487816 */ /* 0x000fe20000000048 */
        /* <DEDUP_REMOVED lines=14> */
.L_x_5955:
        /* <DEDUP_REMOVED lines=13> */
.L_x_5957:
[----:B------:R-:W-:Y:S05]  /*e500*/  BSYNC.RECONVERGENT B2 ;  /* 0x0000000000027941 */ /* 0x000fea0003800200 */
.L_x_5956:
        /* <DEDUP_REMOVED lines=39> */
[----:B------:R-:W-:Y:S01]  /*e780*/  MOV R5, R12 ;  /* 0x0000000c00057202 */ /* 0x000fe20000000f00 */
[----:B------:R-:W-:Y:S01]  /*e790*/  IMAD.MOV.U32 R12, RZ, RZ, RZ ;  /* 0x000000ffff0c7224 */ /* 0x000fe200078e00ff */
[----:B------:R-:W-:-:S07]  /*e7a0*/  LOP3.LUT R70, R70, UR28, R75, 0x96, !PT ;  /* 0x0000001c46467c12 */ /* 0x000fce000f8e964b */
.L_x_5954:
[----:B------:R-:W-:Y:S05]  /*e7b0*/  BSYNC.RECONVERGENT B1 ;  /* 0x0000000000017941 */ /* 0x000fea0003800200 */
.L_x_5953:
        /* <DEDUP_REMOVED lines=18> */
.L_x_5960:
        /* <DEDUP_REMOVED lines=13> */
.L_x_5962:
[----:B------:R-:W-:Y:S05]  /*e9b0*/  BSYNC.RECONVERGENT B2 ;  /* 0x0000000000027941 */ /* 0x000fea0003800200 */
.L_x_5961:
        /* <DEDUP_REMOVED lines=38> */
[----:B------:R-:W-:Y:S01]  /*ec20*/  IMAD.WIDE.U32 R74, R74, -0x326172a9, RZ ;  /* 0xcd9e8d574a4a7825 */ /* 0x000fe200078e00ff */
[----:B------:R-:W-:-:S03]  /*ec30*/  MOV R13, R5 ;  /* 0x00000005000d7202 */ /* 0x000fc60000000f00 */
[----:B------:R-:W-:Y:S01]  /*ec40*/  IMAD.MOV.U32 R5, RZ, RZ, R12 ;  /* 0x000000ffff057224 */ /* 0x000fe200078e000c */
[----:B------:R-:W-:-:S07]  /*ec50*/  LOP3.LUT R70, R70, UR28, R75, 0x96, !PT ;  /* 0x0000001c46467c12 */ /* 0x000fce000f8e964b */
.L_x_5959:
[----:B------:R-:W-:Y:S05]  /*ec60*/  BSYNC.RECONVERGENT B1 ;  /* 0x0000000000017941 */ /* 0x000fea0003800200 */
.L_x_5958:
[----:B------:R-:W-:Y:S01]  /*ec70*/  ISETP.NE.AND P3, PT, R14, 0x1, PT ;  /* 0x000000010e00780c */ /* 0x000fe20003f65270 */
[----:B------:R-:W-:Y:S01]  /*ec80*/  BSSY.RECONVERGENT B1, `(.L_x_5963) ;  /* 0x000004a000017945 */ /* 0x000fe20003800200 */
[----:B------:R-:W-:Y:S01]  /*ec90*/  I2FP.F32.U32 R13, R13 ;  /* 0x0000000d000d7245 */ /* 0x000fe20000201000 */
[----:B------:R-:W-:Y:S01]  /*eca0*/  IMAD.U32 R67, R54, 0x10000, RZ ;  /* 0x0001000036437824 */ /* 0x000fe200078e00ff */
[----:B------:R-:W-:Y:S01]  /*ecb0*/  MOV R15, 0x2 ;  /* 0x00000002000f7802 */ /* 0x000fe20000000f00 */
[----:B------:R-:W-:Y:S02]  /*ecc0*/  IMAD.MOV.U32 R12, RZ, RZ, R74 ;  /* 0x000000ffff0c7224 */ /* 0x000fe400078e004a */
[----:B------:R-:W-:-:S05]  /*ecd0*/  FFMA.FTZ R13, R13, R78, 1.1641532182693481445e-10 ;  /* 0x2f0000000d0d7423 */ /* 0x000fca000001004e */
[----:B------:R-:W-:Y:S02]  /*ece0*/  FSETP.LE.FTZ.AND P2, PT, R13, R60, PT ;  /* 0x0000003c0d00720b */ /* 0x000fe40003f53000 */
[----:B------:R-:W-:Y:S01]  /*ecf0*/  PRMT R13, R54, 0x7632, R13 ;  /* 0x00007632360d7816 */ /* 0x000fe2000000000d */
[----:B------:R-:W-:Y:S10]  /*ed00*/  @!P3 BRA `(.L_x_5964) ;  /* 0x000000040004b947 */ /* 0x000ff40003800000 */
        /* <DEDUP_REMOVED lines=8> */
.L_x_5965:
        /* <DEDUP_REMOVED lines=13> */
.L_x_5967:
[----:B------:R-:W-:Y:S05]  /*ee60*/  BSYNC.RECONVERGENT B2 ;  /* 0x0000000000027941 */ /* 0x000fea0003800200 */
.L_x_5966:
        /* <DEDUP_REMOVED lines=43> */
.L_x_5964:
[----:B------:R-:W-:Y:S05]  /*f120*/  BSYNC.RECONVERGENT B1 ;  /* 0x0000000000017941 */ /* 0x000fea0003800200 */
.L_x_5963:
        /* <DEDUP_REMOVED lines=17> */
.L_x_5970:
        /* <DEDUP_REMOVED lines=13> */
.L_x_5972:
[----:B------:R-:W-:Y:S05]  /*f310*/  BSYNC.RECONVERGENT B2 ;  /* 0x0000000000027941 */ /* 0x000fea0003800200 */
.L_x_5971:
        /* <DEDUP_REMOVED lines=40> */
[----:B------:R-:W-:Y:S02]  /*f5a0*/  IMAD.MOV.U32 R74, RZ, RZ, R14 ;  /* 0x000000ffff4a7224 */ /* 0x000fe400078e000e */
[----:B------:R-:W-:Y:S01]  /*f5b0*/  HFMA2 R14, -RZ, RZ, 0, 0 ;  /* 0x00000000ff0e7431 */ /* 0x000fe200000001ff */
[----:B------:R-:W-:-:S07]  /*f5c0*/  LOP3.LUT R70, R70, UR28, R15, 0x96, !PT ;  /* 0x0000001c46467c12 */ /* 0x000fce000f8e960f */
.L_x_5969:
[----:B------:R-:W-:Y:S05]  /*f5d0*/  BSYNC.RECONVERGENT B1 ;  /* 0x0000000000017941 */ /* 0x000fea0003800200 */
.L_x_5968:
[----:B------:R-:W-:Y:S01]  /*f5e0*/  ISETP.NE.AND P5, PT, R14, 0x1, PT ;  /* 0x000000010e00780c */ /* 0x000fe20003fa5270 */
[----:B------:R-:W-:Y:S01]  /*f5f0*/  BSSY.RECONVERGENT B1, `(.L_x_5973) ;  /* 0x000004a000017945 */ /* 0x000fe20003800200 */
[----:B------:R-:W-:Y:S01]  /*f600*/  I2FP.F32.U32 R15, R12 ;  /* 0x0000000c000f7245 */ /* 0x000fe20000201000 */
[C---:B------:R-:W-:Y:S01]  /*f610*/  IMAD.U32 R12, R55.reuse, 0x10000, RZ ;  /* 0x00010000370c7824 */ /* 0x040fe200078e00ff */
[----:B------:R-:W-:Y:S02]  /*f620*/  PRMT R55, R55, 0x7632, R55 ;  /* 0x0000763237377816 */ /* 0x000fe40000000037 */
[----:B------:R-:W-:Y:S01]  /*f630*/  MOV R69, 0x2 ;  /* 0x0000000200457802 */ /* 0x000fe20000000f00 */
        /* <DEDUP_REMOVED lines=12> */
.L_x_5975:
        /* <DEDUP_REMOVED lines=13> */
.L_x_5977:
[----:B------:R-:W-:Y:S05]  /*f7d0*/  BSYNC.RECONVERGENT B2 ;  /* 0x0000000000027941 */ /* 0x000fea0003800200 */
.L_x_5976:
        /* <DEDUP_REMOVED lines=35> */
[----:B------:R-:W-:Y:S01]  /*fa10*/  LOP3.LUT R52, R52, UR26, R15, 0x96, !PT ;  /* 0x0000001a34347c12 */ /* 0x000fe2000f8e960f */
[----:B------:R-:W-:-:S04]  /*fa20*/  IMAD.MOV.U32 R15, RZ, RZ, R5 ;  /* 0x000000ffff0f7224 */ /* 0x000fc800078e0005 */
[----:B------:R-:W-:-:S05]  /*fa30*/  IMAD.WIDE.U32 R52, R52, -0x2daee0ad, RZ ;  /* 0xd2511f5334347825 */ /* 0x000fca00078e00ff */
[----:B------:R-:W-:Y:S02]  /*fa40*/  LOP3.LUT R68, R68, UR29, R53, 0x96, !PT ;  /* 0x0000001d44447c12 */ /* 0x000fe4000f8e9635 */
[----:B------:R-:W-:Y:S01]  /*fa50*/  MOV R5, R52 ;  /* 0x0000003400057202 */ /* 0x000fe20000000f00 */
[----:B------:R-:W-:-:S04]  /*fa60*/  IMAD.WIDE.U32 R52, R54, -0x326172a9, RZ ;  /* 0xcd9e8d5736347825 */ /* 0x000fc800078e00ff */
[----:B------:R-:W-:Y:S01]  /*fa70*/  IMAD.MOV.U32 R74, RZ, RZ, R52 ;  /* 0x000000ffff4a7224 */ /* 0x000fe200078e0034 */
[----:B------:R-:W-:-:S07]  /*fa80*/  LOP3.LUT R70, R14, UR28, R53, 0x96, !PT ;  /* 0x0000001c0e467c12 */ /* 0x000fce000f8e9635 */
.L_x_5974:
[----:B------:R-:W-:Y:S05]  /*fa90*/  BSYNC.RECONVERGENT B1 ;  /* 0x0000000000017941 */ /* 0x000fea0003800200 */
.L_x_5973:
[-C--:B------:R-:W-:Y:S01]  /*faa0*/  FMUL.FTZ R12, R12, R61.reuse ;  /* 0x0000003d0c0c7220 */ /* 0x080fe20000410000 */
[----:B------:R-:W-:Y:S01]  /*fab0*/  P2R R52, PR, RZ, 0x2 ;  /* 0x00000002ff347803 */ /* 0x000fe20000000000 */
[----:B------:R-:W-:Y:S01]  /*fac0*/  FMUL.FTZ R77, R77, R61 ;  /* 0x0000003d4d4d7220 */ /* 0x000fe20000410000 */
[----:B------:R-:W-:Y:S01]  /*fad0*/  I2FP.F32.U32 R15, R15 ;  /* 0x0000000f000f7245 */ /* 0x000fe20000201000 */
[-C--:B------:R-:W-:Y:S01]  /*fae0*/  FMUL.FTZ R72, R72, R61.reuse ;  /* 0x0000003d48487220 */ /* 0x080fe20000410000 */
[----:B------:R-:W-:Y:S01]  /*faf0*/  ISETP.NE.AND P1, PT, R63, RZ, PT ;  /* 0x000000ff3f00720c */ /* 0x000fe20003f25270 */
[----:B------:R-:W-:Y:S01]  /*fb00*/  IMAD.U32 R55, R55, 0x10000, RZ ;  /* 0x0001000037377824 */ /* 0x000fe200078e00ff */
[----:B------:R-:W-:Y:S01]  /*fb10*/  FSEL R54, R12, RZ, P4 ;  /* 0x000000ff0c367208 */ /* 0x000fe20002000000 */
[----:B------:R-:W-:Y:S01]  /*fb20*/  FFMA.FTZ R78, R15, R78, 1.1641532182693481445e-10 ;  /* 0x2f0000000f4e7423 */ /* 0x000fe2000001004e */
[----:B------:R-:W-:Y:S01]  /*fb30*/  ISETP.NE.AND P5, PT, R66, RZ, PT ;  /* 0x000000ff4200720c */ /* 0x000fe20003fa5270 */
[-C--:B------:R-:W-:Y:S01]  /*fb40*/  FMUL.FTZ R13, R13, R61.reuse ;  /* 0x0000003d0d0d7220 */ /* 0x080fe20000410000 */
[----:B------:R-:W-:Y:S01]  /*fb50*/  FSEL R12, R77, RZ, P1 ;  /* 0x000000ff4d0c7208 */ /* 0x000fe20000800000 */
[-C--:B------:R-:W-:Y:S01]  /*fb60*/  FMUL.FTZ R76, R76, R61.reuse ;  /* 0x0000003d4c4c7220 */ /* 0x080fe20000410000 */
[----:B------:R-:W-:Y:S01]  /*fb70*/  ISETP.NE.AND P1, PT, R52, RZ, PT ;  /* 0x000000ff3400720c */ /* 0x000fe20003f25270 */
[-C--:B------:R-:W-:Y:S01]  /*fb80*/  FMUL.FTZ R67, R67, R61.reuse ;  /* 0x0000003d43437220 */ /* 0x080fe20000410000 */
[----:B------:R-:W-:Y:S01]  /*fb90*/  P2R R14, PR, RZ, 0x1 ;  /* 0x00000001ff0e7803 */ /* 0x000fe20000000000 */
[-C--:B------:R-:W-:Y:S01]  /*fba0*/  FMUL.FTZ R73, R73, R61.reuse ;  /* 0x0000003d49497220 */ /* 0x080fe20000410000 */
[----:B------:R-:W-:Y:S01]  /*fbb0*/  ISETP.NE.AND P0, PT, R65, RZ, PT ;  /* 0x000000ff4100720c */ /* 0x000fe20003f05270 */
        /* <DEDUP_REMOVED lines=19> */
.L_x_5937:
        /* <DEDUP_REMOVED lines=44> */
.L_x_5978:
        /* <DEDUP_REMOVED lines=74> */
.L_x_5992:
[----:B------:R-:W2:Y:S01]  /*10450*/  LDL R76, [R1] ;  /* 0x00000000014c7983 */ /* 0x000ea20000100800 */
[----:B------:R-:W-:Y:S01]  /*10460*/  FMUL.FTZ R64, R60, R60 ;  /* 0x0000003c3c407220 */ /* 0x000fe20000410000 */
[----:B------:R-:W-:Y:S01]  /*10470*/  ISETP.NE.AND P2, PT, RZ, UR30, PT ;  /* 0x0000001eff007c0c */ /* 0x000fe2000bf45270 */
[----:B-1----:R-:W-:-:S03]  /*10480*/  FADD.FTZ R66, R75, R61 ;  /* 0x0000003d4b427221 */ /* 0x002fc60000010000 */
[----:B------:R-:W-:Y:S01]  /*10490*/  FSEL R64, R64, RZ, P2 ;  /* 0x000000ff40407208 */ /* 0x000fe20001000000 */
[----:B------:R-:W-:Y:S01]  /*104a0*/  FFMA.FTZ R61, R66, R63, UR5 ;  /* 0x00000005423d7e23 */ /* 0x000fe2000801003f */
[----:B------:R-:W-:-:S03]  /*104b0*/  FSEL R63, R60, RZ, !P2 ;  /* 0x000000ff3c3f7208 */ /* 0x000fc60005000000 */
[----:B------:R-:W-:Y:S02]  /*104c0*/  FADD.FTZ R61, R61, R64 ;  /* 0x000000403d3d7221 */ /* 0x000fe40000010000 */
[C---:B------:R-:W-:Y:S01]  /*104d0*/  FADD.FTZ R66, -R63.reuse, R16 ;  /* 0x000000103f427221 */ /* 0x040fe20000010100 */
[C---:B------:R-:W-:Y:S01]  /*104e0*/  FADD.FTZ R67, -R63.reuse, R17 ;  /* 0x000000113f437221 */ /* 0x040fe20000010100 */
[C---:B------:R-:W-:Y:S01]  /*104f0*/  FADD.FTZ R71, -R63.reuse, R20 ;  /* 0x000000143f477221 */ /* 0x040fe20000010100 */
[----:B------:R-:W1:Y:S01]  /*10500*/  LDC.64 R16, c[0x0][0x428] ;  /* 0x00010a00ff107b82 */ /* 0x000e620000000a00 */
        /* <DEDUP_REMOVED lines=15> */
[C---:B---3--:R-:W-:Y:S01]  /*10600*/  FMUL.FTZ R13, R61.reuse, R20 ;  /* 0x000000143d0d7220 */ /* 0x048fe20000410000 */
[C---:B------:R-:W-:Y:S01]  /*10610*/  FMUL.FTZ R12, R61.reuse, R21 ;  /* 0x000000153d0c7220 */ /* 0x040fe20000410000 */
[C---:B------:R-:W-:Y:S01]  /*10620*/  FMUL.FTZ R14, R61.reuse, R67 ;  /* 0x000000433d0e7220 */ /* 0x040fe20000410000 */
[----:B------:R-:W-:Y:S01]  /*10630*/  FMUL.FTZ R71, R61, R71 ;  /* 0x000000473d477220 */ /* 0x000fe20000410000 */
[----:B------:R-:W-:Y:S01]  /*10640*/  FFMA.FTZ R13, R13, R88, R46 ;  /* 0x000000580d0d7223 */ /* 0x000fe2000001002e */
[----:B------:R-:W-:Y:S01]  /*10650*/  FFMA.FTZ R12, R12, R87, R47 ;  /* 0x000000570c0c7223 */ /* 0x000fe2000001002f */
[----:B-1----:R-:W-:-:S04]  /*10660*/  IMAD.WIDE.U32 R20, R59, 0x10, R16 ;  /* 0x000000103b147825 */ /* 0x002fc800078e0010 */
[C---:B------:R-:W-:Y:S01]  /*10670*/  FMUL.FTZ R72, R61.reuse, R72 ;  /* 0x000000483d487220 */ /* 0x040fe20000410000 */
[C---:B------:R-:W-:Y:S01]  /*10680*/  FMUL.FTZ R59, R61.reuse, R64 ;  /* 0x000000403d3b7220 */ /* 0x040fe20000410000 */
[----:B------:R-:W-:Y:S01]  /*10690*/  FMUL.FTZ R73, R61, R73 ;  /* 0x000000493d497220 */ /* 0x000fe20000410000 */
[----:B------:R-:W-:Y:S01]  /*106a0*/  F2FP.BF16.F32.PACK_AB R15, R12, R13 ;  /* 0x0000000d0c0f723e */ /* 0x000fe200000010ff */
[----:B------:R-:W-:-:S04]  /*106b0*/  IMAD.WIDE.U32 R62, R62, 0x10, R16 ;  /* 0x000000103e3e7825 */ /* 0x000fc800078e0010 */
        /* <DEDUP_REMOVED lines=15> */
[----:B------:R-:W1:Y:S01]  /*107b0*/  LDC.64 R52, c[0x0][0x380] ;  /* 0x0000e000ff347b82 */ /* 0x000e620000000a00 */
[----:B0-----:R-:W-:-:S03]  /*107c0*/  @!P1 IMAD.WIDE R54, R0, 0x4, R54 ;  /* 0x0000000400369825 */ /* 0x001fc600078e0236 */
[----:B------:R-:W-:Y:S02]  /*107d0*/  F2FP.BF16.F32.PACK_AB R19, R66, R19 ;  /* 0x000000134213723e */ /* 0x000fe400000010ff */
[----:B------:R0:W-:Y:S01]  /*107e0*/  @!P1 STG.E desc[UR8][R54.64], R60 ;  /* 0x0000003c36009986 */ /* 0x0001e2000c101908 */
[----:B--2---:R-:W-:Y:S01]  /*107f0*/  FFMA.FTZ R12, R13, R76, R48 ;  /* 0x0000004c0d0c7223 */ /* 0x004fe20000010030 */
[----:B------:R-:W-:Y:S01]  /*10800*/  FFMA.FTZ R13, R17, R92, R50 ;  /* 0x0000005c110d7223 */ /* 0x000fe20000010032 */
[----:B------:R-:W-:Y:S01]  /*10810*/  FFMA.FTZ R17, R14, R93, R49 ;  /* 0x0000005d0e117223 */ /* 0x000fe20000010031 */
[----:B------:R-:W-:-:S03]  /*10820*/  F2FP.BF16.F32.PACK_AB R14, R72, R71 ;  /* 0x00000047480e723e */ /* 0x000fc600000010ff */
[----:B------:R-:W-:Y:S01]  /*10830*/  F2FP.BF16.F32.PACK_AB R13, R16, R13 ;  /* 0x0000000d100d723e */ /* 0x000fe200000010ff */
[----:B------:R-:W-:Y:S01]  /*10840*/  FMUL.FTZ R16, R61, R23 ;  /* 0x000000173d107220 */ /* 0x000fe20000410000 */
[----:B------:R-:W-:Y:S01]  /*10850*/  F2FP.BF16.F32.PACK_AB R12, R17, R12 ;  /* 0x0000000c110c723e */ /* 0x000fe200000010ff */
[----:B------:R-:W-:Y:S02]  /*10860*/  FMUL.FTZ R17, R61, R22 ;  /* 0x000000163d117220 */ /* 0x000fe40000410000 */
[----:B------:R-:W2:Y:S01]  /*10870*/  @!P1 LDC.64 R22, c[0x0][0x3c8] ;  /* 0x0000f200ff169b82 */ /* 0x000ea20000000a00 */
[----:B------:R-:W-:Y:S01]  /*10880*/  FFMA.FTZ R16, R16, R83, R43 ;  /* 0x0000005310107223 */ /* 0x000fe2000001002b */
[----:B------:R-:W-:-:S05]  /*10890*/  FFMA.FTZ R17, R17, R84, R42 ;  /* 0x0000005411117223 */ /* 0x000fca000001002a */
[----:B------:R-:W-:Y:S01]  /*108a0*/  F2FP.BF16.F32.PACK_AB R17, R16, R17 ;  /* 0x000000111011723e */ /* 0x000fe200000010ff */
[----:B------:R-:W-:Y:S01]  /*108b0*/  FFMA.FTZ R16, R59, R86, R40 ;  /* 0x000000563b107223 */ /* 0x000fe20000010028 */
[----:B------:R-:W-:-:S05]  /*108c0*/  FFMA.FTZ R59, R64, R85, R41 ;  /* 0x00000055403b7223 */ /* 0x000fca0000010029 */
[----:B------:R-:W-:Y:S01]  /*108d0*/  F2FP.BF16.F32.PACK_AB R16, R59, R16 ;  /* 0x000000103b10723e */ /* 0x000fe200000010ff */
[----:B--2---:R-:W-:-:S04]  /*108e0*/  @!P1 IMAD.WIDE R22, R0, 0x4, R22 ;  /* 0x0000000400169825 */ /* 0x004fc800078e0216 */
[----:B-1----:R-:W-:Y:S01]  /*108f0*/  IMAD R0, R52, 0x4, R0 ;  /* 0x0000000434007824 */ /* 0x002fe200078e0200 */
[----:B------:R0:W-:Y:S04]  /*10900*/  @!P1 STG.E desc[UR8][R22.64], R61 ;  /* 0x0000003d16009986 */ /* 0x0001e8000c101908 */
[----:B------:R0:W-:Y:S01]  /*10910*/  STG.E.128 desc[UR8][R20.64], R12 ;  /* 0x0000000c14007986 */ /* 0x0001e2000c101d08 */
[----:B------:R-:W-:-:S03]  /*10920*/  ISETP.GE.AND P1, PT, R0, R53, PT ;  /* 0x000000350000720c */ /* 0x000fc60003f26270 */
[----:B------:R0:W-:Y:S10]  /*10930*/  STG.E.128 desc[UR8][R62.64], R16 ;  /* 0x000000103e007986 */ /* 0x0001f4000c101d08 */
[----:B------:R-:W-:Y:S05]  /*10940*/  @!P1 BRA `(.L_x_5980) ;  /* 0xffffff0000709947 */ /* 0x000fea000383ffff */
[----:B------:R-:W-:Y:S05]  /*10950*/  BSYNC B0 ;  /* 0x0000000000007941 */ /* 0x000fea0003800000 */
.L_x_5732:
[----:B------:R-:W-:Y:S05]  /*10960*/  EXIT ;  /* 0x000000000000794d */ /* 0x000fea0003800000 */
.L_x_5979:
        /* <DEDUP_REMOVED lines=8> */
.L_x_5982:
[----:B------:R-:W-:Y:S05]  /*109f0*/  BSYNC B1 ;  /* 0x0000000000017941 */ /* 0x000fea0003800000 */
.L_x_5981:
        /* <DEDUP_REMOVED lines=8> */
.L_x_5983:
[----:B------:R-:W-:Y:S02]  /*10a80*/  HFMA2 R66, -RZ, RZ, 0, 2.384185791015625e-07 ;  /* 0x00000004ff427431 */ /* 0x000fe400000001ff */
[----:B------:R-:W-:-:S04]  /*10a90*/  FADD.FTZ R71, R67, R61 ;  /* 0x0000003d43477221 */ /* 0x000fc80000010000 */
[----:B------:R-:W-:-:S07]  /*10aa0*/  IMAD.MOV.U32 R67, RZ, RZ, R71 ;  /* 0x000000ffff437224 */ /* 0x000fce00078e0047 */
[----:B------:R-:W-:Y:S05]  /*10ab0*/  WARPSYNC.COLLECTIVE R64, `(.L_x_5984) ;  /* 0x0000000040087348 */ /* 0x000fea0003c00000 */
[----:B------:R0:W1:Y:S02]  /*10ac0*/  SHFL.BFLY P2, R61, R67, R66, R65 ;  /* 0x0c000042433d7389 */ /* 0x0000640000040041 */
[----:B01----:R-:W-:Y:S05]  /*10ad0*/  ENDCOLLECTIVE ;  /* 0x000000000000791b */ /* 0x003fea0003800000 */
.L_x_5984:
[----:B------:R-:W-:Y:S01]  /*10ae0*/  MOV R66, 0x8 ;  /* 0x0000000800427802 */ /* 0x000fe20000000f00 */
[----:B------:R-:W-:-:S04]  /*10af0*/  FADD.FTZ R72, R71, R61 ;  /* 0x0000003d47487221 */ /* 0x000fc80000010000 */
[----:B------:R-:W-:-:S07]  /*10b00*/  IMAD.MOV.U32 R67, RZ, RZ, R72 ;  /* 0x000000ffff437224 */ /* 0x000fce00078e0048 */
[----:B------:R-:W-:Y:S05]  /*10b10*/  WARPSYNC.COLLECTIVE R64, `(.L_x_5985) ;  /* 0x0000000040087348 */ /* 0x000fea0003c00000 */
[----:B------:R0:W1:Y:S02]  /*10b20*/  SHFL.BFLY P2, R61, R67, R66, R65 ;  /* 0x0c000042433d7389 */ /* 0x0000640000040041 */
[----:B01----:R-:W-:Y:S05]  /*10b30*/  ENDCOLLECTIVE ;  /* 0x000000000000791b */ /* 0x003fea0003800000 */
.L_x_5985:
[----:B------:R-:W-:Y:S02]  /*10b40*/  HFMA2 R66, -RZ, RZ, 0, 9.5367431640625e-07 ;  /* 0x00000010ff427431 */ /* 0x000fe400000001ff */
[----:B------:R-:W-:-:S04]  /*10b50*/  FADD.FTZ R73, R72, R61 ;  /* 0x0000003d48497221 */ /* 0x000fc80000010000 */
[----:B------:R-:W-:-:S07]  /*10b60*/  IMAD.MOV.U32 R67, RZ, RZ, R73 ;  /* 0x000000ffff437224 */ /* 0x000fce00078e0049 */
[----:B------:R-:W-:Y:S05]  /*10b70*/  WARPSYNC.COLLECTIVE R64, `(.L_x_5986) ;  /* 0x0000000040087348 */ /* 0x000fea0003c00000 */
[----:B------:R0:W1:Y:S02]  /*10b80*/  SHFL.BFLY P2, R61, R67, R66, R65 ;  /* 0x0c000042433d7389 */ /* 0x0000640000040041 */
[----:B01----:R-:W-:Y:S05]  /*10b90*/  ENDCOLLECTIVE ;  /* 0x000000000000791b */ /* 0x003fea0003800000 */
.L_x_5986:
        /* <DEDUP_REMOVED lines=39> */
.L_x_5987:
[----:B------:R-:W-:Y:S02]  /*10e10*/  HFMA2 R66, -RZ, RZ, 0, 1.1920928955078125e-07 ;  /* 0x00000002ff427431 */ /* 0x000fe400000001ff */
[----:B------:R-:W-:-:S04]  /*10e20*/  FADD.FTZ R71, R67, R61 ;  /* 0x0000003d43477221 */ /* 0x000fc80000010000 */
[----:B------:R-:W-:-:S07]  /*10e30*/  IMAD.MOV.U32 R67, RZ, RZ, R71 ;  /* 0x000000ffff437224 */ /* 0x000fce00078e0047 */
[----:B------:R-:W-:Y:S05]  /*10e40*/  WARPSYNC.COLLECTIVE R64, `(.L_x_5988) ;  /* 0x0000000040087348 */ /* 0x000fea0003c00000 */
[----:B------:R0:W1:Y:S02]  /*10e50*/  SHFL.BFLY P2, R61, R67, R66, R65 ;  /* 0x0c000042433d7389 */ /* 0x0000640000040041 */
[----:B01----:R-:W-:Y:S05]  /*10e60*/  ENDCOLLECTIVE ;  /* 0x000000000000791b */ /* 0x003fea0003800000 */
.L_x_5988:
[----:B------:R-:W-:Y:S01]  /*10e70*/  MOV R66, 0x4 ;  /* 0x0000000400427802 */ /* 0x000fe20000000f00 */
[----:B------:R-:W-:-:S04]  /*10e80*/  FADD.FTZ R72, R71, R61 ;  /* 0x0000003d47487221 */ /* 0x000fc80000010000 */
[----:B------:R-:W-:-:S07]  /*10e90*/  IMAD.MOV.U32 R67, RZ, RZ, R72 ;  /* 0x000000ffff437224 */ /* 0x000fce00078e0048 */
[----:B------:R-:W-:Y:S05]  /*10ea0*/  WARPSYNC.COLLECTIVE R64, `(.L_x_5989) ;  /* 0x0000000040087348 */ /* 0x000fea0003c00000 */
[----:B------:R0:W1:Y:S02]  /*10eb0*/  SHFL.BFLY P2, R61, R67, R66, R65 ;  /* 0x0c000042433d7389 */ /* 0x0000640000040041 */
[----:B01----:R-:W-:Y:S05]  /*10ec0*/  ENDCOLLECTIVE ;  /* 0x000000000000791b */ /* 0x003fea0003800000 */
.L_x_5989:
[----:B------:R-:W-:Y:S02]  /*10ed0*/  HFMA2 R66, -RZ, RZ, 0, 4.76837158203125e-07 ;  /* 0x00000008ff427431 */ /* 0x000fe400000001ff */
[----:B------:R-:W-:-:S04]  /*10ee0*/  FADD.FTZ R73, R72, R61 ;  /* 0x0000003d48497221 */ /* 0x000fc80000010000 */
[----:B------:R-:W-:-:S07]  /*10ef0*/  IMAD.MOV.U32 R67, RZ, RZ, R73 ;  /* 0x000000ffff437224 */ /* 0x000fce00078e0049 */
[----:B------:R-:W-:Y:S05]  /*10f00*/  WARPSYNC.COLLECTIVE R64, `(.L_x_5990) ;  /* 0x0000000040087348 */ /* 0x000fea0003c00000 */
[----:B------:R0:W1:Y:S02]  /*10f10*/  SHFL.BFLY P2, R61, R67, R66, R65 ;  /* 0x0c000042433d7389 */ /* 0x0000640000040041 */
[----:B01----:R-:W-:Y:S05]  /*10f20*/  ENDCOLLECTIVE ;  /* 0x000000000000791b */ /* 0x003fea0003800000 */
.L_x_5990:
[----:B------:R-:W-:Y:S01]  /*10f30*/  MOV R66, 0x10 ;  /* 0x0000001000427802 */ /* 0x000fe20000000f00 */
[----:B------:R-:W-:-:S04]  /*10f40*/  FADD.FTZ R75, R73, R61 ;  /* 0x0000003d494b7221 */ /* 0x000fc80000010000 */
[----:B------:R-:W-:-:S07]  /*10f50*/  IMAD.MOV.U32 R67, RZ, RZ, R75 ;  /* 0x000000ffff437224 */ /* 0x000fce00078e004b */
[----:B------:R-:W-:Y:S05]  /*10f60*/  WARPSYNC.COLLECTIVE R64, `(.L_x_5991) ;  /* 0x0000000040087348 */ /* 0x000fea0003c00000 */
[----:B------:R0:W1:Y:S02]  /*10f70*/  SHFL.BFLY P2, R61, R67, R66, R65 ;  /* 0x0c000042433d7389 */ /* 0x0000640000040041 */
[----:B01----:R-:W-:Y:S05]  /*10f80*/  ENDCOLLECTIVE ;  /* 0x000000000000791b */ /* 0x003fea0003800000 */
.L_x_5991:
[----:B------:R-:W-:Y:S05]  /*10f90*/  BRA `(.L_x_5992) ;  /* 0xfffffff4002c7947 */ /* 0x000fea000383ffff */
.L_x_5993:
        /* <DEDUP_REMOVED lines=14> */
.L_x_12136:


//--------------------- .text._ZN10layer_norm31ln_parallel_residual_fwd_kernelINS_13Kernel_traitsIf6__halfS2_S2_fjLj512ELj1ELj4ELj1ELj16ENS_18Kernel_traits_baseILj512EfS2_S2_S2_fjLj128EEEEELb0ELb0ELb0EEEvNS_9FwdParamsE --------------------------
	.section	.text._ZN10layer_norm31ln_parallel_residual_fwd_kernelINS_13Kernel_traitsIf6__halfS2_S2_fjLj512ELj1ELj4ELj1ELj16ENS_18Kernel_traits_baseILj512EfS2_S2_S2_fjLj128EEEEELb0ELb0ELb0EEEvNS_9FwdParamsE,"ax",@progbits
	.align	128
        .global         _ZN10layer_norm31ln_parallel_residual_fwd_kernelINS_13Kernel_traitsIf6__halfS2_S2_fjLj512ELj1ELj4ELj1ELj16ENS_18Kernel_traits_baseILj512EfS2_S2_S2_fjLj128EEEEELb0ELb0ELb0EEEvNS_9FwdParamsE
        .type           _ZN10layer_norm31ln_parallel_residual_fwd_kernelINS_13Kernel_traitsIf6__halfS2_S2_fjLj512ELj1ELj4ELj1ELj16ENS_18Kernel_traits_baseILj512EfS2_S2_S2_fjLj128EEEEELb0ELb0ELb0EEEvNS_9FwdParamsE,@function
        .size           _ZN10layer_norm31ln_parallel_residual_fwd_kernelINS_13Kernel_traitsIf6__halfS2_S2_fjLj512ELj1ELj4ELj1ELj16ENS_18Kernel_traits_baseILj512EfS2_S2_S2_fjLj128EEEEELb0ELb0ELb0EEEvNS_9FwdParamsE,(.L_x_12137 - _ZN10layer_norm31ln_parallel_residual_fwd_kernelINS_13Kernel_traitsIf6__halfS2_S2_fjLj512ELj1ELj4ELj1ELj16ENS_18Kernel_traits_baseILj512EfS2_S2_S2_fjLj128EEEEELb0ELb0ELb0EEEvNS_9FwdParamsE)
        .other          _ZN10layer_norm31ln_parallel_residual_fwd_kernelINS_13Kernel_traitsIf6__halfS2_S2_fjLj512ELj1ELj4ELj1ELj16ENS_18Kernel_traits_baseILj512EfS2_S2_S2_fjLj128EEEEELb0ELb0ELb0EEEvNS_9FwdParamsE,@"STO_CUDA_ENTRY STV_DEFAULT"
_ZN10layer_norm31ln_parallel_residual_fwd_kernelINS_13Kernel_traitsIf6__halfS2_S2_fjLj512ELj1ELj4ELj1ELj16ENS_18Kernel_traits_baseILj512EfS2_S2_S2_fjLj128EEEEELb0ELb0ELb0EEEvNS_9FwdParamsE:
.text._ZN10layer_norm31ln_parallel_residual_fwd_kernelINS_13Kernel_traitsIf6__halfS2_S2_fjLj512ELj1ELj4ELj1ELj16ENS_18Kernel_traits_baseILj512EfS2_S2_S2_fjLj128EEEEELb0ELb0ELb0EEEvNS_9FwdParamsE:
        /* <DEDUP_REMOVED lines=72> */
.L_x_5996:
        /* <DEDUP_REMOVED lines=42> */
.L_x_5995:
        /* <DEDUP_REMOVED lines=26> */
.L_x_6000:
[----:B------:R-:W-:Y:S05]  /*08c0*/  BSYNC.RECONVERGENT B1 ;  /* 0x0000000000017941 */ /* 0x000fea0003800200 */
.L_x_5999:
        /* <DEDUP_REMOVED lines=18> */
.L_x_5998:
        /* <DEDUP_REMOVED lines=36> */
.L_x_5997:
[----:B------:R-:W-:Y:S05]  /*0c30*/  BSYNC.RECONVERGENT B0 ;  /* 0x0000000000007941 */ /* 0x000fea0003800200 */
.L_x_5994:
        /* <DEDUP_REMOVED lines=9> */
.L_x_6018:
        /* <DEDUP_REMOVED lines=67> */
.L_x_6004:
        /* <DEDUP_REMOVED lines=29> */
.L_x_6003:
        /* <DEDUP_REMOVED lines=30> */
.L_x_6006:
        /* <DEDUP_REMOVED lines=8> */
.L_x_6005:
[----:B------:R-:W1:Y:S01]  /*1530*/  @P0 LDC.64 R80, c[0x0][0x3a8] ;  /* 0x0000ea00ff500b82 */ /* 0x000e620000000a00 */
[C---:B0-----:R-:W-:Y:S01]  /*1540*/  IADD3 R2, PT, PT, R109.reuse, 0x20, RZ ;  /* 0x000000206d027810 */ /* 0x041fe20007ffe0ff */
[----:B-1----:R-:W-:-:S05]  /*1550*/  @P0 IMAD.WIDE.U32 R80, R109, 0x10, R80 ;  /* 0x000000106d500825 */ /* 0x002fca00078e0050 */
[----:B------:R0:W-:Y:S02]  /*1560*/  @P0 STG.E.128 desc[UR6][R80.64], R76 ;  /* 0x0000004c50000986 */ /* 0x0001e4000c101d06 */
.L_x_6002:
[----:B---3--:R-:W-:Y:S05]  /*1570*/  BSYNC.RECONVERGENT B0 ;  /* 0x0000000000007941 */ /* 0x008fea0003800200 */
.L_x_6001:
        /* <DEDUP_REMOVED lines=31> */
.L_x_6010:
        /* <DEDUP_REMOVED lines=29> */
.L_x_6009:
        /* <DEDUP_REMOVED lines=32> */
.L_x_6012:
        /* <DEDUP_REMOVED lines=44> */
.L_x_6011:
[----:B------:R-:W0:Y:S02]  /*1e00*/  @P0 LDC.64 R80, c[0x0][0x3a8] ;  /* 0x0000ea00ff500b82 */ /* 0x000e240000000a00 */
[----:B0-----:R-:W-:-:S05]  /*1e10*/  @P0 IMAD.WIDE.U32 R2, R2, 0x10, R80 ;  /* 0x0000001002020825 */ /* 0x001fca00078e0050 */
[----:B------:R1:W-:Y:S02]  /*1e20*/  @P0 STG.E.128 desc[UR6][R2.64], R76 ;  /* 0x0000004c02000986 */ /* 0x0003e4000c101d06 */
.L_x_6008:
[----:B------:R-:W-:Y:S05]  /*1e30*/  BSYNC.RECONVERGENT B0 ;  /* 0x0000000000007941 */ /* 0x000fea0003800200 */
.L_x_6007:
        /* <DEDUP_REMOVED lines=76> */
.L_x_6030:
        /* <DEDUP_REMOVED lines=29> */
[----:B------:R-:W-:Y:S01]  /*24d0*/  F2FP.F16.F32.PACK_AB R80, R3, R80 ;  /* 0x000000500350723e */ /* 0x000fe200000000ff */
[--C-:B------:R-:W-:Y:S01]  /*24e0*/  FADD.FTZ R111, R103, -R110.reuse ;  /* 0x8000006e676f7221 */ /* 0x100fe20000010000 */
[----:B------:R-:W-:Y:S01]  /*24f0*/  F2FP.F16.F32.PACK_AB R81, R2, R81 ;  /* 0x000000510251723e */ /* 0x000fe200000000ff */
        /* <DEDUP_REMOVED lines=13> */
[----:B------:R-:W-:-:S02]  /*25d0*/  F2FP.F16.F32.PACK_AB R82, R83, R82 ;  /* 0x000000525352723e */ /* 0x000fc400000000ff */
[----:B------:R-:W-:Y:S01]  /*25e0*/  F2FP.F16.F32.PACK_AB R83, R116, R111 ;  /* 0x0000006f7453723e */ /* 0x000fe200000000ff */
[----:B------:R-:W-:Y:S01]  /*25f0*/  FFMA.FTZ R111, R85, R64, R44 ;  /* 0x00000040556f7223 */ /* 0x000fe2000001002c */
[----:B------:R-:W-:Y:S01]  /*2600*/  FFMA.FTZ R116, R114, R63, R51 ;  /* 0x0000003f72747223 */ /* 0x000fe20000010033 */
[----:B------:R-:W-:Y:S01]  /*2610*/  FFMA.FTZ R85, R87, R66, R46 ;  /* 0x0000004257557223 */ /* 0x000fe2000001002e */
[----:B------:R-:W-:Y:S01]  /*2620*/  FFMA.FTZ R114, R112, R61, R49 ;  /* 0x0000003d70727223 */ /* 0x000fe20000010031 */
[----:B------:R-:W-:Y:S01]  /*2630*/  FFMA.FTZ R87, R115, R62, R50 ;  /* 0x0000003e73577223 */ /* 0x000fe20000010032 */
[----:B------:R-:W-:Y:S01]  /*2640*/  FFMA.FTZ R112, R86, R67, R47 ;  /* 0x0000004356707223 */ /* 0x000fe2000001002f */
[----:B0-----:R-:W-:Y:S01]  /*2650*/  IMAD.WIDE.U32 R106, R109, 0x10, R106 ;  /* 0x000000106d6a7825 */ /* 0x001fe200078e006a */
[----:B------:R-:W-:Y:S02]  /*2660*/  F2FP.F16.F32.PACK_AB R84, R84, R111 ;  /* 0x0000006f5454723e */ /* 0x000fe400000000ff */
[----:B------:R-:W-:-:S02]  /*2670*/  F2FP.F16.F32.PACK_AB R87, R116, R87 ;  /* 0x000000577457723e */ /* 0x000fc400000000ff */
[----:B------:R-:W-:Y:S01]  /*2680*/  F2FP.F16.F32.PACK_AB R86, R114, R113 ;  /* 0x000000717256723e */ /* 0x000fe200000000ff */
[C---:B-1----:R-:W-:Y:S01]  /*2690*/  IMAD.WIDE.U32 R2, R109.reuse, 0x10, R2 ;  /* 0x000000106d027825 */ /* 0x042fe200078e0002 */
[----:B------:R-:W-:Y:S01]  /*26a0*/  F2FP.F16.F32.PACK_AB R85, R112, R85 ;  /* 0x000000557055723e */ /* 0x000fe200000000ff */
[----:B------:R2:W-:Y:S01]  /*26b0*/  STG.E.128 desc[UR6][R106.64], R80 ;  /* 0x000000506a007986 */ /* 0x0005e2000c101d06 */
[----:B------:R-:W-:-:S03]  /*26c0*/  IADD3 R109, PT, PT, R109, 0x20, RZ ;  /* 0x000000206d6d7810 */ /* 0x000fc60007ffe0ff */
[----:B------:R2:W-:Y:S04]  /*26d0*/  STG.E.128 desc[UR6][R2.64], R84 ;  /* 0x0000005402007986 */ /* 0x0005e8000c101d06 */
.L_x_6015:
[----:B------:R-:W-:Y:S05]  /*26e0*/  BSYNC.RECONVERGENT B0 ;  /* 0x0000000000007941 */ /* 0x000fea0003800200 */
.L_x_6014:
        /* <DEDUP_REMOVED lines=26> */
[----:B------:R-:W-:Y:S01]  /*2890*/  F2FP.F16.F32.PACK_AB R80, R81, R80 ;  /* 0x000000505150723e */ /* 0x000fe200000000ff */
[----:B-1----:R-:W-:Y:S01]  /*28a0*/  IMAD.WIDE.U32 R2, R109, 0x10, R2 ;  /* 0x000000106d027825 */ /* 0x002fe200078e0002 */
[----:B------:R-:W-:-:S03]  /*28b0*/  F2FP.F16.F32.PACK_AB R81, R113, R82 ;  /* 0x000000527151723e */ /* 0x000fc600000000ff */
[C---:B------:R-:W-:Y:S01]  /*28c0*/  FFMA.FTZ R114, R108.reuse, R39, R27 ;  /* 0x000000276c727223 */ /* 0x040fe2000001001b */
[----:B------:R-:W-:Y:S01]  /*28d0*/  F2FP.F16.F32.PACK_AB R82, R115, R112 ;  /* 0x000000707352723e */ /* 0x000fe200000000ff */
        /* <DEDUP_REMOVED lines=10> */
[----:B------:R-:W-:Y:S02]  /*2980*/  F2FP.F16.F32.PACK_AB R83, R114, R83 ;  /* 0x000000537253723e */ /* 0x000fe400000000ff */
[----:B------:R-:W-:Y:S02]  /*2990*/  F2FP.F16.F32.PACK_AB R87, R116, R87 ;  /* 0x000000577457723e */ /* 0x000fe400000000ff */
[----:B------:R-:W-:Y:S01]  /*29a0*/  F2FP.F16.F32.PACK_AB R86, R111, R112 ;  /* 0x000000706f56723e */ /* 0x000fe200000000ff */
[----:B------:R3:W-:Y:S01]  /*29b0*/  STG.E.128 desc[UR6][R2.64], R80 ;  /* 0x0000005002007986 */ /* 0x0007e2000c101d06 */
[----:B------:R-:W-:-:S02]  /*29c0*/  F2FP.F16.F32.PACK_AB R85, R108, R85 ;  /* 0x000000556c55723e */ /* 0x000fc400000000ff */
[----:B------:R-:W-:-:S05]  /*29d0*/  F2FP.F16.F32.PACK_AB R84, R84, R109 ;  /* 0x0000006d5454723e */ /* 0x000fca00000000ff */
[----:B------:R3:W-:Y:S02]  /*29e0*/  STG.E.128 desc[UR6][R106.64], R84 ;  /* 0x000000546a007986 */ /* 0x0007e4000c101d06 */
.L_x_6017:
[----:B------:R-:W-:Y:S05]  /*29f0*/  BSYNC.RECONVERGENT B0 ;  /* 0x0000000000007941 */ /* 0x000fea0003800200 */
.L_x_6016:
[----:B-123--:R-:W1:Y:S02]  /*2a00*/  LDC.64 R2, c[0x0][0x380] ;  /* 0x0000e000ff027b82 */ /* 0x00ee640000000a00 */
[----:B-1----:R-:W-:-:S04]  /*2a10*/  LEA R90, R2, R90, 0x2 ;  /* 0x0000005a025a7211 */ /* 0x002fc800078e10ff */
[----:B------:R-:W-:-:S13]  /*2a20*/  ISETP.GE.AND P2, PT, R90, R3, PT ;  /* 0x000000035a00720c */ /* 0x000fda0003f46270 */
[----:B------:R-:W-:Y:S05]  /*2a30*/  @!P2 BRA `(.L_x_6018) ;  /* 0xffffffe000a4a947 */ /* 0x000fea000383ffff */
[----:B------:R-:W-:Y:S05]  /*2a40*/  EXIT ;  /* 0x000000000000794d */ /* 0x000fea0003800000 */
.L_x_6013:
        /* <DEDUP_REMOVED lines=8> */
.L_x_6020:
[----:B------:R-:W-:Y:S05]  /*2ad0*/  BSYNC B0 ;  /* 0x0000000000007941 */ /* 0x000fea0003800000 */
.L_x_6019:
        /* <DEDUP_REMOVED lines=10> */
.L_x_6021:
[----:B------:R-:W-:Y:S01]  /*2b80*/  HFMA2 R106, -RZ, RZ, 0, 2.384185791015625e-07 ;  /* 0x00000004ff6a7431 */ /* 0x000fe200000001ff */
[----:B------:R-:W-:-:S05]  /*2b90*/  MOV R81, R87 ;  /* 0x0000005700517202 */ /* 0x000fca0000000f00 */
[----:B------:R-:W-:-:S05]  /*2ba0*/  FADD.FTZ R81, R80, R81 ;  /* 0x0000005150517221 */ /* 0x000fca0000010000 */
[----:B------:R-:W-:-:S07]  /*2bb0*/  MOV R107, R81 ;  /* 0x00000051006b7202 */ /* 0x000fce0000000f00 */
[----:B------:R-:W-:Y:S05]  /*2bc0*/  WARPSYNC.COLLECTIVE R86, `(.L_x_6022) ;  /* 0x0000000056087348 */ /* 0x000fea0003c00000 */
[----:B------:R0:W1:Y:S02]  /*2bd0*/  SHFL.BFLY P6, R87, R107, R106, R111 ;  /* 0x0c00006a6b577389 */ /* 0x00006400000c006f */
[----:B01----:R-:W-:Y:S05]  /*2be0*/  ENDCOLLECTIVE ;  /* 0x000000000000791b */ /* 0x003fea0003800000 */
.L_x_6022:
[----:B------:R-:W-:Y:S01]  /*2bf0*/  HFMA2 R106, -RZ, RZ, 0, 4.76837158203125e-07 ;  /* 0x00000008ff6a7431 */ /* 0x000fe200000001ff */
[----:B------:R-:W-:-:S05]  /*2c00*/  MOV R2, R87 ;  /* 0x0000005700027202 */ /* 0x000fca0000000f00 */
[----:B------:R-:W-:-:S05]  /*2c10*/  FADD.FTZ R84, R81, R2 ;  /* 0x0000000251547221 */ /* 0x000fca0000010000 */
[----:B------:R-:W-:-:S07]  /*2c20*/  MOV R107, R84 ;  /* 0x00000054006b7202 */ /* 0x000fce0000000f00 */
[----:B------:R-:W-:Y:S05]  /*2c30*/  WARPSYNC.COLLECTIVE R86, `(.L_x_6023) ;  /* 0x0000000056087348 */ /* 0x000fea0003c00000 */
[----:B------:R0:W1:Y:S02]  /*2c40*/  SHFL.BFLY P6, R87, R107, R106, R111 ;  /* 0x0c00006a6b577389 */ /* 0x00006400000c006f */
[----:B01----:R-:W-:Y:S05]  /*2c50*/  ENDCOLLECTIVE ;  /* 0x000000000000791b */ /* 0x003fea0003800000 */
.L_x_6023:
[----:B------:R-:W-:Y:S01]  /*2c60*/  HFMA2 R106, -RZ, RZ, 0, 9.5367431640625e-07 ;  /* 0x00000010ff6a7431 */ /* 0x000fe200000001ff */
[----:B------:R-:W-:-:S05]  /*2c70*/  MOV R83, R87 ;  /* 0x0000005700537202 */ /* 0x000fca0000000f00 */
[----:B------:R-:W-:-:S05]  /*2c80*/  FADD.FTZ R85, R84, R83 ;  /* 0x0000005354557221 */ /* 0x000fca0000010000 */
[----:B------:R-:W-:-:S07]  /*2c90*/  MOV R107, R85 ;  /* 0x00000055006b7202 */ /* 0x000fce0000000f00 */
[----:B------:R-:W-:Y:S05]  /*2ca0*/  WARPSYNC.COLLECTIVE R86, `(.L_x_6024) ;  /* 0x0000000056087348 */ /* 0x000fea0003c00000 */
[----:B------:R0:W1:Y:S02]  /*2cb0*/  SHFL.BFLY P6, R87, R107, R106, R111 ;  /* 0x0c00006a6b577389 */ /* 0x00006400000c006f */
[----:B01----:R-:W-:Y:S05]  /*2cc0*/  ENDCOLLECTIVE ;  /* 0x000000000000791b */ /* 0x003fea0003800000 */
.L_x_6024:
        /* <DEDUP_REMOVED lines=41> */
.L_x_6025:
[----:B------:R-:W-:Y:S01]  /*2f60*/  HFMA2 R106, -RZ, RZ, 0, 1.1920928955078125e-07 ;  /* 0x00000002ff6a7431 */ /* 0x000fe200000001ff */
[----:B------:R-:W-:-:S05]  /*2f70*/  MOV R3, R87 ;  /* 0x0000005700037202 */ /* 0x000fca0000000f00 */
[----:B------:R-:W-:-:S05]  /*2f80*/  FADD.FTZ R3, R2, R3 ;  /* 0x0000000302037221 */ /* 0x000fca0000010000 */
[----:B------:R-:W-:-:S07]  /*2f90*/  MOV R107, R3 ;  /* 0x00000003006b7202 */ /* 0x000fce0000000f00 */
[----:B------:R-:W-:Y:S05]  /*2fa0*/  WARPSYNC.COLLECTIVE R86, `(.L_x_6026) ;  /* 0x0000000056087348 */ /* 0x000fea0003c00000 */
[----:B------:R0:W1:Y:S02]  /*2fb0*/  SHFL.BFLY P6, R87, R107, R106, R111 ;  /* 0x0c00006a6b577389 */ /* 0x00006400000c006f */
[----:B01----:R-:W-:Y:S05]  /*2fc0*/  ENDCOLLECTIVE ;  /* 0x000000000000791b */ /* 0x003fea0003800000 */
.L_x_6026:
[----:B------:R-:W-:Y:S01]  /*2fd0*/  HFMA2 R106, -RZ, RZ, 0, 2.384185791015625e-07 ;  /* 0x00000004ff6a7431 */ /* 0x000fe200000001ff */
[----:B------:R-:W-:-:S05]  /*2fe0*/  MOV R80, R87 ;  /* 0x0000005700507202 */ /* 0x000fca0000000f00 */
[----:B------:R-:W-:-:S05]  /*2ff0*/  FADD.FTZ R80, R3, R80 ;  /* 0x0000005003507221 */ /* 0x000fca0000010000 */
[----:B------:R-:W-:-:S07]  /*3000*/  MOV R107, R80 ;  /* 0x00000050006b7202 */ /* 0x000fce0000000f00 */
[----:B------:R-:W-:Y:S05]  /*3010*/  WARPSYNC.COLLECTIVE R86, `(.L_x_6027) ;  /* 0x0000000056087348 */ /* 0x000fea0003c00000 */
[----:B------:R0:W1:Y:S02]  /*3020*/  SHFL.BFLY P6, R87, R107, R106, R111 ;  /* 0x0c00006a6b577389 */ /* 0x00006400000c006f */
[----:B01----:R-:W-:Y:S05]  /*3030*/  ENDCOLLECTIVE ;  /* 0x000000000000791b */ /* 0x003fea0003800000 */
.L_x_6027:
[----:B------:R-:W-:Y:S01]  /*3040*/  HFMA2 R106, -RZ, RZ, 0, 4.76837158203125e-07 ;  /* 0x00000008ff6a7431 */ /* 0x000fe200000001ff */
[----:B------:R-:W-:-:S05]  /*3050*/  MOV R81, R87 ;  /* 0x0000005700517202 */ /* 0x000fca0000000f00 */
[----:B------:R-:W-:-:S05]  /*3060*/  FADD.FTZ R81, R80, R81 ;  /* 0x0000005150517221 */ /* 0x000fca0000010000 */
[----:B------:R-:W-:-:S07]  /*3070*/  MOV R107, R81 ;  /* 0x00000051006b7202 */ /* 0x000fce0000000f00 */
[----:B------:R-:W-:Y:S05]  /*3080*/  WARPSYNC.COLLECTIVE R86, `(.L_x_6028) ;  /* 0x0000000056087348 */ /* 0x000fea0003c00000 */
[----:B------:R0:W1:Y:S02]  /*3090*/  SHFL.BFLY P6, R87, R107, R106, R111 ;  /* 0x0c00006a6b577389 */ /* 0x00006400000c006f */
[----:B01----:R-:W-:Y:S05]  /*30a0*/  ENDCOLLECTIVE ;  /* 0x000000000000791b */ /* 0x003fea0003800000 */
.L_x_6028:
[----:B------:R-:W-:Y:S01]  /*30b0*/  HFMA2 R106, -RZ, RZ, 0, 9.5367431640625e-07 ;  /* 0x00000010ff6a7431 */ /* 0x000fe200000001ff */
[----:B------:R-:W-:-:S05]  /*30c0*/  MOV R84, R87 ;  /* 0x0000005700547202 */ /* 0x000fca0000000f00 */
[----:B------:R-:W-:-:S05]  /*30d0*/  FADD.FTZ R84, R81, R84 ;  /* 0x0000005451547221 */ /* 0x000fca0000010000 */
[----:B------:R-:W-:-:S07]  /*30e0*/  MOV R107, R84 ;  /* 0x00000054006b7202 */ /* 0x000fce0000000f00 */
[----:B------:R-:W-:Y:S05]  /*30f0*/  WARPSYNC.COLLECTIVE R86, `(.L_x_6029) ;  /* 0x0000000056087348 */ /* 0x000fea0003c00000 */
[----:B------:R0:W1:Y:S02]  /*3100*/  SHFL.BFLY P6, R87, R107, R106, R111 ;  /* 0x0c00006a6b577389 */ /* 0x00006400000c006f */
[----:B01----:R-:W-:Y:S05]  /*3110*/  ENDCOLLECTIVE ;  /* 0x000000000000791b */ /* 0x003fea0003800000 */
.L_x_6029:
[----:B------:R-:W-:Y:S01]  /*3120*/  MOV R85, R87 ;  /* 0x0000005700557202 */ /* 0x000fe20000000f00 */
[----:B------:R-:W-:Y:S06]  /*3130*/  BRA `(.L_x_6030) ;  /* 0xfffffff000707947 */ /* 0x000fec000383ffff */
.L_x_6031:
        /* <DEDUP_REMOVED lines=12> */
.L_x_12137:


//--------------------- .text._ZN10layer_norm31ln_parallel_residual_fwd_kernelINS_13Kernel_traitsIf6__halfS2_S2_fjLj512ELj1ELj4ELj1ELj16ENS_18Kernel_traits_baseILj512EfS2_S2_S2_fjLj128EEEEELb0ELb0ELb1EEEvNS_9FwdParamsE --------------------------
	.section	.text._ZN10layer_norm31ln_parallel_residual_fwd_kernelINS_13Kernel_traitsIf6__halfS2_S2_fjLj512ELj1ELj4ELj1ELj16ENS_18Kernel_traits_baseILj512EfS2_S2_S2_fjLj128EEEEELb0ELb0ELb1EEEvNS_9FwdParamsE,"ax",@progbits
	.align	128
        .global         _ZN10layer_norm31ln_parallel_residual_fwd_kernelINS_13Kernel_traitsIf6__halfS2_S2_fjLj512ELj1ELj4ELj1ELj16ENS_18Kernel_traits_baseILj512EfS2_S2_S2_fjLj128EEEEELb0ELb0ELb1EEEvNS_9FwdParamsE
        .type           _ZN10layer_norm31ln_parallel_residual_fwd_kernelINS_13Kernel_traitsIf6__halfS2_S2_fjLj512ELj1ELj4ELj1ELj16ENS_18Kernel_traits_baseILj512EfS2_S2_S2_fjLj128EEEEELb0ELb0ELb1EEEvNS_9FwdParamsE,@function
        .size           _ZN10layer_norm31ln_parallel_residual_fwd_kernelINS_13Kernel_traitsIf6__halfS2_S2_fjLj512ELj1ELj4ELj1ELj16ENS_18Kernel_traits_baseILj512EfS2_S2_S2_fjLj128EEEEELb0ELb0ELb1EEEvNS_9FwdParamsE,(.L_x_12138 - _ZN10layer_norm31ln_parallel_residual_fwd_kernelINS_13Kernel_traitsIf6__halfS2_S2_fjLj512ELj1ELj4ELj1ELj16ENS_18Kernel_traits_baseILj512EfS2_S2_S2_fjLj128EEEEELb0ELb0ELb1EEEvNS_9FwdParamsE)
        .other          _ZN10layer_norm31ln_parallel_residual_fwd_kernelINS_13Kernel_traitsIf6__halfS2_S2_fjLj512ELj1ELj4ELj1ELj16ENS_18Kernel_traits_baseILj512EfS2_S2_S2_fjLj128EEEEELb0ELb0ELb1EEEvNS_9FwdParamsE,@"STO_CUDA_ENTRY STV_DEFAULT"
_ZN10layer_norm31ln_parallel_residual_fwd_kernelINS_13Kernel_traitsIf6__halfS2_S2_fjLj512ELj1ELj4ELj1ELj16ENS_18Kernel_traits_baseILj512EfS2_S2_S2_fjLj128EEEEELb0ELb0ELb1EEEvNS_9FwdParamsE:
.text._ZN10layer_norm31ln_parallel_residual_fwd_kernelINS_13Kernel_traitsIf6__halfS2_S2_fjLj512ELj1ELj4ELj1ELj16ENS_18Kernel_traits_baseILj512EfS2_S2_S2_fjLj128EEEEELb0ELb0ELb1EEEvNS_9FwdParamsE:
        /* <DEDUP_REMOVED lines=58> */
[----:B------:R-:W-:Y:S02]  /*03a0*/  @P1 MOV R27, R31 ;  /* 0x0000001f001b1202 */ /* 0x000fe40000000f00 */
[----:B----4-:R-:W-:Y:S02]  /*03b0*/  @!P1 MOV R28, R32 ;  /* 0x00000020001c9202 */ /* 0x010fe40000000f00 */
[----:B------:R-:W-:Y:S02]  /*03c0*/  @!P1 MOV R29, R33 ;  /* 0x00000021001d9202 */ /* 0x000fe40000000f00 */
[----:B------:R-:W-:Y:S02]  /*03d0*/  @!P1 MOV R30, R34 ;  /* 0x00000022001e9202 */ /* 0x000fe40000000f00 */
[----:B------:R-:W-:Y:S02]  /*03e0*/  @!P1 MOV R31, R35 ;  /* 0x00000023001f9202 */ /* 0x000fe40000000f00 */
[----:B------:R-:W-:-:S02]  /*03f0*/  @P1 MOV R28, R32 ;  /* 0x00000020001c1202 */ /* 0x000fc40000000f00 */
[----:B------:R-:W-:Y:S02]  /*0400*/  @P1 MOV R29, R33 ;  /* 0x00000021001d1202 */ /* 0x000fe40000000f00 */
[----:B------:R-:W-:Y:S02]  /*0410*/  @P1 MOV R30, R34 ;  /* 0x00000022001e1202 */ /* 0x000fe40000000f00 */
[----:B------:R-:W-:Y:S02]  /*0420*/  @P1 MOV R31, R35 ;  /* 0x00000023001f1202 */ /* 0x000fe40000000f00 */
[----:B--2---:R-:W-:Y:S02]  /*0430*/  @!P1 MOV R32, R36 ;  /* 0x0000002400209202 */ /* 0x004fe40000000f00 */
[----:B------:R-:W-:Y:S02]  /*0440*/  @!P1 MOV R33, R37 ;  /* 0x0000002500219202 */ /* 0x000fe40000000f00 */
[----:B------:R-:W-:-:S02]  /*0450*/  @!P1 MOV R34, R38 ;  /* 0x0000002600229202 */ /* 0x000fc40000000f00 */
[----:B------:R-:W-:Y:S02]  /*0460*/  @!P1 MOV R35, R39 ;  /* 0x0000002700239202 */ /* 0x000fe40000000f00 */
        /* <DEDUP_REMOVED lines=8> */
[----:B------:R-:W-:Y:S02]  /*04f0*/  @P1 MOV R36, R40 ;  /* 0x0000002800241202 */ /* 0x000fe40000000f00 */
[----:B------:R-:W-:Y:S02]  /*0500*/  @P1 MOV R37, R41 ;  /* 0x0000002900251202 */ /* 0x000fe40000000f00 */
[----:B------:R-:W-:-:S02]  /*0510*/  @P1 MOV R38, R42 ;  /* 0x0000002a00261202 */ /* 0x000fc40000000f00 */
[----:B------:R-:W-:Y:S02]  /*0520*/  @P1 MOV R39, R43 ;  /* 0x0000002b00271202 */ /* 0x000fe40000000f00 */
[----:B------:R-:W-:Y:S02]  /*0530*/  @!P1 MOV R40, R44 ;  /* 0x0000002c00289202 */ /* 0x000fe40000000f00 */
[----:B------:R-:W-:Y:S02]  /*0540*/  @!P1 MOV R41, R45 ;  /* 0x0000002d00299202 */ /* 0x000fe40000000f00 */
[----:B------:R-:W-:Y:S02]  /*0550*/  @!P1 MOV R42, R46 ;  /* 0x0000002e002a9202 */ /* 0x000fe40000000f00 */
[----:B------:R-:W-:Y:S02]  /*0560*/  @!P1 MOV R43, R47 ;  /* 0x0000002f002b9202 */ /* 0x000fe40000000f00 */
[----:B------:R-:W-:-:S02]  /*0570*/  @P1 MOV R40, R44 ;  /* 0x0000002c00281202 */ /* 0x000fc40000000f00 */
        /* <DEDUP_REMOVED lines=17> */
[----:B------:R-:W-:-:S02]  /*0690*/  CS2R R52, SRZ ;  /* 0x0000000000347805 */ /* 0x000fc4000001ff00 */
[----:B------:R-:W-:Y:S02]  /*06a0*/  @P1 MOV R50, R54 ;  /* 0x0000003600321202 */ /* 0x000fe40000000f00 */
[----:B------:R-:W-:Y:S02]  /*06b0*/  @P1 MOV R51, R55 ;  /* 0x0000003700331202 */ /* 0x000fe40000000f00 */
[----:B------:R-:W-:Y:S01]  /*06c0*/  CS2R R54, SRZ ;  /* 0x0000000000367805 */ /* 0x000fe2000001ff00 */
[----:B------:R-:W-:Y:S06]  /*06d0*/  BRA `(.L_x_6033) ;  /* 0x0000000000dc7947 */ /* 0x000fec0003800000 */
.L_x_6032:
        /* <DEDUP_REMOVED lines=29> */
.L_x_6034:
        /* <DEDUP_REMOVED lines=26> */
.L_x_6033:
        /* <DEDUP_REMOVED lines=11> */
.L_x_6044:
        /* <DEDUP_REMOVED lines=14> */
[----:B------:R0:W5:Y:S01]  /*0be0*/  @P2 LDG.E.128 R72, desc[UR6][R86.64] ;  /* 0x0000000656482981 */ /* 0x000162000c1e1d00 */
[----:B------:R-:W-:Y:S05]  /*0bf0*/  @!P1 BRA `(.L_x_6035) ;  /* 0x00000004002c9947 */ /* 0x000fea0003800000 */
[----:B------:R-:W-:Y:S05]  /*0c00*/  @!P2 BRA `(.L_x_6036) ;  /* 0x0000000000b4a947 */ /* 0x000fea0003800000 */
[----:B-----5:R-:W-:Y:S02]  /*0c10*/  HADD2.F32 R0, -RZ, R80.H0_H0 ;  /* 0x20000050ff007230 */ /* 0x020fe40000004100 */
[----:B------:R-:W-:Y:S02]  /*0c20*/  HADD2.F32 R77, -RZ, R68.H0_H0 ;  /* 0x20000044ff4d7230 */ /* 0x000fe40000004100 */
[--C-:B0-----:R-:W-:Y:S02]  /*0c30*/  HADD2.F32 R87, -RZ, R83.reuse.H0_H0 ;  /* 0x20000053ff577230 */ /* 0x101fe40000004100 */
[----:B------:R-:W-:Y:S02]  /*0c40*/  HADD2.F32 R88, -RZ, R83.H1_H1 ;  /* 0x30000053ff587230 */ /* 0x000fe40000004100 */
[----:B------:R-:W-:Y:S01]  /*0c50*/  FADD.FTZ R0, R0, R77 ;  /* 0x0000004d00007221 */ /* 0x000fe20000010000 */
[----:B------:R-:W-:Y:S02]  /*0c60*/  HADD2.F32 R80, -RZ, R80.H1_H1 ;  /* 0x30000050ff507230 */ /* 0x000fe40000004100 */
[----:B------:R-:W-:-:S02]  /*0c70*/  HADD2.F32 R84, -RZ, R82.H0_H0 ;  /* 0x20000052ff547230 */ /* 0x000fc40000004100 */
[----:B------:R-:W-:Y:S02]  /*0c80*/  HADD2.F32 R77, -RZ, R68.H1_H1 ;  /* 0x30000044ff4d7230 */ /* 0x000fe40000004100 */
[----:B------:R-:W-:Y:S02]  /*0c90*/  HADD2.F32 R83, -RZ, R70.H0_H0 ;  /* 0x20000046ff537230 */ /* 0x000fe40000004100 */
[----:B------:R-:W-:Y:S02]  /*0ca0*/  HADD2.F32 R76, -RZ, R81.H0_H0 ;  /* 0x20000051ff4c7230 */ /* 0x000fe40000004100 */
[----:B------:R-:W-:Y:S01]  /*0cb0*/  FADD.FTZ R80, R80, R77 ;  /* 0x0000004d50507221 */ /* 0x000fe20000010000 */
[----:B------:R-:W-:Y:S02]  /*0cc0*/  HADD2.F32 R79, -RZ, R69.H0_H0 ;  /* 0x20000045ff4f7230 */ /* 0x000fe40000004100 */
[----:B------:R-:W-:Y:S01]  /*0cd0*/  FADD.FTZ R83, R84, R83 ;  /* 0x0000005354537221 */ /* 0x000fe20000010000 */
[----:B------:R-:W-:-:S02]  /*0ce0*/  HADD2.F32 R84, -RZ, R71.H0_H0 ;  /* 0x20000047ff547230 */ /* 0x000fc40000004100 */
[----:B------:R-:W-:Y:S02]  /*0cf0*/  HADD2.F32 R77, -RZ, R72.H0_H0 ;  /* 0x20000048ff4d7230 */ /* 0x000fe40000004100 */
[----:B------:R-:W-:Y:S01]  /*0d00*/  FADD.FTZ R76, R76, R79 ;  /* 0x0000004f4c4c7221 */ /* 0x000fe20000010000 */
[----:B------:R-:W-:Y:S02]  /*0d10*/  HADD2.F32 R81, -RZ, R81.H1_H1 ;  /* 0x30000051ff517230 */ /* 0x000fe40000004100 */
[----:B------:R-:W-:Y:S01]  /*0d20*/  FADD.FTZ R87, R87, R84 ;  /* 0x0000005457577221 */ /* 0x000fe20000010000 */
[----:B------:R-:W-:Y:S02]  /*0d30*/  HADD2.F32 R82, -RZ, R82.H1_H1 ;  /* 0x30000052ff527230 */ /* 0x000fe40000004100 */
[----:B------:R-:W-:Y:S01]  /*0d40*/  FADD.FTZ R92, R0, R77 ;  /* 0x0000004d005c7221 */ /* 0x000fe20000010000 */
[----:B------:R-:W-:Y:S02]  /*0d50*/  HADD2.F32 R78, -RZ, R69.H1_H1 ;  /* 0x30000045ff4e7230 */ /* 0x000fe40000004100 */
[----:B------:R-:W-:-:S02]  /*0d60*/  HADD2.F32 R85, -RZ, R70.H1_H1 ;  /* 0x30000046ff557230 */ /* 0x000fc40000004100 */
[----:B------:R-:W-:Y:S02]  /*0d70*/  HADD2.F32 R79, -RZ, R71.H1_H1 ;  /* 0x30000047ff4f7230 */ /* 0x000fe40000004100 */
        /* <DEDUP_REMOVED lines=22> */
.L_x_6036:
[----:B-----5:R-:W-:Y:S02]  /*0ee0*/  HADD2.F32 R97, -RZ, R81.H0_H0 ;  /* 0x20000051ff617230 */ /* 0x020fe40000004100 */
[----:B------:R-:W-:Y:S02]  /*0ef0*/  HADD2.F32 R0, -RZ, R69.H0_H0 ;  /* 0x20000045ff007230 */ /* 0x000fe40000004100 */
[----:B------:R-:W-:Y:S02]  /*0f00*/  HADD2.F32 R92, -RZ, R80.H0_H0 ;  /* 0x20000050ff5c7230 */ /* 0x000fe40000004100 */
[----:B0-----:R-:W-:Y:S02]  /*0f10*/  HADD2.F32 R86, -RZ, R82.H0_H0 ;  /* 0x20000052ff567230 */ /* 0x001fe40000004100 */
[----:B------:R-:W-:Y:S01]  /*0f20*/  FADD.FTZ R97, R97, R0 ;  /* 0x0000000061617221 */ /* 0x000fe20000010000 */
[----:B------:R-:W-:Y:S02]  /*0f30*/  HADD2.F32 R87, -RZ, R83.H0_H0 ;  /* 0x20000053ff577230 */ /* 0x000fe40000004100 */
[----:B------:R-:W-:-:S02]  /*0f40*/  HADD2.F32 R80, -RZ, R80.H1_H1 ;  /* 0x30000050ff507230 */ /* 0x000fc40000004100 */
        /* <DEDUP_REMOVED lines=22> */
.L_x_6035:
[----:B------:R-:W-:Y:S05]  /*10b0*/  @!P2 BRA `(.L_x_6038) ;  /* 0x000000000074a947 */ /* 0x000fea0003800000 */
        /* <DEDUP_REMOVED lines=29> */
.L_x_6038:
[--C-:B-----5:R-:W-:Y:S02]  /*1290*/  HADD2.F32 R92, -RZ, R80.reuse.H0_H0 ;  /* 0x20000050ff5c7230 */ /* 0x120fe40000004100 */
[----:B------:R-:W-:Y:S02]  /*12a0*/  HADD2.F32 R99, -RZ, R80.H1_H1 ;  /* 0x30000050ff637230 */ /* 0x000fe40000004100 */
[--C-:B------:R-:W-:Y:S02]  /*12b0*/  HADD2.F32 R97, -RZ, R81.reuse.H0_H0 ;  /* 0x20000051ff617230 */ /* 0x100fe40000004100 */
[----:B------:R-:W-:Y:S02]  /*12c0*/  HADD2.F32 R88, -RZ, R81.H1_H1 ;  /* 0x30000051ff587230 */ /* 0x000fe40000004100 */
[--C-:B0-----:R-:W-:Y:S02]  /*12d0*/  HADD2.F32 R86, -RZ, R82.reuse.H0_H0 ;  /* 0x20000052ff567230 */ /* 0x101fe40000004100 */
[----:B------:R-:W-:-:S02]  /*12e0*/  HADD2.F32 R89, -RZ, R82.H1_H1 ;  /* 0x30000052ff597230 */ /* 0x000fc40000004100 */
[--C-:B------:R-:W-:Y:S02]  /*12f0*/  HADD2.F32 R87, -RZ, R83.reuse.H0_H0 ;  /* 0x20000053ff577230 */ /* 0x100fe40000004100 */
[----:B------:R-:W-:-:S07]  /*1300*/  HADD2.F32 R84, -RZ, R83.H1_H1 ;  /* 0x30000053ff547230 */ /* 0x000fce0000004100 */
.L_x_6037:
        /* <DEDUP_REMOVED lines=27> */
.L_x_6040:
        /* <DEDUP_REMOVED lines=29> */
.L_x_6039:
        /* <DEDUP_REMOVED lines=32> */
.L_x_6042:
[----:B-----5:R-:W-:Y:S02]  /*1890*/  HADD2.F32 R0, -RZ, R80.H0_H0 ;  /* 0x20000050ff007230 */ /* 0x020fe40000004100 */
[----:B------:R-:W-:Y:S02]  /*18a0*/  HADD2.F32 R77, -RZ, R68.H0_H0 ;  /* 0x20000044ff4d7230 */ /* 0x000fe40000004100 */
[----:B------:R-:W-:Y:S02]  /*18b0*/  HADD2.F32 R90, -RZ, R82.H0_H0 ;  /* 0x20000052ff5a7230 */ /* 0x000fe40000004100 */
[----:B------:R-:W-:Y:S02]  /*18c0*/  HADD2.F32 R80, -RZ, R80.H1_H1 ;  /* 0x30000050ff507230 */ /* 0x000fe40000004100 */
[----:B------:R-:W-:Y:S01]  /*18d0*/  FADD.FTZ R0, R77, R0 ;  /* 0x000000004d007221 */ /* 0x000fe20000010000 */
[----:B------:R-:W-:Y:S02]  /*18e0*/  HADD2.F32 R82, -RZ, R82.H1_H1 ;  /* 0x30000052ff527230 */ /* 0x000fe40000004100 */
[----:B------:R-:W-:-:S02]  /*18f0*/  HADD2.F32 R77, -RZ, R68.H1_H1 ;  /* 0x30000044ff4d7230 */ /* 0x000fc40000004100 */
[----:B------:R-:W-:Y:S02]  /*1900*/  HADD2.F32 R91, -RZ, R70.H1_H1 ;  /* 0x30000046ff5b7230 */ /* 0x000fe40000004100 */
[--C-:B------:R-:W-:Y:S02]  /*1910*/  HADD2.F32 R94, -RZ, R83.reuse.H0_H0 ;  /* 0x20000053ff5e7230 */ /* 0x100fe40000004100 */
[----:B------:R-:W-:Y:S01]  /*1920*/  FADD.FTZ R80, R77, R80 ;  /* 0x000000504d507221 */ /* 0x000fe20000010000 */
[----:B------:R-:W-:Y:S02]  /*1930*/  HADD2.F32 R95, -RZ, R83.H1_H1 ;  /* 0x30000053ff5f7230 */ /* 0x000fe40000004100 */
[----:B------:R-:W-:Y:S01]  /*1940*/  FADD.FTZ R91, R91, R82 ;  /* 0x000000525b5b7221 */ /* 0x000fe20000010000 */
[----:B------:R-:W-:Y:S02]  /*1950*/  HADD2.F32 R76, -RZ, R81.H0_H0 ;  /* 0x20000051ff4c7230 */ /* 0x000fe40000004100 */
[----:B------:R-:W-:-:S02]  /*1960*/  HADD2.F32 R79, -RZ, R69.H0_H0 ;  /* 0x20000045ff4f7230 */ /* 0x000fc40000004100 */
[----:B------:R-:W-:Y:S02]  /*1970*/  HADD2.F32 R83, -RZ, R70.H0_H0 ;  /* 0x20000046ff537230 */ /* 0x000fe40000004100 */
[----:B------:R-:W-:Y:S02]  /*1980*/  HADD2.F32 R77, -RZ, R72.H0_H0 ;  /* 0x20000048ff4d7230 */ /* 0x000fe40000004100 */
[----:B------:R-:W-:Y:S01]  /*1990*/  FADD.FTZ R76, R79, R76 ;  /* 0x0000004c4f4c7221 */ /* 0x000fe20000010000 */
[----:B------:R-:W-:Y:S02]  /*19a0*/  HADD2.F32 R82, -RZ, R74.H0_H0 ;  /* 0x2000004aff527230 */ /* 0x000fe40000004100 */
[----:B------:R-:W-:Y:S01]  /*19b0*/  FADD.FTZ R83, R83, R90 ;  /* 0x0000005a53537221 */ /* 0x000fe20000010000 */
[----:B------:R-:W-:Y:S02]  /*19c0*/  HADD2.F32 R81, -RZ, R81.H1_H1 ;  /* 0x30000051ff517230 */ /* 0x000fe40000004100 */
[----:B------:R-:W-:Y:S01]  /*19d0*/  FADD.FTZ R100, R77, R0 ;  /* 0x000000004d647221 */ /* 0x000fe20000010000 */
[----:B------:R-:W-:-:S02]  /*19e0*/  HADD2.F32 R78, -RZ, R69.H1_H1 ;  /* 0x30000045ff4e7230 */ /* 0x000fc40000004100 */
[----:B------:R-:W-:Y:S01]  /*19f0*/  FADD.FTZ R105, R82, R83 ;  /* 0x0000005352697221 */ /* 0x000fe20000010000 */
[--C-:B------:R-:W-:Y:S02]  /*1a00*/  HADD2.F32 R79, -RZ, R71.reuse.H0_H0 ;  /* 0x20000047ff4f7230 */ /* 0x100fe40000004100 */
        /* <DEDUP_REMOVED lines=20> */
.L_x_6041:
        /* <DEDUP_REMOVED lines=75> */
.L_x_6056:
[----:B-1----:R-:W-:Y:S01]  /*2000*/  FADD.FTZ R95, R94, R95 ;  /* 0x0000005f5e5f7221 */ /* 0x002fe20000010000 */
[C---:B------:R-:W-:Y:S01]  /*2010*/  FMUL.FTZ R91, R115.reuse, R115 ;  /* 0x00000073735b7220 */ /* 0x040fe20000410000 */
[----:B------:R-:W1:Y:S01]  /*2020*/  @!P2 LDC.64 R80, c[0x0][0x3c0] ;  /* 0x0000f000ff50ab82 */ /* 0x000e620000000a00 */
[----:B------:R-:W-:Y:S01]  /*2030*/  FSEL R113, R115, RZ, !P3 ;  /* 0x000000ff73717208 */ /* 0x000fe20005800000 */
[----:B---3--:R-:W-:Y:S02]  /*2040*/  FFMA.FTZ R0, R95, R90, UR8 ;  /* 0x000000085f007e23 */ /* 0x008fe4000801005a */
[----:B------:R-:W-:Y:S02]  /*2050*/  FSEL R95, R91, RZ, P3 ;  /* 0x000000ff5b5f7208 */ /* 0x000fe40001800000 */
[C---:B------:R-:W-:Y:S01]  /*2060*/  FADD.FTZ R117, -R113.reuse, R92 ;  /* 0x0000005c71757221 */ /* 0x040fe20000010100 */
[C---:B------:R-:W-:Y:S01]  /*2070*/  FADD.FTZ R119, -R113.reuse, R99 ;  /* 0x0000006371777221 */ /* 0x040fe20000010100 */
[----:B------:R-:W2:Y:S01]  /*2080*/  LDC.64 R90, c[0x0][0x428] ;  /* 0x00010a00ff5a7b82 */ /* 0x000ea20000000a00 */
[----:B------:R-:W-:Y:S01]  /*2090*/  FADD.FTZ R0, R0, R95 ;  /* 0x0000005f00007221 */ /* 0x000fe20000010000 */
[C---:B------:R-:W-:Y:S01]  /*20a0*/  FADD.FTZ R123, -R113.reuse, R86 ;  /* 0x00000056717b7221 */ /* 0x040fe20000010100 */
[C---:B------:R-:W-:Y:S01]  /*20b0*/  FADD.FTZ R86, -R113.reuse, R89 ;  /* 0x0000005971567221 */ /* 0x040fe20000010100 */
[C---:B------:R-:W-:Y:S01]  /*20c0*/  FADD.FTZ R121, -R113.reuse, R97 ;  /* 0x0000006171797221 */ /* 0x040fe20000010100 */
[C---:B------:R-:W-:Y:S01]  /*20d0*/  FADD.FTZ R107, -R113.reuse, R84 ;  /* 0x00000054716b7221 */ /* 0x040fe20000010100 */
[C---:B------:R-:W-:Y:S01]  /*20e0*/  FADD.FTZ R97, -R113.reuse, R100 ;  /* 0x0000006471617221 */ /* 0x040fe20000010100 */
[----:B------:R-:W3:Y:S01]  /*20f0*/  MUFU.RSQ R0, R0 ;  /* 0x0000000000007308 */ /* 0x000ee20000001400 */
[----:B0-----:R-:W0:Y:S01]  /*2100*/  LDC.64 R94, c[0x0][0x430] ;  /* 0x00010c00ff5e7b82 */ /* 0x001e220000000a00 */
        /* <DEDUP_REMOVED lines=12> */
[C---:B---3--:R-:W-:Y:S01]  /*21d0*/  FMUL.FTZ R117, R0.reuse, R117 ;  /* 0x0000007500757220 */ /* 0x048fe20000410000 */
[C---:B------:R-:W-:Y:S01]  /*21e0*/  FMUL.FTZ R84, R0.reuse, R119 ;  /* 0x0000007700547220 */ /* 0x040fe20000410000 */
[C---:B------:R-:W-:Y:S01]  /*21f0*/  FMUL.FTZ R123, R0.reuse, R123 ;  /* 0x0000007b007b7220 */ /* 0x040fe20000410000 */
[----:B------:R-:W-:Y:S01]  /*2200*/  FMUL.FTZ R100, R0, R86 ;  /* 0x0000005600647220 */ /* 0x000fe20000410000 */
[----:B------:R-:W-:Y:S01]  /*2210*/  FFMA.FTZ R82, R117, R20, R64 ;  /* 0x0000001475527223 */ /* 0x000fe20000010040 */
[----:B------:R-:W-:Y:S01]  /*2220*/  FFMA.FTZ R83, R84, R21, R65 ;  /* 0x0000001554537223 */ /* 0x000fe20000010041 */
[----:B------:R-:W-:Y:S01]  /*2230*/  FFMA.FTZ R98, R123, R24, R60 ;  /* 0x000000187b627223 */ /* 0x000fe2000001003c */
[----:B------:R-:W-:Y:S01]  /*2240*/  FMUL.FTZ R121, R0, R121 ;  /* 0x0000007900797220 */ /* 0x000fe20000410000 */
[----:B-1----:R-:W-:Y:S01]  /*2250*/  FFMA.FTZ R115, R100, R25, R61 ;  /* 0x0000001964737223 */ /* 0x002fe2000001003d */
[C---:B------:R-:W-:Y:S01]  /*2260*/  FMUL.FTZ R96, R0.reuse, R125 ;  /* 0x0000007d00607220 */ /* 0x040fe20000410000 */
[----:B------:R-:W-:Y:S01]  /*2270*/  F2FP.F16.F32.PACK_AB R80, R83, R82 ;  /* 0x000000525350723e */ /* 0x000fe200000000ff */
[----:B------:R-:W-:Y:S01]  /*2280*/  FFMA.FTZ R81, R121, R22, R66 ;  /* 0x0000001679517223 */ /* 0x000fe20000010042 */
[----:B------:R-:W-:Y:S01]  /*2290*/  FMUL.FTZ R87, R0, R87 ;  /* 0x0000005700577220 */ /* 0x000fe20000410000 */
[----:B------:R-:W-:Y:S01]  /*22a0*/  FFMA.FTZ R86, R96, R23, R67 ;  /* 0x0000001760567223 */ /* 0x000fe20000010043 */
[----:B------:R-:W-:Y:S01]  /*22b0*/  F2FP.F16.F32.PACK_AB R82, R115, R98 ;  /* 0x000000627352723e */ /* 0x000fe200000000ff */
[----:B------:R-:W-:Y:S01]  /*22c0*/  FMUL.FTZ R98, R0, R107 ;  /* 0x0000006b00627220 */ /* 0x000fe20000410000 */
[----:B------:R-:W-:Y:S01]  /*22d0*/  FFMA.FTZ R83, R87, R26, R62 ;  /* 0x0000001a57537223 */ /* 0x000fe2000001003e */
[----:B0-----:R-:W-:Y:S01]  /*22e0*/  IMAD.WIDE.U32 R92, R93, 0x10, R94 ;  /* 0x000000105d5c7825 */ /* 0x001fe200078e005e */
[----:B------:R-:W-:-:S03]  /*22f0*/  F2FP.F16.F32.PACK_AB R81, R86, R81 ;  /* 0x000000515651723e */ /* 0x000fc600000000ff */
[----:B------:R-:W-:Y:S01]  /*2300*/  FFMA.FTZ R102, R98, R27, R63 ;  /* 0x0000001b62667223 */ /* 0x000fe2000001003f */
[----:B------:R-:W-:Y:S01]  /*2310*/  FFMA.FTZ R86, R123, R32, R8 ;  /* 0x000000207b567223 */ /* 0x000fe20000010008 */
[----:B------:R-:W-:Y:S01]  /*2320*/  FFMA.FTZ R107, R100, R33, R9 ;  /* 0x00000021646b7223 */ /* 0x000fe20000010009 */
[----:B------:R-:W-:-:S04]  /*2330*/  IMAD.WIDE.U32 R90, R85, 0x10, R90 ;  /* 0x00000010555a7825 */ /* 0x000fc800078e005a */
[----:B------:R-:W-:Y:S01]  /*2340*/  FFMA.FTZ R96, R96, R31, R7 ;  /* 0x0000001f60607223 */ /* 0x000fe20000010007 */
[----:B------:R-:W-:Y:S01]  /*2350*/  FFMA.FTZ R87, R87, R34, R10 ;  /* 0x0000002257577223 */ /* 0x000fe2000001000a */
[----:B------:R-:W-:Y:S01]  /*2360*/  FFMA.FTZ R98, R98, R35, R11 ;  /* 0x0000002362627223 */ /* 0x000fe2000001000b */
[----:B------:R-:W-:-:S04]  /*2370*/  IMAD.WIDE.U32 R94, R85, 0x10, R94 ;  /* 0x00000010555e7825 */ /* 0x000fc800078e005e */
[----:B------:R-:W-:Y:S01]  /*2380*/  FFMA.FTZ R85, R121, R30, R6 ;  /* 0x0000001e79557223 */ /* 0x000fe20000010006 */
[----:B------:R-:W-:Y:S01]  /*2390*/  F2FP.F16.F32.PACK_AB R83, R102, R83 ;  /* 0x000000536653723e */ /* 0x000fe200000000ff */
[C---:B------:R-:W-:Y:S01]  /*23a0*/  FMUL.FTZ R115, R0.reuse, R97 ;  /* 0x0000006100737220 */ /* 0x040fe20000410000 */
[C---:B------:R-:W-:Y:S01]  /*23b0*/  FMUL.FTZ R100, R0.reuse, R99 ;  /* 0x0000006300647220 */ /* 0x040fe20000410000 */
[----:B------:R-:W-:Y:S01]  /*23c0*/  F2FP.F16.F32.PACK_AB R86, R107, R86 ;  /* 0x000000566b56723e */ /* 0x000fe200000000ff */
[C---:B------:R-:W-:Y:S01]  /*23d0*/  FMUL.FTZ R101, R0.reuse, R101 ;  /* 0x0000006500657220 */ /* 0x040fe20000410000 */
[C---:B------:R-:W-:Y:S01]  /*23e0*/  FMUL.FTZ R102, R0.reuse, R103 ;  /* 0x0000006700667220 */ /* 0x040fe20000410000 */
[----:B------:R-:W0:Y:S01]  /*23f0*/  @!P2 LDC.64 R106, c[0x0][0x3c8] ;  /* 0x0000f200ff6aab82 */ /* 0x000e220000000a00 */
        /* <DEDUP_REMOVED lines=10> */
[----:B------:R-:W-:Y:S01]  /*24a0*/  F2FP.F16.F32.PACK_AB R96, R97, R96 ;  /* 0x000000606160723e */ /* 0x000fe200000000ff */
[C---:B------:R-:W-:Y:S01]  /*24b0*/  FMUL.FTZ R111, R0.reuse, R111 ;  /* 0x0000006f006f7220 */ /* 0x040fe20000410000 */
[----:B------:R-:W-:Y:S01]  /*24c0*/  F2FP.F16.F32.PACK_AB R97, R99, R98 ;  /* 0x000000626361723e */ /* 0x000fe200000000ff */
[----:B------:R-:W-:Y:S01]  /*24d0*/  FMUL.FTZ R110, R0, R113 ;  /* 0x00000071006e7220 */ /* 0x000fe20000410000 */
        /* <DEDUP_REMOVED lines=30> */
.L_x_6043:
[----:B------:R-:W-:Y:S01]  /*26c0*/  HFMA2 R104, -RZ, RZ, 0, 5.9604644775390625e-08 ;  /* 0x00000001ff687431 */ /* 0x000fe200000001ff */
[----:B------:R-:W-:Y:S01]  /*26d0*/  BSSY B0, `(.L_x_6045) ;  /* 0x0000007000007945 */ /* 0x000fe20003800000 */
[----:B------:R-:W-:Y:S02]  /*26e0*/  MOV R107, R0 ;  /* 0x00000000006b7202 */ /* 0x000fe40000000f00 */
[----:B------:R-:W-:Y:S02]  /*26f0*/  MOV R109, 0x1f ;  /* 0x0000001f006d7802 */ /* 0x000fe40000000f00 */
[----:B------:R-:W-:-:S07]  /*2700*/  MOV R102, 0xffffffff ;  /* 0xffffffff00667802 */ /* 0x000fce0000000f00 */
[----:B---3--:R-:W-:Y:S05]  /*2710*/  WARPSYNC.COLLECTIVE R102, `(.L_x_6046) ;  /* 0x0000000066087348 */ /* 0x008fea0003c00000 */
[----:B------:R0:W1:Y:S02]  /*2720*/  SHFL.BFLY P4, R95, R107, R104, R109 ;  /* 0x0c0000686b5f7389 */ /* 0x000064000008006d */
[----:B01-3--:R-:W-:Y:S05]  /*2730*/  ENDCOLLECTIVE ;  /* 0x000000000000791b */ /* 0x00bfea0003800000 */
.L_x_6046:
[----:B------:R-:W-:Y:S05]  /*2740*/  BSYNC B0 ;  /* 0x0000000000007941 */ /* 0x000fea0003800000 */
.L_x_6045:
        /* <DEDUP_REMOVED lines=9> */
.L_x_6047:
[----:B------:R-:W-:Y:S01]  /*27e0*/  HFMA2 R104, -RZ, RZ, 0, 2.384185791015625e-07 ;  /* 0x00000004ff687431 */ /* 0x000fe200000001ff */
[----:B------:R-:W-:-:S05]  /*27f0*/  MOV R80, R95 ;  /* 0x0000005f00507202 */ /* 0x000fca0000000f00 */
[----:B------:R-:W-:-:S05]  /*2800*/  FADD.FTZ R80, R81, R80 ;  /* 0x0000005051507221 */ /* 0x000fca0000010000 */
[----:B------:R-:W-:-:S07]  /*2810*/  MOV R107, R80 ;  /* 0x00000050006b7202 */ /* 0x000fce0000000f00 */
[----:B------:R-:W-:Y:S05]  /*2820*/  WARPSYNC.COLLECTIVE R102, `(.L_x_6048) ;  /* 0x0000000066087348 */ /* 0x000fea0003c00000 */
[----:B------:R0:W1:Y:S02]  /*2830*/  SHFL.BFLY P4, R95, R107, R104, R109 ;  /* 0x0c0000686b5f7389 */ /* 0x000064000008006d */
[----:B01----:R-:W-:Y:S05]  /*2840*/  ENDCOLLECTIVE ;  /* 0x000000000000791b */ /* 0x003fea0003800000 */
.L_x_6048:
[----:B------:R-:W-:Y:S01]  /*2850*/  HFMA2 R104, -RZ, RZ, 0, 4.76837158203125e-07 ;  /* 0x00000008ff687431 */ /* 0x000fe200000001ff */
[----:B------:R-:W-:-:S05]  /*2860*/  MOV R91, R95 ;  /* 0x0000005f005b7202 */ /* 0x000fca0000000f00 */
[----:B------:R-:W-:-:S05]  /*2870*/  FADD.FTZ R91, R80, R91 ;  /* 0x0000005b505b7221 */ /* 0x000fca0000010000 */
[----:B------:R-:W-:-:S07]  /*2880*/  MOV R107, R91 ;  /* 0x0000005b006b7202 */ /* 0x000fce0000000f00 */
[----:B------:R-:W-:Y:S05]  /*2890*/  WARPSYNC.COLLECTIVE R102, `(.L_x_6049) ;  /* 0x0000000066087348 */ /* 0x000fea0003c00000 */
[----:B------:R0:W1:Y:S02]  /*28a0*/  SHFL.BFLY P4, R95, R107, R104, R109 ;  /* 0x0c0000686b5f7389 */ /* 0x000064000008006d */
[----:B01----:R-:W-:Y:S05]  /*28b0*/  ENDCOLLECTIVE ;  /* 0x000000000000791b */ /* 0x003fea0003800000 */
.L_x_6049:
        /* <DEDUP_REMOVED lines=8> */
.L_x_6050:
        /* <DEDUP_REMOVED lines=39> */
.L_x_6051:
[----:B------:R-:W-:Y:S01]  /*2bb0*/  HFMA2 R104, -RZ, RZ, 0, 1.1920928955078125e-07 ;  /* 0x00000002ff687431 */ /* 0x000fe200000001ff */
[----:B------:R-:W-:-:S05]  /*2bc0*/  MOV R81, R95 ;  /* 0x0000005f00517202 */ /* 0x000fca0000000f00 */
[----:B------:R-:W-:-:S05]  /*2bd0*/  FADD.FTZ R81, R0, R81 ;  /* 0x0000005100517221 */ /* 0x000fca0000010000 */
[----:B------:R-:W-:-:S07]  /*2be0*/  MOV R107, R81 ;  /* 0x00000051006b7202 */ /* 0x000fce0000000f00 */
[----:B------:R-:W-:Y:S05]  /*2bf0*/  WARPSYNC.COLLECTIVE R102, `(.L_x_6052) ;  /* 0x0000000066087348 */ /* 0x000fea0003c00000 */
[----:B------:R0:W1:Y:S02]  /*2c00*/  SHFL.BFLY P4, R95, R107, R104, R109 ;  /* 0x0c0000686b5f7389 */ /* 0x000064000008006d */
[----:B01----:R-:W-:Y:S05]  /*2c10*/  ENDCOLLECTIVE ;  /* 0x000000000000791b */ /* 0x003fea0003800000 */
.L_x_6052:
[----:B------:R-:W-:Y:S01]  /*2c20*/  HFMA2 R104, -RZ, RZ, 0, 2.384185791015625e-07 ;  /* 0x00000004ff687431 */ /* 0x000fe200000001ff */
[----:B------:R-:W-:-:S05]  /*2c30*/  MOV R80, R95 ;  /* 0x0000005f00507202 */ /* 0x000fca0000000f00 */
[----:B------:R-:W-:-:S05]  /*2c40*/  FADD.FTZ R80, R81, R80 ;  /* 0x0000005051507221 */ /* 0x000fca0000010000 */
[----:B------:R-:W-:-:S07]  /*2c50*/  MOV R107, R80 ;  /* 0x00000050006b7202 */ /* 0x000fce0000000f00 */
[----:B------:R-:W-:Y:S05]  /*2c60*/  WARPSYNC.COLLECTIVE R102, `(.L_x_6053) ;  /* 0x0000000066087348 */ /* 0x000fea0003c00000 */
[----:B------:R0:W1:Y:S02]  /*2c70*/  SHFL.BFLY P4, R95, R107, R104, R109 ;  /* 0x0c0000686b5f7389 */ /* 0x000064000008006d */
[----:B01----:R-:W-:Y:S05]  /*2c80*/  ENDCOLLECTIVE ;  /* 0x000000000000791b */ /* 0x003fea0003800000 */
.L_x_6053:
[----:B------:R-:W-:Y:S01]  /*2c90*/  HFMA2 R104, -RZ, RZ, 0, 4.76837158203125e-07 ;  /* 0x00000008ff687431 */ /* 0x000fe200000001ff */
[----:B------:R-:W-:-:S05]  /*2ca0*/  MOV R91, R95 ;  /* 0x0000005f005b7202 */ /* 0x000fca0000000f00 */
[----:B------:R-:W-:-:S05]  /*2cb0*/  FADD.FTZ R91, R80, R91 ;  /* 0x0000005b505b7221 */ /* 0x000fca0000010000 */
[----:B------:R-:W-:-:S07]  /*2cc0*/  MOV R107, R91 ;  /* 0x0000005b006b7202 */ /* 0x000fce0000000f00 */
[----:B------:R-:W-:Y:S05]  /*2cd0*/  WARPSYNC.COLLECTIVE R102, `(.L_x_6054) ;  /* 0x0000000066087348 */ /* 0x000fea0003c00000 */
[----:B------:R0:W1:Y:S02]  /*2ce0*/  SHFL.BFLY P4, R95, R107, R104, R109 ;  /* 0x0c0000686b5f7389 */ /* 0x000064000008006d */
[----:B01----:R-:W-:Y:S05]  /*2cf0*/  ENDCOLLECTIVE ;  /* 0x000000000000791b */ /* 0x003fea0003800000 */
.L_x_6054:
[----:B------:R-:W-:Y:S01]  /*2d00*/  HFMA2 R104, -RZ, RZ, 0, 9.5367431640625e-07 ;  /* 0x00000010ff687431 */ /* 0x000fe200000001ff */
[----:B------:R-:W-:-:S05]  /*2d10*/  MOV R94, R95 ;  /* 0x0000005f005e7202 */ /* 0x000fca0000000f00 */
[----:B------:R-:W-:-:S05]  /*2d20*/  FADD.FTZ R94, R91, R94 ;  /* 0x0000005e5b5e7221 */ /* 0x000fca0000010000 */
[----:B------:R-:W-:-:S07]  /*2d30*/  MOV R107, R94 ;  /* 0x0000005e006b7202 */ /* 0x000fce0000000f00 */
[----:B------:R-:W-:Y:S05]  /*2d40*/  WARPSYNC.COLLECTIVE R102, `(.L_x_6055) ;  /* 0x0000000066087348 */ /* 0x000fea0003c00000 */
[----:B------:R0:W1:Y:S02]  /*2d50*/  SHFL.BFLY P4, R95, R107, R104, R109 ;  /* 0x0c0000686b5f7389 */ /* 0x000064000008006d */
[----:B01----:R-:W-:Y:S05]  /*2d60*/  ENDCOLLECTIVE ;  /* 0x000000000000791b */ /* 0x003fea0003800000 */
.L_x_6055:
[----:B------:R-:W-:Y:S05]  /*2d70*/  BRA `(.L_x_6056) ;  /* 0xfffffff000a07947 */ /* 0x000fea000383ffff */
.L_x_6057:
        /* <DEDUP_REMOVED lines=16> */
.L_x_12138:


//--------------------- .text._ZN10layer_norm31ln_parallel_residual_fwd_kernelINS_13Kernel_traitsIf6__halfS2_S2_fjLj512ELj1ELj4ELj1ELj16ENS_18Kernel_traits_baseILj512EfS2_S2_S2_fjLj128EEEEELb0ELb1ELb0EEEvNS_9FwdParamsE --------------------------
	.section	.text._ZN10layer_norm31ln_parallel_residual_fwd_kernelINS_13Kernel_traitsIf6__halfS2_S2_fjLj512ELj1ELj4ELj1ELj16ENS_18Kernel_traits_baseILj512EfS2_S2_S2_fjLj128EEEEELb0ELb1ELb0EEEvNS_9FwdParamsE,"ax",@progbits
	.align	128
        .global         _ZN10layer_norm31ln_parallel_residual_fwd_kernelINS_13Kernel_traitsIf6__halfS2_S2_fjLj512ELj1ELj4ELj1ELj16ENS_18Kernel_traits_baseILj512EfS2_S2_S2_fjLj128EEEEELb0ELb1ELb0EEEvNS_9FwdParamsE
        .type           _ZN10layer_norm31ln_parallel_residual_fwd_kernelINS_13Kernel_traitsIf6__halfS2_S2_fjLj512ELj1ELj4ELj1ELj16ENS_18Kernel_traits_baseILj512EfS2_S2_S2_fjLj128EEEEELb0ELb1ELb0EEEvNS_9FwdParamsE,@function
        .size           _ZN10layer_norm31ln_parallel_residual_fwd_kernelINS_13Kernel_traitsIf6__halfS2_S2_fjLj512ELj1ELj4ELj1ELj16ENS_18Kernel_traits_baseILj512EfS2_S2_S2_fjLj128EEEEELb0ELb1ELb0EEEvNS_9FwdParamsE,(.L_x_12139 - _ZN10layer_norm31ln_parallel_residual_fwd_kernelINS_13Kernel_traitsIf6__halfS2_S2_fjLj512ELj1ELj4ELj1ELj16ENS_18Kernel_traits_baseILj512EfS2_S2_S2_fjLj128EEEEELb0ELb1ELb0EEEvNS_9FwdParamsE)
        .other          _ZN10layer_norm31ln_parallel_residual_fwd_kernelINS_13Kernel_traitsIf6__halfS2_S2_fjLj512ELj1ELj4ELj1ELj16ENS_18Kernel_traits_baseILj512EfS2_S2_S2_fjLj128EEEEELb0ELb1ELb0EEEvNS_9FwdParamsE,@"STO_CUDA_ENTRY STV_DEFAULT"
_ZN10layer_norm31ln_parallel_residual_fwd_kernelINS_13Kernel_traitsIf6__halfS2_S2_fjLj512ELj1ELj4ELj1ELj16ENS_18Kernel_traits_baseILj512EfS2_S2_S2_fjLj128EEEEELb0ELb1ELb0EEEvNS_9FwdParamsE:
.text._ZN10layer_norm31ln_parallel_residual_fwd_kernelINS_13Kernel_traitsIf6__halfS2_S2_fjLj512ELj1ELj4ELj1ELj16ENS_18Kernel_traits_baseILj512EfS2_S2_S2_fjLj128EEEEELb0ELb1ELb0EEEvNS_9FwdParamsE:
        /* <DEDUP_REMOVED lines=36> */
.L_x_6061:
[----:B------:R-:W-:Y:S05]  /*0240*/  BSYNC.RECONVERGENT B1 ;  /* 0x0000000000017941 */ /* 0x000fea0003800200 */
.L_x_6060:
        /* <DEDUP_REMOVED lines=10> */
.L_x_6059:
        /* <DEDUP_REMOVED lines=20> */
.L_x_6062:
[----:B------:R-:W-:Y:S05]  /*0430*/  BSYNC.RECONVERGENT B0 ;  /* 0x0000000000007941 */ /* 0x000fea0003800200 */
.L_x_6058:
        /* <DEDUP_REMOVED lines=9> */
.L_x_6080:
        /* <DEDUP_REMOVED lines=25> */
[----:B------:R-:W-:Y:S02]  /*0660*/  HADD2.F32 R61, -RZ, R53.H1_H1 ;  /* 0x30000035ff3d7230 */ /* 0x000fe40000004100 */
[----:B------:R-:W-:Y:S01]  /*0670*/  FADD.FTZ R48, R48, R49 ;  /* 0x0000003130307221 */ /* 0x000fe20000010000 */
[----:B------:R-:W-:Y:S02]  /*0680*/  HADD2.F32 R52, -RZ, R41.H1_H1 ;  /* 0x30000029ff347230 */ /* 0x000fe40000004100 */
[----:B------:R-:W-:-:S02]  /*0690*/  HADD2.F32 R50, -RZ, R53.H0_H0 ;  /* 0x20000035ff327230 */ /* 0x000fc40000004100 */
[----:B------:R-:W-:Y:S02]  /*06a0*/  HADD2.F32 R49, -RZ, R40.H1_H1 ;  /* 0x30000028ff317230 */ /* 0x000fe40000004100 */
[----:B------:R-:W-:Y:S01]  /*06b0*/  FADD.FTZ R61, R61, R52 ;  /* 0x000000343d3d7221 */ /* 0x000fe20000010000 */
[----:B------:R-:W-:Y:S02]  /*06c0*/  HADD2.F32 R51, -RZ, R41.H0_H0 ;  /* 0x20000029ff337230 */ /* 0x000fe40000004100 */
[--C-:B------:R-:W-:Y:S02]  /*06d0*/  HADD2.F32 R53, -RZ, R54.reuse.H0_H0 ;  /* 0x20000036ff357230 */ /* 0x100fe40000004100 */
[----:B------:R-:W-:Y:S01]  /*06e0*/  FADD.FTZ R56, R56, R49 ;  /* 0x0000003138387221 */ /* 0x000fe20000010000 */
[----:B------:R-:W-:Y:S02]  /*06f0*/  HADD2.F32 R58, -RZ, R54.H1_H1 ;  /* 0x30000036ff3a7230 */ /* 0x000fe40000004100 */
[----:B------:R-:W-:Y:S01]  /*0700*/  FADD.FTZ R50, R50, R51 ;  /* 0x0000003332327221 */ /* 0x000fe20000010000 */
[----:B------:R-:W-:-:S02]  /*0710*/  HADD2.F32 R54, -RZ, R42.H0_H0 ;  /* 0x2000002aff367230 */ /* 0x000fc40000004100 */
[----:B------:R-:W-:Y:S02]  /*0720*/  HADD2.F32 R3, -RZ, R55.H0_H0 ;  /* 0x20000037ff037230 */ /* 0x000fe40000004100 */
[----:B0-----:R-:W-:Y:S02]  /*0730*/  HADD2.F32 R63, -RZ, R42.H1_H1 ;  /* 0x3000002aff3f7230 */ /* 0x001fe40000004100 */
[----:B------:R-:W-:Y:S01]  /*0740*/  FADD.FTZ R53, R53, R54 ;  /* 0x0000003635357221 */ /* 0x000fe20000010000 */
[----:B------:R-:W-:Y:S02]  /*0750*/  HADD2.F32 R52, -RZ, R43.H0_H0 ;  /* 0x2000002bff347230 */ /* 0x000fe40000004100 */
        /* <DEDUP_REMOVED lines=26> */
.L_x_6066:
[----:B-----5:R-:W-:Y:S02]  /*0900*/  HADD2.F32 R3, -RZ, R52.H0_H0 ;  /* 0x20000034ff037230 */ /* 0x020fe40000004100 */
[----:B------:R-:W-:Y:S02]  /*0910*/  HADD2.F32 R58, -RZ, R53.H0_H0 ;  /* 0x20000035ff3a7230 */ /* 0x000fe40000004100 */
[----:B------:R-:W-:Y:S02]  /*0920*/  HADD2.F32 R48, -RZ, R40.H0_H0 ;  /* 0x20000028ff307230 */ /* 0x000fe40000004100 */
[----:B------:R-:W-:Y:S02]  /*0930*/  HADD2.F32 R49, -RZ, R41.H0_H0 ;  /* 0x20000029ff317230 */ /* 0x000fe40000004100 */
[----:B0-----:R-:W-:Y:S02]  /*0940*/  HADD2.F32 R62, -RZ, R54.H0_H0 ;  /* 0x20000036ff3e7230 */ /* 0x001fe40000004100 */
        /* <DEDUP_REMOVED lines=24> */
.L_x_6065:
[----:B------:R-:W-:Y:S05]  /*0ad0*/  @!P2 BRA `(.L_x_6068) ;  /* 0x000000000074a947 */ /* 0x000fea0003800000 */
        /* <DEDUP_REMOVED lines=29> */
.L_x_6068:
        /* <DEDUP_REMOVED lines=8> */
.L_x_6067:
[----:B------:R-:W0:Y:S01]  /*0d30*/  @P0 LDC.64 R52, c[0x0][0x3a8] ;  /* 0x0000ea00ff340b82 */ /* 0x000e220000000a00 */
[C---:B------:R-:W-:Y:S01]  /*0d40*/  IADD3 R69, PT, PT, R6.reuse, 0x20, RZ ;  /* 0x0000002006457810 */ /* 0x040fe20007ffe0ff */
[----:B0-----:R-:W-:-:S05]  /*0d50*/  @P0 IMAD.WIDE.U32 R52, R6, 0x10, R52 ;  /* 0x0000001006340825 */ /* 0x001fca00078e0034 */
[----:B------:R0:W-:Y:S02]  /*0d60*/  @P0 STG.E.128 desc[UR6][R52.64], R48 ;  /* 0x0000003034000986 */ /* 0x0001e4000c101d06 */
.L_x_6064:
[----:B----4-:R-:W-:Y:S05]  /*0d70*/  BSYNC.RECONVERGENT B0 ;  /* 0x0000000000007941 */ /* 0x010fea0003800200 */
.L_x_6063:
        /* <DEDUP_REMOVED lines=31> */
.L_x_6072:
[----:B-----5:R-:W-:Y:S02]  /*0f70*/  HADD2.F32 R4, -RZ, R52.H0_H0 ;  /* 0x20000034ff047230 */ /* 0x020fe40000004100 */
[----:B------:R-:W-:Y:S02]  /*0f80*/  HADD2.F32 R7, -RZ, R44.H0_H0 ;  /* 0x2000002cff077230 */ /* 0x000fe40000004100 */
        /* <DEDUP_REMOVED lines=27> */
.L_x_6071:
[----:B------:R-:W-:-:S04]  /*1140*/  UISETP.NE.U32.AND UP0, UPT, UR12, URZ, UPT ;  /* 0x000000ff0c00728c */ /* 0x000fc8000bf05070 */
[----:B------:R-:W-:-:S09]  /*1150*/  UISETP.NE.AND.EX UP0, UPT, UR13, URZ, UPT, UP0 ;  /* 0x000000ff0d00728c */ /* 0x000fd2000bf05300 */
[----:B------:R-:W-:Y:S05]  /*1160*/  BRA.U UP0, `(.L_x_6074) ;  /* 0x0000000100747547 */ /* 0x000fea000b800000 */
        /* <DEDUP_REMOVED lines=29> */
.L_x_6074:
[----:B-----5:R-:W-:Y:S02]  /*1340*/  HADD2.F32 R7, -RZ, R52.H0_H0 ;  /* 0x20000034ff077230 */ /* 0x020fe40000004100 */
[----:B------:R-:W-:Y:S02]  /*1350*/  HADD2.F32 R48, -RZ, R40.H0_H0 ;  /* 0x20000028ff307230 */ /* 0x000fe40000004100 */
[----:B------:R-:W-:Y:S02]  /*1360*/  HADD2.F32 R60, -RZ, R53.H1_H1 ;  /* 0x30000035ff3c7230 */ /* 0x000fe40000004100 */
[----:B------:R-:W-:Y:S02]  /*1370*/  HADD2.F32 R51, -RZ, R41.H1_H1 ;  /* 0x30000029ff337230 */ /* 0x000fe40000004100 */
[----:B------:R-:W-:Y:S01]  /*1380*/  FADD.FTZ R7, R48, R7 ;  /* 0x0000000730077221 */ /* 0x000fe20000010000 */
[----:B------:R-:W-:Y:S02]  /*1390*/  HADD2.F32 R57, -RZ, R52.H1_H1 ;  /* 0x30000034ff397230 */ /* 0x000fe40000004100 */
[----:B------:R-:W-:-:S02]  /*13a0*/  HADD2.F32 R48, -RZ, R40.H1_H1 ;  /* 0x30000028ff307230 */ /* 0x000fc40000004100 */
[----:B------:R-:W-:Y:S01]  /*13b0*/  FADD.FTZ R60, R51, R60 ;  /* 0x0000003c333c7221 */ /* 0x000fe20000010000 */
[----:B------:R-:W-:Y:S02]  /*13c0*/  HADD2.F32 R49, -RZ, R53.H0_H0 ;  /* 0x20000035ff317230 */ /* 0x000fe40000004100 */
[----:B------:R-:W-:Y:S02]  /*13d0*/  HADD2.F32 R50, -RZ, R41.H0_H0 ;  /* 0x20000029ff327230 */ /* 0x000fe40000004100 */
[----:B------:R-:W-:Y:S01]  /*13e0*/  FADD.FTZ R57, R48, R57 ;  /* 0x0000003930397221 */ /* 0x000fe20000010000 */
[----:B------:R-:W-:Y:S02]  /*13f0*/  HADD2.F32 R4, -RZ, R55.H0_H0 ;  /* 0x20000037ff047230 */ /* 0x000fe40000004100 */
[----:B------:R-:W-:Y:S02]  /*1400*/  HADD2.F32 R51, -RZ, R43.H0_H0 ;  /* 0x2000002bff337230 */ /* 0x000fe40000004100 */
[----:B------:R-:W-:Y:S01]  /*1410*/  FADD.FTZ R49, R50, R49 ;  /* 0x0000003132317221 */ /* 0x000fe20000010000 */
[----:B------:R-:W-:-:S02]  /*1420*/  HADD2.F32 R48, -RZ, R44.H0_H0 ;  /* 0x2000002cff307230 */ /* 0x000fc40000004100 */
        /* <DEDUP_REMOVED lines=29> */
.L_x_6073:
[----:B------:R-:W0:Y:S02]  /*1600*/  @P0 LDC.64 R52, c[0x0][0x3a8] ;  /* 0x0000ea00ff340b82 */ /* 0x000e240000000a00 */
[----:B0-----:R-:W-:-:S05]  /*1610*/  @P0 IMAD.WIDE.U32 R52, R69, 0x10, R52 ;  /* 0x0000001045340825 */ /* 0x001fca00078e0034 */
[----:B------:R1:W-:Y:S02]  /*1620*/  @P0 STG.E.128 desc[UR6][R52.64], R48 ;  /* 0x0000003034000986 */ /* 0x0003e4000c101d06 */
.L_x_6070:
[----:B------:R-:W-:Y:S05]  /*1630*/  BSYNC.RECONVERGENT B0 ;  /* 0x0000000000007941 */ /* 0x000fea0003800200 */
.L_x_6069:
        /* <DEDUP_REMOVED lines=76> */
.L_x_6092:
        /* <DEDUP_REMOVED lines=29> */
[----:B------:R-:W-:Y:S01]  /*1cd0*/  F2FP.F16.F32.PACK_AB R52, R53, R52 ;  /* 0x000000343534723e */ /* 0x000fe200000000ff */
        /* <DEDUP_REMOVED lines=8> */
[----:B------:R-:W-:Y:S02]  /*1d60*/  F2FP.F16.F32.PACK_AB R53, R54, R53 ;  /* 0x000000353635723e */ /* 0x000fe400000000ff */
[----:B------:R-:W-:Y:S01]  /*1d70*/  F2FP.F16.F32.PACK_AB R54, R74, R55 ;  /* 0x000000374a36723e */ /* 0x000fe200000000ff */
[----:B------:R-:W-:Y:S01]  /*1d80*/  FADD.FTZ R74, R63, -R72 ;  /* 0x800000483f4a7221 */ /* 0x000fe20000010000 */
[----:B0-----:R-:W-:-:S04]  /*1d90*/  IMAD.WIDE.U32 R70, R6, 0x10, R70 ;  /* 0x0000001006467825 */ /* 0x001fc800078e0046 */
[----:B------:R-:W-:Y:S01]  /*1da0*/  FMUL.FTZ R55, R69, R74 ;  /* 0x0000004a45377220 */ /* 0x000fe20000410000 */
[----:B------:R-:W-:-:S03]  /*1db0*/  IADD3 R6, PT, PT, R6, 0x20, RZ ;  /* 0x0000002006067810 */ /* 0x000fc60007ffe0ff */
[----:B------:R-:W-:-:S05]  /*1dc0*/  FFMA.FTZ R55, R55, R34, R26 ;  /* 0x0000002237377223 */ /* 0x000fca000001001a */
[----:B------:R-:W-:-:S05]  /*1dd0*/  F2FP.F16.F32.PACK_AB R55, R76, R55 ;  /* 0x000000374c37723e */ /* 0x000fca00000000ff */
[----:B------:R1:W-:Y:S02]  /*1de0*/  STG.E.128 desc[UR6][R70.64], R52 ;  /* 0x0000003446007986 */ /* 0x0003e4000c101d06 */
.L_x_6077:
[----:B------:R-:W-:Y:S05]  /*1df0*/  BSYNC.RECONVERGENT B0 ;  /* 0x0000000000007941 */ /* 0x000fea0003800200 */
.L_x_6076:
        /* <DEDUP_REMOVED lines=28> */
[----:B------:R-:W-:Y:S02]  /*1fc0*/  F2FP.F16.F32.PACK_AB R54, R74, R75 ;  /* 0x0000004b4a36723e */ /* 0x000fe400000000ff */
[----:B------:R-:W-:Y:S02]  /*1fd0*/  F2FP.F16.F32.PACK_AB R53, R72, R53 ;  /* 0x000000354835723e */ /* 0x000fe400000000ff */
[----:B------:R-:W-:Y:S01]  /*1fe0*/  F2FP.F16.F32.PACK_AB R52, R52, R69 ;  /* 0x000000453434723e */ /* 0x000fe200000000ff */
[----:B0-----:R-:W-:-:S05]  /*1ff0*/  IMAD.WIDE.U32 R70, R6, 0x10, R70 ;  /* 0x0000001006467825 */ /* 0x001fca00078e0046 */
[----:B------:R2:W-:Y:S02]  /*2000*/  STG.E.128 desc[UR6][R70.64], R52 ;  /* 0x0000003446007986 */ /* 0x0005e4000c101d06 */
.L_x_6079:
[----:B------:R-:W-:Y:S05]  /*2010*/  BSYNC.RECONVERGENT B0 ;  /* 0x0000000000007941 */ /* 0x000fea0003800200 */
.L_x_6078:
[----:B012---:R-:W0:Y:S02]  /*2020*/  LDC.64 R52, c[0x0][0x380] ;  /* 0x0000e000ff347b82 */ /* 0x007e240000000a00 */
[----:B0-----:R-:W-:-:S04]  /*2030*/  LEA R5, R52, R5, 0x2 ;  /* 0x0000000534057211 */ /* 0x001fc800078e10ff */
[----:B------:R-:W-:-:S13]  /*2040*/  ISETP.GE.AND P2, PT, R5, R53, PT ;  /* 0x000000350500720c */ /* 0x000fda0003f46270 */
[----:B------:R-:W-:Y:S05]  /*2050*/  @!P2 BRA `(.L_x_6080) ;  /* 0xffffffe4001ca947 */ /* 0x000fea000383ffff */
[----:B------:R-:W-:Y:S05]  /*2060*/  EXIT ;  /* 0x000000000000794d */ /* 0x000fea0003800000 */
.L_x_6075:
        /* <DEDUP_REMOVED lines=8> */
.L_x_6082:
[----:B------:R-:W-:Y:S05]  /*20f0*/  BSYNC B0 ;  /* 0x0000000000007941 */ /* 0x000fea0003800000 */
.L_x_6081:
        /* <DEDUP_REMOVED lines=9> */
.L_x_6083:
[----:B------:R-:W-:Y:S01]  /*2190*/  HFMA2 R69, -RZ, RZ, 0, 2.384185791015625e-07 ;  /* 0x00000004ff457431 */ /* 0x000fe200000001ff */
[----:B------:R-:W-:-:S05]  /*21a0*/  MOV R53, R77 ;  /* 0x0000004d00357202 */ /* 0x000fca0000000f00 */
[----:B------:R-:W-:-:S05]  /*21b0*/  FADD.FTZ R72, R70, R53 ;  /* 0x0000003546487221 */ /* 0x000fca0000010000 */
[----:B------:R-:W-:-:S07]  /*21c0*/  MOV R76, R72 ;  /* 0x00000048004c7202 */ /* 0x000fce0000000f00 */
[----:B------:R-:W-:Y:S05]  /*21d0*/  WARPSYNC.COLLECTIVE R54, `(.L_x_6084) ;  /* 0x0000000036087348 */ /* 0x000fea0003c00000 */
[----:B------:R0:W1:Y:S02]  /*21e0*/  SHFL.BFLY P6, R77, R76, R69, R55 ;  /* 0x0c0000454c4d7389 */ /* 0x00006400000c0037 */
[----:B01----:R-:W-:Y:S05]  /*21f0*/  ENDCOLLECTIVE ;  /* 0x000000000000791b */ /* 0x003fea0003800000 */
.L_x_6084:
        /* <DEDUP_REMOVED lines=8> */
.L_x_6085:
[----:B------:R-:W-:Y:S01]  /*2280*/  HFMA2 R69, -RZ, RZ, 0, 9.5367431640625e-07 ;  /* 0x00000010ff457431 */ /* 0x000fe200000001ff */
[----:B------:R-:W-:-:S05]  /*2290*/  MOV R52, R77 ;  /* 0x0000004d00347202 */ /* 0x000fca0000000f00 */
[----:B------:R-:W-:-:S05]  /*22a0*/  FADD.FTZ R74, R73, R52 ;  /* 0x00000034494a7221 */ /* 0x000fca0000010000 */
[----:B------:R-:W-:-:S07]  /*22b0*/  MOV R76, R74 ;  /* 0x0000004a004c7202 */ /* 0x000fce0000000f00 */
[----:B------:R-:W-:Y:S05]  /*22c0*/  WARPSYNC.COLLECTIVE R54, `(.L_x_6086) ;  /* 0x0000000036087348 */ /* 0x000fea0003c00000 */
[----:B------:R0:W1:Y:S02]  /*22d0*/  SHFL.BFLY P6, R77, R76, R69, R55 ;  /* 0x0c0000454c4d7389 */ /* 0x00006400000c0037 */
[----:B01----:R-:W-:Y:S05]  /*22e0*/  ENDCOLLECTIVE ;  /* 0x000000000000791b */ /* 0x003fea0003800000 */
.L_x_6086:
        /* <DEDUP_REMOVED lines=43> */
.L_x_6087:
[----:B------:R-:W-:Y:S01]  /*25a0*/  HFMA2 R69, -RZ, RZ, 0, 1.1920928955078125e-07 ;  /* 0x00000002ff457431 */ /* 0x000fe200000001ff */
[----:B------:R-:W-:-:S05]  /*25b0*/  MOV R73, R77 ;  /* 0x0000004d00497202 */ /* 0x000fca0000000f00 */
[----:B------:R-:W-:-:S05]  /*25c0*/  FADD.FTZ R73, R52, R73 ;  /* 0x0000004934497221 */ /* 0x000fca0000010000 */
[----:B------:R-:W-:-:S07]  /*25d0*/  MOV R76, R73 ;  /* 0x00000049004c7202 */ /* 0x000fce0000000f00 */
[----:B------:R-:W-:Y:S05]  /*25e0*/  WARPSYNC.COLLECTIVE R54, `(.L_x_6088) ;  /* 0x0000000036087348 */ /* 0x000fea0003c00000 */
[----:B------:R0:W1:Y:S02]  /*25f0*/  SHFL.BFLY P6, R77, R76, R69, R55 ;  /* 0x0c0000454c4d7389 */ /* 0x00006400000c0037 */
[----:B01----:R-:W-:Y:S05]  /*2600*/  ENDCOLLECTIVE ;  /* 0x000000000000791b */ /* 0x003fea0003800000 */
.L_x_6088:
[----:B------:R-:W-:Y:S01]  /*2610*/  HFMA2 R69, -RZ, RZ, 0, 2.384185791015625e-07 ;  /* 0x00000004ff457431 */ /* 0x000fe200000001ff */
[----:B------:R-:W-:-:S05]  /*2620*/  MOV R70, R77 ;  /* 0x0000004d00467202 */ /* 0x000fca0000000f00 */
[----:B------:R-:W-:-:S05]  /*2630*/  FADD.FTZ R70, R73, R70 ;  /* 0x0000004649467221 */ /* 0x000fca0000010000 */
[----:B------:R-:W-:-:S07]  /*2640*/  MOV R76, R70 ;  /* 0x00000046004c7202 */ /* 0x000fce0000000f00 */
[----:B------:R-:W-:Y:S05]  /*2650*/  WARPSYNC.COLLECTIVE R54, `(.L_x_6089) ;  /* 0x0000000036087348 */ /* 0x000fea0003c00000 */
[----:B------:R0:W1:Y:S02]  /*2660*/  SHFL.BFLY P6, R77, R76, R69, R55 ;  /* 0x0c0000454c4d7389 */ /* 0x00006400000c0037 */
[----:B01----:R-:W-:Y:S05]  /*2670*/  ENDCOLLECTIVE ;  /* 0x000000000000791b */ /* 0x003fea0003800000 */
.L_x_6089:
[----:B------:R-:W-:Y:S01]  /*2680*/  HFMA2 R69, -RZ, RZ, 0, 4.76837158203125e-07 ;  /* 0x00000008ff457431 */ /* 0x000fe200000001ff */
[----:B------:R-:W-:-:S05]  /*2690*/  MOV R75, R77 ;  /* 0x0000004d004b7202 */ /* 0x000fca0000000f00 */
[----:B------:R-:W-:-:S05]  /*26a0*/  FADD.FTZ R75, R70, R75 ;  /* 0x0000004b464b7221 */ /* 0x000fca0000010000 */
[----:B------:R-:W-:-:S07]  /*26b0*/  MOV R76, R75 ;  /* 0x0000004b004c7202 */ /* 0x000fce0000000f00 */
[----:B------:R-:W-:Y:S05]  /*26c0*/  WARPSYNC.COLLECTIVE R54, `(.L_x_6090) ;  /* 0x0000000036087348 */ /* 0x000fea0003c00000 */
[----:B------:R0:W1:Y:S02]  /*26d0*/  SHFL.BFLY P6, R77, R76, R69, R55 ;  /* 0x0c0000454c4d7389 */ /* 0x00006400000c0037 */
[----:B01----:R-:W-:Y:S05]  /*26e0*/  ENDCOLLECTIVE ;  /* 0x000000000000791b */ /* 0x003fea0003800000 */
.L_x_6090:
[----:B------:R-:W-:Y:S01]  /*26f0*/  HFMA2 R69, -RZ, RZ, 0, 9.5367431640625e-07 ;  /* 0x00000010ff457431 */ /* 0x000fe200000001ff */
[----:B------:R-:W-:-:S05]  /*2700*/  MOV R72, R77 ;  /* 0x0000004d00487202 */ /* 0x000fca0000000f00 */
[----:B------:R-:W-:-:S05]  /*2710*/  FADD.FTZ R72, R75, R72 ;  /* 0x000000484b487221 */ /* 0x000fca0000010000 */
[----:B------:R-:W-:-:S07]  /*2720*/  MOV R76, R72 ;  /* 0x00000048004c7202 */ /* 0x000fce0000000f00 */
[----:B------:R-:W-:Y:S05]  /*2730*/  WARPSYNC.COLLECTIVE R54, `(.L_x_6091) ;  /* 0x0000000036087348 */ /* 0x000fea0003c00000 */
[----:B------:R0:W1:Y:S02]  /*2740*/  SHFL.BFLY P6, R77, R76, R69, R55 ;  /* 0x0c0000454c4d7389 */ /* 0x00006400000c0037 */
[----:B01----:R-:W-:Y:S05]  /*2750*/  ENDCOLLECTIVE ;  /* 0x000000000000791b */ /* 0x003fea0003800000 */
.L_x_6091:
[----:B------:R-:W-:Y:S05]  /*2760*/  BRA `(.L_x_6092) ;  /* 0xfffffff000e47947 */ /* 0x000fea000383ffff */
.L_x_6093:
        /* <DEDUP_REMOVED lines=9> */
.L_x_12139:


//--------------------- .text._ZN10layer_norm31ln_parallel_residual_fwd_kernelINS_13Kernel_traitsIf6__halfS2_S2_fjLj512ELj1ELj4ELj1ELj16ENS_18Kernel_traits_baseILj512EfS2_S2_S2_fjLj128EEEEELb0ELb1ELb1EEEvNS_9FwdParamsE --------------------------
	.section	.text._ZN10layer_norm31ln_parallel_residual_fwd_kernelINS_13Kernel_traitsIf6__halfS2_S2_fjLj512ELj1ELj4ELj1ELj16ENS_18Kernel_traits_baseILj512EfS2_S2_S2_fjLj128EEEEELb0ELb1ELb1EEEvNS_9FwdParamsE,"ax",@progbits
	.align	128
        .global         _ZN10layer_norm31ln_parallel_residual_fwd_kernelINS_13Kernel_traitsIf6__halfS2_S2_fjLj512ELj1ELj4ELj1ELj16ENS_18Kernel_traits_baseILj512EfS2_S2_S2_fjLj128EEEEELb0ELb1ELb1EEEvNS_9FwdParamsE
        .type           _ZN10layer_norm31ln_parallel_residual_fwd_kernelINS_13Kernel_traitsIf6__halfS2_S2_fjLj512ELj1ELj4ELj1ELj16ENS_18Kernel_traits_baseILj512EfS2_S2_S2_fjLj128EEEEELb0ELb1ELb1EEEvNS_9FwdParamsE,@function
        .size           _ZN10layer_norm31ln_parallel_residual_fwd_kernelINS_13Kernel_traitsIf6__halfS2_S2_fjLj512ELj1ELj4ELj1ELj16ENS_18Kernel_traits_baseILj512EfS2_S2_S2_fjLj128EEEEELb0ELb1ELb1EEEvNS_9FwdParamsE,(.L_x_12140 - _ZN10layer_norm31ln_parallel_residual_fwd_kernelINS_13Kernel_traitsIf6__halfS2_S2_fjLj512ELj1ELj4ELj1ELj16ENS_18Kernel_traits_baseILj512EfS2_S2_S2_fjLj128EEEEELb0ELb1ELb1EEEvNS_9FwdParamsE)
        .other          _ZN10layer_norm31ln_parallel_residual_fwd_kernelINS_13Kernel_traitsIf6__halfS2_S2_fjLj512ELj1ELj4ELj1ELj16ENS_18Kernel_traits_baseILj512EfS2_S2_S2_fjLj128EEEEELb0ELb1ELb1EEEvNS_9FwdParamsE,@"STO_CUDA_ENTRY STV_DEFAULT"
_ZN10layer_norm31ln_parallel_residual_fwd_kernelINS_13Kernel_traitsIf6__halfS2_S2_fjLj512ELj1ELj4ELj1ELj16ENS_18Kernel_traits_baseILj512EfS2_S2_S2_fjLj128EEEEELb0ELb1ELb1EEEvNS_9FwdParamsE:
.text._ZN10layer_norm31ln_parallel_residual_fwd_kernelINS_13Kernel_traitsIf6__halfS2_S2_fjLj512ELj1ELj4ELj1ELj16ENS_18Kernel_traits_baseILj512EfS2_S2_S2_fjLj128EEEEELb0ELb1ELb1EEEvNS_9FwdParamsE:
        /* <DEDUP_REMOVED lines=23> */
[----:B---3--:R-:W-:-:S02]  /*0170*/  @P1 MOV R67, R32 ;  /* 0x0000002000431202 */ /* 0x008fc40000000f00 */
[-C--:B------:R-:W-:Y:S02]  /*0180*/  @P1 MOV R66, R33.reuse ;  /* 0x0000002100421202 */ /* 0x080fe40000000f00 */
[----:B------:R-:W-:Y:S02]  /*0190*/  @!P1 MOV R67, R32 ;  /* 0x0000002000439202 */ /* 0x000fe40000000f00 */
[----:B------:R-:W-:Y:S02]  /*01a0*/  @!P1 MOV R66, R33 ;  /* 0x0000002100429202 */ /* 0x000fe40000000f00 */
[----:B------:R-:W0:Y:S01]  /*01b0*/  LDC.64 R32, c[0x0][0x398] ;  /* 0x0000e600ff207b82 */ /* 0x000e220000000a00 */
[-C--:B----4-:R-:W-:Y:S02]  /*01c0*/  @P1 MOV R59, R6.reuse ;  /* 0x00000006003b1202 */ /* 0x090fe40000000f00 */
[----:B------:R-:W-:Y:S02]  /*01d0*/  @!P1 MOV R59, R6 ;  /* 0x00000006003b9202 */ /* 0x000fe40000000f00 */
[----:B------:R-:W-:-:S02]  /*01e0*/  SHF.R.U32.HI R6, RZ, 0x5, R0 ;  /* 0x00000005ff067819 */ /* 0x000fc40000011600 */
[-C--:B------:R-:W-:Y:S02]  /*01f0*/  @P1 MOV R61, R4.reuse ;  /* 0x00000004003d1202 */ /* 0x080fe40000000f00 */
[----:B------:R-:W-:Y:S02]  /*0200*/  LOP3.LUT R6, R6, UR4, RZ, 0xfc, !PT ;  /* 0x0000000406067c12 */ /* 0x000fe4000f8efcff */
[----:B------:R-:W-:Y:S02]  /*0210*/  @P1 MOV R60, R5 ;  /* 0x00000005003c1202 */ /* 0x000fe40000000f00 */
[----:B--2---:R-:W-:Y:S02]  /*0220*/  ISETP.GE.AND P2, PT, R6, UR5, PT ;  /* 0x0000000506007c0c */ /* 0x004fe4000bf46270 */
[----:B------:R-:W-:Y:S02]  /*0230*/  @P1 MOV R58, R7 ;  /* 0x00000007003a1202 */ /* 0x000fe40000000f00 */
[----:B------:R-:W-:-:S02]  /*0240*/  @!P1 MOV R61, R4 ;  /* 0x00000004003d9202 */ /* 0x000fc40000000f00 */
[----:B------:R-:W-:Y:S02]  /*0250*/  @!P1 MOV R60, R5 ;  /* 0x00000005003c9202 */ /* 0x000fe40000000f00 */
[----:B------:R-:W-:Y:S02]  /*0260*/  @!P1 MOV R58, R7 ;  /* 0x00000007003a9202 */ /* 0x000fe40000000f00 */
[----:B------:R-:W-:Y:S02]  /*0270*/  @P1 MOV R64, R34 ;  /* 0x0000002200401202 */ /* 0x000fe40000000f00 */
[----:B0-----:R-:W-:Y:S02]  /*0280*/  LOP3.LUT P0, RZ, R32, UR8, RZ, 0xfc, !PT ;  /* 0x0000000820ff7c12 */ /* 0x001fe4000f80fcff */
[----:B------:R-:W-:Y:S02]  /*0290*/  @P1 MOV R62, R35 ;  /* 0x00000023003e1202 */ /* 0x000fe40000000f00 */
[----:B------:R-:W-:-:S02]  /*02a0*/  LOP3.LUT P0, RZ, R33, UR9, RZ, 0xfc, P0 ;  /* 0x0000000921ff7c12 */ /* 0x000fc4000800fcff */
[----:B------:R-:W-:Y:S02]  /*02b0*/  @P1 MOV R45, R28 ;  /* 0x0000001c002d1202 */ /* 0x000fe40000000f00 */
[----:B------:R-:W-:Y:S02]  /*02c0*/  @P1 MOV R44, R29 ;  /* 0x0000001d002c1202 */ /* 0x000fe40000000f00 */
[----:B------:R-:W-:Y:S02]  /*02d0*/  @P1 MOV R7, R30 ;  /* 0x0000001e00071202 */ /* 0x000fe40000000f00 */
[----:B------:R-:W-:Y:S02]  /*02e0*/  @P1 MOV R5, R31 ;  /* 0x0000001f00051202 */ /* 0x000fe40000000f00 */
[----:B------:R-:W-:Y:S02]  /*02f0*/  @P1 MOV R4, R24 ;  /* 0x0000001800041202 */ /* 0x000fe40000000f00 */
[----:B------:R-:W-:-:S02]  /*0300*/  @P1 MOV R3, R25 ;  /* 0x0000001900031202 */ /* 0x000fc40000000f00 */
[----:B------:R-:W-:Y:S02]  /*0310*/  @!P1 MOV R64, R34 ;  /* 0x0000002200409202 */ /* 0x000fe40000000f00 */
[----:B------:R-:W-:Y:S02]  /*0320*/  @!P1 MOV R62, R35 ;  /* 0x00000023003e9202 */ /* 0x000fe40000000f00 */
[----:B------:R-:W-:Y:S02]  /*0330*/  @!P1 MOV R45, R28 ;  /* 0x0000001c002d9202 */ /* 0x000fe40000000f00 */
[----:B------:R-:W-:Y:S02]  /*0340*/  @!P1 MOV R44, R29 ;  /* 0x0000001d002c9202 */ /* 0x000fe40000000f00 */
[----:B------:R-:W-:Y:S02]  /*0350*/  @!P1 MOV R7, R30 ;  /* 0x0000001e00079202 */ /* 0x000fe40000000f00 */
[----:B------:R-:W-:-:S02]  /*0360*/  @!P1 MOV R5, R31 ;  /* 0x0000001f00059202 */ /* 0x000fc40000000f00 */
[----:B------:R-:W-:Y:S02]  /*0370*/  @!P1 MOV R4, R24 ;  /* 0x0000001800049202 */ /* 0x000fe40000000f00 */
[----:B------:R-:W-:Y:S01]  /*0380*/  @!P1 MOV R3, R25 ;  /* 0x0000001900039202 */ /* 0x000fe20000000f00 */
[----:B-1----:R-:W-:Y:S06]  /*0390*/  @P2 EXIT ;  /* 0x000000000000294d */ /* 0x002fec0003800000 */
[----:B------:R-:W0:Y:S01]  /*03a0*/  LDCU.U8 UR4, c[0x0][0x410] ;  /* 0x00008200ff0477ac */ /* 0x000e220008000000 */
[----:B------:R-:W-:Y:S02]  /*03b0*/  ISETP.NE.U32.AND P2, PT, R32, RZ, PT ;  /* 0x000000ff2000720c */ /* 0x000fe40003f45070 */
[----:B-----5:R-:W-:Y:S02]  /*03c0*/  @!P1 CS2R R22, SRZ ;  /* 0x0000000000169805 */ /* 0x020fe4000001ff00 */
        /* <DEDUP_REMOVED lines=8> */
[----:B------:R-:W-:Y:S02]  /*0450*/  ISETP.NE.AND.EX P2, PT, R33, RZ, PT, P2 ;  /* 0x000000ff2100720c */ /* 0x000fe40003f45320 */
[----:B------:R-:W-:-:S02]  /*0460*/  @!P1 CS2R R12, SRZ ;  /* 0x00000000000c9805 */ /* 0x000fc4000001ff00 */
[----:B------:R-:W-:Y:S02]  /*0470*/  @!P1 CS2R R10, SRZ ;  /* 0x00000000000a9805 */ /* 0x000fe4000001ff00 */
[----:B------:R-:W-:Y:S01]  /*0480*/  @!P1 CS2R R8, SRZ ;  /* 0x0000000000089805 */ /* 0x000fe2000001ff00 */
[----:B------:R-:W1:Y:S01]  /*0490*/  LDCU UR5, c[0x0][0x388] ;  /* 0x00007100ff0577ac */ /* 0x000e620008000800 */
[----:B0-----:R-:W-:Y:S01]  /*04a0*/  ISETP.NE.AND P3, PT, RZ, UR4, PT ;  /* 0x00000004ff007c0c */ /* 0x001fe2000bf65270 */
[----:B------:R-:W0:Y:S01]  /*04b0*/  LDCU UR8, c[0x0][0x448] ;  /* 0x00008900ff0877ac */ /* 0x000e220008000800 */
[----:B------:R-:W2:Y:S01]  /*04c0*/  LDCU.64 UR10, c[0x0][0x3a0] ;  /* 0x00007400ff0a77ac */ /* 0x000ea20008000a00 */
[----:B------:R-:W3:Y:S10]  /*04d0*/  LDCU.64 UR12, c[0x0][0x398] ;  /* 0x00007300ff0c77ac */ /* 0x000ef40008000a00 */
.L_x_6103:
[----:B--2---:R-:W-:Y:S01]  /*04e0*/  ISETP.NE.U32.AND P1, PT, RZ, UR10, PT ;  /* 0x0000000aff007c0c */ /* 0x004fe2000bf25070 */
[----:B------:R-:W2:Y:S01]  /*04f0*/  S2R R65, SR_TID.X ;  /* 0x0000000000417919 */ /* 0x000ea20000002100 */
[----:B------:R-:W4:Y:S01]  /*0500*/  @P2 LDC.64 R36, c[0x0][0x398] ;  /* 0x0000e600ff242b82 */ /* 0x000f220000000a00 */
[----:B-1----:R-:W-:Y:S01]  /*0510*/  IMAD R40, R6, UR5, RZ ;  /* 0x0000000506287c24 */ /* 0x002fe2000f8e02ff */
[----:B------:R-:W-:-:S04]  /*0520*/  ISETP.NE.AND.EX P1, PT, RZ, UR11, PT, P1 ;  /* 0x0000000bff007c0c */ /* 0x000fc8000bf25310 */
[----:B------:R-:W-:Y:S02]  /*0530*/  SHF.R.S32.HI R41, RZ, 0x1f, R40 ;  /* 0x0000001fff297819 */ /* 0x000fe40000011428 */
[----:B------:R-:W1:Y:S02]  /*0540*/  LDC.64 R54, c[0x0][0x390] ;  /* 0x0000e400ff367b82 */ /* 0x000e640000000a00 */
[----:B------:R-:W-:-:S06]  /*0550*/  LEA.HI R40, R41, R40, RZ, 0x3 ;  /* 0x0000002829287211 */ /* 0x000fcc00078f18ff */
[----:B------:R-:W0:Y:S01]  /*0560*/  @P1 LDC.64 R38, c[0x0][0x3a0] ;  /* 0x0000e800ff261b82 */ /* 0x000e220000000a00 */
[----:B--2---:R-:W-:-:S04]  /*0570*/  LOP3.LUT R65, R65, 0x1f, RZ, 0xc0, !PT ;  /* 0x0000001f41417812 */ /* 0x004fc800078ec0ff */
[----:B------:R-:W-:-:S05]  /*0580*/  LEA.HI.SX32 R40, R40, R65, 0x1d ;  /* 0x0000004128287211 */ /* 0x000fca00078feaff */
[----:B----4-:R-:W-:-:S04]  /*0590*/  @P2 IMAD.WIDE.U32 R36, R40, 0x10, R36 ;  /* 0x0000001028242825 */ /* 0x010fc800078e0024 */
[C---:B0-----:R-:W-:Y:S01]  /*05a0*/  @P1 IMAD.WIDE.U32 R38, R40.reuse, 0x10, R38 ;  /* 0x0000001028261825 */ /* 0x041fe200078e0026 */
[----:B------:R0:W5:Y:S03]  /*05b0*/  @P2 LDG.E.128 R24, desc[UR6][R36.64] ;  /* 0x0000000624182981 */ /* 0x000166000c1e1d00 */
[----:B-1----:R-:W-:Y:S01]  /*05c0*/  IMAD.WIDE.U32 R42, R40, 0x10, R54 ;  /* 0x00000010282a7825 */ /* 0x002fe200078e0036 */
[----:B------:R0:W5:Y:S04]  /*05d0*/  @P1 LDG.E.128 R28, desc[UR6][R38.64] ;  /* 0x00000006261c1981 */ /* 0x000168000c1e1d00 */
[----:B------:R0:W5:Y:S01]  /*05e0*/  LDG.E.128 R36, desc[UR6][R42.64] ;  /* 0x000000062a247981 */ /* 0x000162000c1e1d00 */
        /* <DEDUP_REMOVED lines=9> */
[----:B------:R-:W-:Y:S02]  /*0680*/  HADD2.F32 R47, -RZ, R37.H1_H1 ;  /* 0x30000025ff2f7230 */ /* 0x000fe40000004100 */
[----:B------:R-:W-:Y:S01]  /*0690*/  FADD.FTZ R43, R43, R34 ;  /* 0x000000222b2b7221 */ /* 0x000fe20000010000 */
[--C-:B------:R-:W-:Y:S02]  /*06a0*/  HADD2.F32 R32, -RZ, R39.reuse.H0_H0 ;  /* 0x20000027ff207230 */ /* 0x100fe40000004100 */
[----:B------:R-:W-:Y:S01]  /*06b0*/  FADD.FTZ R33, R33, R36 ;  /* 0x0000002421217221 */ /* 0x000fe20000010000 */
[--C-:B------:R-:W-:Y:S02]  /*06c0*/  HADD2.F32 R35, -RZ, R38.reuse.H0_H0 ;  /* 0x20000026ff237230 */ /* 0x100fe40000004100 */
[----:B------:R-:W-:Y:S02]  /*06d0*/  HADD2.F32 R49, -RZ, R38.H1_H1 ;  /* 0x30000026ff317230 */ /* 0x000fe40000004100 */
[----:B------:R-:W-:-:S02]  /*06e0*/  HADD2.F32 R39, -RZ, R39.H1_H1 ;  /* 0x30000027ff277230 */ /* 0x000fc40000004100 */
[--C-:B------:R-:W-:Y:S02]  /*06f0*/  HADD2.F32 R42, -RZ, R26.reuse.H0_H0 ;  /* 0x2000001aff2a7230 */ /* 0x100fe40000004100 */
[----:B------:R-:W-:Y:S02]  /*0700*/  HADD2.F32 R46, -RZ, R26.H1_H1 ;  /* 0x3000001aff2e7230 */ /* 0x000fe40000004100 */
        /* <DEDUP_REMOVED lines=8> */
[----:B------:R-:W-:Y:S02]  /*0790*/  HADD2.F32 R42, -RZ, R29.H0_H0 ;  /* 0x2000001dff2a7230 */ /* 0x000fe40000004100 */
        /* <DEDUP_REMOVED lines=20> */
.L_x_6095:
        /* <DEDUP_REMOVED lines=29> */
.L_x_6094:
        /* <DEDUP_REMOVED lines=30> */
.L_x_6097:
        /* <DEDUP_REMOVED lines=8> */
.L_x_6096:
        /* <DEDUP_REMOVED lines=8> */
[----:B------:R0:W5:Y:S04]  /*0d90*/  @P2 LDG.E.128 R24, desc[UR6][R36.64] ;  /* 0x0000000624182981 */ /* 0x000168000c1e1d00 */
[----:B------:R1:W5:Y:S01]  /*0da0*/  @P1 LDG.E.128 R28, desc[UR6][R38.64] ;  /* 0x00000006261c1981 */ /* 0x000362000c1e1d00 */
[----:B0-----:R-:W-:-:S06]  /*0db0*/  IMAD.WIDE.U32 R36, R50, 0x10, R54 ;  /* 0x0000001032247825 */ /* 0x001fcc00078e0036 */
[----:B------:R-:W5:Y:S01]  /*0dc0*/  LDG.E.128 R36, desc[UR6][R36.64] ;  /* 0x0000000624247981 */ /* 0x000f62000c1e1d00 */
[----:B---3--:R-:W-:-:S04]  /*0dd0*/  UISETP.NE.U32.AND UP0, UPT, UR12, URZ, UPT ;  /* 0x000000ff0c00728c */ /* 0x008fc8000bf05070 */
        /* <DEDUP_REMOVED lines=14> */
.L_x_6099:
[----:B-----5:R-:W-:Y:S02]  /*0ec0*/  HADD2.F32 R53, -RZ, R36.H0_H0 ;  /* 0x20000024ff357230 */ /* 0x020fe40000004100 */
[----:B------:R-:W-:Y:S02]  /*0ed0*/  HADD2.F32 R32, -RZ, R28.H0_H0 ;  /* 0x2000001cff207230 */ /* 0x000fe40000004100 */
[--C-:B------:R-:W-:Y:S02]  /*0ee0*/  HADD2.F32 R54, -RZ, R38.reuse.H0_H0 ;  /* 0x20000026ff367230 */ /* 0x100fe40000004100 */
[----:B------:R-:W-:Y:S02]  /*0ef0*/  HADD2.F32 R38, -RZ, R38.H1_H1 ;  /* 0x30000026ff267230 */ /* 0x000fe40000004100 */
[----:B------:R-:W-:Y:S01]  /*0f00*/  FADD.FTZ R53, R32, R53 ;  /* 0x0000003520357221 */ /* 0x000fe20000010000 */
[----:B------:R-:W-:Y:S02]  /*0f10*/  HADD2.F32 R55, -RZ, R30.H1_H1 ;  /* 0x3000001eff377230 */ /* 0x000fe40000004100 */
[----:B------:R-:W-:-:S02]  /*0f20*/  HADD2.F32 R51, -RZ, R37.H0_H0 ;  /* 0x20000025ff337230 */ /* 0x000fc40000004100 */
[----:B------:R-:W-:Y:S02]  /*0f30*/  HADD2.F32 R32, -RZ, R29.H0_H0 ;  /* 0x2000001dff207230 */ /* 0x000fe40000004100 */
[----:B------:R-:W-:Y:S01]  /*0f40*/  FADD.FTZ R55, R55, R38 ;  /* 0x0000002637377221 */ /* 0x000fe20000010000 */
[----:B------:R-:W-:Y:S02]  /*0f50*/  HADD2.F32 R33, -RZ, R30.H0_H0 ;  /* 0x2000001eff217230 */ /* 0x000fe40000004100 */
[--C-:B------:R-:W-:Y:S02]  /*0f60*/  HADD2.F32 R38, -RZ, R39.reuse.H0_H0 ;  /* 0x20000027ff267230 */ /* 0x100fe40000004100 */
[----:B------:R-:W-:Y:S01]  /*0f70*/  FADD.FTZ R51, R32, R51 ;  /* 0x0000003320337221 */ /* 0x000fe20000010000 */
[----:B------:R-:W-:Y:S02]  /*0f80*/  HADD2.F32 R39, -RZ, R39.H1_H1 ;  /* 0x30000027ff277230 */ /* 0x000fe40000004100 */
[----:B------:R-:W-:Y:S01]  /*0f90*/  FADD.FTZ R54, R33, R54 ;  /* 0x0000003621367221 */ /* 0x000fe20000010000 */
[----:B------:R-:W-:-:S02]  /*0fa0*/  HADD2.F32 R33, -RZ, R31.H0_H0 ;  /* 0x2000001fff217230 */ /* 0x000fc40000004100 */
[----:B------:R-:W-:Y:S02]  /*0fb0*/  HADD2.F32 R32, -RZ, R31.H1_H1 ;  /* 0x3000001fff207230 */ /* 0x000fe40000004100 */
[----:B------:R-:W-:Y:S02]  /*0fc0*/  HADD2.F32 R36, -RZ, R36.H1_H1 ;  /* 0x30000024ff247230 */ /* 0x000fe40000004100 */
[----:B------:R-:W-:Y:S01]  /*0fd0*/  FADD.FTZ R38, R33, R38 ;  /* 0x0000002621267221 */ /* 0x000fe20000010000 */
[----:B------:R-:W-:Y:S02]  /*0fe0*/  HADD2.F32 R37, -RZ, R37.H1_H1 ;  /* 0x30000025ff257230 */ /* 0x000fe40000004100 */
[----:B------:R-:W-:Y:S01]  /*0ff0*/  FADD.FTZ R39, R32, R39 ;  /* 0x0000002720277221 */ /* 0x000fe20000010000 */
[----:B------:R-:W-:Y:S01]  /*1000*/  HADD2.F32 R32, -RZ, R29.H1_H1 ;  /* 0x3000001dff207230 */ /* 0x000fe20000004100 */
[----:B------:R-:W-:Y:S01]  /*1010*/  F2FP.F16.F32.PACK_AB R34, R55, R54 ;  /* 0x000000363722723e */ /* 0x000fe200000000ff */
[----:B------:R-:W-:-:S02]  /*1020*/  HADD2.F32 R33, -RZ, R28.H1_H1 ;  /* 0x3000001cff217230 */ /* 0x000fc40000004100 */
[----:B------:R-:W-:Y:S01]  /*1030*/  F2FP.F16.F32.PACK_AB R35, R39, R38 ;  /* 0x000000262723723e */ /* 0x000fe200000000ff */
[----:B------:R-:W-:Y:S02]  /*1040*/  FADD.FTZ R57, R32, R37 ;  /* 0x0000002520397221 */ /* 0x000fe40000010000 */
[----:B------:R-:W-:-:S03]  /*1050*/  FADD.FTZ R56, R33, R36 ;  /* 0x0000002421387221 */ /* 0x000fc60000010000 */
[----:B------:R-:W-:Y:S02]  /*1060*/  F2FP.F16.F32.PACK_AB R33, R57, R51 ;  /* 0x000000333921723e */ /* 0x000fe400000000ff */
[----:B------:R-:W-:Y:S01]  /*1070*/  F2FP.F16.F32.PACK_AB R32, R56, R53 ;  /* 0x000000353820723e */ /* 0x000fe200000000ff */
[----:B------:R-:W-:Y:S06]  /*1080*/  BRA `(.L_x_6100) ;  /* 0x0000000400307947 */ /* 0x000fec0003800000 */
.L_x_6098:
[----:B------:R-:W-:-:S04]  /*1090*/  UISETP.NE.U32.AND UP0, UPT, UR10, URZ, UPT ;  /* 0x000000ff0a00728c */ /* 0x000fc8000bf05070 */
[----:B------:R-:W-:-:S09]  /*10a0*/  UISETP.NE.AND.EX UP0, UPT, UR11, URZ, UPT, UP0 ;  /* 0x000000ff0b00728c */ /* 0x000fd2000bf05300 */
[----:B------:R-:W-:Y:S05]  /*10b0*/  BRA.U UP0, `(.L_x_6101) ;  /* 0x0000000100747547 */ /* 0x000fea000b800000 */
        /* <DEDUP_REMOVED lines=29> */
.L_x_6101:
        /* <DEDUP_REMOVED lines=8> */
[--C-:B------:R-:W-:Y:S02]  /*1310*/  HADD2.F32 R54, -RZ, R38.reuse.H0_H0 ;  /* 0x20000026ff367230 */ /* 0x100fe40000004100 */
[----:B------:R-:W-:Y:S02]  /*1320*/  HADD2.F32 R55, -RZ, R38.H1_H1 ;  /* 0x30000026ff377230 */ /* 0x000fe40000004100 */
[----:B------:R-:W-:Y:S01]  /*1330*/  FADD.FTZ R57, R32, R57 ;  /* 0x0000003920397221 */ /* 0x000fe20000010000 */
[--C-:B------:R-:W-:Y:S02]  /*1340*/  HADD2.F32 R38, -RZ, R39.reuse.H0_H0 ;  /* 0x20000027ff267230 */ /* 0x100fe40000004100 */
[----:B------:R-:W-:Y:S02]  /*1350*/  HADD2.F32 R33, -RZ, R26.H0_H0 ;  /* 0x2000001aff217230 */ /* 0x000fe40000004100 */
[----:B------:R-:W-:-:S02]  /*1360*/  HADD2.F32 R39, -RZ, R39.H1_H1 ;  /* 0x30000027ff277230 */ /* 0x000fc40000004100 */
[----:B------:R-:W-:Y:S02]  /*1370*/  HADD2.F32 R32, -RZ, R27.H1_H1 ;  /* 0x3000001bff207230 */ /* 0x000fe40000004100 */
[----:B------:R-:W-:Y:S01]  /*1380*/  FADD.FTZ R54, R33, R54 ;  /* 0x0000003621367221 */ /* 0x000fe20000010000 */
[----:B------:R-:W-:Y:S02]  /*1390*/  HADD2.F32 R51, -RZ, R37.H0_H0 ;  /* 0x20000025ff337230 */ /* 0x000fe40000004100 */
[----:B------:R-:W-:Y:S02]  /*13a0*/  HADD2.F32 R34, -RZ, R25.H0_H0 ;  /* 0x20000019ff227230 */ /* 0x000fe40000004100 */
[----:B------:R-:W-:Y:S01]  /*13b0*/  FADD.FTZ R39, R32, R39 ;  /* 0x0000002720277221 */ /* 0x000fe20000010000 */
[----:B------:R-:W-:Y:S02]  /*13c0*/  HADD2.F32 R33, -RZ, R27.H0_H0 ;  /* 0x2000001bff217230 */ /* 0x000fe40000004100 */
[----:B------:R-:W-:-:S02]  /*13d0*/  HADD2.F32 R32, -RZ, R28.H0_H0 ;  /* 0x2000001cff207230 */ /* 0x000fc40000004100 */
[----:B------:R-:W-:Y:S01]  /*13e0*/  FADD.FTZ R51, R34, R51 ;  /* 0x0000003322337221 */ /* 0x000fe20000010000 */
[----:B------:R-:W-:Y:S02]  /*13f0*/  HADD2.F32 R34, -RZ, R26.H1_H1 ;  /* 0x3000001aff227230 */ /* 0x000fe40000004100 */
[----:B------:R-:W-:Y:S01]  /*1400*/  FADD.FTZ R38, R33, R38 ;  /* 0x0000002621267221 */ /* 0x000fe20000010000 */
[--C-:B------:R-:W-:Y:S02]  /*1410*/  HADD2.F32 R33, -RZ, R30.reuse.H0_H0 ;  /* 0x2000001eff217230 */ /* 0x100fe40000004100 */
[----:B------:R-:W-:Y:S01]  /*1420*/  FADD.FTZ R53, R32, R53 ;  /* 0x0000003520357221 */ /* 0x000fe20000010000 */
[----:B------:R-:W-:Y:S02]  /*1430*/  HADD2.F32 R32, -RZ, R30.H1_H1 ;  /* 0x3000001eff207230 */ /* 0x000fe40000004100 */
[----:B------:R-:W-:Y:S01]  /*1440*/  FADD.FTZ R55, R34, R55 ;  /* 0x0000003722377221 */ /* 0x000fe20000010000 */
[----:B------:R-:W-:-:S02]  /*1450*/  HADD2.F32 R34, -RZ, R29.H0_H0 ;  /* 0x2000001dff227230 */ /* 0x000fc40000004100 */
[----:B------:R-:W-:Y:S01]  /*1460*/  FADD.FTZ R54, R33, R54 ;  /* 0x0000003621367221 */ /* 0x000fe20000010000 */
[--C-:B------:R-:W-:Y:S02]  /*1470*/  HADD2.F32 R33, -RZ, R31.reuse.H0_H0 ;  /* 0x2000001fff217230 */ /* 0x100fe40000004100 */
[----:B------:R-:W-:Y:S01]  /*1480*/  FADD.FTZ R55, R32, R55 ;  /* 0x0000003720377221 */ /* 0x000fe20000010000 */
[----:B------:R-:W-:Y:S02]  /*1490*/  HADD2.F32 R32, -RZ, R31.H1_H1 ;  /* 0x3000001fff207230 */ /* 0x000fe40000004100 */
[----:B------:R-:W-:Y:S01]  /*14a0*/  FADD.FTZ R51, R34, R51 ;  /* 0x0000003322337221 */ /* 0x000fe20000010000 */
[----:B------:R-:W-:Y:S01]  /*14b0*/  FADD.FTZ R38, R33, R38 ;  /* 0x0000002621267221 */ /* 0x000fe20000010000 */
[----:B------:R-:W-:Y:S02]  /*14c0*/  HADD2.F32 R33, -RZ, R28.H1_H1 ;  /* 0x3000001cff217230 */ /* 0x000fe40000004100 */
[----:B------:R-:W-:Y:S01]  /*14d0*/  FADD.FTZ R39, R32, R39 ;  /* 0x0000002720277221 */ /* 0x000fe20000010000 */
[----:B------:R-:W-:Y:S01]  /*14e0*/  HADD2.F32 R32, -RZ, R29.H1_H1 ;  /* 0x3000001dff207230 */ /* 0x000fe20000004100 */
[----:B------:R-:W-:Y:S01]  /*14f0*/  F2FP.F16.F32.PACK_AB R34, R55, R54 ;  /* 0x000000363722723e */ /* 0x000fe200000000ff */
[----:B------:R-:W-:-:S02]  /*1500*/  FADD.FTZ R56, R33, R56 ;  /* 0x0000003821387221 */ /* 0x000fc40000010000 */
[----:B------:R-:W-:Y:S01]  /*1510*/  F2FP.F16.F32.PACK_AB R35, R39, R38 ;  /* 0x000000262723723e */ /* 0x000fe200000000ff */
[----:B------:R-:W-:Y:S02]  /*1520*/  FADD.FTZ R57, R32, R57 ;  /* 0x0000003920397221 */ /* 0x000fe40000010000 */
[----:B------:R-:W-:-:S03]  /*1530*/  F2FP.F16.F32.PACK_AB R32, R56, R53 ;  /* 0x000000353820723e */ /* 0x000fc600000000ff */
[----:B------:R-:W-:-:S07]  /*1540*/  F2FP.F16.F32.PACK_AB R33, R57, R51 ;  /* 0x000000333921723e */ /* 0x000fce00000000ff */
.L_x_6100:
        /* <DEDUP_REMOVED lines=75> */
.L_x_6115:
[----:B-1----:R-:W-:Y:S01]  /*1a00*/  FADD.FTZ R36, R68, R36 ;  /* 0x0000002444247221 */ /* 0x002fe20000010000 */
[----:B------:R-:W-:-:S03]  /*1a10*/  FMUL.FTZ R65, R63, R63 ;  /* 0x0000003f3f417220 */ /* 0x000fc60000410000 */
[----:B------:R-:W-:Y:S02]  /*1a20*/  FFMA.FTZ R69, R36, R69, UR8 ;  /* 0x0000000824457e23 */ /* 0x000fe40008010045 */
[----:B------:R-:W1:Y:S01]  /*1a30*/  @!P1 LDC.64 R36, c[0x0][0x3c0] ;  /* 0x0000f000ff249b82 */ /* 0x000e620000000a00 */
[----:B0-----:R-:W-:-:S05]  /*1a40*/  FSEL R68, R65, RZ, P3 ;  /* 0x000000ff41447208 */ /* 0x001fca0001800000 */
[----:B------:R-:W-:Y:S02]  /*1a50*/  FADD.FTZ R65, R69, R68 ;  /* 0x0000004445417221 */ /* 0x000fe40000010000 */
[----:B------:R-:W0:Y:S04]  /*1a60*/  LDC.64 R68, c[0x0][0x428] ;  /* 0x00010a00ff447b82 */ /* 0x000e280000000a00 */
[----:B------:R-:W2:Y:S01]  /*1a70*/  MUFU.RSQ R65, R65 ;  /* 0x0000004100417308 */ /* 0x000ea20000001400 */
        /* <DEDUP_REMOVED lines=8> */
[----:B------:R-:W-:Y:S01]  /*1b00*/  FADD.FTZ R38, -R63, R38 ;  /* 0x000000263f267221 */ /* 0x000fe20000010100 */
[----:B--2---:R-:W-:Y:S01]  /*1b10*/  FMUL.FTZ R52, R65, R52 ;  /* 0x0000003441347220 */ /* 0x004fe20000410000 */
        /* <DEDUP_REMOVED lines=10> */
[C---:B------:R-:W-:Y:S01]  /*1bc0*/  FMUL.FTZ R46, R65.reuse, R46 ;  /* 0x0000002e412e7220 */ /* 0x040fe20000410000 */
[----:B------:R-:W-:Y:S01]  /*1bd0*/  FMUL.FTZ R49, R65, R49 ;  /* 0x0000003141317220 */ /* 0x000fe20000410000 */
[----:B-1----:R-:W-:-:S04]  /*1be0*/  @!P1 IMAD.WIDE R36, R6, 0x4, R36 ;  /* 0x0000000406249825 */ /* 0x002fc800078e0224 */
[----:B------:R-:W-:Y:S01]  /*1bf0*/  FADD.FTZ R63, -R63, R39 ;  /* 0x000000273f3f7221 */ /* 0x000fe20000010100 */
[----:B------:R-:W-:Y:S01]  /*1c00*/  FMUL.FTZ R43, R65, R43 ;  /* 0x0000002b412b7220 */ /* 0x000fe20000410000 */
[----:B------:R-:W-:Y:S01]  /*1c10*/  FFMA.FTZ R49, R49, R60, R17 ;  /* 0x0000003c31317223 */ /* 0x000fe20000010011 */
[C---:B------:R-:W-:Y:S01]  /*1c20*/  FMUL.FTZ R41, R65.reuse, R41 ;  /* 0x0000002941297220 */ /* 0x040fe20000410000 */
[----:B------:R1:W-:Y:S01]  /*1c30*/  @!P1 STG.E desc[UR6][R36.64], R65 ;  /* 0x0000004124009986 */ /* 0x0003e2000c101906 */
[C---:B------:R-:W-:Y:S01]  /*1c40*/  FMUL.FTZ R42, R65.reuse, R42 ;  /* 0x0000002a412a7220 */ /* 0x040fe20000410000 */
[----:B------:R-:W-:Y:S01]  /*1c50*/  FMUL.FTZ R63, R65, R63 ;  /* 0x0000003f413f7220 */ /* 0x000fe20000410000 */
[----:B------:R-:W-:Y:S01]  /*1c60*/  FFMA.FTZ R41, R41, R67, R20 ;  /* 0x0000004329297223 */ /* 0x000fe20000010014 */
[C---:B------:R-:W-:Y:S01]  /*1c70*/  FMUL.FTZ R53, R65.reuse, R53 ;  /* 0x0000003541357220 */ /* 0x040fe20000410000 */
[----:B------:R-:W-:Y:S01]  /*1c80*/  FFMA.FTZ R42, R42, R64, R22 ;  /* 0x000000402a2a7223 */ /* 0x000fe20000010016 */
[C---:B------:R-:W-:Y:S01]  /*1c90*/  FMUL.FTZ R56, R65.reuse, R56 ;  /* 0x0000003841387220 */ /* 0x040fe20000410000 */
[C---:B------:R-:W-:Y:S01]  /*1ca0*/  FMUL.FTZ R57, R65.reuse, R57 ;  /* 0x0000003941397220 */ /* 0x040fe20000410000 */
[C---:B------:R-:W-:Y:S01]  /*1cb0*/  FMUL.FTZ R54, R65.reuse, R54 ;  /* 0x0000003641367220 */ /* 0x040fe20000410000 */
[C---:B------:R-:W-:Y:S01]  /*1cc0*/  FMUL.FTZ R55, R65.reuse, R55 ;  /* 0x0000003741377220 */ /* 0x040fe20000410000 */
[C---:B-1----:R-:W-:Y:S01]  /*1cd0*/  FMUL.FTZ R37, R65.reuse, R48 ;  /* 0x0000003041257220 */ /* 0x042fe20000410000 */
[----:B------:R-:W-:-:S02]  /*1ce0*/  FMUL.FTZ R48, R65, R51 ;  /* 0x0000003341307220 */ /* 0x000fc40000410000 */
[----:B------:R-:W-:Y:S01]  /*1cf0*/  FFMA.FTZ R55, R55, R3, R9 ;  /* 0x0000000337377223 */ /* 0x000fe20000010009 */
[----:B0-----:R-:W-:-:S04]  /*1d00*/  IMAD.WIDE.U32 R50, R50, 0x10, R68 ;  /* 0x0000001032327825 */ /* 0x001fc800078e0044 */
[----:B------:R-:W-:Y:S01]  /*1d10*/  FFMA.FTZ R36, R37, R59, R18 ;  /* 0x0000003b25247223 */ /* 0x000fe20000010012 */
[----:B------:R-:W-:Y:S01]  /*1d20*/  FFMA.FTZ R37, R52, R58, R19 ;  /* 0x0000003a34257223 */ /* 0x000fe20000010013 */
[----:B------:R-:W-:-:S04]  /*1d30*/  FFMA.FTZ R52, R63, R0, R11 ;  /* 0x000000003f347223 */ /* 0x000fc8000001000b */
[----:B------:R-:W-:Y:S01]  /*1d40*/  F2FP.F16.F32.PACK_AB R39, R37, R36 ;  /* 0x000000242527723e */ /* 0x000fe200000000ff */
[C---:B------:R-:W-:Y:S01]  /*1d50*/  FMUL.FTZ R37, R65.reuse, R38 ;  /* 0x0000002641257220 */ /* 0x040fe20000410000 */
[----:B------:R-:W-:Y:S01]  /*1d60*/  FFMA.FTZ R38, R46, R61, R16 ;  /* 0x0000003d2e267223 */ /* 0x000fe20000010010 */
[----:B------:R-:W-:Y:S01]  /*1d70*/  FMUL.FTZ R36, R65, R47 ;  /* 0x0000002f41247220 */ /* 0x000fe20000410000 */
[----:B------:R-:W-:-:S04]  /*1d80*/  IMAD.WIDE.U32 R46, R40, 0x10, R68 ;  /* 0x00000010282e7825 */ /* 0x000fc800078e0044 */
[----:B------:R-:W-:Y:S01]  /*1d90*/  FFMA.FTZ R40, R43, R66, R21 ;  /* 0x000000422b287223 */ /* 0x000fe20000010015 */
[----:B------:R-:W-:Y:S01]  /*1da0*/  F2FP.F16.F32.PACK_AB R38, R49, R38 ;  /* 0x000000263126723e */ /* 0x000fe200000000ff */
[----:B------:R-:W-:Y:S01]  /*1db0*/  FFMA.FTZ R43, R36, R62, R23 ;  /* 0x0000003e242b7223 */ /* 0x000fe20000010017 */
[----:B------:R-:W-:Y:S02]  /*1dc0*/  FFMA.FTZ R49, R37, R2, R10 ;  /* 0x0000000225317223 */ /* 0x000fe4000001000a */
[----:B------:R-:W-:Y:S01]  /*1dd0*/  F2FP.F16.F32.PACK_AB R36, R40, R41 ;  /* 0x000000292824723e */ /* 0x000fe200000000ff */
[----:B------:R-:W-:Y:S01]  /*1de0*/  FFMA.FTZ R41, R48, R7, R14 ;  /* 0x0000000730297223 */ /* 0x000fe2000001000e */
[----:B------:R-:W-:Y:S01]  /*1df0*/  FFMA.FTZ R40, R53, R45, R12 ;  /* 0x0000002d35287223 */ /* 0x000fe2000001000c */
[----:B------:R-:W-:Y:S01]  /*1e00*/  F2FP.F16.F32.PACK_AB R37, R43, R42 ;  /* 0x0000002a2b25723e */ /* 0x000fe200000000ff */
[----:B------:R-:W-:Y:S01]  /*1e10*/  FFMA.FTZ R42, R54, R4, R8 ;  /* 0x00000004362a7223 */ /* 0x000fe20000010008 */
[----:B------:R-:W-:Y:S01]  /*1e20*/  F2FP.F16.F32.PACK_AB R43, R52, R49 ;  /* 0x00000031342b723e */ /* 0x000fe200000000ff */
[----:B------:R-:W-:Y:S01]  /*1e30*/  FFMA.FTZ R52, R57, R5, R15 ;  /* 0x0000000539347223 */ /* 0x000fe2000001000f */
[----:B------:R-:W0:Y:S01]  /*1e40*/  LDC.64 R48, c[0x0][0x380] ;  /* 0x0000e000ff307b82 */ /* 0x000e220000000a00 */
[----:B------:R-:W-:Y:S01]  /*1e50*/  FFMA.FTZ R53, R56, R44, R13 ;  /* 0x0000002c38357223 */ /* 0x000fe2000001000d */
[----:B------:R-:W-:Y:S01]  /*1e60*/  F2FP.F16.F32.PACK_AB R42, R55, R42 ;  /* 0x0000002a372a723e */ /* 0x000fe200000000ff */
[----:B------:R4:W-:Y:S01]  /*1e70*/  STG.E.128 desc[UR6][R46.64], R36 ;  /* 0x000000242e007986 */ /* 0x0009e2000c101d06 */
[----:B------:R-:W-:-:S02]  /*1e80*/  F2FP.F16.F32.PACK_AB R41, R52, R41 ;  /* 0x000000293429723e */ /* 0x000fc400000000ff */
[----:B------:R-:W-:-:S05]  /*1e90*/  F2FP.F16.F32.PACK_AB R40, R53, R40 ;  /* 0x000000283528723e */ /* 0x000fca00000000ff */
[----:B------:R4:W-:Y:S01]  /*1ea0*/  STG.E.128 desc[UR6][R50.64], R40 ;  /* 0x0000002832007986 */ /* 0x0009e2000c101d06 */
[----:B0-----:R-:W-:-:S04]  /*1eb0*/  LEA R6, R48, R6, 0x2 ;  /* 0x0000000630067211 */ /* 0x001fc800078e10ff */
[----:B------:R-:W-:-:S13]  /*1ec0*/  ISETP.GE.AND P1, PT, R6, R49, PT ;  /* 0x000000310600720c */ /* 0x000fda0003f26270 */
[----:B----4-:R-:W-:Y:S05]  /*1ed0*/  @!P1 BRA `(.L_x_6103) ;  /* 0xffffffe400809947 */ /* 0x010fea000383ffff */
[----:B------:R-:W-:Y:S05]  /*1ee0*/  EXIT ;  /* 0x000000000000794d */ /* 0x000fea0003800000 */
.L_x_6102:
[----:B------:R-:W-:Y:S01]  /*1ef0*/  HFMA2 R65, -RZ, RZ, 0, 5.9604644775390625e-08 ;  /* 0x00000001ff417431 */ /* 0x000fe200000001ff */
[----:B------:R-:W-:Y:S01]  /*1f00*/  BSSY B0, `(.L_x_6104) ;  /* 0x0000006000007945 */ /* 0x000fe20003800000 */
[----:B------:R-:W-:Y:S02]  /*1f10*/  MOV R37, 0x1f ;  /* 0x0000001f00257802 */ /* 0x000fe40000000f00 */
[----:B------:R-:W-:-:S07]  /*1f20*/  MOV R36, 0xffffffff ;  /* 0xffffffff00247802 */ /* 0x000fce0000000f00 */
[----:B------:R-:W-:Y:S05]  /*1f30*/  WARPSYNC.COLLECTIVE R36, `(.L_x_6105) ;  /* 0x0000000024087348 */ /* 0x000fea0003c00000 */
[----:B------:R0:W1:Y:S02]  /*1f40*/  SHFL.BFLY P4, R36, R68, R65, R37 ;  /* 0x0c00004144247389 */ /* 0x0000640000080025 */
[----:B01----:R-:W-:Y:S05]  /*1f50*/  ENDCOLLECTIVE ;  /* 0x000000000000791b */ /* 0x003fea0003800000 */
.L_x_6105:
[----:B------:R-:W-:Y:S05]  /*1f60*/  BSYNC B0 ;  /* 0x0000000000007941 */ /* 0x000fea0003800000 */
.L_x_6104:
[----:B------:R-:W-:Y:S01]  /*1f70*/  FADD.FTZ R68, R68, R36 ;  /* 0x0000002444447221 */ /* 0x000fe20000010000 */
[----:B------:R-:W-:Y:S01]  /*1f80*/  MOV R36, 0xffffffff ;  /* 0xffffffff00247802 */ /* 0x000fe20000000f00 */
[----:B------:R-:W-:Y:S01]  /*1f90*/  HFMA2 R65, -RZ, RZ, 0, 1.1920928955078125e-07 ;  /* 0x00000002ff417431 */ /* 0x000fe200000001ff */
[----:B------:R-:W-:-:S07]  /*1fa0*/  MOV R37, 0x1f ;  /* 0x0000001f00257802 */ /* 0x000fce0000000f00 */
[----:B------:R-:W-:Y:S05]  /*1fb0*/  WARPSYNC.COLLECTIVE R36, `(.L_x_6106) ;  /* 0x0000000024087348 */ /* 0x000fea0003c00000 */
[----:B------:R0:W1:Y:S02]  /*1fc0*/  SHFL.BFLY P4, R36, R68, R65, R37 ;  /* 0x0c00004144247389 */ /* 0x0000640000080025 */
[----:B01----:R-:W-:Y:S05]  /*1fd0*/  ENDCOLLECTIVE ;  /* 0x000000000000791b */ /* 0x003fea0003800000 */
.L_x_6106:
        /* <DEDUP_REMOVED lines=8> */
.L_x_6107:
        /* <DEDUP_REMOVED lines=8> */
.L_x_6108:
        /* <DEDUP_REMOVED lines=8> */
.L_x_6109:
        /* <DEDUP_REMOVED lines=37> */
[----:B------:R-:W-:Y:S02]  /*23b0*/  MOV R36, 0xffffffff ;  /* 0xffffffff00247802 */ /* 0x000fe40000000f00 */
[----:B------:R-:W-:-:S07]  /*23c0*/  MOV R37, 0x1f ;  /* 0x0000001f00257802 */ /* 0x000fce0000000f00 */
[----:B------:R-:W-:Y:S05]  /*23d0*/  WARPSYNC.COLLECTIVE R36, `(.L_x_6110) ;  /* 0x0000000024087348 */ /* 0x000fea0003c00000 */
[----:B------:R0:W1:Y:S02]  /*23e0*/  SHFL.BFLY P4, R36, R68, R65, R37 ;  /* 0x0c00004144247389 */ /* 0x0000640000080025 */
[----:B01----:R-:W-:Y:S05]  /*23f0*/  ENDCOLLECTIVE ;  /* 0x000000000000791b */ /* 0x003fea0003800000 */
.L_x_6110:
[----:B------:R-:W-:Y:S02]  /*2400*/  HFMA2 R65, -RZ, RZ, 0, 1.1920928955078125e-07 ;  /* 0x00000002ff417431 */ /* 0x000fe400000001ff */
[----:B------:R-:W-:Y:S01]  /*2410*/  FADD.FTZ R68, R68, R36 ;  /* 0x0000002444447221 */ /* 0x000fe20000010000 */
[----:B------:R-:W-:-:S07]  /*2420*/  MOV R36, 0xffffffff ;  /* 0xffffffff00247802 */ /* 0x000fce0000000f00 */
[----:B------:R-:W-:Y:S05]  /*2430*/  WARPSYNC.COLLECTIVE R36, `(.L_x_6111) ;  /* 0x0000000024087348 */ /* 0x000fea0003c00000 */
[----:B------:R0:W1:Y:S02]  /*2440*/  SHFL.BFLY P4, R36, R68, R65, R37 ;  /* 0x0c00004144247389 */ /* 0x0000640000080025 */
[----:B01----:R-:W-:Y:S05]  /*2450*/  ENDCOLLECTIVE ;  /* 0x000000000000791b */ /* 0x003fea0003800000 */
.L_x_6111:
[----:B------:R-:W-:Y:S02]  /*2460*/  HFMA2 R65, -RZ, RZ, 0, 2.384185791015625e-07 ;  /* 0x00000004ff417431 */ /* 0x000fe400000001ff */
[----:B------:R-:W-:Y:S01]  /*2470*/  FADD.FTZ R68, R68, R36 ;  /* 0x0000002444447221 */ /* 0x000fe20000010000 */
[----:B------:R-:W-:-:S07]  /*2480*/  MOV R36, 0xffffffff ;  /* 0xffffffff00247802 */ /* 0x000fce0000000f00 */
[----:B------:R-:W-:Y:S05]  /*2490*/  WARPSYNC.COLLECTIVE R36, `(.L_x_6112) ;  /* 0x0000000024087348 */ /* 0x000fea0003c00000 */
[----:B------:R0:W1:Y:S02]  /*24a0*/  SHFL.BFLY P4, R36, R68, R65, R37 ;  /* 0x0c00004144247389 */ /* 0x0000640000080025 */
[----:B01----:R-:W-:Y:S05]  /*24b0*/  ENDCOLLECTIVE ;  /* 0x000000000000791b */ /* 0x003fea0003800000 */
.L_x_6112:
[----:B------:R-:W-:Y:S02]  /*24c0*/  HFMA2 R65, -RZ, RZ, 0, 4.76837158203125e-07 ;  /* 0x00000008ff417431 */ /* 0x000fe400000001ff */
[----:B------:R-:W-:Y:S01]  /*24d0*/  FADD.FTZ R68, R68, R36 ;  /* 0x0000002444447221 */ /* 0x000fe20000010000 */
[----:B------:R-:W-:-:S07]  /*24e0*/  MOV R36, 0xffffffff ;  /* 0xffffffff00247802 */ /* 0x000fce0000000f00 */
[----:B------:R-:W-:Y:S05]  /*24f0*/  WARPSYNC.COLLECTIVE R36, `(.L_x_6113) ;  /* 0x0000000024087348 */ /* 0x000fea0003c00000 */
[----:B------:R0:W1:Y:S02]  /*2500*/  SHFL.BFLY P4, R36, R68, R65, R37 ;  /* 0x0c00004144247389 */ /* 0x0000640000080025 */
[----:B01----:R-:W-:Y:S05]  /*2510*/  ENDCOLLECTIVE ;  /* 0x000000000000791b */ /* 0x003fea0003800000 */
.L_x_6113:
[----:B------:R-:W-:Y:S02]  /*2520*/  HFMA2 R65, -RZ, RZ, 0, 9.5367431640625e-07 ;  /* 0x00000010ff417431 */ /* 0x000fe400000001ff */
[----:B------:R-:W-:Y:S01]  /*2530*/  FADD.FTZ R68, R68, R36 ;  /* 0x0000002444447221 */ /* 0x000fe20000010000 */
[----:B------:R-:W-:-:S07]  /*2540*/  MOV R36, 0xffffffff ;  /* 0xffffffff00247802 */ /* 0x000fce0000000f00 */
[----:B------:R-:W-:Y:S05]  /*2550*/  WARPSYNC.COLLECTIVE R36, `(.L_x_6114) ;  /* 0x0000000024087348 */ /* 0x000fea0003c00000 */
[----:B------:R0:W1:Y:S02]  /*2560*/  SHFL.BFLY P4, R36, R68, R65, R37 ;  /* 0x0c00004144247389 */ /* 0x0000640000080025 */
[----:B01----:R-:W-:Y:S05]  /*2570*/  ENDCOLLECTIVE ;  /* 0x000000000000791b */ /* 0x003fea0003800000 */
.L_x_6114:
[----:B------:R-:W-:Y:S05]  /*2580*/  BRA `(.L_x_6115) ;  /* 0xfffffff4001c7947 */ /* 0x000fea000383ffff */
.L_x_6116:
        /* <DEDUP_REMOVED lines=15> */
.L_x_12140:


//--------------------- .text._ZN10layer_norm31ln_parallel_residual_fwd_kernelINS_13Kernel_traitsIf6__halfS2_S2_fjLj512ELj1ELj4ELj1ELj16ENS_18Kernel_traits_baseILj512EfS2_S2_S2_fjLj128EEEEELb1ELb0ELb0EEEvNS_9FwdParamsE --------------------------
	.section	.text._ZN10layer_norm31ln_parallel_residual_fwd_kernelINS_13Kernel_traitsIf6__halfS2_S2_fjLj512ELj1ELj4ELj1ELj16ENS_18Kernel_traits_baseILj512EfS2_S2_S2_fjLj128EEEEELb1ELb0ELb0EEEvNS_9FwdParamsE,"ax",@progbits
	.align	128
        .global         _ZN10layer_norm31ln_parallel_residual_fwd_kernelINS_13Kernel_traitsIf6__halfS2_S2_fjLj512ELj1ELj4ELj1ELj16ENS_18Kernel_traits_baseILj512EfS2_S2_S2_fjLj128EEEEELb1ELb0ELb0EEEvNS_9FwdParamsE
        .type           _ZN10layer_norm31ln_parallel_residual_fwd_kernelINS_13Kernel_traitsIf6__halfS2_S2_fjLj512ELj1ELj4ELj1ELj16ENS_18Kernel_traits_baseILj512EfS2_S2_S2_fjLj128EEEEELb1ELb0ELb0EEEvNS_9FwdParamsE,@function
        .size           _ZN10layer_norm31ln_parallel_residual_fwd_kernelINS_13Kernel_traitsIf6__halfS2_S2_fjLj512ELj1ELj4ELj1ELj16ENS_18Kernel_traits_baseILj512EfS2_S2_S2_fjLj128EEEEELb1ELb0ELb0EEEvNS_9FwdParamsE,(.L_x_12141 - _ZN10layer_norm31ln_parallel_residual_fwd_kernelINS_13Kernel_traitsIf6__halfS2_S2_fjLj512ELj1ELj4ELj1ELj16ENS_18Kernel_traits_baseILj512EfS2_S2_S2_fjLj128EEEEELb1ELb0ELb0EEEvNS_9FwdParamsE)
        .other          _ZN10layer_norm31ln_parallel_residual_fwd_kernelINS_13Kernel_traitsIf6__halfS2_S2_fjLj512ELj1ELj4ELj1ELj16ENS_18Kernel_traits_baseILj512EfS2_S2_S2_fjLj128EEEEELb1ELb0ELb0EEEvNS_9FwdParamsE,@"STO_CUDA_ENTRY STV_DEFAULT"
_ZN10layer_norm31ln_parallel_residual_fwd_kernelINS_13Kernel_traitsIf6__halfS2_S2_fjLj512ELj1ELj4ELj1ELj16ENS_18Kernel_traits_baseILj512EfS2_S2_S2_fjLj128EEEEELb1ELb0ELb0EEEvNS_9FwdParamsE:
.text._ZN10layer_norm31ln_parallel_residual_fwd_kernelINS_13Kernel_traitsIf6__halfS2_S2_fjLj512ELj1ELj4ELj1ELj16ENS_18Kernel_traits_baseILj512EfS2_S2_S2_fjLj128EEEEELb1ELb0ELb0EEEvNS_9FwdParamsE:
        /* <DEDUP_REMOVED lines=14> */
[----:B------:R-:W0:Y:S03]  /*00e0*/  @P0 LDC R11, c[0x0][0x460] ;  /* 0x00011800ff0b0b82 */ /* 0x000e260000000800 */
[----:B----4-:R1:W0:Y:S01]  /*00f0*/  @P0 LDG.E.64 R4, desc[UR8][R6.64] ;  /* 0x0000000806040981 */ /* 0x010222000c1e1b00 */
[----:B------:R-:W-:Y:S01]  /*0100*/  UISETP.NE.U32.AND UP0, UPT, UR10, URZ, UPT ;  /* 0x000000ff0a00728c */ /* 0x000fe2000bf05070 */
[----:B------:R-:W-:Y:S03]  /*0110*/  BSSY.RECONVERGENT B0, `(.L_x_6117) ;  /* 0x00000d3000007945 */ /* 0x000fe60003800200 */
[----:B------:R-:W3:Y:S01]  /*0120*/  S2UR UR5, SR_CTAID.X ;  /* 0x00000000000579c3 */ /* 0x000ee20000002500 */
[----:B-----5:R-:W-:Y:S01]  /*0130*/  SHF.R.S32.HI R0, RZ, 0x1f, R13 ;  /* 0x0000001fff007819 */ /* 0x020fe2000001140d */
[----:B------:R-:W-:Y:S01]  /*0140*/  UISETP.NE.AND.EX UP0, UPT, UR11, URZ, UPT, UP0 ;  /* 0x000000ff0b00728c */ /* 0x000fe2000bf05300 */
[----:B------:R-:W-:-:S02]  /*0150*/  LOP3.LUT R20, R8, 0x1f, RZ, 0xc0, !PT ;  /* 0x0000001f08147812 */ /* 0x000fc400078ec0ff */
[----:B------:R-:W-:-:S03]  /*0160*/  LEA.HI R0, R0, R13, RZ, 0x3 ;  /* 0x0000000d00007211 */ /* 0x000fc600078f18ff */
[----:B-1----:R-:W1:Y:S01]  /*0170*/  LDC R7, c[0x0][0x360] ;  /* 0x0000d800ff077b82 */ /* 0x002e620000000800 */
[----:B---3--:R-:W-:Y:S01]  /*0180*/  USHF.L.U32 UR4, UR5, 0x2, URZ ;  /* 0x0000000205047899 */ /* 0x008fe200080006ff */
[----:B--2---:R-:W-:Y:S01]  /*0190*/  @P0 R2UR UR6, R2 ;  /* 0x00000000020602ca */ /* 0x004fe200000e0000 */
[----:B-1----:R-:W-:Y:S01]  /*01a0*/  IMAD R2, R7, UR5, R8 ;  /* 0x0000000507027c24 */ /* 0x002fe2000f8e0208 */
[----:B------:R-:W-:Y:S02]  /*01b0*/  @P0 R2UR UR7, R3 ;  /* 0x00000000030702ca */ /* 0x000fe400000e0000 */
[----:B0-----:R-:W-:Y:S02]  /*01c0*/  @P0 IADD3 R6, P1, PT, R4, R11, RZ ;  /* 0x0000000b04060210 */ /* 0x001fe40007f3e0ff */
[----:B------:R-:W-:-:S03]  /*01d0*/  LOP3.LUT R3, R8, 0x1f, RZ, 0xc, !PT ;  /* 0x0000001f08037812 */ /* 0x000fc600078e0cff */
[----:B------:R-:W-:Y:S01]  /*01e0*/  @P0 IMAD.X R9, RZ, RZ, R5, P1 ;  /* 0x000000ffff090224 */ /* 0x000fe200008e0605 */
[----:B------:R-:W-:Y:S02]  /*01f0*/  LEA.HI.SX32 R0, R0, R3, 0x1d ;  /* 0x0000000300007211 */ /* 0x000fe400078feaff */
        /* <DEDUP_REMOVED lines=73> */
.L_x_6119:
        /* <DEDUP_REMOVED lines=42> */
.L_x_6118:
        /* <DEDUP_REMOVED lines=26> */
.L_x_6123:
[----:B------:R-:W-:Y:S05]  /*0ad0*/  BSYNC.RECONVERGENT B1 ;  /* 0x0000000000017941 */ /* 0x000fea0003800200 */
.L_x_6122:
        /* <DEDUP_REMOVED lines=18> */
.L_x_6121:
        /* <DEDUP_REMOVED lines=36> */
.L_x_6120:
[----:B------:R-:W-:Y:S05]  /*0e40*/  BSYNC.RECONVERGENT B0 ;  /* 0x0000000000007941 */ /* 0x000fea0003800200 */
.L_x_6117:
[----:B------:R-:W1:Y:S02]  /*0e50*/  LDCU UR4, c[0x0][0x384] ;  /* 0x00007080ff0477ac */ /* 0x000e640008000800 */
[----:B-1----:R-:W-:-:S13]  /*0e60*/  ISETP.GE.AND P0, PT, R3, UR4, PT ;  /* 0x0000000403007c0c */ /* 0x002fda000bf06270 */
[----:B------:R-:W-:Y:S05]  /*0e70*/  @P0 EXIT ;  /* 0x000000000000094d */ /* 0x000fea0003800000 */
[----:B0---4-:R-:W-:Y:S01]  /*0e80*/  IMAD.HI.U32 R8, R2, -0x326172a9, RZ ;  /* 0xcd9e8d5702087827 */ /* 0x011fe200078e00ff */
[----:B------:R-:W0:Y:S01]  /*0e90*/  LDCU.U8 UR4, c[0x0][0x410] ;  /* 0x00008200ff0477ac */ /* 0x000e220008000000 */
[----:B------:R-:W-:Y:S02]  /*0ea0*/  LOP3.LUT R91, R6, 0x3, RZ, 0xc0, !PT ;  /* 0x00000003065b7812 */ /* 0x000fe400078ec0ff */
[----:B------:R-:W-:Y:S02]  /*0eb0*/  HFMA2 R6, -RZ, RZ, 0, 0 ;  /* 0x00000000ff067431 */ /* 0x000fe400000001ff */
[----:B------:R-:W-:Y:S01]  /*0ec0*/  IMAD.HI.U32 R7, R4, -0x2daee0ad, RZ ;  /* 0xd2511f5304077827 */ /* 0x000fe200078e00ff */
[----:B------:R-:W-:Y:S01]  /*0ed0*/  LOP3.LUT R8, R5, UR6, R8, 0x96, !PT ;  /* 0x0000000605087c12 */ /* 0x000fe2000f8e9608 */
[----:B------:R-:W-:Y:S01]  /*0ee0*/  BSSY B0, `(.L_x_6124) ;  /* 0x00010e2000007945 */ /* 0x000fe20003800000 */
[----:B------:R-:W1:Y:S01]  /*0ef0*/  LDCU UR32, c[0x0][0x388] ;  /* 0x00007100ff2077ac */ /* 0x000e620008000800 */
        /* <DEDUP_REMOVED lines=60> */
[----:B-1234-:R-:W-:-:S07]  /*12c0*/  IMAD R94, R9, -0x326172a9, RZ ;  /* 0xcd9e8d57095e7824 */ /* 0x01efce00078e02ff */
.L_x_6379:
        /* <DEDUP_REMOVED lines=41> */
.L_x_6130:
        /* <DEDUP_REMOVED lines=13> */
.L_x_6132:
[----:B------:R-:W-:Y:S05]  /*1630*/  BSYNC.RECONVERGENT B3 ;  /* 0x0000000000037941 */ /* 0x000fea0003800200 */
.L_x_6131:
        /* <DEDUP_REMOVED lines=42> */
.L_x_6129:
[----:B------:R-:W-:Y:S05]  /*18e0*/  BSYNC.RECONVERGENT B2 ;  /* 0x0000000000027941 */ /* 0x000fea0003800200 */
.L_x_6128:
[----:B------:R-:W0:Y:S01]  /*18f0*/  LDC R84, c[0x0][0x408] ;  /* 0x00010200ff547b82 */ /* 0x000e220000000800 */
[----:B------:R-:W-:Y:S01]  /*1900*/  I2FP.F32.U32 R8, R8 ;  /* 0x0000000800087245 */ /* 0x000fe20000201000 */
[----:B------:R-:W-:Y:S02]  /*1910*/  HFMA2 R125, -RZ, RZ, 0.1171875, 0 ;  /* 0x2f800000ff7d7431 */ /* 0x000fe400000001ff */
[----:B-----5:R-:W-:Y:S01]  /*1920*/  HADD2.F32 R9, -RZ, R72.H0_H0 ;  /* 0x20000048ff097230 */ /* 0x020fe20000004100 */
[----:B------:R-:W-:Y:S01]  /*1930*/  ISETP.NE.AND P3, PT, R10, 0x1, PT ;  /* 0x000000010a00780c */ /* 0x000fe20003f65270 */
[----:B------:R-:W-:Y:S01]  /*1940*/  @P1 HADD2.F32 R77, -RZ, R16.H0_H0 ;  /* 0x20000010ff4d1230 */ /* 0x000fe20000004100 */
[----:B------:R-:W-:Y:S01]  /*1950*/  BSSY.RECONVERGENT B2, `(.L_x_6133) ;  /* 0x000004e000027945 */ /* 0x000fe20003800200 */
[----:B------:R-:W-:Y:S01]  /*1960*/  FFMA.FTZ R8, R8, R125, 1.1641532182693481445e-10 ;  /* 0x2f00000008087423 */ /* 0x000fe2000001007d */
[----:B------:R-:W1:Y:S01]  /*1970*/  LDC R107, c[0x0][0x404] ;  /* 0x00010100ff6b7b82 */ /* 0x000e620000000800 */
[----:B------:R-:W-:-:S02]  /*1980*/  IMAD.MOV.U32 R76, RZ, RZ, 0x2 ;  /* 0x00000002ff4c7424 */ /* 0x000fc400078e00ff */
[----:B0-----:R-:W-:Y:S01]  /*1990*/  FMUL.FTZ R9, R9, R84 ;  /* 0x0000005409097220 */ /* 0x001fe20000410000 */
[----:B-1----:R-:W-:-:S04]  /*19a0*/  FSETP.GTU.FTZ.AND P2, PT, R8, R107, PT ;  /* 0x0000006b0800720b */ /* 0x002fc80003f5c000 */
        /* <DEDUP_REMOVED lines=15> */
.L_x_6135:
        /* <DEDUP_REMOVED lines=13> */
.L_x_6137:
[----:B------:R-:W-:Y:S05]  /*1b70*/  BSYNC.RECONVERGENT B3 ;  /* 0x0000000000037941 */ /* 0x000fea0003800200 */
.L_x_6136:
        /* <DEDUP_REMOVED lines=43> */
.L_x_6134:
[----:B------:R-:W-:Y:S05]  /*1e30*/  BSYNC.RECONVERGENT B2 ;  /* 0x0000000000027941 */ /* 0x000fea0003800200 */
.L_x_6133:
        /* <DEDUP_REMOVED lines=24> */
.L_x_6140:
        /* <DEDUP_REMOVED lines=13> */
.L_x_6142:
[----:B------:R-:W-:Y:S05]  /*2090*/  BSYNC.RECONVERGENT B3 ;  /* 0x0000000000037941 */ /* 0x000fea0003800200 */
.L_x_6141:
        /* <DEDUP_REMOVED lines=43> */
.L_x_6139:
[----:B------:R-:W-:Y:S05]  /*2350*/  BSYNC.RECONVERGENT B2 ;  /* 0x0000000000027941 */ /* 0x000fea0003800200 */
.L_x_6138:
        /* <DEDUP_REMOVED lines=24> */
.L_x_6145:
        /* <DEDUP_REMOVED lines=13> */
.L_x_6147:
[----:B------:R-:W-:Y:S05]  /*25b0*/  BSYNC.RECONVERGENT B3 ;  /* 0x0000000000037941 */ /* 0x000fea0003800200 */
.L_x_6146:
        /* <DEDUP_REMOVED lines=40> */
[----:B------:R-:W-:Y:S02]  /*2840*/  HFMA2 R80, -RZ, RZ, 0, 0 ;  /* 0x00000000ff507431 */ /* 0x000fe400000001ff */
[----:B------:R-:W-:Y:S02]  /*2850*/  IMAD.MOV.U32 R77, RZ, RZ, R85 ;  /* 0x000000ffff4d7224 */ /* 0x000fe400078e0055 */
[----:B------:R-:W-:-:S07]  /*2860*/  IMAD.MOV.U32 R85, RZ, RZ, R76 ;  /* 0x000000ffff557224 */ /* 0x000fce00078e004c */
.L_x_6144:
[----:B------:R-:W-:Y:S05]  /*2870*/  BSYNC.RECONVERGENT B2 ;  /* 0x0000000000027941 */ /* 0x000fea0003800200 */
.L_x_6143:
        /* <DEDUP_REMOVED lines=24> */
.L_x_6150:
        /* <DEDUP_REMOVED lines=13> */
.L_x_6152:
[----:B------:R-:W-:Y:S05]  /*2ad0*/  BSYNC.RECONVERGENT B3 ;  /* 0x0000000000037941 */ /* 0x000fea0003800200 */
.L_x_6151:
        /* <DEDUP_REMOVED lines=40> */
[----:B------:R-:W-:Y:S01]  /*2d60*/  IMAD.MOV.U32 R81, RZ, RZ, RZ ;  /* 0x000000ffff517224 */ /* 0x000fe200078e00ff */
[----:B------:R-:W-:-:S07]  /*2d70*/  MOV R85, R80 ;  /* 0x0000005000557202 */ /* 0x000fce0000000f00 */
.L_x_6149:
[----:B------:R-:W-:Y:S05]  /*2d80*/  BSYNC.RECONVERGENT B2 ;  /* 0x0000000000027941 */ /* 0x000fea0003800200 */
.L_x_6148:
        /* <DEDUP_REMOVED lines=8> */
[----:B------:R-:W-:Y:S01]  /*2e10*/  FSETP.GTU.FTZ.AND P2, PT, R80, R107, PT ;  /* 0x0000006b5000720b */ /* 0x000fe20003f5c000 */
[----:B------:R-:W-:-:S03]  /*2e20*/  @P1 HADD2.F32 R80, -RZ, R18.H0_H0 ;  /* 0x20000012ff501230 */ /* 0x000fc60000004100 */
        /* <DEDUP_REMOVED lines=13> */
.L_x_6155:
        /* <DEDUP_REMOVED lines=13> */
.L_x_6157:
[----:B------:R-:W-:Y:S05]  /*2fd0*/  BSYNC.RECONVERGENT B3 ;  /* 0x0000000000037941 */ /* 0x000fea0003800200 */
.L_x_6156:
        /* <DEDUP_REMOVED lines=43> */
.L_x_6154:
[----:B------:R-:W-:Y:S05]  /*3290*/  BSYNC.RECONVERGENT B2 ;  /* 0x0000000000027941 */ /* 0x000fea0003800200 */
.L_x_6153:
        /* <DEDUP_REMOVED lines=23> */
.L_x_6160:
        /* <DEDUP_REMOVED lines=13> */
.L_x_6162:
[----:B------:R-:W-:Y:S05]  /*34e0*/  BSYNC.RECONVERGENT B3 ;  /* 0x0000000000037941 */ /* 0x000fea0003800200 */
.L_x_6161:
        /* <DEDUP_REMOVED lines=38> */
[----:B------:R-:W-:-:S03]  /*3750*/  IMAD.WIDE.U32 R96, R97, -0x2daee0ad, RZ ;  /* 0xd2511f5361607825 */ /* 0x000fc600078e00ff */
[----:B------:R-:W-:Y:S01]  /*3760*/  MOV R85, R96 ;  /* 0x0000006000557202 */ /* 0x000fe20000000f00 */
[----:B------:R-:W-:Y:S01]  /*3770*/  IMAD.MOV.U32 R96, RZ, RZ, RZ ;  /* 0x000000ffff607224 */ /* 0x000fe200078e00ff */
[----:B------:R-:W-:-:S07]  /*3780*/  LOP3.LUT R90, R90, UR31, R97, 0x96, !PT ;  /* 0x0000001f5a5a7c12 */ /* 0x000fce000f8e9661 */
.L_x_6159:
[----:B------:R-:W-:Y:S05]  /*3790*/  BSYNC.RECONVERGENT B2 ;  /* 0x0000000000027941 */ /* 0x000fea0003800200 */
.L_x_6158:
        /* <DEDUP_REMOVED lines=23> */
.L_x_6165:
        /* <DEDUP_REMOVED lines=13> */
.L_x_6167:
[----:B------:R-:W-:Y:S05]  /*39e0*/  BSYNC.RECONVERGENT B3 ;  /* 0x0000000000037941 */ /* 0x000fea0003800200 */
.L_x_6166:
        /* <DEDUP_REMOVED lines=36> */
[----:B------:R-:W-:-:S05]  /*3c30*/  IMAD.WIDE.U32 R94, R95, -0x326172a9, RZ ;  /* 0xcd9e8d575f5e7825 */ /* 0x000fca00078e00ff */
[----:B------:R-:W-:Y:S01]  /*3c40*/  LOP3.LUT R15, R96, UR30, R95, 0x96, !PT ;  /* 0x0000001e600f7c12 */ /* 0x000fe2000f8e965f */
[----:B------:R-:W-:Y:S01]  /*3c50*/  IMAD.WIDE.U32 R96, R97, -0x2daee0ad, RZ ;  /* 0xd2511f5361607825 */ /* 0x000fe200078e00ff */
[----:B------:R-:W-:-:S03]  /*3c60*/  MOV R95, R85 ;  /* 0x00000055005f7202 */ /* 0x000fc60000000f00 */
[----:B------:R-:W-:Y:S01]  /*3c70*/  IMAD.MOV.U32 R85, RZ, RZ, R96 ;  /* 0x000000ffff557224 */ /* 0x000fe200078e0060 */
[----:B------:R-:W-:-:S07]  /*3c80*/  LOP3.LUT R90, R90, UR31, R97, 0x96, !PT ;  /* 0x0000001f5a5a7c12 */ /* 0x000fce000f8e9661 */
.L_x_6164:
[----:B------:R-:W-:Y:S05]  /*3c90*/  BSYNC.RECONVERGENT B2 ;  /* 0x0000000000027941 */ /* 0x000fea0003800200 */
.L_x_6163:
        /* <DEDUP_REMOVED lines=8> */
[----:B------:R-:W-:Y:S01]  /*3d20*/  FSEL R84, R75, RZ, !P5 ;  /* 0x000000ff4b547208 */ /* 0x000fe20006800000 */
[----:B------:R-:W-:Y:S01]  /*3d30*/  @P1 HADD2.F32 R75, -RZ, R19.H1_H1 ;  /* 0x30000013ff4b1230 */ /* 0x000fe20000004100 */
[----:B------:R-:W-:-:S04]  /*3d40*/  PLOP3.LUT P5, PT, P5, PT, PT, 0x8, 0x80 ;  /* 0x000000000080781c */ /* 0x000fc80002fae170 */
[----:B------:R-:W-:-:S05]  /*3d50*/  @P1 FADD.FTZ R84, R75, R84 ;  /* 0x000000544b541221 */ /* 0x000fca0000010000 */
[----:B------:R-:W-:-:S04]  /*3d60*/  F2FP.F16.F32.PACK_AB R75, RZ, R84 ;  /* 0x00000054ff4b723e */ /* 0x000fc800000000ff */
[----:B------:R-:W-:Y:S01]  /*3d70*/  PRMT R75, R87, 0x5410, R75 ;  /* 0x00005410574b7816 */ /* 0x000fe2000000004b */
[----:B------:R-:W-:Y:S06]  /*3d80*/  BRA `(.L_x_6168) ;  /* 0x0000005000347947 */ /* 0x000fec0003800000 */
.L_x_6127:
        /* <DEDUP_REMOVED lines=16> */
.L_x_6171:
        /* <DEDUP_REMOVED lines=13> */
.L_x_6173:
[----:B------:R-:W-:Y:S05]  /*3f60*/  BSYNC.RECONVERGENT B3 ;  /* 0x0000000000037941 */ /* 0x000fea0003800200 */
.L_x_6172:
        /* <DEDUP_REMOVED lines=42> */
.L_x_6170:
[----:B------:R-:W-:Y:S05]  /*4210*/  BSYNC.RECONVERGENT B2 ;  /* 0x0000000000027941 */ /* 0x000fea0003800200 */
.L_x_6169:
[----:B------:R-:W0:Y:S01]  /*4220*/  LDC R107, c[0x0][0x404] ;  /* 0x00010100ff6b7b82 */ /* 0x000e220000000800 */
[----:B------:R-:W-:Y:S01]  /*4230*/  I2FP.F32.U32 R8, R8 ;  /* 0x0000000800087245 */ /* 0x000fe20000201000 */
[----:B------:R-:W-:Y:S01]  /*4240*/  IMAD.MOV.U32 R125, RZ, RZ, 0x2f800000 ;  /* 0x2f800000ff7d7424 */ /* 0x000fe200078e00ff */
[----:B------:R-:W-:Y:S01]  /*4250*/  ISETP.NE.AND P3, PT, R10, 0x1, PT ;  /* 0x000000010a00780c */ /* 0x000fe20003f65270 */
[----:B-----5:R-:W-:Y:S01]  /*4260*/  HADD2.F32 R9, -RZ, R72.H0_H0 ;  /* 0x20000048ff097230 */ /* 0x020fe20000004100 */
[----:B------:R-:W-:Y:S01]  /*4270*/  BSSY.RECONVERGENT B2, `(.L_x_6174) ;  /* 0x000004b000027945 */ /* 0x000fe20003800200 */
[----:B------:R-:W-:Y:S01]  /*4280*/  FFMA.FTZ R8, R8, R125, 1.1641532182693481445e-10 ;  /* 0x2f00000008087423 */ /* 0x000fe2000001007d */
[----:B------:R-:W-:Y:S01]  /*4290*/  IMAD.MOV.U32 R11, RZ, RZ, 0x2 ;  /* 0x00000002ff0b7424 */ /* 0x000fe200078e00ff */
[----:B------:R-:W1:Y:S03]  /*42a0*/  LDC R84, c[0x0][0x408] ;  /* 0x00010200ff547b82 */ /* 0x000e660000000800 */
[----:B0-----:R-:W-:-:S04]  /*42b0*/  FSETP.GTU.FTZ.AND P2, PT, R8, R107, PT ;  /* 0x0000006b0800720b */ /* 0x001fc80003f5c000 */
[----:B------:R-:W-:Y:S01]  /*42c0*/  PLOP3.LUT P4, PT, P2, PT, PT, 0x8, 0x80 ;  /* 0x000000000080781c */ /* 0x000fe2000178e170 */
[----:B-1----:R-:W-:-:S03]  /*42d0*/  FMUL.FTZ R8, R9, R84 ;  /* 0x0000005409087220 */ /* 0x002fc60000410000 */
[----:B------:R-:W-:Y:S02]  /*42e0*/  P2R R106, PR, RZ, 0x10 ;  /* 0x00000010ff6a7803 */ /* 0x000fe40000000000 */
[----:B------:R-:W-:Y:S02]  /*42f0*/  MOV R9, R94 ;  /* 0x0000005e00097202 */ /* 0x000fe40000000f00 */
        /* <DEDUP_REMOVED lines=10> */
.L_x_6176:
        /* <DEDUP_REMOVED lines=13> */
.L_x_6178:
[----:B------:R-:W-:Y:S05]  /*4470*/  BSYNC.RECONVERGENT B3 ;  /* 0x0000000000037941 */ /* 0x000fea0003800200 */
.L_x_6177:
        /* <DEDUP_REMOVED lines=42> */
.L_x_6175:
[----:B------:R-:W-:Y:S05]  /*4720*/  BSYNC.RECONVERGENT B2 ;  /* 0x0000000000027941 */ /* 0x000fea0003800200 */
.L_x_6174:
[----:B------:R-:W-:Y:S01]  /*4730*/  I2FP.F32.U32 R10, R9 ;  /* 0x00000009000a7245 */ /* 0x000fe20000201000 */
[----:B------:R-:W-:Y:S01]  /*4740*/  HADD2.F32 R9, -RZ, R20.H0_H0 ;  /* 0x20000014ff097230 */ /* 0x000fe20000004100 */
[----:B------:R-:W-:Y:S01]  /*4750*/  ISETP.NE.AND P3, PT, R11, 0x1, PT ;  /* 0x000000010b00780c */ /* 0x000fe20003f65270 */
[----:B------:R-:W-:Y:S01]  /*4760*/  BSSY.RECONVERGENT B2, `(.L_x_6179) ;  /* 0x000004e000027945 */ /* 0x000fe20003800200 */
[----:B------:R-:W-:Y:S02]  /*4770*/  IMAD.MOV.U32 R76, RZ, RZ, 0x2 ;  /* 0x00000002ff4c7424 */ /* 0x000fe400078e00ff */
[----:B------:R-:W-:Y:S01]  /*4780*/  FFMA.FTZ R10, R10, R125, 1.1641532182693481445e-10 ;  /* 0x2f0000000a0a7423 */ /* 0x000fe2000001007d */
[----:B------:R-:W-:-:S04]  /*4790*/  FMUL.FTZ R9, R9, R84 ;  /* 0x0000005409097220 */ /* 0x000fc80000410000 */
[----:B------:R-:W-:Y:S01]  /*47a0*/  FSETP.GTU.FTZ.AND P2, PT, R10, R107, PT ;  /* 0x0000006b0a00720b */ /* 0x000fe20003f5c000 */
[----:B------:R-:W-:-:S03]  /*47b0*/  @P1 HADD2.F32 R10, -RZ, R16.H0_H0 ;  /* 0x20000010ff0a1230 */ /* 0x000fc60000004100 */
[----:B------:R-:W-:Y:S02]  /*47c0*/  FSEL R9, R9, RZ, !P2 ;  /* 0x000000ff09097208 */ /* 0x000fe40005000000 */
[----:B------:R-:W-:-:S03]  /*47d0*/  SEL R124, RZ, 0x1, P2 ;  /* 0x00000001ff7c7807 */ /* 0x000fc60001000000 */
[----:B------:R-:W-:-:S04]  /*47e0*/  FADD.FTZ R9, R8, R9 ;  /* 0x0000000908097221 */ /* 0x000fc80000010000 */
[----:B------:R-:W-:Y:S01]  /*47f0*/  @P1 FADD.FTZ R8, R10, R9 ;  /* 0x000000090a081221 */ /* 0x000fe20000010000 */
[----:B------:R-:W-:Y:S01]  /*4800*/  @!P1 MOV R8, R9 ;  /* 0x0000000900089202 */ /* 0x000fe20000000f00 */
        /* <DEDUP_REMOVED lines=11> */
.L_x_6181:
        /* <DEDUP_REMOVED lines=13> */
.L_x_6183:
[----:B------:R-:W-:Y:S05]  /*4990*/  BSYNC.RECONVERGENT B3 ;  /* 0x0000000000037941 */ /* 0x000fea0003800200 */
.L_x_6182:
        /* <DEDUP_REMOVED lines=42> */
.L_x_6180:
[----:B------:R-:W-:Y:S05]  /*4c40*/  BSYNC.RECONVERGENT B2 ;  /* 0x0000000000027941 */ /* 0x000fea0003800200 */
.L_x_6179:
        /* <DEDUP_REMOVED lines=21> */
.L_x_6186:
        /* <DEDUP_REMOVED lines=13> */
.L_x_6188:
[----:B------:R-:W-:Y:S05]  /*4e70*/  BSYNC.RECONVERGENT B3 ;  /* 0x0000000000037941 */ /* 0x000fea0003800200 */
.L_x_6187:
        /* <DEDUP_REMOVED lines=43> */
.L_x_6185:
[----:B------:R-:W-:Y:S05]  /*5130*/  BSYNC.RECONVERGENT B2 ;  /* 0x0000000000027941 */ /* 0x000fea0003800200 */
.L_x_6184:
        /* <DEDUP_REMOVED lines=25> */
.L_x_6191:
        /* <DEDUP_REMOVED lines=13> */
.L_x_6193:
[----:B------:R-:W-:Y:S05]  /*53a0*/  BSYNC.RECONVERGENT B3 ;  /* 0x0000000000037941 */ /* 0x000fea0003800200 */
.L_x_6192:
        /* <DEDUP_REMOVED lines=43> */
.L_x_6190:
[----:B------:R-:W-:Y:S05]  /*5660*/  BSYNC.RECONVERGENT B2 ;  /* 0x0000000000027941 */ /* 0x000fea0003800200 */
.L_x_6189:
[----:B------:R-:W-:Y:S01]  /*5670*/  I2FP.F32.U32 R10, R11 ;  /* 0x0000000b000a7245 */ /* 0x000fe20000201000 */
[----:B------:R-:W-:Y:S01]  /*5680*/  HADD2.F32 R11, -RZ, R73.H0_H0 ;  /* 0x20000049ff0b7230 */ /* 0x000fe20000004100 */
[----:B------:R-:W-:Y:S01]  /*5690*/  ISETP.NE.AND P3, PT, R76, 0x1, PT ;  /* 0x000000014c00780c */ /* 0x000fe20003f65270 */
[----:B------:R-:W-:Y:S01]  /*56a0*/  BSSY.RECONVERGENT B2, `(.L_x_6194) ;  /* 0x000004b000027945 */ /* 0x000fe20003800200 */
[----:B------:R-:W-:Y:S02]  /*56b0*/  IMAD.MOV.U32 R77, RZ, RZ, 0x2 ;  /* 0x00000002ff4d7424 */ /* 0x000fe400078e00ff */
        /* <DEDUP_REMOVED lines=16> */
.L_x_6196:
        /* <DEDUP_REMOVED lines=13> */
.L_x_6198:
[----:B------:R-:W-:Y:S05]  /*5890*/  BSYNC.RECONVERGENT B3 ;  /* 0x0000000000037941 */ /* 0x000fea0003800200 */
.L_x_6197:
        /* <DEDUP_REMOVED lines=43> */
.L_x_6195:
[----:B------:R-:W-:Y:S05]  /*5b50*/  BSYNC.RECONVERGENT B2 ;  /* 0x0000000000027941 */ /* 0x000fea0003800200 */
.L_x_6194:
        /* <DEDUP_REMOVED lines=25> */
.L_x_6201:
        /* <DEDUP_REMOVED lines=13> */
.L_x_6203:
[----:B------:R-:W-:Y:S05]  /*5dc0*/  BSYNC.RECONVERGENT B3 ;  /* 0x0000000000037941 */ /* 0x000fea0003800200 */
.L_x_6202:
        /* <DEDUP_REMOVED lines=43> */
.L_x_6200:
[----:B------:R-:W-:Y:S05]  /*6080*/  BSYNC.RECONVERGENT B2 ;  /* 0x0000000000027941 */ /* 0x000fea0003800200 */
.L_x_6199:
        /* <DEDUP_REMOVED lines=21> */
.L_x_6206:
        /* <DEDUP_REMOVED lines=13> */
.L_x_6208:
[----:B------:R-:W-:Y:S05]  /*62b0*/  BSYNC.RECONVERGENT B3 ;  /* 0x0000000000037941 */ /* 0x000fea0003800200 */
.L_x_6207:
        /* <DEDUP_REMOVED lines=43> */
.L_x_6205:
[----:B------:R-:W-:Y:S05]  /*6570*/  BSYNC.RECONVERGENT B2 ;  /* 0x0000000000027941 */ /* 0x000fea0003800200 */
.L_x_6204:
        /* <DEDUP_REMOVED lines=25> */
.L_x_6211:
        /* <DEDUP_REMOVED lines=13> */
.L_x_6213:
[----:B------:R-:W-:Y:S05]  /*67e0*/  BSYNC.RECONVERGENT B3 ;  /* 0x0000000000037941 */ /* 0x000fea0003800200 */
.L_x_6212:
        /* <DEDUP_REMOVED lines=42> */
.L_x_6210:
[----:B------:R-:W-:Y:S05]  /*6a90*/  BSYNC.RECONVERGENT B2 ;  /* 0x0000000000027941 */ /* 0x000fea0003800200 */
.L_x_6209:
        /* <DEDUP_REMOVED lines=20> */
.L_x_6216:
        /* <DEDUP_REMOVED lines=13> */
.L_x_6218:
[----:B------:R-:W-:Y:S05]  /*6cb0*/  BSYNC.RECONVERGENT B3 ;  /* 0x0000000000037941 */ /* 0x000fea0003800200 */
.L_x_6217:
        /* <DEDUP_REMOVED lines=42> */
.L_x_6215:
[----:B------:R-:W-:Y:S05]  /*6f60*/  BSYNC.RECONVERGENT B2 ;  /* 0x0000000000027941 */ /* 0x000fea0003800200 */
.L_x_6214:
        /* <DEDUP_REMOVED lines=25> */
.L_x_6221:
        /* <DEDUP_REMOVED lines=13> */
.L_x_6223:
[----:B------:R-:W-:Y:S05]  /*71d0*/  BSYNC.RECONVERGENT B3 ;  /* 0x0000000000037941 */ /* 0x000fea0003800200 */
.L_x_6222:
        /* <DEDUP_REMOVED lines=42> */
.L_x_6220:
[----:B------:R-:W-:Y:S05]  /*7480*/  BSYNC.RECONVERGENT B2 ;  /* 0x0000000000027941 */ /* 0x000fea0003800200 */
.L_x_6219:
        /* <DEDUP_REMOVED lines=20> */
.L_x_6226:
        /* <DEDUP_REMOVED lines=13> */
.L_x_6228:
[----:B------:R-:W-:Y:S05]  /*76a0*/  BSYNC.RECONVERGENT B3 ;  /* 0x0000000000037941 */ /* 0x000fea0003800200 */
.L_x_6227:
        /* <DEDUP_REMOVED lines=42> */
.L_x_6225:
[----:B------:R-:W-:Y:S05]  /*7950*/  BSYNC.RECONVERGENT B2 ;  /* 0x0000000000027941 */ /* 0x000fea0003800200 */
.L_x_6224:
        /* <DEDUP_REMOVED lines=25> */
.L_x_6231:
        /* <DEDUP_REMOVED lines=13> */
.L_x_6233:
[----:B------:R-:W-:Y:S05]  /*7bc0*/  BSYNC.RECONVERGENT B3 ;  /* 0x0000000000037941 */ /* 0x000fea0003800200 */
.L_x_6232:
        /* <DEDUP_REMOVED lines=41> */
[----:B------:R-:W-:-:S07]  /*7e60*/  LOP3.LUT R90, R90, UR31, R97, 0x96, !PT ;  /* 0x0000001f5a5a7c12 */ /* 0x000fce000f8e9661 */
.L_x_6230:
[----:B------:R-:W-:Y:S05]  /*7e70*/  BSYNC.RECONVERGENT B2 ;  /* 0x0000000000027941 */ /* 0x000fea0003800200 */
.L_x_6229:
        /* <DEDUP_REMOVED lines=20> */
.L_x_6236:
        /* <DEDUP_REMOVED lines=13> */
.L_x_6238:
[----:B------:R-:W-:Y:S05]  /*8090*/  BSYNC.RECONVERGENT B3 ;  /* 0x0000000000037941 */ /* 0x000fea0003800200 */
.L_x_6237:
        /* <DEDUP_REMOVED lines=39> */
[----:B------:R-:W-:-:S05]  /*8310*/  IMAD.WIDE.U32 R96, R97, -0x2daee0ad, RZ ;  /* 0xd2511f5361607825 */ /* 0x000fca00078e00ff */
[----:B------:R-:W-:Y:S02]  /*8320*/  LOP3.LUT R90, R90, UR31, R97, 0x96, !PT ;  /* 0x0000001f5a5a7c12 */ /* 0x000fe4000f8e9661 */
[----:B------:R-:W-:-:S07]  /*8330*/  MOV R85, R96 ;  /* 0x0000006000557202 */ /* 0x000fce0000000f00 */
.L_x_6235:
[----:B------:R-:W-:Y:S05]  /*8340*/  BSYNC.RECONVERGENT B2 ;  /* 0x0000000000027941 */ /* 0x000fea0003800200 */
.L_x_6234:
[----:B------:R-:W-:Y:S01]  /*8350*/  I2FP.F32.U32 R96, R81 ;  /* 0x0000005100607245 */ /* 0x000fe20000201000 */
[----:B------:R-:W-:Y:S01]  /*8360*/  HADD2.F32 R81, -RZ, R23.H0_H0 ;  /* 0x20000017ff517230 */ /* 0x000fe20000004100 */
        /* <DEDUP_REMOVED lines=23> */
.L_x_6241:
        /* <DEDUP_REMOVED lines=13> */
.L_x_6243:
[----:B------:R-:W-:Y:S05]  /*85b0*/  BSYNC.RECONVERGENT B3 ;  /* 0x0000000000037941 */ /* 0x000fea0003800200 */
.L_x_6242:
        /* <DEDUP_REMOVED lines=40> */
[----:B------:R-:W-:Y:S01]  /*8840*/  IMAD.MOV.U32 R85, RZ, RZ, R96 ;  /* 0x000000ffff557224 */ /* 0x000fe200078e0060 */
[----:B------:R-:W-:-:S07]  /*8850*/  LOP3.LUT R90, R90, UR31, R97, 0x96, !PT ;  /* 0x0000001f5a5a7c12 */ /* 0x000fce000f8e9661 */
.L_x_6240:
[----:B------:R-:W-:Y:S05]  /*8860*/  BSYNC.RECONVERGENT B2 ;  /* 0x0000000000027941 */ /* 0x000fea0003800200 */
.L_x_6239:
        /* <DEDUP_REMOVED lines=20> */
.L_x_6246:
        /* <DEDUP_REMOVED lines=15> */
.L_x_6248:
[----:B------:R-:W-:Y:S05]  /*8aa0*/  BSYNC.RECONVERGENT B3 ;  /* 0x0000000000037941 */ /* 0x000fea0003800200 */
.L_x_6247:
        /* <DEDUP_REMOVED lines=42> */
.L_x_6245:
[----:B------:R-:W-:Y:S05]  /*8d50*/  BSYNC.RECONVERGENT B2 ;  /* 0x0000000000027941 */ /* 0x000fea0003800200 */
.L_x_6244:
        /* <DEDUP_REMOVED lines=14> */
[----:B------:R-:W-:-:S04]  /*8e40*/  F2FP.F16.F32.PACK_AB R75, RZ, R84 ;  /* 0x00000054ff4b723e */ /* 0x000fc800000000ff */
[----:B------:R-:W-:-:S07]  /*8e50*/  PRMT R75, R87, 0x5410, R75 ;  /* 0x00005410574b7816 */ /* 0x000fce000000004b */
.L_x_6168:
        /* <DEDUP_REMOVED lines=43> */
.L_x_6249:
[----:B------:R-:W-:Y:S02]  /*9110*/  IMAD.MOV.U32 R93, RZ, RZ, R85 ;  /* 0x000000ffff5d7224 */ /* 0x000fe400078e0055 */
[----:B------:R-:W-:-:S07]  /*9120*/  VIADD R85, R7, 0x20 ;  /* 0x0000002007557836 */ /* 0x000fce0000000000 */
.L_x_6126:
[----:B------:R-:W-:Y:S05]  /*9130*/  BSYNC.RECONVERGENT B1 ;  /* 0x0000000000017941 */ /* 0x000fea0003800200 */
.L_x_6125:
        /* <DEDUP_REMOVED lines=33> */
.L_x_6255:
        /* <DEDUP_REMOVED lines=13> */
.L_x_6257:
[----:B------:R-:W-:Y:S05]  /*9420*/  BSYNC.RECONVERGENT B3 ;  /* 0x0000000000037941 */ /* 0x000fea0003800200 */
.L_x_6256:
        /* <DEDUP_REMOVED lines=42> */
.L_x_6254:
[----:B------:R-:W-:Y:S05]  /*96d0*/  BSYNC.RECONVERGENT B2 ;  /* 0x0000000000027941 */ /* 0x000fea0003800200 */
.L_x_6253:
        /* <DEDUP_REMOVED lines=8> */
[----:B------:R-:W1:Y:S01]  /*9760*/  LDC R125, c[0x0][0x408] ;  /* 0x00010200ff7d7b82 */ /* 0x000e620000000800 */
[----:B------:R-:W-:Y:S02]  /*9770*/  MOV R13, R94 ;  /* 0x0000005e000d7202 */ /* 0x000fe40000000f00 */
        /* <DEDUP_REMOVED lines=14> */
.L_x_6260:
        /* <DEDUP_REMOVED lines=13> */
.L_x_6262:
[----:B------:R-:W-:Y:S05]  /*9930*/  BSYNC.RECONVERGENT B3 ;  /* 0x0000000000037941 */ /* 0x000fea0003800200 */
.L_x_6261:
        /* <DEDUP_REMOVED lines=42> */
.L_x_6259:
[----:B------:R-:W-:Y:S05]  /*9be0*/  BSYNC.RECONVERGENT B2 ;  /* 0x0000000000027941 */ /* 0x000fea0003800200 */
.L_x_6258:
        /* <DEDUP_REMOVED lines=9> */
[----:B------:R-:W-:Y:S01]  /*9c80*/  @P2 HADD2.F32 R14, -RZ, R16.H0_H0 ;  /* 0x20000010ff0e2230 */ /* 0x000fe20000004100 */
        /* <DEDUP_REMOVED lines=15> */
.L_x_6265:
        /* <DEDUP_REMOVED lines=13> */
.L_x_6267:
[----:B------:R-:W-:Y:S05]  /*9e50*/  BSYNC.RECONVERGENT B3 ;  /* 0x0000000000037941 */ /* 0x000fea0003800200 */
.L_x_6266:
        /* <DEDUP_REMOVED lines=42> */
.L_x_6264:
[----:B------:R-:W-:Y:S05]  /*a100*/  BSYNC.RECONVERGENT B2 ;  /* 0x0000000000027941 */ /* 0x000fea0003800200 */
.L_x_6263:
[----:B------:R-:W-:Y:S01]  /*a110*/  I2FP.F32.U32 R13, R13 ;  /* 0x0000000d000d7245 */ /* 0x000fe20000201000 */
[----:B------:R-:W-:Y:S01]  /*a120*/  HADD2.F32 R72, -RZ, R72.H1_H1 ;  /* 0x30000048ff487230 */ /* 0x000fe20000004100 */
[----:B------:R-:W-:Y:S01]  /*a130*/  ISETP.NE.AND P4, PT, R78, 0x1, PT ;  /* 0x000000014e00780c */ /* 0x000fe20003f85270 */
[----:B------:R-:W-:Y:S01]  /*a140*/  BSSY.RECONVERGENT B2, `(.L_x_6268) ;  /* 0x000004b000027945 */ /* 0x000fe20003800200 */
[----:B------:R-:W-:Y:S02]  /*a150*/  IMAD.MOV.U32 R82, RZ, RZ, 0x2 ;  /* 0x00000002ff527424 */ /* 0x000fe400078e00ff */
[----:B------:R-:W-:Y:S01]  /*a160*/  FFMA.FTZ R13, R13, R92, 1.1641532182693481445e-10 ;  /* 0x2f0000000d0d7423 */ /* 0x000fe2000001005c */
[----:B------:R-:W-:-:S04]  /*a170*/  MOV R14, R94 ;  /* 0x0000005e000e7202 */ /* 0x000fc80000000f00 */
        /* <DEDUP_REMOVED lines=14> */
.L_x_6270:
        /* <DEDUP_REMOVED lines=13> */
.L_x_6272:
[----:B------:R-:W-:Y:S05]  /*a330*/  BSYNC.RECONVERGENT B3 ;  /* 0x0000000000037941 */ /* 0x000fea0003800200 */
.L_x_6271:
        /* <DEDUP_REMOVED lines=43> */
.L_x_6269:
[----:B------:R-:W-:Y:S05]  /*a5f0*/  BSYNC.RECONVERGENT B2 ;  /* 0x0000000000027941 */ /* 0x000fea0003800200 */
.L_x_6268:
        /* <DEDUP_REMOVED lines=25> */
.L_x_6275:
        /* <DEDUP_REMOVED lines=13> */
.L_x_6277:
[----:B------:R-:W-:Y:S05]  /*a860*/  BSYNC.RECONVERGENT B3 ;  /* 0x0000000000037941 */ /* 0x000fea0003800200 */
.L_x_6276:
        /* <DEDUP_REMOVED lines=43> */
.L_x_6274:
[----:B------:R-:W-:Y:S05]  /*ab20*/  BSYNC.RECONVERGENT B2 ;  /* 0x0000000000027941 */ /* 0x000fea0003800200 */
.L_x_6273:
        /* <DEDUP_REMOVED lines=21> */
.L_x_6280:
        /* <DEDUP_REMOVED lines=13> */
.L_x_6282:
[----:B------:R-:W-:Y:S05]  /*ad50*/  BSYNC.RECONVERGENT B3 ;  /* 0x0000000000037941 */ /* 0x000fea0003800200 */
.L_x_6281:
        /* <DEDUP_REMOVED lines=43> */
.L_x_6279:
[----:B------:R-:W-:Y:S05]  /*b010*/  BSYNC.RECONVERGENT B2 ;  /* 0x0000000000027941 */ /* 0x000fea0003800200 */
.L_x_6278:
        /* <DEDUP_REMOVED lines=12> */
[----:B------:R-:W-:Y:S01]  /*b0e0*/  @P2 FADD.FTZ R14, R83, R72 ;  /* 0x00000048530e2221 */ /* 0x000fe20000010000 */
[----:B------:R-:W-:Y:S01]  /*b0f0*/  @!P2 MOV R14, R72 ;  /* 0x00000048000ea202 */ /* 0x000fe20000000f00 */
[----:B------:R-:W-:-:S03]  /*b100*/  IMAD.MOV.U32 R83, RZ, RZ, 0x2 ;  /* 0x00000002ff537424 */ /* 0x000fc600078e00ff */
        /* <DEDUP_REMOVED lines=10> */
.L_x_6285:
        /* <DEDUP_REMOVED lines=13> */
.L_x_6287:
[----:B------:R-:W-:Y:S05]  /*b280*/  BSYNC.RECONVERGENT B3 ;  /* 0x0000000000037941 */ /* 0x000fea0003800200 */
.L_x_6286:
        /* <DEDUP_REMOVED lines=43> */
.L_x_6284:
[----:B------:R-:W-:Y:S05]  /*b540*/  BSYNC.RECONVERGENT B2 ;  /* 0x0000000000027941 */ /* 0x000fea0003800200 */
.L_x_6283:
[----:B------:R-:W-:Y:S01]  /*b550*/  I2FP.F32.U32 R78, R79 ;  /* 0x0000004f004e7245 */ /* 0x000fe20000201000 */
[----:B------:R-:W-:Y:S01]  /*b560*/  HADD2.F32 R82, -RZ, R73.H1_H1 ;  /* 0x30000049ff527230 */ /* 0x000fe20000004100 */
[----:B------:R-:W-:Y:S01]  /*b570*/  BSSY.RECONVERGENT B2, `(.L_x_6288) ;  /* 0x000004c000027945 */ /* 0x000fe20003800200 */
[----:B------:R-:W-:Y:S02]  /*b580*/  IMAD.MOV.U32 R79, RZ, RZ, R94 ;  /* 0x000000ffff4f7224 */ /* 0x000fe400078e005e */
[----:B------:R-:W-:Y:S01]  /*b590*/  FFMA.FTZ R78, R78, R92, 1.1641532182693481445e-10 ;  /* 0x2f0000004e4e7423 */ /* 0x000fe2000001005c */
[----:B------:R-:W-:Y:S01]  /*b5a0*/  FMUL.FTZ R73, R82, R125 ;  /* 0x0000007d52497220 */ /* 0x000fe20000410000 */
[----:B------:R-:W-:-:S03]  /*b5b0*/  HFMA2 R82, -RZ, RZ, 0, 1.1920928955078125e-07 ;  /* 0x00000002ff527431 */ /* 0x000fc600000001ff */
        /* <DEDUP_REMOVED lines=14> */
.L_x_6290:
        /* <DEDUP_REMOVED lines=13> */
.L_x_6292:
[----:B------:R-:W-:Y:S05]  /*b770*/  BSYNC.RECONVERGENT B3 ;  /* 0x0000000000037941 */ /* 0x000fea0003800200 */
.L_x_6291:
        /* <DEDUP_REMOVED lines=43> */
.L_x_6289:
[----:B------:R-:W-:Y:S05]  /*ba30*/  BSYNC.RECONVERGENT B2 ;  /* 0x0000000000027941 */ /* 0x000fea0003800200 */
.L_x_6288:
[----:B------:R-:W-:Y:S01]  /*ba40*/  I2FP.F32.U32 R78, R79 ;  /* 0x0000004f004e7245 */ /* 0x000fe20000201000 */
[----:B------:R-:W-:Y:S01]  /*ba50*/  HADD2.F32 R86, -RZ, R21.H1_H1 ;  /* 0x30000015ff567230 */ /* 0x000fe20000004100 */
[----:B------:R-:W-:Y:S01]  /*ba60*/  BSSY.RECONVERGENT B2, `(.L_x_6293) ;  /* 0x0000050000027945 */ /* 0x000fe20003800200 */
[----:B------:R-:W-:Y:S02]  /*ba70*/  HFMA2 R87, -RZ, RZ, 0, 1.1920928955078125e-07 ;  /* 0x00000002ff577431 */ /* 0x000fe400000001ff */
[----:B------:R-:W-:Y:S02]  /*ba80*/  IMAD.MOV.U32 R79, RZ, RZ, R94 ;  /* 0x000000ffff4f7224 */ /* 0x000fe400078e005e */
[----:B------:R-:W-:Y:S01]  /*ba90*/  FFMA.FTZ R78, R78, R92, 1.1641532182693481445e-10 ;  /* 0x2f0000004e4e7423 */ /* 0x000fe2000001005c */
[----:B------:R-:W-:-:S04]  /*baa0*/  FMUL.FTZ R86, R86, R125 ;  /* 0x0000007d56567220 */ /* 0x000fc80000410000 */
[----:B------:R-:W-:-:S04]  /*bab0*/  FSETP.GTU.FTZ.AND P3, PT, R78, R98, PT ;  /* 0x000000624e00720b */ /* 0x000fc80003f7c000 */
[----:B------:R-:W-:Y:S01]  /*bac0*/  FSEL R78, R86, RZ, !P3 ;  /* 0x000000ff564e7208 */ /* 0x000fe20005800000 */
[----:B------:R-:W-:Y:S01]  /*bad0*/  @P2 HADD2.F32 R86, -RZ, R17.H1_H1 ;  /* 0x30000011ff562230 */ /* 0x000fe20000004100 */
[----:B------:R-:W-:Y:S02]  /*bae0*/  SEL R121, RZ, 0x1, P3 ;  /* 0x00000001ff797807 */ /* 0x000fe40001800000 */
[----:B------:R-:W-:Y:S01]  /*baf0*/  ISETP.NE.AND P3, PT, R82, 0x1, PT ;  /* 0x000000015200780c */ /* 0x000fe20003f65270 */
[----:B------:R-:W-:-:S04]  /*bb00*/  FADD.FTZ R73, R73, R78 ;  /* 0x0000004e49497221 */ /* 0x000fc80000010000 */
[--C-:B------:R-:W-:Y:S01]  /*bb10*/  @P2 FADD.FTZ R78, R86, R73.reuse ;  /* 0x00000049564e2221 */ /* 0x100fe20000010000 */
[----:B------:R-:W-:-:S05]  /*bb20*/  @!P2 IMAD.MOV.U32 R78, RZ, RZ, R73 ;  /* 0x000000ffff4ea224 */ /* 0x000fca00078e0049 */
        /* <DEDUP_REMOVED lines=10> */
.L_x_6295:
        /* <DEDUP_REMOVED lines=13> */
.L_x_6297:
[----:B------:R-:W-:Y:S05]  /*bca0*/  BSYNC.RECONVERGENT B3 ;  /* 0x0000000000037941 */ /* 0x000fea0003800200 */
.L_x_6296:
        /* <DEDUP_REMOVED lines=43> */
.L_x_6294:
[----:B------:R-:W-:Y:S05]  /*bf60*/  BSYNC.RECONVERGENT B2 ;  /* 0x0000000000027941 */ /* 0x000fea0003800200 */
.L_x_6293:
        /* <DEDUP_REMOVED lines=21> */
.L_x_6300:
        /* <DEDUP_REMOVED lines=13> */
.L_x_6302:
[----:B------:R-:W-:Y:S05]  /*c190*/  BSYNC.RECONVERGENT B3 ;  /* 0x0000000000037941 */ /* 0x000fea0003800200 */
.L_x_6301:
        /* <DEDUP_REMOVED lines=43> */
.L_x_6299:
[----:B------:R-:W-:Y:S05]  /*c450*/  BSYNC.RECONVERGENT B2 ;  /* 0x0000000000027941 */ /* 0x000fea0003800200 */
.L_x_6298:
        /* <DEDUP_REMOVED lines=25> */
.L_x_6305:
        /* <DEDUP_REMOVED lines=13> */
.L_x_6307:
[----:B------:R-:W-:Y:S05]  /*c6c0*/  BSYNC.RECONVERGENT B3 ;  /* 0x0000000000037941 */ /* 0x000fea0003800200 */
.L_x_6306:
        /* <DEDUP_REMOVED lines=43> */
.L_x_6304:
[----:B------:R-:W-:Y:S05]  /*c980*/  BSYNC.RECONVERGENT B2 ;  /* 0x0000000000027941 */ /* 0x000fea0003800200 */
.L_x_6303:
        /* <DEDUP_REMOVED lines=20> */
.L_x_6310:
        /* <DEDUP_REMOVED lines=13> */
.L_x_6312:
[----:B------:R-:W-:Y:S05]  /*cba0*/  BSYNC.RECONVERGENT B3 ;  /* 0x0000000000037941 */ /* 0x000fea0003800200 */
.L_x_6311:
        /* <DEDUP_REMOVED lines=43> */
.L_x_6309:
[----:B------:R-:W-:Y:S05]  /*ce60*/  BSYNC.RECONVERGENT B2 ;  /* 0x0000000000027941 */ /* 0x000fea0003800200 */
.L_x_6308:
[----:B------:R-:W-:Y:S01]  /*ce70*/  I2FP.F32.U32 R82, R86 ;  /* 0x0000005600527245 */ /* 0x000fe20000201000 */
[----:B------:R-:W-:Y:S01]  /*ce80*/  HADD2.F32 R86, -RZ, R22.H1_H1 ;  /* 0x30000016ff567230 */ /* 0x000fe20000004100 */
[----:B------:R-:W-:Y:S01]  /*ce90*/  BSSY.RECONVERGENT B2, `(.L_x_6313) ;  /* 0x0000050000027945 */ /* 0x000fe20003800200 */
[----:B------:R-:W-:Y:S02]  /*cea0*/  IMAD.MOV.U32 R88, RZ, RZ, 0x2 ;  /* 0x00000002ff587424 */ /* 0x000fe400078e00ff */
        /* <DEDUP_REMOVED lines=21> */
.L_x_6315:
        /* <DEDUP_REMOVED lines=13> */
.L_x_6317:
[----:B------:R-:W-:Y:S05]  /*d0d0*/  BSYNC.RECONVERGENT B3 ;  /* 0x0000000000037941 */ /* 0x000fea0003800200 */
.L_x_6316:
        /* <DEDUP_REMOVED lines=43> */
.L_x_6314:
[----:B------:R-:W-:Y:S05]  /*d390*/  BSYNC.RECONVERGENT B2 ;  /* 0x0000000000027941 */ /* 0x000fea0003800200 */
.L_x_6313:
[----:B------:R-:W-:Y:S01]  /*d3a0*/  HFMA2 R89, -RZ, RZ, 0.1171875, 0 ;  /* 0x2f800000ff597431 */ /* 0x000fe200000001ff */
        /* <DEDUP_REMOVED lines=20> */
.L_x_6320:
        /* <DEDUP_REMOVED lines=13> */
.L_x_6322:
[----:B------:R-:W-:Y:S05]  /*d5c0*/  BSYNC.RECONVERGENT B3 ;  /* 0x0000000000037941 */ /* 0x000fea0003800200 */
.L_x_6321:
        /* <DEDUP_REMOVED lines=43> */
.L_x_6319:
[----:B------:R-:W-:Y:S05]  /*d880*/  BSYNC.RECONVERGENT B2 ;  /* 0x0000000000027941 */ /* 0x000fea0003800200 */
.L_x_6318:
[----:B------:R-:W-:Y:S01]  /*d890*/  HFMA2 R88, -RZ, RZ, 0.1171875, 0 ;  /* 0x2f800000ff587431 */ /* 0x000fe200000001ff */
[----:B------:R-:W-:Y:S01]  /*d8a0*/  I2FP.F32.U32 R86, R86 ;  /* 0x0000005600567245 */ /* 0x000fe20000201000 */
[----:B------:R-:W-:Y:S01]  /*d8b0*/  BSSY.RECONVERGENT B2, `(.L_x_6323) ;  /* 0x0000051000027945 */ /* 0x000fe20003800200 */
[----:B------:R-:W-:-:S03]  /*d8c0*/  MOV R89, R94 ;  /* 0x0000005e00597202 */ /* 0x000fc60000000f00 */
[----:B------:R-:W-:Y:S01]  /*d8d0*/  FFMA.FTZ R86, R86, R88, 1.1641532182693481445e-10 ;  /* 0x2f00000056567423 */ /* 0x000fe20000010058 */
[----:B------:R-:W-:-:S04]  /*d8e0*/  HADD2.F32 R88, -RZ, R23.H0_H0 ;  /* 0x20000017ff587230 */ /* 0x000fc80000004100 */
[----:B------:R-:W-:Y:S01]  /*d8f0*/  FSETP.GTU.FTZ.AND P5, PT, R86, R98, PT ;  /* 0x000000625600720b */ /* 0x000fe20003fbc000 */
[----:B------:R-:W-:-:S03]  /*d900*/  FMUL.FTZ R88, R88, R125 ;  /* 0x0000007d58587220 */ /* 0x000fc60000410000 */
[----:B------:R-:W-:Y:S02]  /*d910*/  SEL R98, RZ, 0x1, P5 ;  /* 0x00000001ff627807 */ /* 0x000fe40002800000 */
[----:B------:R-:W-:Y:S01]  /*d920*/  FSEL R86, R88, RZ, !P5 ;  /* 0x000000ff58567208 */ /* 0x000fe20006800000 */
[----:B------:R-:W-:Y:S01]  /*d930*/  IMAD.MOV.U32 R88, RZ, RZ, 0x2 ;  /* 0x00000002ff587424 */ /* 0x000fe200078e00ff */
[----:B------:R-:W-:-:S03]  /*d940*/  ISETP.NE.AND P5, PT, R91, 0x1, PT ;  /* 0x000000015b00780c */ /* 0x000fc60003fa5270 */
[----:B------:R-:W-:Y:S01]  /*d950*/  FADD.FTZ R86, R83, R86 ;  /* 0x0000005653567221 */ /* 0x000fe20000010000 */
[----:B------:R-:W-:-:S05]  /*d960*/  @P2 HADD2.F32 R83, -RZ, R19.H0_H0 ;  /* 0x20000013ff532230 */ /* 0x000fca0000004100 */
        /* <DEDUP_REMOVED lines=12> */
.L_x_6325:
        /* <DEDUP_REMOVED lines=13> */
.L_x_6327:
[----:B------:R-:W-:Y:S05]  /*db00*/  BSYNC.RECONVERGENT B3 ;  /* 0x0000000000037941 */ /* 0x000fea0003800200 */
.L_x_6326:
        /* <DEDUP_REMOVED lines=43> */
.L_x_6324:
[----:B------:R-:W-:Y:S05]  /*ddc0*/  BSYNC.RECONVERGENT B2 ;  /* 0x0000000000027941 */ /* 0x000fea0003800200 */
.L_x_6323:
[----:B------:R-:W0:Y:S01]  /*ddd0*/  LDC R91, c[0x0][0x404] ;  /* 0x00010100ff5b7b82 */ /* 0x000e220000000800 */
[----:B------:R-:W-:Y:S01]  /*dde0*/  I2FP.F32.U32 R89, R89 ;  /* 0x0000005900597245 */ /* 0x000fe20000201000 */
[----:B------:R-:W-:Y:S01]  /*ddf0*/  IMAD.MOV.U32 R93, RZ, RZ, 0x2f800000 ;  /* 0x2f800000ff5d7424 */ /* 0x000fe200078e00ff */
[----:B------:R-:W-:Y:S01]  /*de00*/  ISETP.NE.AND P6, PT, R88, 0x1, PT ;  /* 0x000000015800780c */ /* 0x000fe20003fc5270 */
[----:B------:R-:W-:Y:S01]  /*de10*/  HADD2.F32 R92, -RZ, R75.H1_H1 ;  /* 0x3000004bff5c7230 */ /* 0x000fe20000004100 */
[----:B------:R-:W-:Y:S01]  /*de20*/  BSSY.RECONVERGENT B2, `(.L_x_6328) ;  /* 0x000004c000027945 */ /* 0x000fe20003800200 */
[----:B------:R-:W-:-:S03]  /*de30*/  FFMA.FTZ R89, R89, R93, 1.1641532182693481445e-10 ;  /* 0x2f00000059597423 */ /* 0x000fc6000001005d */
[----:B------:R-:W-:Y:S02]  /*de40*/  FMUL.FTZ R75, R92, R125 ;  /* 0x0000007d5c4b7220 */ /* 0x000fe40000410000 */
[----:B0-----:R-:W-:Y:S01]  /*de50*/  FSETP.GTU.FTZ.AND P5, PT, R89, R91, PT ;  /* 0x0000005b5900720b */ /* 0x001fe20003fbc000 */
[----:B------:R-:W-:Y:S01]  /*de60*/  IMAD.MOV.U32 R91, RZ, RZ, 0x2 ;  /* 0x00000002ff5b7424 */ /* 0x000fe200078e00ff */
        /* <DEDUP_REMOVED lines=12> */
.L_x_6330:
        /* <DEDUP_REMOVED lines=15> */
.L_x_6332:
[----:B------:R-:W-:Y:S05]  /*e020*/  BSYNC.RECONVERGENT B3 ;  /* 0x0000000000037941 */ /* 0x000fea0003800200 */
.L_x_6331:
        /* <DEDUP_REMOVED lines=39> */
[----:B------:R-:W-:Y:S01]  /*e2a0*/  HFMA2 R91, -RZ, RZ, 0, 0 ;  /* 0x00000000ff5b7431 */ /* 0x000fe200000001ff */
[----:B------:R-:W-:Y:S01]  /*e2b0*/  LOP3.LUT R90, R90, UR31, R89, 0x96, !PT ;  /* 0x0000001f5a5a7c12 */ /* 0x000fe2000f8e9659 */
[----:B------:R-:W-:Y:S02]  /*e2c0*/  IMAD.MOV.U32 R89, RZ, RZ, R11 ;  /* 0x000000ffff597224 */ /* 0x000fe400078e000b */
[----:B------:R-:W-:-:S07]  /*e2d0*/  IMAD.MOV.U32 R11, RZ, RZ, R88 ;  /* 0x000000ffff0b7224 */ /* 0x000fce00078e0058 */
.L_x_6329:
[----:B------:R-:W-:Y:S05]  /*e2e0*/  BSYNC.RECONVERGENT B2 ;  /* 0x0000000000027941 */ /* 0x000fea0003800200 */
.L_x_6328:
[----:B------:R-:W0:Y:S01]  /*e2f0*/  LDC R93, c[0x0][0x404] ;  /* 0x00010100ff5d7b82 */ /* 0x000e220000000800 */
[----:B------:R-:W-:Y:S01]  /*e300*/  I2FP.F32.U32 R88, R89 ;  /* 0x0000005900587245 */ /* 0x000fe20000201000 */
[----:B------:R-:W-:Y:S01]  /*e310*/  IMAD.MOV.U32 R92, RZ, RZ, 0x2f800000 ;  /* 0x2f800000ff5c7424 */ /* 0x000fe200078e00ff */
[----:B------:R-:W-:Y:S02]  /*e320*/  PRMT R73, R72, 0x5410, R73 ;  /* 0x0000541048497816 */ /* 0x000fe40000000049 */
[----:B------:R-:W-:Y:S01]  /*e330*/  PRMT R74, R87, 0x5410, R74 ;  /* 0x00005410574a7816 */ /* 0x000fe2000000004a */
[----:B------:R-:W-:Y:S01]  /*e340*/  FFMA.FTZ R88, R88, R92, 1.1641532182693481445e-10 ;  /* 0x2f00000058587423 */ /* 0x000fe2000001005c */
[----:B------:R-:W-:Y:S01]  /*e350*/  HADD2.F32 R92, -RZ, R23.H1_H1 ;  /* 0x30000017ff5c7230 */ /* 0x000fe20000004100 */
[----:B------:R-:W-:-:S04]  /*e360*/  PRMT R72, R96, 0x5410, R95 ;  /* 0x0000541060487816 */ /* 0x000fc8000000005f */
[----:B------:R-:W-:Y:S01]  /*e370*/  FMUL.FTZ R92, R92, R125 ;  /* 0x0000007d5c5c7220 */ /* 0x000fe20000410000 */
[----:B0-----:R-:W-:Y:S02]  /*e380*/  FSETP.GTU.FTZ.AND P6, PT, R88, R93, PT ;  /* 0x0000005d5800720b */ /* 0x001fe40003fdc000 */
[----:B------:R-:W-:Y:S02]  /*e390*/  MOV R93, R11 ;  /* 0x0000000b005d7202 */ /* 0x000fe40000000f00 */
[----:B------:R-:W-:Y:S01]  /*e3a0*/  FSEL R88, R92, RZ, !P6 ;  /* 0x000000ff5c587208 */ /* 0x000fe20007000000 */
[----:B------:R-:W-:-:S04]  /*e3b0*/  @P2 HADD2.F32 R92, -RZ, R19.H1_H1 ;  /* 0x30000013ff5c2230 */ /* 0x000fc80000004100 */
        /* <DEDUP_REMOVED lines=8> */
.L_x_6252:
        /* <DEDUP_REMOVED lines=16> */
.L_x_6336:
        /* <DEDUP_REMOVED lines=13> */
.L_x_6338:
[----:B------:R-:W-:Y:S05]  /*e610*/  BSYNC.RECONVERGENT B3 ;  /* 0x0000000000037941 */ /* 0x000fea0003800200 */
.L_x_6337:
        /* <DEDUP_REMOVED lines=42> */
.L_x_6335:
[----:B------:R-:W-:Y:S05]  /*e8c0*/  BSYNC.RECONVERGENT B2 ;  /* 0x0000000000027941 */ /* 0x000fea0003800200 */
.L_x_6334:
        /* <DEDUP_REMOVED lines=27> */
.L_x_6341:
        /* <DEDUP_REMOVED lines=13> */
.L_x_6343:
[----:B------:R-:W-:Y:S05]  /*eb50*/  BSYNC.RECONVERGENT B3 ;  /* 0x0000000000037941 */ /* 0x000fea0003800200 */
.L_x_6342:
        /* <DEDUP_REMOVED lines=43> */
.L_x_6340:
[----:B------:R-:W-:Y:S05]  /*ee10*/  BSYNC.RECONVERGENT B2 ;  /* 0x0000000000027941 */ /* 0x000fea0003800200 */
.L_x_6339:
        /* <DEDUP_REMOVED lines=24> */
.L_x_6346:
        /* <DEDUP_REMOVED lines=13> */
.L_x_6348:
[----:B------:R-:W-:Y:S05]  /*f070*/  BSYNC.RECONVERGENT B3 ;  /* 0x0000000000037941 */ /* 0x000fea0003800200 */
.L_x_6347:
        /* <DEDUP_REMOVED lines=43> */
.L_x_6345:
[----:B------:R-:W-:Y:S05]  /*f330*/  BSYNC.RECONVERGENT B2 ;  /* 0x0000000000027941 */ /* 0x000fea0003800200 */
.L_x_6344:
        /* <DEDUP_REMOVED lines=24> */
.L_x_6351:
        /* <DEDUP_REMOVED lines=13> */
.L_x_6353:
[----:B------:R-:W-:Y:S05]  /*f590*/  BSYNC.RECONVERGENT B3 ;  /* 0x0000000000037941 */ /* 0x000fea0003800200 */
.L_x_6352:
        /* <DEDUP_REMOVED lines=39> */
[----:B------:R-:W-:Y:S01]  /*f810*/  IMAD.MOV.U32 R83, RZ, RZ, RZ ;  /* 0x000000ffff537224 */ /* 0x000fe200078e00ff */
[----:B------:R-:W-:Y:S01]  /*f820*/  LOP3.LUT R90, R82, UR31, R79, 0x96, !PT ;  /* 0x0000001f525a7c12 */ /* 0x000fe2000f8e964f */
[----:B------:R-:W-:Y:S01]  /*f830*/  IMAD.MOV.U32 R79, RZ, RZ, R87 ;  /* 0x000000ffff4f7224 */ /* 0x000fe200078e0057 */
[----:B------:R-:W-:-:S07]  /*f840*/  MOV R87, R78 ;  /* 0x0000004e00577202 */ /* 0x000fce0000000f00 */
.L_x_6350:
[----:B------:R-:W-:Y:S05]  /*f850*/  BSYNC.RECONVERGENT B2 ;  /* 0x0000000000027941 */ /* 0x000fea0003800200 */
.L_x_6349:
[----:B------:R-:W-:Y:S01]  /*f860*/  I2FP.F32.U32 R78, R79 ;  /* 0x0000004f004e7245 */ /* 0x000fe20000201000 */
[----:B------:R-:W-:Y:S01]  /*f870*/  HADD2.F32 R82, -RZ, R73.H1_H1 ;  /* 0x30000049ff527230 */ /* 0x000fe20000004100 */
[----:B------:R-:W-:Y:S01]  /*f880*/  BSSY.RECONVERGENT B2, `(.L_x_6354) ;  /* 0x000004f000027945 */ /* 0x000fe20003800200 */
[----:B------:R-:W-:Y:S02]  /*f890*/  @P2 HADD2.F32 R73, -RZ, R17.H1_H1 ;  /* 0x30000011ff492230 */ /* 0x000fe40000004100 */
[----:B------:R-:W-:Y:S01]  /*f8a0*/  FFMA.FTZ R78, R78, R86, 1.1641532182693481445e-10 ;  /* 0x2f0000004e4e7423 */ /* 0x000fe20000010056 */
[----:B------:R-:W-:Y:S01]  /*f8b0*/  FMUL.FTZ R82, R82, R125 ;  /* 0x0000007d52527220 */ /* 0x000fe20000410000 */
[----:B------:R-:W-:-:S03]  /*f8c0*/  IMAD.MOV.U32 R79, RZ, RZ, R94 ;  /* 0x000000ffff4f7224 */ /* 0x000fc600078e005e */
[----:B------:R-:W-:-:S04]  /*f8d0*/  FSETP.GTU.FTZ.AND P3, PT, R78, R95, PT ;  /* 0x0000005f4e00720b */ /* 0x000fc80003f7c000 */
[----:B------:R-:W-:Y:S01]  /*f8e0*/  FSEL R78, R82, RZ, !P3 ;  /* 0x000000ff524e7208 */ /* 0x000fe20005800000 */
[----:B------:R-:W-:Y:S01]  /*f8f0*/  HFMA2 R82, -RZ, RZ, 0, 1.1920928955078125e-07 ;  /* 0x00000002ff527431 */ /* 0x000fe200000001ff */
        /* <DEDUP_REMOVED lines=14> */
.L_x_6356:
        /* <DEDUP_REMOVED lines=13> */
.L_x_6358:
[----:B------:R-:W-:Y:S05]  /*fab0*/  BSYNC.RECONVERGENT B3 ;  /* 0x0000000000037941 */ /* 0x000fea0003800200 */
.L_x_6357:
        /* <DEDUP_REMOVED lines=43> */
.L_x_6355:
[----:B------:R-:W-:Y:S05]  /*fd70*/  BSYNC.RECONVERGENT B2 ;  /* 0x0000000000027941 */ /* 0x000fea0003800200 */
.L_x_6354:
[----:B------:R-:W-:Y:S01]  /*fd80*/  I2FP.F32.U32 R79, R79 ;  /* 0x0000004f004f7245 */ /* 0x000fe20000201000 */
[----:B------:R-:W-:Y:S01]  /*fd90*/  BSSY.RECONVERGENT B2, `(.L_x_6359) ;  /* 0x0000050000027945 */ /* 0x000fe20003800200 */
[----:B------:R-:W-:-:S03]  /*fda0*/  MOV R83, R94 ;  /* 0x0000005e00537202 */ /* 0x000fc60000000f00 */
[----:B------:R-:W-:Y:S01]  /*fdb0*/  FFMA.FTZ R79, R79, R86, 1.1641532182693481445e-10 ;  /* 0x2f0000004f4f7423 */ /* 0x000fe20000010056 */
[----:B------:R-:W-:-:S04]  /*fdc0*/  HADD2.F32 R86, -RZ, R74.H0_H0 ;  /* 0x2000004aff567230 */ /* 0x000fc80000004100 */
[----:B------:R-:W-:Y:S01]  /*fdd0*/  FSETP.GTU.FTZ.AND P3, PT, R79, R95, PT ;  /* 0x0000005f4f00720b */ /* 0x000fe20003f7c000 */
[----:B------:R-:W-:-:S05]  /*fde0*/  FMUL.FTZ R86, R86, R125 ;  /* 0x0000007d56567220 */ /* 0x000fca0000410000 */
[----:B------:R-:W-:Y:S01]  /*fdf0*/  FSEL R79, R86, RZ, !P3 ;  /* 0x000000ff564f7208 */ /* 0x000fe20005800000 */
[----:B------:R-:W-:Y:S01]  /*fe00*/  @P2 HADD2.F32 R86, -RZ, R18.H0_H0 ;  /* 0x20000012ff562230 */ /* 0x000fe20000004100 */
[----:B------:R-:W-:-:S04]  /*fe10*/  PLOP3.LUT P3, PT, P3, PT, PT, 0x8, 0x80 ;  /* 0x000000000080781c */ /* 0x000fc80001f6e170 */
[----:B------:R-:W-:Y:S01]  /*fe20*/  P2R R97, PR, RZ, 0x8 ;  /* 0x00000008ff617803 */ /* 0x000fe20000000000 */
[----:B------:R-:W-:Y:S01]  /*fe30*/  @P2 FADD.FTZ R79, R86, R79 ;  /* 0x0000004f564f2221 */ /* 0x000fe20000010000 */
[----:B------:R-:W-:Y:S01]  /*fe40*/  ISETP.NE.AND P3, PT, R82, 0x1, PT ;  /* 0x000000015200780c */ /* 0x000fe20003f65270 */
[----:B------:R-:W-:-:S03]  /*fe50*/  IMAD.MOV.U32 R86, RZ, RZ, 0x2 ;  /* 0x00000002ff567424 */ /* 0x000fc600078e00ff */
[----:B------:R-:W-:-:S09]  /*fe60*/  F2FP.F16.F32.PACK_AB R88, RZ, R79 ;  /* 0x0000004fff58723e */ /* 0x000fd200000000ff */
        /* <DEDUP_REMOVED lines=9> */
.L_x_6361:
        /* <DEDUP_REMOVED lines=13> */
.L_x_6363:
[----:B------:R-:W-:Y:S05]  /*ffd0*/  BSYNC.RECONVERGENT B3 ;  /* 0x0000000000037941 */ /* 0x000fea0003800200 */
.L_x_6362:
        /* <DEDUP_REMOVED lines=43> */
.L_x_6360:
[----:B------:R-:W-:Y:S05]  /*10290*/  BSYNC.RECONVERGENT B2 ;  /* 0x0000000000027941 */ /* 0x000fea0003800200 */
.L_x_6359:
[----:B------:R-:W-:Y:S01]  /*102a0*/  HFMA2 R91, -RZ, RZ, 0.1171875, 0 ;  /* 0x2f800000ff5b7431 */ /* 0x000fe200000001ff */
        /* <DEDUP_REMOVED lines=23> */
.L_x_6366:
        /* <DEDUP_REMOVED lines=13> */
.L_x_6368:
[----:B------:R-:W-:Y:S05]  /*104f0*/  BSYNC.RECONVERGENT B3 ;  /* 0x0000000000037941 */ /* 0x000fea0003800200 */
.L_x_6367:
        /* <DEDUP_REMOVED lines=39> */
[----:B------:R-:W-:Y:S02]  /*10770*/  IMAD.MOV.U32 R87, RZ, RZ, R92 ;  /* 0x000000ffff577224 */ /* 0x000fe400078e005c */
[----:B------:R-:W-:Y:S01]  /*10780*/  HFMA2 R92, -RZ, RZ, 0, 0 ;  /* 0x00000000ff5c7431 */ /* 0x000fe200000001ff */
[----:B------:R-:W-:-:S07]  /*10790*/  LOP3.LUT R90, R90, UR31, R93, 0x96, !PT ;  /* 0x0000001f5a5a7c12 */ /* 0x000fce000f8e965d */
.L_x_6365:
[----:B------:R-:W-:Y:S05]  /*107a0*/  BSYNC.RECONVERGENT B2 ;  /* 0x0000000000027941 */ /* 0x000fea0003800200 */
.L_x_6364:
[----:B------:R-:W0:Y:S01]  /*107b0*/  LDC R91, c[0x0][0x404] ;  /* 0x00010100ff5b7b82 */ /* 0x000e220000000800 */
[----:B------:R-:W-:Y:S01]  /*107c0*/  I2FP.F32.U32 R83, R83 ;  /* 0x0000005300537245 */ /* 0x000fe20000201000 */
[----:B------:R-:W-:Y:S01]  /*107d0*/  IMAD.MOV.U32 R86, RZ, RZ, 0x2f800000 ;  /* 0x2f800000ff567424 */ /* 0x000fe200078e00ff */
[----:B------:R-:W-:Y:S01]  /*107e0*/  ISETP.NE.AND P5, PT, R92, 0x1, PT ;  /* 0x000000015c00780c */ /* 0x000fe20003fa5270 */
[----:B------:R-:W-:Y:S01]  /*107f0*/  BSSY.RECONVERGENT B2, `(.L_x_6369) ;  /* 0x000004e000027945 */ /* 0x000fe20003800200 */
[----:B------:R-:W-:Y:S02]  /*10800*/  IMAD.MOV.U32 R93, RZ, RZ, R94 ;  /* 0x000000ffff5d7224 */ /* 0x000fe400078e005e */
[----:B------:R-:W-:Y:S01]  /*10810*/  FFMA.FTZ R83, R83, R86, 1.1641532182693481445e-10 ;  /* 0x2f00000053537423 */ /* 0x000fe20000010056 */
[----:B------:R-:W-:-:S05]  /*10820*/  HADD2.F32 R86, -RZ, R75.H0_H0 ;  /* 0x2000004bff567230 */ /* 0x000fca0000004100 */
[----:B------:R-:W-:Y:S01]  /*10830*/  FMUL.FTZ R86, R86, R125 ;  /* 0x0000007d56567220 */ /* 0x000fe20000410000 */
[----:B0-----:R-:W-:Y:S01]  /*10840*/  FSETP.GTU.FTZ.AND P4, PT, R83, R91, PT ;  /* 0x0000005b5300720b */ /* 0x001fe20003f9c000 */
[----:B------:R-:W-:-:S03]  /*10850*/  HFMA2 R91, -RZ, RZ, 0, 1.1920928955078125e-07 ;  /* 0x00000002ff5b7431 */ /* 0x000fc600000001ff */
        /* <DEDUP_REMOVED lines=14> */
.L_x_6371:
        /* <DEDUP_REMOVED lines=13> */
.L_x_6373:
[----:B------:R-:W-:Y:S05]  /*10a10*/  BSYNC.RECONVERGENT B3 ;  /* 0x0000000000037941 */ /* 0x000fea0003800200 */
.L_x_6372:
        /* <DEDUP_REMOVED lines=38> */
[----:B------:R-:W-:-:S04]  /*10c80*/  IMAD.WIDE.U32 R92, R91, -0x2daee0ad, RZ ;  /* 0xd2511f535b5c7825 */ /* 0x000fc800078e00ff */
[----:B------:R-:W-:Y:S01]  /*10c90*/  HFMA2 R91, -RZ, RZ, 0, 0 ;  /* 0x00000000ff5b7431 */ /* 0x000fe200000001ff */
[----:B------:R-:W-:Y:S02]  /*10ca0*/  LOP3.LUT R90, R90, UR31, R93, 0x96, !PT ;  /* 0x0000001f5a5a7c12 */ /* 0x000fe4000f8e965d */
[----:B------:R-:W-:Y:S01]  /*10cb0*/  MOV R93, R87 ;  /* 0x00000057005d7202 */ /* 0x000fe20000000f00 */
[----:B------:R-:W-:-:S07]  /*10cc0*/  IMAD.MOV.U32 R87, RZ, RZ, R92 ;  /* 0x000000ffff577224 */ /* 0x000fce00078e005c */
.L_x_6370:
[----:B------:R-:W-:Y:S05]  /*10cd0*/  BSYNC.RECONVERGENT B2 ;  /* 0x0000000000027941 */ /* 0x000fea0003800200 */
.L_x_6369:
[----:B------:R-:W0:Y:S01]  /*10ce0*/  LDC R95, c[0x0][0x404] ;  /* 0x00010100ff5f7b82 */ /* 0x000e220000000800 */
[----:B------:R-:W-:Y:S01]  /*10cf0*/  I2FP.F32.U32 R92, R93 ;  /* 0x0000005d005c7245 */ /* 0x000fe20000201000 */
[----:B------:R-:W-:Y:S01]  /*10d00*/  IMAD.MOV.U32 R93, RZ, RZ, 0x2f800000 ;  /* 0x2f800000ff5d7424 */ /* 0x000fe200078e00ff */
[----:B------:R-:W-:Y:S01]  /*10d10*/  PRMT R73, R72, 0x5410, R73 ;  /* 0x0000541048497816 */ /* 0x000fe20000000049 */
[----:B------:R-:W-:Y:S01]  /*10d20*/  HADD2.F32 R75, -RZ, R75.H1_H1 ;  /* 0x3000004bff4b7230 */ /* 0x000fe20000004100 */
[----:B------:R-:W-:Y:S01]  /*10d30*/  PRMT R74, R88, 0x5410, R74 ;  /* 0x00005410584a7816 */ /* 0x000fe2000000004a */
[----:B------:R-:W-:Y:S01]  /*10d40*/  FFMA.FTZ R92, R92, R93, 1.1641532182693481445e-10 ;  /* 0x2f0000005c5c7423 */ /* 0x000fe2000001005d */
[----:B------:R-:W-:Y:S02]  /*10d50*/  MOV R93, R87 ;  /* 0x00000057005d7202 */ /* 0x000fe40000000f00 */
[----:B------:R-:W-:Y:S01]  /*10d60*/  FMUL.FTZ R75, R75, R125 ;  /* 0x0000007d4b4b7220 */ /* 0x000fe20000410000 */
[----:B------:R-:W-:-:S02]  /*10d70*/  PRMT R72, R96, 0x5410, R89 ;  /* 0x0000541060487816 */ /* 0x000fc40000000059 */
[----:B0-----:R-:W-:-:S04]  /*10d80*/  FSETP.GTU.FTZ.AND P5, PT, R92, R95, PT ;  /* 0x0000005f5c00720b */ /* 0x001fc80003fbc000 */
[----:B------:R-:W-:Y:S01]  /*10d90*/  FSEL R92, R75, RZ, !P5 ;  /* 0x000000ff4b5c7208 */ /* 0x000fe20006800000 */
[----:B------:R-:W-:Y:S01]  /*10da0*/  @P2 HADD2.F32 R75, -RZ, R19.H1_H1 ;  /* 0x30000013ff4b2230 */ /* 0x000fe20000004100 */
[----:B------:R-:W-:-:S04]  /*10db0*/  PLOP3.LUT P5, PT, P5, PT, PT, 0x8, 0x80 ;  /* 0x000000000080781c */ /* 0x000fc80002fae170 */
[----:B------:R-:W-:-:S05]  /*10dc0*/  @P2 FADD.FTZ R92, R75, R92 ;  /* 0x0000005c4b5c2221 */ /* 0x000fca0000010000 */
[----:B------:R-:W-:-:S04]  /*10dd0*/  F2FP.F16.F32.PACK_AB R75, RZ, R92 ;  /* 0x0000005cff4b723e */ /* 0x000fc800000000ff */
[----:B------:R-:W-:-:S07]  /*10de0*/  PRMT R75, R86, 0x5410, R75 ;  /* 0x00005410564b7816 */ /* 0x000fce000000004b */
.L_x_6333:
        /* <DEDUP_REMOVED lines=24> */
[----:B--2---:R-:W-:Y:S01]  /*10f70*/  IMAD.U32 R73, R98, 0x10000, RZ ;  /* 0x0001000062497824 */ /* 0x004fe200078e00ff */
        /* <DEDUP_REMOVED lines=19> */
.L_x_6251:
[----:B------:R-:W-:Y:S05]  /*110b0*/  BSYNC.RECONVERGENT B1 ;  /* 0x0000000000017941 */ /* 0x000fea0003800200 */
.L_x_6250:
        /* <DEDUP_REMOVED lines=78> */
.L_x_6391:
        /* <DEDUP_REMOVED lines=28> */
[--C-:B------:R-:W-:Y:S01]  /*11760*/  FADD.FTZ R104, R80, -R88.reuse ;  /* 0x8000005850687221 */ /* 0x100fe20000010000 */
[----:B------:R-:W-:Y:S01]  /*11770*/  FFMA.FTZ R74, R89, R119, R67 ;  /* 0x00000077594a7223 */ /* 0x000fe20000010043 */
[----:B------:R-:W-:Y:S01]  /*11780*/  FADD.FTZ R106, R84, -R88 ;  /* 0x80000058546a7221 */ /* 0x000fe20000010000 */
[----:B------:R-:W-:Y:S01]  /*11790*/  F2FP.F16.F32.PACK_AB R72, R73, R72 ;  /* 0x000000484948723e */ /* 0x000fe200000000ff */
[----:B------:R-:W-:Y:S01]  /*117a0*/  FFMA.FTZ R73, R97, R118, R66 ;  /* 0x0000007661497223 */ /* 0x000fe20000010042 */
[C---:B------:R-:W-:Y:S01]  /*117b0*/  FMUL.FTZ R99, R85.reuse, R86 ;  /* 0x0000005655637220 */ /* 0x040fe20000410000 */
[----:B------:R-:W-:Y:S01]  /*117c0*/  FMUL.FTZ R104, R85, R104 ;  /* 0x0000006855687220 */ /* 0x000fe20000410000 */
[----:B------:R-:W-:Y:S01]  /*117d0*/  FADD.FTZ R86, R81, -R88 ;  /* 0x8000005851567221 */ /* 0x000fe20000010000 */
[----:B------:R-:W-:Y:S01]  /*117e0*/  FMUL.FTZ R106, R85, R106 ;  /* 0x0000006a556a7220 */ /* 0x000fe20000410000 */
[----:B------:R-:W-:Y:S01]  /*117f0*/  F2FP.F16.F32.PACK_AB R73, R74, R73 ;  /* 0x000000494a49723e */ /* 0x000fe200000000ff */
[----:B------:R-:W-:Y:S01]  /*11800*/  FFMA.FTZ R74, R99, R112, R68 ;  /* 0x00000070634a7223 */ /* 0x000fe20000010044 */
[----:B------:R-:W-:Y:S01]  /*11810*/  FFMA.FTZ R75, R104, R113, R69 ;  /* 0x00000071684b7223 */ /* 0x000fe20000010045 */
[----:B------:R-:W-:Y:S01]  /*11820*/  FMUL.FTZ R107, R85, R86 ;  /* 0x00000056556b7220 */ /* 0x000fe20000410000 */
[C---:B------:R-:W-:Y:S01]  /*11830*/  FFMA.FTZ R86, R106.reuse, R115, R71 ;  /* 0x000000736a567223 */ /* 0x040fe20000010047 */
[----:B------:R-:W-:Y:S01]  /*11840*/  FFMA.FTZ R106, R106, R103, R63 ;  /* 0x000000676a6a7223 */ /* 0x000fe2000001003f */
[----:B------:R-:W-:Y:S01]  /*11850*/  FFMA.FTZ R96, R96, R108, R56 ;  /* 0x0000006c60607223 */ /* 0x000fe20000010038 */
[----:B------:R-:W-:Y:S01]  /*11860*/  F2FP.F16.F32.PACK_AB R74, R75, R74 ;  /* 0x0000004a4b4a723e */ /* 0x000fe200000000ff */
[C---:B------:R-:W-:Y:S01]  /*11870*/  FFMA.FTZ R75, R107.reuse, R114, R70 ;  /* 0x000000726b4b7223 */ /* 0x040fe20000010046 */
[----:B------:R-:W-:Y:S01]  /*11880*/  FFMA.FTZ R107, R107, R102, R62 ;  /* 0x000000666b6b7223 */ /* 0x000fe2000001003e */
[----:B------:R-:W-:Y:S01]  /*11890*/  FFMA.FTZ R97, R97, R110, R58 ;  /* 0x0000006e61617223 */ /* 0x000fe2000001003a */
[----:B------:R-:W-:Y:S01]  /*118a0*/  FFMA.FTZ R99, R99, R100, R60 ;  /* 0x0000006463637223 */ /* 0x000fe2000001003c */
[----:B------:R-:W-:Y:S01]  /*118b0*/  FFMA.FTZ R95, R95, R109, R57 ;  /* 0x0000006d5f5f7223 */ /* 0x000fe20000010039 */
[----:B------:R-:W-:-:S02]  /*118c0*/  F2FP.F16.F32.PACK_AB R75, R86, R75 ;  /* 0x0000004b564b723e */ /* 0x000fc400000000ff */
[----:B------:R-:W0:Y:S02]  /*118d0*/  LDC.64 R86, c[0x0][0x428] ;  /* 0x00010a00ff567b82 */ /* 0x000e240000000a00 */
[----:B0-----:R-:W-:-:S05]  /*118e0*/  IMAD.WIDE.U32 R86, R7, 0x10, R86 ;  /* 0x0000001007567825 */ /* 0x001fca00078e0056 */
[----:B------:R0:W-:Y:S02]  /*118f0*/  STG.E.128 desc[UR8][R86.64], R72 ;  /* 0x0000004856007986 */ /* 0x0001e4000c101d08 */
[----:B0-----:R-:W0:Y:S01]  /*11900*/  LDC.64 R86, c[0x0][0x430] ;  /* 0x00010c00ff567b82 */ /* 0x001e220000000a00 */
[----:B------:R-:W-:Y:S01]  /*11910*/  F2FP.F16.F32.PACK_AB R75, R106, R107 ;  /* 0x0000006b6a4b723e */ /* 0x000fe200000000ff */
[----:B------:R-:W-:Y:S01]  /*11920*/  FFMA.FTZ R106, R104, R101, R61 ;  /* 0x00000065686a7223 */ /* 0x000fe2000001003d */
[----:B------:R-:W-:Y:S01]  /*11930*/  FFMA.FTZ R104, R89, R111, R59 ;  /* 0x0000006f59687223 */ /* 0x000fe2000001003b */
[----:B------:R-:W-:-:S03]  /*11940*/  F2FP.F16.F32.PACK_AB R72, R95, R96 ;  /* 0x000000605f48723e */ /* 0x000fc600000000ff */
[----:B------:R-:W-:Y:S02]  /*11950*/  F2FP.F16.F32.PACK_AB R74, R106, R99 ;  /* 0x000000636a4a723e */ /* 0x000fe400000000ff */
[----:B------:R-:W-:Y:S01]  /*11960*/  F2FP.F16.F32.PACK_AB R73, R104, R97 ;  /* 0x000000616849723e */ /* 0x000fe200000000ff */
[C---:B0-----:R-:W-:Y:S01]  /*11970*/  IMAD.WIDE.U32 R86, R7.reuse, 0x10, R86 ;  /* 0x0000001007567825 */ /* 0x041fe200078e0056 */
[----:B------:R-:W-:-:S04]  /*11980*/  IADD3 R7, PT, PT, R7, 0x20, RZ ;  /* 0x0000002007077810 */ /* 0x000fc80007ffe0ff */
[----:B------:R1:W-:Y:S03]  /*11990*/  STG.E.128 desc[UR8][R86.64], R72 ;  /* 0x0000004856007986 */ /* 0x0003e6000c101d08 */
.L_x_6376:
[----:B------:R-:W-:Y:S05]  /*119a0*/  BSYNC.RECONVERGENT B1 ;  /* 0x0000000000017941 */ /* 0x000fea0003800200 */
.L_x_6375:
        /* <DEDUP_REMOVED lines=22> */
[C---:B------:R-:W-:Y:S01]  /*11b10*/  FFMA.FTZ R86, R85.reuse, R51, R39 ;  /* 0x0000003355567223 */ /* 0x040fe20000010027 */
[----:B------:R-:W-:Y:S01]  /*11b20*/  FFMA.FTZ R85, R85, R43, R31 ;  /* 0x0000002b55557223 */ /* 0x000fe2000001001f */
[----:B------:R-:W-:Y:S01]  /*11b30*/  F2FP.F16.F32.PACK_AB R72, R73, R72 ;  /* 0x000000484948723e */ /* 0x000fe200000000ff */
[----:B------:R-:W-:Y:S01]  /*11b40*/  FFMA.FTZ R95, R95, R44, R24 ;  /* 0x0000002c5f5f7223 */ /* 0x000fe20000010018 */
[----:B------:R-:W-:Y:S01]  /*11b50*/  F2FP.F16.F32.PACK_AB R73, R75, R74 ;  /* 0x0000004a4b49723e */ /* 0x000fe200000000ff */
[----:B------:R-:W-:Y:S01]  /*11b60*/  FFMA.FTZ R74, R97, R48, R36 ;  /* 0x00000030614a7223 */ /* 0x000fe20000010024 */
[----:B------:R-:W-:Y:S01]  /*11b70*/  FFMA.FTZ R75, R99, R49, R37 ;  /* 0x00000031634b7223 */ /* 0x000fe20000010025 */
[----:B------:R-:W-:Y:S01]  /*11b80*/  FFMA.FTZ R96, R96, R46, R26 ;  /* 0x0000002e60607223 */ /* 0x000fe2000001001a */
[----:B------:R-:W-:-:S03]  /*11b90*/  FFMA.FTZ R97, R97, R40, R28 ;  /* 0x0000002861617223 */ /* 0x000fc6000001001c */
[----:B------:R-:W-:Y:S01]  /*11ba0*/  F2FP.F16.F32.PACK_AB R74, R75, R74 ;  /* 0x0000004a4b4a723e */ /* 0x000fe200000000ff */
[C---:B------:R-:W-:Y:S01]  /*11bb0*/  FFMA.FTZ R75, R104.reuse, R50, R38 ;  /* 0x00000032684b7223 */ /* 0x040fe20000010026 */
[----:B------:R-:W-:-:S04]  /*11bc0*/  FFMA.FTZ R104, R104, R42, R30 ;  /* 0x0000002a68687223 */ /* 0x000fc8000001001e */
[----:B------:R-:W-:Y:S02]  /*11bd0*/  F2FP.F16.F32.PACK_AB R75, R86, R75 ;  /* 0x0000004b564b723e */ /* 0x000fe400000000ff */
[----:B------:R-:W0:Y:S02]  /*11be0*/  LDC.64 R86, c[0x0][0x428] ;  /* 0x00010a00ff567b82 */ /* 0x000e240000000a00 */
[----:B0-----:R-:W-:-:S05]  /*11bf0*/  IMAD.WIDE.U32 R86, R7, 0x10, R86 ;  /* 0x0000001007567825 */ /* 0x001fca00078e0056 */
[----:B------:R0:W-:Y:S02]  /*11c00*/  STG.E.128 desc[UR8][R86.64], R72 ;  /* 0x0000004856007986 */ /* 0x0001e4000c101d08 */
[----:B0-----:R-:W0:Y:S01]  /*11c10*/  LDC.64 R86, c[0x0][0x430] ;  /* 0x00010c00ff567b82 */ /* 0x001e220000000a00 */
[----:B------:R-:W-:Y:S01]  /*11c20*/  F2FP.F16.F32.PACK_AB R75, R85, R104 ;  /* 0x00000068554b723e */ /* 0x000fe200000000ff */
[----:B------:R-:W-:Y:S01]  /*11c30*/  FFMA.FTZ R85, R88, R47, R27 ;  /* 0x0000002f58557223 */ /* 0x000fe2000001001b */
[----:B------:R-:W-:Y:S01]  /*11c40*/  FFMA.FTZ R104, R99, R41, R29 ;  /* 0x0000002963687223 */ /* 0x000fe2000001001d */
[----:B------:R-:W-:-:S03]  /*11c50*/  FFMA.FTZ R88, R89, R45, R25 ;  /* 0x0000002d59587223 */ /* 0x000fc60000010019 */
[----:B------:R-:W-:Y:S02]  /*11c60*/  F2FP.F16.F32.PACK_AB R73, R85, R96 ;  /* 0x000000605549723e */ /* 0x000fe400000000ff */
[----:B------:R-:W-:Y:S02]  /*11c70*/  F2FP.F16.F32.PACK_AB R74, R104, R97 ;  /* 0x00000061684a723e */ /* 0x000fe400000000ff */
[----:B------:R-:W-:Y:S01]  /*11c80*/  F2FP.F16.F32.PACK_AB R72, R88, R95 ;  /* 0x0000005f5848723e */ /* 0x000fe200000000ff */
[----:B0-----:R-:W-:-:S05]  /*11c90*/  IMAD.WIDE.U32 R86, R7, 0x10, R86 ;  /* 0x0000001007567825 */ /* 0x001fca00078e0056 */
[----:B------:R2:W-:Y:S02]  /*11ca0*/  STG.E.128 desc[UR8][R86.64], R72 ;  /* 0x0000004856007986 */ /* 0x0005e4000c101d08 */
.L_x_6378:
[----:B------:R-:W-:Y:S05]  /*11cb0*/  BSYNC.RECONVERGENT B1 ;  /* 0x0000000000017941 */ /* 0x000fea0003800200 */
.L_x_6377:
[----:B012---:R-:W0:Y:S02]  /*11cc0*/  LDC.64 R72, c[0x0][0x380] ;  /* 0x0000e000ff487b82 */ /* 0x007e240000000a00 */
[----:B0-----:R-:W-:-:S05]  /*11cd0*/  IMAD R3, R72, 0x4, R3 ;  /* 0x0000000448037824 */ /* 0x001fca00078e0203 */
[----:B------:R-:W-:-:S13]  /*11ce0*/  ISETP.GE.AND P0, PT, R3, R73, PT ;  /* 0x000000490300720c */ /* 0x000fda0003f06270 */
[----:B------:R-:W-:Y:S05]  /*11cf0*/  @!P0 BRA `(.L_x_6379) ;  /* 0xfffffef400748947 */ /* 0x000fea000383ffff */
[----:B------:R-:W-:Y:S05]  /*11d00*/  BSYNC B0 ;  /* 0x0000000000007941 */ /* 0x000fea0003800000 */
.L_x_6124:
[----:B------:R-:W-:Y:S05]  /*11d10*/  EXIT ;  /* 0x000000000000794d */ /* 0x000fea0003800000 */
.L_x_6374:
        /* <DEDUP_REMOVED lines=8> */
.L_x_6381:
[----:B------:R-:W-:Y:S05]  /*11da0*/  BSYNC B1 ;  /* 0x0000000000017941 */ /* 0x000fea0003800000 */
.L_x_6380:
        /* <DEDUP_REMOVED lines=9> */
.L_x_6382:
[----:B------:R-:W-:Y:S02]  /*11e40*/  IMAD.MOV.U32 R97, RZ, RZ, 0x4 ;  /* 0x00000004ff617424 */ /* 0x000fe400078e00ff */
[----:B------:R-:W-:-:S04]  /*11e50*/  IMAD.MOV.U32 R73, RZ, RZ, R89 ;  /* 0x000000ffff497224 */ /* 0x000fc800078e0059 */
[----:B------:R-:W-:-:S05]  /*11e60*/  FADD.FTZ R85, R74, R73 ;  /* 0x000000494a557221 */ /* 0x000fca0000010000 */
[----:B------:R-:W-:-:S07]  /*11e70*/  MOV R96, R85 ;  /* 0x0000005500607202 */ /* 0x000fce0000000f00 */
[----:B------:R-:W-:Y:S05]  /*11e80*/  WARPSYNC.COLLECTIVE R95, `(.L_x_6383) ;  /* 0x000000005f087348 */ /* 0x000fea0003c00000 */
[----:B------:R0:W1:Y:S02]  /*11e90*/  SHFL.BFLY P4, R89, R96, R97, R104 ;  /* 0x0c00006160597389 */ /* 0x0000640000080068 */
[----:B01----:R-:W-:Y:S05]  /*11ea0*/  ENDCOLLECTIVE ;  /* 0x000000000000791b */ /* 0x003fea0003800000 */
.L_x_6383:
[----:B------:R-:W-:Y:S01]  /*11eb0*/  HFMA2 R97, -RZ, RZ, 0, 4.76837158203125e-07 ;  /* 0x00000008ff617431 */ /* 0x000fe200000001ff */
[----:B------:R-:W-:-:S05]  /*11ec0*/  MOV R72, R89 ;  /* 0x0000005900487202 */ /* 0x000fca0000000f00 */
[----:B------:R-:W-:-:S04]  /*11ed0*/  FADD.FTZ R86, R85, R72 ;  /* 0x0000004855567221 */ /* 0x000fc80000010000 */
[----:B------:R-:W-:-:S07]  /*11ee0*/  IMAD.MOV.U32 R96, RZ, RZ, R86 ;  /* 0x000000ffff607224 */ /* 0x000fce00078e0056 */
[----:B------:R-:W-:Y:S05]  /*11ef0*/  WARPSYNC.COLLECTIVE R95, `(.L_x_6384) ;  /* 0x000000005f087348 */ /* 0x000fea0003c00000 */
[----:B------:R0:W1:Y:S02]  /*11f00*/  SHFL.BFLY P4, R89, R96, R97, R104 ;  /* 0x0c00006160597389 */ /* 0x0000640000080068 */
[----:B01----:R-:W-:Y:S05]  /*11f10*/  ENDCOLLECTIVE ;  /* 0x000000000000791b */ /* 0x003fea0003800000 */
.L_x_6384:
        /* <DEDUP_REMOVED lines=8> */
.L_x_6385:
        /* <DEDUP_REMOVED lines=41> */
.L_x_6386:
[----:B------:R-:W-:Y:S02]  /*12230*/  IMAD.MOV.U32 R97, RZ, RZ, 0x2 ;  /* 0x00000002ff617424 */ /* 0x000fe400078e00ff */
[----:B------:R-:W-:-:S04]  /*12240*/  IMAD.MOV.U32 R75, RZ, RZ, R89 ;  /* 0x000000ffff4b7224 */ /* 0x000fc800078e0059 */
[----:B------:R-:W-:-:S05]  /*12250*/  FADD.FTZ R75, R72, R75 ;  /* 0x0000004b484b7221 */ /* 0x000fca0000010000 */
[----:B------:R-:W-:-:S07]  /*12260*/  MOV R96, R75 ;  /* 0x0000004b00607202 */ /* 0x000fce0000000f00 */
[----:B------:R-:W-:Y:S05]  /*12270*/  WARPSYNC.COLLECTIVE R95, `(.L_x_6387) ;  /* 0x000000005f087348 */ /* 0x000fea0003c00000 */
[----:B------:R0:W1:Y:S02]  /*12280*/  SHFL.BFLY P4, R89, R96, R97, R104 ;  /* 0x0c00006160597389 */ /* 0x0000640000080068 */
[----:B01----:R-:W-:Y:S05]  /*12290*/  ENDCOLLECTIVE ;  /* 0x000000000000791b */ /* 0x003fea0003800000 */
.L_x_6387:
[----:B------:R-:W-:Y:S01]  /*122a0*/  HFMA2 R97, -RZ, RZ, 0, 2.384185791015625e-07 ;  /* 0x00000004ff617431 */ /* 0x000fe200000001ff */
[----:B------:R-:W-:-:S05]  /*122b0*/  MOV R74, R89 ;  /* 0x00000059004a7202 */ /* 0x000fca0000000f00 */
[----:B------:R-:W-:-:S04]  /*122c0*/  FADD.FTZ R74, R75, R74 ;  /* 0x0000004a4b4a7221 */ /* 0x000fc80000010000 */
[----:B------:R-:W-:-:S07]  /*122d0*/  IMAD.MOV.U32 R96, RZ, RZ, R74 ;  /* 0x000000ffff607224 */ /* 0x000fce00078e004a */
[----:B------:R-:W-:Y:S05]  /*122e0*/  WARPSYNC.COLLECTIVE R95, `(.L_x_6388) ;  /* 0x000000005f087348 */ /* 0x000fea0003c00000 */
[----:B------:R0:W1:Y:S02]  /*122f0*/  SHFL.BFLY P4, R89, R96, R97, R104 ;  /* 0x0c00006160597389 */ /* 0x0000640000080068 */
[----:B01----:R-:W-:Y:S05]  /*12300*/  ENDCOLLECTIVE ;  /* 0x000000000000791b */ /* 0x003fea0003800000 */
.L_x_6388:
[----:B------:R-:W-:Y:S02]  /*12310*/  IMAD.MOV.U32 R97, RZ, RZ, 0x8 ;  /* 0x00000008ff617424 */ /* 0x000fe400078e00ff */
[----:B------:R-:W-:-:S04]  /*12320*/  IMAD.MOV.U32 R85, RZ, RZ, R89 ;  /* 0x000000ffff557224 */ /* 0x000fc800078e0059 */
[----:B------:R-:W-:-:S05]  /*12330*/  FADD.FTZ R85, R74, R85 ;  /* 0x000000554a557221 */ /* 0x000fca0000010000 */
[----:B------:R-:W-:-:S07]  /*12340*/  MOV R96, R85 ;  /* 0x0000005500607202 */ /* 0x000fce0000000f00 */
[----:B------:R-:W-:Y:S05]  /*12350*/  WARPSYNC.COLLECTIVE R95, `(.L_x_6389) ;  /* 0x000000005f087348 */ /* 0x000fea0003c00000 */
[----:B------:R0:W1:Y:S02]  /*12360*/  SHFL.BFLY P4, R89, R96, R97, R104 ;  /* 0x0c00006160597389 */ /* 0x0000640000080068 */
[----:B01----:R-:W-:Y:S05]  /*12370*/  ENDCOLLECTIVE ;  /* 0x000000000000791b */ /* 0x003fea0003800000 */
.L_x_6389:
[----:B------:R-:W-:Y:S01]  /*12380*/  HFMA2 R97, -RZ, RZ, 0, 9.5367431640625e-07 ;  /* 0x00000010ff617431 */ /* 0x000fe200000001ff */
[----:B------:R-:W-:-:S05]  /*12390*/  MOV R86, R89 ;  /* 0x0000005900567202 */ /* 0x000fca0000000f00 */
[----:B------:R-:W-:-:S04]  /*123a0*/  FADD.FTZ R86, R85, R86 ;  /* 0x0000005655567221 */ /* 0x000fc80000010000 */
[----:B------:R-:W-:-:S07]  /*123b0*/  IMAD.MOV.U32 R96, RZ, RZ, R86 ;  /* 0x000000ffff607224 */ /* 0x000fce00078e0056 */
[----:B------:R-:W-:Y:S05]  /*123c0*/  WARPSYNC.COLLECTIVE R95, `(.L_x_6390) ;  /* 0x000000005f087348 */ /* 0x000fea0003c00000 */
[----:B------:R0:W1:Y:S02]  /*123d0*/  SHFL.BFLY P4, R89, R96, R97, R104 ;  /* 0x0c00006160597389 */ /* 0x0000640000080068 */
[----:B01----:R-:W-:Y:S05]  /*123e0*/  ENDCOLLECTIVE ;  /* 0x000000000000791b */ /* 0x003fea0003800000 */
.L_x_6390:
[----:B------:R-:W-:Y:S05]  /*123f0*/  BRA `(.L_x_6391) ;  /* 0xfffffff000687947 */ /* 0x000fea000383ffff */
.L_x_6392:
        /* <DEDUP_REMOVED lines=16> */
.L_x_12141:


//--------------------- .text._ZN10layer_norm31ln_parallel_residual_fwd_kernelINS_13Kernel_traitsIf6__halfS2_S2_fjLj512ELj1ELj4ELj1ELj16ENS_18Kernel_traits_baseILj512EfS2_S2_S2_fjLj128EEEEELb1ELb0ELb1EEEvNS_9FwdParamsE --------------------------
	.section	.text._ZN10layer_norm31ln_parallel_residual_fwd_kernelINS_13Kernel_traitsIf6__halfS2_S2_fjLj512ELj1ELj4ELj1ELj16ENS_18Kernel_traits_baseILj512EfS2_S2_S2_fjLj128EEEEELb1ELb0ELb1EEEvNS_9FwdParamsE,"ax",@progbits
	.align	128
        .global         _ZN10layer_norm31ln_parallel_residual_fwd_kernelINS_13Kernel_traitsIf6__halfS2_S2_fjLj512ELj1ELj4ELj1ELj16ENS_18Kernel_traits_baseILj512EfS2_S2_S2_fjLj128EEEEELb1ELb0ELb1EEEvNS_9FwdParamsE
        .type           _ZN10layer_norm31ln_parallel_residual_fwd_kernelINS_13Kernel_traitsIf6__halfS2_S2_fjLj512ELj1ELj4ELj1ELj16ENS_18Kernel_traits_baseILj512EfS2_S2_S2_fjLj128EEEEELb1ELb0ELb1EEEvNS_9FwdParamsE,@function
        .size           _ZN10layer_norm31ln_parallel_residual_fwd_kernelINS_13Kernel_traitsIf6__halfS2_S2_fjLj512ELj1ELj4ELj1ELj16ENS_18Kernel_traits_baseILj512EfS2_S2_S2_fjLj128EEEEELb1ELb0ELb1EEEvNS_9FwdParamsE,(.L_x_12142 - _ZN10layer_norm31ln_parallel_residual_fwd_kernelINS_13Kernel_traitsIf6__halfS2_S2_fjLj512ELj1ELj4ELj1ELj16ENS_18Kernel_traits_baseILj512EfS2_S2_S2_fjLj128EEEEELb1ELb0ELb1EEEvNS_9FwdParamsE)
        .other          _ZN10layer_norm31ln_parallel_residual_fwd_kernelINS_13Kernel_traitsIf6__halfS2_S2_fjLj512ELj1ELj4ELj1ELj16ENS_18Kernel_traits_baseILj512EfS2_S2_S2_fjLj128EEEEELb1ELb0ELb1EEEvNS_9FwdParamsE,@"STO_CUDA_ENTRY STV_DEFAULT"
_ZN10layer_norm31ln_parallel_residual_fwd_kernelINS_13Kernel_traitsIf6__halfS2_S2_fjLj512ELj1ELj4ELj1ELj16ENS_18Kernel_traits_baseILj512EfS2_S2_S2_fjLj128EEEEELb1ELb0ELb1EEEvNS_9FwdParamsE:
.text._ZN10layer_norm31ln_parallel_residual_fwd_kernelINS_13Kernel_traitsIf6__halfS2_S2_fjLj512ELj1ELj4ELj1ELj16ENS_18Kernel_traits_baseILj512EfS2_S2_S2_fjLj128EEEEELb1ELb0ELb1EEEvNS_9FwdParamsE:
        /* <DEDUP_REMOVED lines=86> */
.L_x_6393:
        /* <DEDUP_REMOVED lines=29> */
.L_x_6395:
        /* <DEDUP_REMOVED lines=26> */
.L_x_6394:
        /* <DEDUP_REMOVED lines=8> */
[----:B------:R-:W-:Y:S01]  /*0950*/  LOP3.LUT R5, R4, UR6, R5, 0x96, !PT ;  /* 0x0000000604057c12 */ /* 0x000fe2000f8e9605 */
[----:B------:R-:W2:Y:S02]  /*0960*/  LDCU UR31, c[0x0][0x404] ;  /* 0x00008080ff1f77ac */ /* 0x000ea40008000800 */
[----:B0-----:R-:W-:Y:S01]  /*0970*/  IMAD R11, R3, -0x2daee0ad, RZ ;  /* 0xd2511f53030b7824 */ /* 0x001fe200078e02ff */
[----:B------:R-:W-:Y:S01]  /*0980*/  LOP3.LUT R7, R7, UR7, RZ, 0x3c, !PT ;  /* 0x0000000707077c12 */ /* 0x000fe2000f8e3cff */
        /* <DEDUP_REMOVED lines=8> */
[----:B------:R-:W-:Y:S01]  /*0a10*/  IMAD R14, R5, -0x2daee0ad, RZ ;  /* 0xd2511f53050e7824 */ /* 0x000fe200078e02ff */
[----:B-1----:R-:W-:Y:S01]  /*0a20*/  UISETP.NE.U32.AND UP0, UPT, UR4, URZ, UPT ;  /* 0x000000ff0400728c */ /* 0x002fe2000bf05070 */
[----:B------:R-:W-:Y:S01]  /*0a30*/  IMAD.HI.U32 R7, R10, -0x326172a9, RZ ;  /* 0xcd9e8d570a077827 */ /* 0x000fe200078e00ff */
[----:B------:R-:W1:Y:S03]  /*0a40*/  LDCU.U8 UR4, c[0x0][0x410] ;  /* 0x00008200ff0477ac */ /* 0x000e660008000000 */
        /* <DEDUP_REMOVED lines=11> */
[----:B------:R-:W0:Y:S03]  /*0b00*/  LDCU.64 UR10, c[0x0][0x3a0] ;  /* 0x00007400ff0a77ac */ /* 0x000e260008000a00 */
[----:B------:R-:W-:Y:S01]  /*0b10*/  IMAD R10, R5, -0x326172a9, RZ ;  /* 0xcd9e8d57050a7824 */ /* 0x000fe200078e02ff */
[----:B------:R-:W-:Y:S01]  /*0b20*/  LOP3.LUT R8, R9, UR17, R8, 0x96, !PT ;  /* 0x0000001109087c12 */ /* 0x000fe2000f8e9608 */
[----:B------:R-:W-:Y:S01]  /*0b30*/  IMAD R12, R7, -0x2daee0ad, RZ ;  /* 0xd2511f53070c7824 */ /* 0x000fe200078e02ff */
[----:B-1----:R-:W-:Y:S01]  /*0b40*/  UISETP.NE.AND UP0, UPT, UR4, URZ, UPT ;  /* 0x000000ff0400728c */ /* 0x002fe2000bf05270 */
        /* <DEDUP_REMOVED lines=35> */
[----:B------:R-:W-:Y:S02]  /*0d80*/  IMAD.MOV.U32 R5, RZ, RZ, RZ ;  /* 0x000000ffff057224 */ /* 0x000fe400078e00ff */
[----:B0-234-:R-:W-:-:S07]  /*0d90*/  IMAD R94, R7, -0x326172a9, RZ ;  /* 0xcd9e8d57075e7824 */ /* 0x01dfce00078e02ff */
.L_x_6644:
        /* <DEDUP_REMOVED lines=12> */
[----:B-1----:R-:W-:-:S05]  /*0e60*/  @P0 IMAD.WIDE.U32 R76, R6, 0x10, R76 ;  /* 0x00000010064c0825 */ /* 0x002fca00078e004c */
[----:B------:R1:W5:Y:S01]  /*0e70*/  @P0 LDG.E.128 R20, desc[UR8][R76.64] ;  /* 0x000000084c140981 */ /* 0x000362000c1e1d00 */
[----:B--2---:R-:W-:-:S05]  /*0e80*/  @P1 IMAD.WIDE.U32 R10, R6, 0x10, R10 ;  /* 0x00000010060a1825 */ /* 0x004fca00078e000a */
[----:B------:R1:W5:Y:S01]  /*0e90*/  @P1 LDG.E.128 R16, desc[UR8][R10.64] ;  /* 0x000000080a101981 */ /* 0x000362000c1e1d00 */
[----:B0-----:R-:W-:-:S04]  /*0ea0*/  ISETP.NE.U32.AND P0, PT, R86, RZ, PT ;  /* 0x000000ff5600720c */ /* 0x001fc80003f05070 */
[----:B------:R-:W-:Y:S01]  /*0eb0*/  ISETP.NE.AND.EX P0, PT, R87, RZ, PT, P0 ;  /* 0x000000ff5700720c */ /* 0x000fe20003f05300 */
[----:B------:R-:W-:-:S12]  /*0ec0*/  IMAD.MOV.U32 R124, RZ, RZ, 0x2f800000 ;  /* 0x2f800000ff7c7424 */ /* 0x000fd800078e00ff */
        /* <DEDUP_REMOVED lines=17> */
.L_x_6400:
        /* <DEDUP_REMOVED lines=13> */
.L_x_6402:
[----:B------:R-:W-:Y:S05]  /*10b0*/  BSYNC.RECONVERGENT B2 ;  /* 0x0000000000027941 */ /* 0x000fea0003800200 */
.L_x_6401:
        /* <DEDUP_REMOVED lines=41> */
.L_x_6399:
[----:B------:R-:W-:Y:S05]  /*1350*/  BSYNC.RECONVERGENT B1 ;  /* 0x0000000000017941 */ /* 0x000fea0003800200 */
.L_x_6398:
[----:B------:R-:W-:Y:S01]  /*1360*/  I2FP.F32.U32 R9, R9 ;  /* 0x0000000900097245 */ /* 0x000fe20000201000 */
[----:B-----5:R-:W-:Y:S01]  /*1370*/  HADD2.F32 R8, -RZ, R12.H0_H0 ;  /* 0x2000000cff087230 */ /* 0x020fe20000004100 */
[----:B------:R-:W-:Y:S01]  /*1380*/  MOV R81, UR32 ;  /* 0x0000002000517c02 */ /* 0x000fe20008000f00 */
[----:B------:R-:W-:Y:S01]  /*1390*/  IMAD.U32 R82, RZ, RZ, UR31 ;  /* 0x0000001fff527e24 */ /* 0x000fe2000f8e00ff */
[----:B------:R-:W-:Y:S01]  /*13a0*/  ISETP.NE.AND P2, PT, R76, 0x1, PT ;  /* 0x000000014c00780c */ /* 0x000fe20003f45270 */
[----:B------:R-:W-:Y:S01]  /*13b0*/  FFMA.FTZ R9, R9, R124, 1.1641532182693481445e-10 ;  /* 0x2f00000009097423 */ /* 0x000fe2000001007c */
[----:B------:R-:W-:Y:S02]  /*13c0*/  @P1 HADD2.F32 R10, -RZ, R16.H0_H0 ;  /* 0x20000010ff0a1230 */ /* 0x000fe40000004100 */
[----:B------:R-:W-:Y:S01]  /*13d0*/  FMUL.FTZ R8, R8, R81 ;  /* 0x0000005108087220 */ /* 0x000fe20000410000 */
[----:B------:R-:W-:Y:S01]  /*13e0*/  BSSY.RECONVERGENT B1, `(.L_x_6403) ;  /* 0x000004a000017945 */ /* 0x000fe20003800200 */
[----:B------:R-:W-:Y:S01]  /*13f0*/  IMAD.MOV.U32 R77, RZ, RZ, 0x2 ;  /* 0x00000002ff4d7424 */ /* 0x000fe200078e00ff */
[----:B------:R-:W-:-:S02]  /*1400*/  FSETP.GTU.FTZ.AND P0, PT, R9, R82, PT ;  /* 0x000000520900720b */ /* 0x000fc40003f1c000 */
        /* <DEDUP_REMOVED lines=15> */
.L_x_6405:
        /* <DEDUP_REMOVED lines=13> */
.L_x_6407:
[----:B------:R-:W-:Y:S05]  /*15d0*/  BSYNC.RECONVERGENT B2 ;  /* 0x0000000000027941 */ /* 0x000fea0003800200 */
.L_x_6406:
        /* <DEDUP_REMOVED lines=42> */
.L_x_6404:
[----:B------:R-:W-:Y:S05]  /*1880*/  BSYNC.RECONVERGENT B1 ;  /* 0x0000000000017941 */ /* 0x000fea0003800200 */
.L_x_6403:
        /* <DEDUP_REMOVED lines=24> */
.L_x_6410:
        /* <DEDUP_REMOVED lines=13> */
.L_x_6412:
[----:B------:R-:W-:Y:S05]  /*1ae0*/  BSYNC.RECONVERGENT B2 ;  /* 0x0000000000027941 */ /* 0x000fea0003800200 */
.L_x_6411:
        /* <DEDUP_REMOVED lines=42> */
.L_x_6409:
[----:B------:R-:W-:Y:S05]  /*1d90*/  BSYNC.RECONVERGENT B1 ;  /* 0x0000000000017941 */ /* 0x000fea0003800200 */
.L_x_6408:
        /* <DEDUP_REMOVED lines=24> */
.L_x_6415:
        /* <DEDUP_REMOVED lines=13> */
.L_x_6417:
[----:B------:R-:W-:Y:S05]  /*1ff0*/  BSYNC.RECONVERGENT B2 ;  /* 0x0000000000027941 */ /* 0x000fea0003800200 */
.L_x_6416:
        /* <DEDUP_REMOVED lines=43> */
.L_x_6414:
[----:B------:R-:W-:Y:S05]  /*22b0*/  BSYNC.RECONVERGENT B1 ;  /* 0x0000000000017941 */ /* 0x000fea0003800200 */
.L_x_6413:
        /* <DEDUP_REMOVED lines=23> */
.L_x_6420:
        /* <DEDUP_REMOVED lines=13> */
.L_x_6422:
[----:B------:R-:W-:Y:S05]  /*2500*/  BSYNC.RECONVERGENT B2 ;  /* 0x0000000000027941 */ /* 0x000fea0003800200 */
.L_x_6421:
        /* <DEDUP_REMOVED lines=42> */
.L_x_6419:
[----:B------:R-:W-:Y:S05]  /*27b0*/  BSYNC.RECONVERGENT B1 ;  /* 0x0000000000017941 */ /* 0x000fea0003800200 */
.L_x_6418:
        /* <DEDUP_REMOVED lines=23> */
.L_x_6425:
        /* <DEDUP_REMOVED lines=13> */
.L_x_6427:
[----:B------:R-:W-:Y:S05]  /*2a00*/  BSYNC.RECONVERGENT B2 ;  /* 0x0000000000027941 */ /* 0x000fea0003800200 */
.L_x_6426:
        /* <DEDUP_REMOVED lines=42> */
.L_x_6424:
[----:B------:R-:W-:Y:S05]  /*2cb0*/  BSYNC.RECONVERGENT B1 ;  /* 0x0000000000017941 */ /* 0x000fea0003800200 */
.L_x_6423:
        /* <DEDUP_REMOVED lines=23> */
.L_x_6430:
        /* <DEDUP_REMOVED lines=13> */
.L_x_6432:
[----:B------:R-:W-:Y:S05]  /*2f00*/  BSYNC.RECONVERGENT B2 ;  /* 0x0000000000027941 */ /* 0x000fea0003800200 */
.L_x_6431:
        /* <DEDUP_REMOVED lines=42> */
.L_x_6429:
[----:B------:R-:W-:Y:S05]  /*31b0*/  BSYNC.RECONVERGENT B1 ;  /* 0x0000000000017941 */ /* 0x000fea0003800200 */
.L_x_6428:
[----:B------:R-:W-:Y:S01]  /*31c0*/  I2FP.F32.U32 R79, R79 ;  /* 0x0000004f004f7245 */ /* 0x000fe20000201000 */
[----:B------:R-:W-:Y:S01]  /*31d0*/  HADD2.F32 R80, -RZ, R15.H0_H0 ;  /* 0x2000000fff507230 */ /* 0x000fe20000004100 */
[----:B------:R-:W-:Y:S01]  /*31e0*/  ISETP.NE.AND P5, PT, R90, 0x1, PT ;  /* 0x000000015a00780c */ /* 0x000fe20003fa5270 */
[----:B------:R-:W-:Y:S01]  /*31f0*/  @P1 HADD2.F32 R91, -RZ, R19.H0_H0 ;  /* 0x20000013ff5b1230 */ /* 0x000fe20000004100 */
[----:B------:R-:W-:Y:S01]  /*3200*/  BSSY.RECONVERGENT B1, `(.L_x_6433) ;  /* 0x000004b000017945 */ /* 0x000fe20003800200 */
[----:B------:R-:W-:Y:S01]  /*3210*/  FFMA.FTZ R79, R79, R124, 1.1641532182693481445e-10 ;  /* 0x2f0000004f4f7423 */ /* 0x000fe2000001007c */
[----:B------:R-:W-:Y:S01]  /*3220*/  FMUL.FTZ R80, R80, R81 ;  /* 0x0000005150507220 */ /* 0x000fe20000410000 */
[----:B------:R-:W-:-:S03]  /*3230*/  IMAD.MOV.U32 R95, RZ, RZ, R94 ;  /* 0x000000ffff5f7224 */ /* 0x000fc600078e005e */
[----:B------:R-:W-:-:S04]  /*3240*/  FSETP.GTU.FTZ.AND P4, PT, R79, R82, PT ;  /* 0x000000524f00720b */ /* 0x000fc80003f9c000 */
[----:B------:R-:W-:Y:S02]  /*3250*/  FSEL R80, R80, RZ, !P4 ;  /* 0x000000ff50507208 */ /* 0x000fe40006000000 */
[----:B------:R-:W-:-:S03]  /*3260*/  PLOP3.LUT P4, PT, P4, PT, PT, 0x8, 0x80 ;  /* 0x000000000080781c */ /* 0x000fc6000278e170 */
[----:B------:R-:W-:Y:S01]  /*3270*/  @P1 FADD.FTZ R80, R80, R91 ;  /* 0x0000005b50501221 */ /* 0x000fe20000010000 */
[----:B------:R-:W-:-:S04]  /*3280*/  HFMA2 R91, -RZ, RZ, 0, 1.1920928955078125e-07 ;  /* 0x00000002ff5b7431 */ /* 0x000fc800000001ff */
        /* <DEDUP_REMOVED lines=10> */
.L_x_6435:
        /* <DEDUP_REMOVED lines=13> */
.L_x_6437:
[----:B------:R-:W-:Y:S05]  /*3400*/  BSYNC.RECONVERGENT B2 ;  /* 0x0000000000027941 */ /* 0x000fea0003800200 */
.L_x_6436:
        /* <DEDUP_REMOVED lines=42> */
.L_x_6434:
[----:B------:R-:W-:Y:S05]  /*36b0*/  BSYNC.RECONVERGENT B1 ;  /* 0x0000000000017941 */ /* 0x000fea0003800200 */
.L_x_6433:
        /* <DEDUP_REMOVED lines=15> */
.L_x_6397:
        /* <DEDUP_REMOVED lines=16> */
.L_x_6441:
        /* <DEDUP_REMOVED lines=13> */
.L_x_6443:
[----:B------:R-:W-:Y:S05]  /*3980*/  BSYNC.RECONVERGENT B2 ;  /* 0x0000000000027941 */ /* 0x000fea0003800200 */
.L_x_6442:
        /* <DEDUP_REMOVED lines=41> */
.L_x_6440:
[----:B------:R-:W-:Y:S05]  /*3c20*/  BSYNC.RECONVERGENT B1 ;  /* 0x0000000000017941 */ /* 0x000fea0003800200 */
.L_x_6439:
        /* <DEDUP_REMOVED lines=8> */
[----:B------:R-:W-:Y:S01]  /*3cb0*/  IMAD.MOV.U32 R9, RZ, RZ, R94 ;  /* 0x000000ffff097224 */ /* 0x000fe200078e005e */
        /* <DEDUP_REMOVED lines=14> */
.L_x_6446:
        /* <DEDUP_REMOVED lines=13> */
.L_x_6448:
[----:B------:R-:W-:Y:S05]  /*3e70*/  BSYNC.RECONVERGENT B2 ;  /* 0x0000000000027941 */ /* 0x000fea0003800200 */
.L_x_6447:
        /* <DEDUP_REMOVED lines=42> */
.L_x_6445:
[----:B------:R-:W-:Y:S05]  /*4120*/  BSYNC.RECONVERGENT B1 ;  /* 0x0000000000017941 */ /* 0x000fea0003800200 */
.L_x_6444:
        /* <DEDUP_REMOVED lines=25> */
.L_x_6451:
        /* <DEDUP_REMOVED lines=13> */
.L_x_6453:
[----:B------:R-:W-:Y:S05]  /*4390*/  BSYNC.RECONVERGENT B2 ;  /* 0x0000000000027941 */ /* 0x000fea0003800200 */
.L_x_6452:
        /* <DEDUP_REMOVED lines=42> */
.L_x_6450:
[----:B------:R-:W-:Y:S05]  /*4640*/  BSYNC.RECONVERGENT B1 ;  /* 0x0000000000017941 */ /* 0x000fea0003800200 */
.L_x_6449:
        /* <DEDUP_REMOVED lines=21> */
.L_x_6456:
        /* <DEDUP_REMOVED lines=13> */
.L_x_6458:
[----:B------:R-:W-:Y:S05]  /*4870*/  BSYNC.RECONVERGENT B2 ;  /* 0x0000000000027941 */ /* 0x000fea0003800200 */
.L_x_6457:
        /* <DEDUP_REMOVED lines=42> */
.L_x_6455:
[----:B------:R-:W-:Y:S05]  /*4b20*/  BSYNC.RECONVERGENT B1 ;  /* 0x0000000000017941 */ /* 0x000fea0003800200 */
.L_x_6454:
        /* <DEDUP_REMOVED lines=25> */
.L_x_6461:
        /* <DEDUP_REMOVED lines=13> */
.L_x_6463:
[----:B------:R-:W-:Y:S05]  /*4d90*/  BSYNC.RECONVERGENT B2 ;  /* 0x0000000000027941 */ /* 0x000fea0003800200 */
.L_x_6462:
        /* <DEDUP_REMOVED lines=42> */
.L_x_6460:
[----:B------:R-:W-:Y:S05]  /*5040*/  BSYNC.RECONVERGENT B1 ;  /* 0x0000000000017941 */ /* 0x000fea0003800200 */
.L_x_6459:
        /* <DEDUP_REMOVED lines=21> */
.L_x_6466:
        /* <DEDUP_REMOVED lines=13> */
.L_x_6468:
[----:B------:R-:W-:Y:S05]  /*5270*/  BSYNC.RECONVERGENT B2 ;  /* 0x0000000000027941 */ /* 0x000fea0003800200 */
.L_x_6467:
        /* <DEDUP_REMOVED lines=42> */
.L_x_6465:
[----:B------:R-:W-:Y:S05]  /*5520*/  BSYNC.RECONVERGENT B1 ;  /* 0x0000000000017941 */ /* 0x000fea0003800200 */
.L_x_6464:
        /* <DEDUP_REMOVED lines=25> */
.L_x_6471:
        /* <DEDUP_REMOVED lines=13> */
.L_x_6473:
[----:B------:R-:W-:Y:S05]  /*5790*/  BSYNC.RECONVERGENT B2 ;  /* 0x0000000000027941 */ /* 0x000fea0003800200 */
.L_x_6472:
        /* <DEDUP_REMOVED lines=42> */
.L_x_6470:
[----:B------:R-:W-:Y:S05]  /*5a40*/  BSYNC.RECONVERGENT B1 ;  /* 0x0000000000017941 */ /* 0x000fea0003800200 */
.L_x_6469:
        /* <DEDUP_REMOVED lines=20> */
.L_x_6476:
        /* <DEDUP_REMOVED lines=13> */
.L_x_6478:
[----:B------:R-:W-:Y:S05]  /*5c60*/  BSYNC.RECONVERGENT B2 ;  /* 0x0000000000027941 */ /* 0x000fea0003800200 */
.L_x_6477:
        /* <DEDUP_REMOVED lines=42> */
.L_x_6475:
[----:B------:R-:W-:Y:S05]  /*5f10*/  BSYNC.RECONVERGENT B1 ;  /* 0x0000000000017941 */ /* 0x000fea0003800200 */
.L_x_6474:
        /* <DEDUP_REMOVED lines=25> */
.L_x_6481:
        /* <DEDUP_REMOVED lines=13> */
.L_x_6483:
[----:B------:R-:W-:Y:S05]  /*6180*/  BSYNC.RECONVERGENT B2 ;  /* 0x0000000000027941 */ /* 0x000fea0003800200 */
.L_x_6482:
        /* <DEDUP_REMOVED lines=42> */
.L_x_6480:
[----:B------:R-:W-:Y:S05]  /*6430*/  BSYNC.RECONVERGENT B1 ;  /* 0x0000000000017941 */ /* 0x000fea0003800200 */
.L_x_6479:
        /* <DEDUP_REMOVED lines=20> */
.L_x_6486:
        /* <DEDUP_REMOVED lines=13> */
.L_x_6488:
[----:B------:R-:W-:Y:S05]  /*6650*/  BSYNC.RECONVERGENT B2 ;  /* 0x0000000000027941 */ /* 0x000fea0003800200 */
.L_x_6487:
        /* <DEDUP_REMOVED lines=42> */
.L_x_6485:
[----:B------:R-:W-:Y:S05]  /*6900*/  BSYNC.RECONVERGENT B1 ;  /* 0x0000000000017941 */ /* 0x000fea0003800200 */
.L_x_6484:
        /* <DEDUP_REMOVED lines=25> */
.L_x_6491:
        /* <DEDUP_REMOVED lines=13> */
.L_x_6493:
[----:B------:R-:W-:Y:S05]  /*6b70*/  BSYNC.RECONVERGENT B2 ;  /* 0x0000000000027941 */ /* 0x000fea0003800200 */
.L_x_6492:
        /* <DEDUP_REMOVED lines=42> */
.L_x_6490:
[----:B------:R-:W-:Y:S05]  /*6e20*/  BSYNC.RECONVERGENT B1 ;  /* 0x0000000000017941 */ /* 0x000fea0003800200 */
.L_x_6489:
        /* <DEDUP_REMOVED lines=20> */
.L_x_6496:
        /* <DEDUP_REMOVED lines=13> */
.L_x_6498:
[----:B------:R-:W-:Y:S05]  /*7040*/  BSYNC.RECONVERGENT B2 ;  /* 0x0000000000027941 */ /* 0x000fea0003800200 */
.L_x_6497:
        /* <DEDUP_REMOVED lines=42> */
.L_x_6495:
[----:B------:R-:W-:Y:S05]  /*72f0*/  BSYNC.RECONVERGENT B1 ;  /* 0x0000000000017941 */ /* 0x000fea0003800200 */
.L_x_6494:
[----:B------:R-:W-:Y:S01]  /*7300*/  I2FP.F32.U32 R91, R14 ;  /* 0x0000000e005b7245 */ /* 0x000fe20000201000 */
[----:B------:R-:W-:Y:S01]  /*7310*/  HADD2.F32 R14, -RZ, R22.H1_H1 ;  /* 0x30000016ff0e7230 */ /* 0x000fe20000004100 */
[----:B------:R-:W-:Y:S01]  /*7320*/  BSSY.RECONVERGENT B1, `(.L_x_6499) ;  /* 0x000004f000017945 */ /* 0x000fe20003800200 */
[----:B------:R-:W-:Y:S02]  /*7330*/  @P1 HADD2.F32 R80, -RZ, R18.H1_H1 ;  /* 0x30000012ff501230 */ /* 0x000fe40000004100 */
[----:B------:R-:W-:Y:S01]  /*7340*/  FFMA.FTZ R91, R91, R124, 1.1641532182693481445e-10 ;  /* 0x2f0000005b5b7423 */ /* 0x000fe2000001007c */
[----:B------:R-:W-:-:S04]  /*7350*/  FMUL.FTZ R14, R14, R81 ;  /* 0x000000510e0e7220 */ /* 0x000fc80000410000 */
[----:B------:R-:W-:Y:S01]  /*7360*/  FSETP.GTU.FTZ.AND P4, PT, R91, R82, PT ;  /* 0x000000525b00720b */ /* 0x000fe20003f9c000 */
[----:B------:R-:W-:-:S03]  /*7370*/  IMAD.MOV.U32 R91, RZ, RZ, 0x2 ;  /* 0x00000002ff5b7424 */ /* 0x000fc600078e00ff */
        /* <DEDUP_REMOVED lines=17> */
.L_x_6501:
        /* <DEDUP_REMOVED lines=13> */
.L_x_6503:
[----:B------:R-:W-:Y:S05]  /*7560*/  BSYNC.RECONVERGENT B2 ;  /* 0x0000000000027941 */ /* 0x000fea0003800200 */
.L_x_6502:
        /* <DEDUP_REMOVED lines=42> */
.L_x_6500:
[----:B------:R-:W-:Y:S05]  /*7810*/  BSYNC.RECONVERGENT B1 ;  /* 0x0000000000017941 */ /* 0x000fea0003800200 */
.L_x_6499:
        /* <DEDUP_REMOVED lines=20> */
.L_x_6506:
        /* <DEDUP_REMOVED lines=13> */
.L_x_6508:
[----:B------:R-:W-:Y:S05]  /*7a30*/  BSYNC.RECONVERGENT B2 ;  /* 0x0000000000027941 */ /* 0x000fea0003800200 */
.L_x_6507:
        /* <DEDUP_REMOVED lines=42> */
.L_x_6505:
[----:B------:R-:W-:Y:S05]  /*7ce0*/  BSYNC.RECONVERGENT B1 ;  /* 0x0000000000017941 */ /* 0x000fea0003800200 */
.L_x_6504:
        /* <DEDUP_REMOVED lines=25> */
.L_x_6511:
        /* <DEDUP_REMOVED lines=13> */
.L_x_6513:
[----:B------:R-:W-:Y:S05]  /*7f50*/  BSYNC.RECONVERGENT B2 ;  /* 0x0000000000027941 */ /* 0x000fea0003800200 */
.L_x_6512:
        /* <DEDUP_REMOVED lines=42> */
.L_x_6510:
[----:B------:R-:W-:Y:S05]  /*8200*/  BSYNC.RECONVERGENT B1 ;  /* 0x0000000000017941 */ /* 0x000fea0003800200 */
.L_x_6509:
        /* <DEDUP_REMOVED lines=20> */
.L_x_6516:
        /* <DEDUP_REMOVED lines=15> */
.L_x_6518:
[----:B------:R-:W-:Y:S05]  /*8440*/  BSYNC.RECONVERGENT B2 ;  /* 0x0000000000027941 */ /* 0x000fea0003800200 */
.L_x_6517:
        /* <DEDUP_REMOVED lines=42> */
.L_x_6515:
[----:B------:R-:W-:Y:S05]  /*86f0*/  BSYNC.RECONVERGENT B1 ;  /* 0x0000000000017941 */ /* 0x000fea0003800200 */
.L_x_6514:
        /* <DEDUP_REMOVED lines=17> */
.L_x_6438:
[----:B------:R-:W0:Y:S01]  /*8810*/  LDC.64 R88, c[0x0][0x3a8] ;  /* 0x0000ea00ff587b82 */ /* 0x000e220000000a00 */
[----:B------:R-:W-:Y:S02]  /*8820*/  ISETP.NE.AND P6, PT, R8, RZ, PT ;  /* 0x000000ff0800720c */ /* 0x000fe40003fc5270 */
[----:B------:R-:W-:Y:S02]  /*8830*/  SEL R90, RZ, 0x1000000, !P5 ;  /* 0x01000000ff5a7807 */ /* 0x000fe40006800000 */
        /* <DEDUP_REMOVED lines=16> */
[----:B------:R-:W0:Y:S03]  /*8940*/  @P0 LDC.64 R76, c[0x0][0x398] ;  /* 0x0000e600ff4c0b82 */ /* 0x000e260000000a00 */
[----:B------:R-:W-:Y:S01]  /*8950*/  LOP3.LUT R79, R87, R78, RZ, 0xfc, !PT ;  /* 0x0000004e574f7212 */ /* 0x000fe200078efcff */
[----:B-1----:R-:W-:Y:S01]  /*8960*/  IMAD.WIDE.U32 R86, R6, 0x8, R96 ;  /* 0x0000000806567825 */ /* 0x002fe200078e0060 */
        /* <DEDUP_REMOVED lines=23> */
.L_x_6519:
        /* <DEDUP_REMOVED lines=25> */
.L_x_6523:
        /* <DEDUP_REMOVED lines=13> */
.L_x_6525:
[----:B------:R-:W-:Y:S05]  /*8d40*/  BSYNC.RECONVERGENT B2 ;  /* 0x0000000000027941 */ /* 0x000fea0003800200 */
.L_x_6524:
        /* <DEDUP_REMOVED lines=42> */
.L_x_6522:
[----:B------:R-:W-:Y:S05]  /*8ff0*/  BSYNC.RECONVERGENT B1 ;  /* 0x0000000000017941 */ /* 0x000fea0003800200 */
.L_x_6521:
[----:B------:R-:W-:Y:S01]  /*9000*/  I2FP.F32.U32 R7, R7 ;  /* 0x0000000700077245 */ /* 0x000fe20000201000 */
[----:B-----5:R-:W-:Y:S01]  /*9010*/  HADD2.F32 R84, -RZ, R76.H0_H0 ;  /* 0x2000004cff547230 */ /* 0x020fe20000004100 */
        /* <DEDUP_REMOVED lines=19> */
.L_x_6528:
        /* <DEDUP_REMOVED lines=13> */
.L_x_6530:
[----:B------:R-:W-:Y:S05]  /*9220*/  BSYNC.RECONVERGENT B2 ;  /* 0x0000000000027941 */ /* 0x000fea0003800200 */
.L_x_6529:
        /* <DEDUP_REMOVED lines=42> */
.L_x_6527:
[----:B------:R-:W-:Y:S05]  /*94d0*/  BSYNC.RECONVERGENT B1 ;  /* 0x0000000000017941 */ /* 0x000fea0003800200 */
.L_x_6526:
        /* <DEDUP_REMOVED lines=8> */
[----:B------:R-:W-:-:S03]  /*9560*/  IMAD.MOV.U32 R85, RZ, RZ, 0x2 ;  /* 0x00000002ff557424 */ /* 0x000fc600078e00ff */
        /* <DEDUP_REMOVED lines=16> */
.L_x_6533:
        /* <DEDUP_REMOVED lines=13> */
.L_x_6535:
[----:B------:R-:W-:Y:S05]  /*9740*/  BSYNC.RECONVERGENT B2 ;  /* 0x0000000000027941 */ /* 0x000fea0003800200 */
.L_x_6534:
        /* <DEDUP_REMOVED lines=42> */
.L_x_6532:
[----:B------:R-:W-:Y:S05]  /*99f0*/  BSYNC.RECONVERGENT B1 ;  /* 0x0000000000017941 */ /* 0x000fea0003800200 */
.L_x_6531:
[----:B------:R-:W-:Y:S01]  /*9a00*/  I2FP.F32.U32 R7, R7 ;  /* 0x0000000700077245 */ /* 0x000fe20000201000 */
[----:B------:R-:W-:Y:S01]  /*9a10*/  HADD2.F32 R76, -RZ, R76.H1_H1 ;  /* 0x3000004cff4c7230 */ /* 0x000fe20000004100 */
[----:B------:R-:W-:Y:S01]  /*9a20*/  ISETP.NE.AND P3, PT, R85, 0x1, PT ;  /* 0x000000015500780c */ /* 0x000fe20003f65270 */
[----:B------:R-:W-:Y:S01]  /*9a30*/  BSSY.RECONVERGENT B1, `(.L_x_6536) ;  /* 0x000004a000017945 */ /* 0x000fe20003800200 */
[----:B------:R-:W-:Y:S02]  /*9a40*/  IMAD.MOV.U32 R87, RZ, RZ, 0x2 ;  /* 0x00000002ff577424 */ /* 0x000fe400078e00ff */
[----:B------:R-:W-:-:S05]  /*9a50*/  FFMA.FTZ R7, R7, R124, 1.1641532182693481445e-10 ;  /* 0x2f00000007077423 */ /* 0x000fca000001007c */
        /* <DEDUP_REMOVED lines=15> */
.L_x_6538:
        /* <DEDUP_REMOVED lines=13> */
.L_x_6540:
[----:B------:R-:W-:Y:S05]  /*9c20*/  BSYNC.RECONVERGENT B2 ;  /* 0x0000000000027941 */ /* 0x000fea0003800200 */
.L_x_6539:
        /* <DEDUP_REMOVED lines=42> */
.L_x_6537:
[----:B------:R-:W-:Y:S05]  /*9ed0*/  BSYNC.RECONVERGENT B1 ;  /* 0x0000000000017941 */ /* 0x000fea0003800200 */
.L_x_6536:
        /* <DEDUP_REMOVED lines=25> */
.L_x_6543:
        /* <DEDUP_REMOVED lines=13> */
.L_x_6545:
[----:B------:R-:W-:Y:S05]  /*a140*/  BSYNC.RECONVERGENT B2 ;  /* 0x0000000000027941 */ /* 0x000fea0003800200 */
.L_x_6544:
        /* <DEDUP_REMOVED lines=43> */
.L_x_6542:
[----:B------:R-:W-:Y:S05]  /*a400*/  BSYNC.RECONVERGENT B1 ;  /* 0x0000000000017941 */ /* 0x000fea0003800200 */
.L_x_6541:
        /* <DEDUP_REMOVED lines=21> */
.L_x_6548:
        /* <DEDUP_REMOVED lines=13> */
.L_x_6550:
[----:B------:R-:W-:Y:S05]  /*a630*/  BSYNC.RECONVERGENT B2 ;  /* 0x0000000000027941 */ /* 0x000fea0003800200 */
.L_x_6549:
        /* <DEDUP_REMOVED lines=43> */
.L_x_6547:
[----:B------:R-:W-:Y:S05]  /*a8f0*/  BSYNC.RECONVERGENT B1 ;  /* 0x0000000000017941 */ /* 0x000fea0003800200 */
.L_x_6546:
        /* <DEDUP_REMOVED lines=8> */
[----:B------:R-:W-:-:S03]  /*a980*/  HFMA2 R87, -RZ, RZ, 0, 1.1920928955078125e-07 ;  /* 0x00000002ff577431 */ /* 0x000fc600000001ff */
        /* <DEDUP_REMOVED lines=16> */
.L_x_6553:
        /* <DEDUP_REMOVED lines=13> */
.L_x_6555:
[----:B------:R-:W-:Y:S05]  /*ab60*/  BSYNC.RECONVERGENT B2 ;  /* 0x0000000000027941 */ /* 0x000fea0003800200 */
.L_x_6554:
        /* <DEDUP_REMOVED lines=42> */
.L_x_6552:
[----:B------:R-:W-:Y:S05]  /*ae10*/  BSYNC.RECONVERGENT B1 ;  /* 0x0000000000017941 */ /* 0x000fea0003800200 */
.L_x_6551:
[----:B------:R-:W-:Y:S01]  /*ae20*/  I2FP.F32.U32 R7, R7 ;  /* 0x0000000700077245 */ /* 0x000fe20000201000 */
[----:B------:R-:W-:Y:S01]  /*ae30*/  HADD2.F32 R76, -RZ, R77.H1_H1 ;  /* 0x3000004dff4c7230 */ /* 0x000fe20000004100 */
[----:B------:R-:W-:Y:S01]  /*ae40*/  ISETP.NE.AND P2, PT, R87, 0x1, PT ;  /* 0x000000015700780c */ /* 0x000fe20003f45270 */
[----:B------:R-:W-:Y:S01]  /*ae50*/  BSSY.RECONVERGENT B1, `(.L_x_6556) ;  /* 0x000004b000017945 */ /* 0x000fe20003800200 */
[----:B------:R-:W-:Y:S02]  /*ae60*/  IMAD.MOV.U32 R77, RZ, RZ, R94 ;  /* 0x000000ffff4d7224 */ /* 0x000fe400078e005e */
[----:B------:R-:W-:Y:S01]  /*ae70*/  FFMA.FTZ R7, R7, R124, 1.1641532182693481445e-10 ;  /* 0x2f00000007077423 */ /* 0x000fe2000001007c */
[----:B------:R-:W-:-:S04]  /*ae80*/  FMUL.FTZ R76, R76, R81 ;  /* 0x000000514c4c7220 */ /* 0x000fc80000410000 */
[----:B------:R-:W-:-:S04]  /*ae90*/  FSETP.GTU.FTZ.AND P3, PT, R7, R82, PT ;  /* 0x000000520700720b */ /* 0x000fc80003f7c000 */
        /* <DEDUP_REMOVED lines=13> */
.L_x_6558:
        /* <DEDUP_REMOVED lines=13> */
.L_x_6560:
[----:B------:R-:W-:Y:S05]  /*b040*/  BSYNC.RECONVERGENT B2 ;  /* 0x0000000000027941 */ /* 0x000fea0003800200 */
.L_x_6559:
        /* <DEDUP_REMOVED lines=43> */
.L_x_6557:
[----:B------:R-:W-:Y:S05]  /*b300*/  BSYNC.RECONVERGENT B1 ;  /* 0x0000000000017941 */ /* 0x000fea0003800200 */
.L_x_6556:
[----:B------:R-:W-:Y:S01]  /*b310*/  I2FP.F32.U32 R77, R77 ;  /* 0x0000004d004d7245 */ /* 0x000fe20000201000 */
[----:B------:R-:W-:Y:S01]  /*b320*/  HADD2.F32 R88, -RZ, R21.H1_H1 ;  /* 0x30000015ff587230 */ /* 0x000fe20000004100 */
[----:B------:R-:W-:Y:S01]  /*b330*/  BSSY.RECONVERGENT B1, `(.L_x_6561) ;  /* 0x0000050000017945 */ /* 0x000fe20003800200 */
[----:B------:R-:W-:Y:S02]  /*b340*/  @P1 HADD2.F32 R90, -RZ, R17.H1_H1 ;  /* 0x30000011ff5a1230 */ /* 0x000fe40000004100 */
[----:B------:R-:W-:Y:S01]  /*b350*/  FFMA.FTZ R77, R77, R124, 1.1641532182693481445e-10 ;  /* 0x2f0000004d4d7423 */ /* 0x000fe2000001007c */
[----:B------:R-:W-:-:S04]  /*b360*/  FMUL.FTZ R88, R88, R81 ;  /* 0x0000005158587220 */ /* 0x000fc80000410000 */
[----:B------:R-:W-:Y:S01]  /*b370*/  FSETP.GTU.FTZ.AND P2, PT, R77, R82, PT ;  /* 0x000000524d00720b */ /* 0x000fe20003f5c000 */
[----:B------:R-:W-:-:S03]  /*b380*/  IMAD.MOV.U32 R77, RZ, RZ, R94 ;  /* 0x000000ffff4d7224 */ /* 0x000fc600078e005e */
[----:B------:R-:W-:Y:S02]  /*b390*/  FSEL R88, R88, RZ, !P2 ;  /* 0x000000ff58587208 */ /* 0x000fe40005000000 */
[----:B------:R-:W-:Y:S02]  /*b3a0*/  SEL R120, RZ, 0x1, P2 ;  /* 0x00000001ff787807 */ /* 0x000fe40001000000 */
[----:B------:R-:W-:Y:S01]  /*b3b0*/  ISETP.NE.AND P2, PT, R76, 0x1, PT ;  /* 0x000000014c00780c */ /* 0x000fe20003f45270 */
[----:B------:R-:W-:Y:S01]  /*b3c0*/  FADD.FTZ R7, R7, R88 ;  /* 0x0000005807077221 */ /* 0x000fe20000010000 */
[----:B------:R-:W-:-:S03]  /*b3d0*/  IMAD.MOV.U32 R88, RZ, RZ, 0x2 ;  /* 0x00000002ff587424 */ /* 0x000fc600078e00ff */
        /* <DEDUP_REMOVED lines=12> */
.L_x_6563:
        /* <DEDUP_REMOVED lines=13> */
.L_x_6565:
[----:B------:R-:W-:Y:S05]  /*b570*/  BSYNC.RECONVERGENT B2 ;  /* 0x0000000000027941 */ /* 0x000fea0003800200 */
.L_x_6564:
        /* <DEDUP_REMOVED lines=43> */
.L_x_6562:
[----:B------:R-:W-:Y:S05]  /*b830*/  BSYNC.RECONVERGENT B1 ;  /* 0x0000000000017941 */ /* 0x000fea0003800200 */
.L_x_6561:
        /* <DEDUP_REMOVED lines=20> */
.L_x_6568:
        /* <DEDUP_REMOVED lines=13> */
.L_x_6570:
[----:B------:R-:W-:Y:S05]  /*ba50*/  BSYNC.RECONVERGENT B2 ;  /* 0x0000000000027941 */ /* 0x000fea0003800200 */
.L_x_6569:
        /* <DEDUP_REMOVED lines=41> */
[----:B------:R-:W-:Y:S01]  /*bcf0*/  IMAD.MOV.U32 R89, RZ, RZ, RZ ;  /* 0x000000ffff597224 */ /* 0x000fe200078e00ff */
[----:B------:R-:W-:-:S07]  /*bd00*/  MOV R8, R88 ;  /* 0x0000005800087202 */ /* 0x000fce0000000f00 */
.L_x_6567:
[----:B------:R-:W-:Y:S05]  /*bd10*/  BSYNC.RECONVERGENT B1 ;  /* 0x0000000000017941 */ /* 0x000fea0003800200 */
.L_x_6566:
        /* <DEDUP_REMOVED lines=25> */
.L_x_6573:
        /* <DEDUP_REMOVED lines=13> */
.L_x_6575:
[----:B------:R-:W-:Y:S05]  /*bf80*/  BSYNC.RECONVERGENT B2 ;  /* 0x0000000000027941 */ /* 0x000fea0003800200 */
.L_x_6574:
        /* <DEDUP_REMOVED lines=43> */
.L_x_6572:
[----:B------:R-:W-:Y:S05]  /*c240*/  BSYNC.RECONVERGENT B1 ;  /* 0x0000000000017941 */ /* 0x000fea0003800200 */
.L_x_6571:
        /* <DEDUP_REMOVED lines=20> */
.L_x_6578:
        /* <DEDUP_REMOVED lines=13> */
.L_x_6580:
[----:B------:R-:W-:Y:S05]  /*c460*/  BSYNC.RECONVERGENT B2 ;  /* 0x0000000000027941 */ /* 0x000fea0003800200 */
.L_x_6579:
        /* <DEDUP_REMOVED lines=43> */
.L_x_6577:
[----:B------:R-:W-:Y:S05]  /*c720*/  BSYNC.RECONVERGENT B1 ;  /* 0x0000000000017941 */ /* 0x000fea0003800200 */
.L_x_6576:
[----:B------:R-:W-:Y:S01]  /*c730*/  I2FP.F32.U32 R89, R78 ;  /* 0x0000004e00597245 */ /* 0x000fe20000201000 */
[----:B------:R-:W-:Y:S01]  /*c740*/  HADD2.F32 R78, -RZ, R22.H1_H1 ;  /* 0x30000016ff4e7230 */ /* 0x000fe20000004100 */
        /* <DEDUP_REMOVED lines=9> */
[----:B------:R-:W-:-:S05]  /*c7e0*/  @P1 HADD2.F32 R78, -RZ, R18.H1_H1 ;  /* 0x30000012ff4e1230 */ /* 0x000fca0000004100 */
        /* <DEDUP_REMOVED lines=13> */
.L_x_6583:
        /* <DEDUP_REMOVED lines=13> */
.L_x_6585:
[----:B------:R-:W-:Y:S05]  /*c990*/  BSYNC.RECONVERGENT B2 ;  /* 0x0000000000027941 */ /* 0x000fea0003800200 */
.L_x_6584:
        /* <DEDUP_REMOVED lines=43> */
.L_x_6582:
[----:B------:R-:W-:Y:S05]  /*cc50*/  BSYNC.RECONVERGENT B1 ;  /* 0x0000000000017941 */ /* 0x000fea0003800200 */
.L_x_6581:
        /* <DEDUP_REMOVED lines=20> */
.L_x_6588:
        /* <DEDUP_REMOVED lines=13> */
.L_x_6590:
[----:B------:R-:W-:Y:S05]  /*ce70*/  BSYNC.RECONVERGENT B2 ;  /* 0x0000000000027941 */ /* 0x000fea0003800200 */
.L_x_6589:
        /* <DEDUP_REMOVED lines=43> */
.L_x_6587:
[----:B------:R-:W-:Y:S05]  /*d130*/  BSYNC.RECONVERGENT B1 ;  /* 0x0000000000017941 */ /* 0x000fea0003800200 */
.L_x_6586:
[----:B------:R-:W-:Y:S01]  /*d140*/  I2FP.F32.U32 R91, R91 ;  /* 0x0000005b005b7245 */ /* 0x000fe20000201000 */
[----:B------:R-:W-:Y:S01]  /*d150*/  BSSY.RECONVERGENT B1, `(.L_x_6591) ;  /* 0x0000050000017945 */ /* 0x000fe20003800200 */
[----:B------:R-:W-:-:S03]  /*d160*/  IMAD.MOV.U32 R96, RZ, RZ, 0x2 ;  /* 0x00000002ff607424 */ /* 0x000fc600078e00ff */
[----:B------:R-:W-:Y:S01]  /*d170*/  FFMA.FTZ R90, R91, R124, 1.1641532182693481445e-10 ;  /* 0x2f0000005b5a7423 */ /* 0x000fe2000001007c */
[----:B------:R-:W-:-:S04]  /*d180*/  HADD2.F32 R91, -RZ, R23.H0_H0 ;  /* 0x20000017ff5b7230 */ /* 0x000fc80000004100 */
[----:B------:R-:W-:Y:S01]  /*d190*/  FSETP.GTU.FTZ.AND P5, PT, R90, R82, PT ;  /* 0x000000525a00720b */ /* 0x000fe20003fbc000 */
[----:B------:R-:W-:Y:S01]  /*d1a0*/  FMUL.FTZ R91, R91, R81 ;  /* 0x000000515b5b7220 */ /* 0x000fe20000410000 */
[----:B------:R-:W-:Y:S02]  /*d1b0*/  @P1 HADD2.F32 R90, -RZ, R19.H0_H0 ;  /* 0x20000013ff5a1230 */ /* 0x000fe40000004100 */
[----:B------:R-:W-:Y:S02]  /*d1c0*/  SEL R101, RZ, 0x1, P5 ;  /* 0x00000001ff657807 */ /* 0x000fe40002800000 */
[----:B------:R-:W-:Y:S02]  /*d1d0*/  FSEL R91, R91, RZ, !P5 ;  /* 0x000000ff5b5b7208 */ /* 0x000fe40006800000 */
[----:B------:R-:W-:-:S03]  /*d1e0*/  ISETP.NE.AND P5, PT, R95, 0x1, PT ;  /* 0x000000015f00780c */ /* 0x000fc60003fa5270 */
        /* <DEDUP_REMOVED lines=14> */
.L_x_6593:
        /* <DEDUP_REMOVED lines=13> */
.L_x_6595:
[----:B------:R-:W-:Y:S05]  /*d3a0*/  BSYNC.RECONVERGENT B2 ;  /* 0x0000000000027941 */ /* 0x000fea0003800200 */
.L_x_6594:
        /* <DEDUP_REMOVED lines=42> */
.L_x_6592:
[----:B------:R-:W-:Y:S05]  /*d650*/  BSYNC.RECONVERGENT B1 ;  /* 0x0000000000017941 */ /* 0x000fea0003800200 */
.L_x_6591:
        /* <DEDUP_REMOVED lines=20> */
.L_x_6598:
        /* <DEDUP_REMOVED lines=15> */
.L_x_6600:
[----:B------:R-:W-:Y:S05]  /*d890*/  BSYNC.RECONVERGENT B2 ;  /* 0x0000000000027941 */ /* 0x000fea0003800200 */
.L_x_6599:
        /* <DEDUP_REMOVED lines=42> */
.L_x_6597:
[----:B------:R-:W-:Y:S05]  /*db40*/  BSYNC.RECONVERGENT B1 ;  /* 0x0000000000017941 */ /* 0x000fea0003800200 */
.L_x_6596:
[----:B------:R-:W-:Y:S02]  /*db50*/  I2FP.F32.U32 R79, R79 ;  /* 0x0000004f004f7245 */ /* 0x000fe40000201000 */
[----:B------:R-:W-:Y:S02]  /*db60*/  PRMT R78, R76, 0x5410, R78 ;  /* 0x000054104c4e7816 */ /* 0x000fe4000000004e */
[----:B------:R-:W-:Y:S01]  /*db70*/  PRMT R76, R100, 0x5410, R99 ;  /* 0x00005410644c7816 */ /* 0x000fe20000000063 */
[----:B------:R-:W-:Y:S01]  /*db80*/  FFMA.FTZ R124, R79, R124, 1.1641532182693481445e-10 ;  /* 0x2f0000004f7c7423 */ /* 0x000fe2000001007c */
[----:B------:R-:W-:-:S04]  /*db90*/  HADD2.F32 R79, -RZ, R23.H1_H1 ;  /* 0x30000017ff4f7230 */ /* 0x000fc80000004100 */
[----:B------:R-:W-:Y:S01]  /*dba0*/  FSETP.GTU.FTZ.AND P6, PT, R124, R82, PT ;  /* 0x000000527c00720b */ /* 0x000fe20003fdc000 */
[----:B------:R-:W-:-:S05]  /*dbb0*/  FMUL.FTZ R79, R79, R81 ;  /* 0x000000514f4f7220 */ /* 0x000fca0000410000 */
[----:B------:R-:W-:-:S05]  /*dbc0*/  FSEL R82, R79, RZ, !P6 ;  /* 0x000000ff4f527208 */ /* 0x000fca0007000000 */
[----:B------:R-:W-:Y:S01]  /*dbd0*/  FADD.FTZ R77, R77, R82 ;  /* 0x000000524d4d7221 */ /* 0x000fe20000010000 */
[----:B------:R-:W-:-:S05]  /*dbe0*/  @P1 HADD2.F32 R82, -RZ, R19.H1_H1 ;  /* 0x30000013ff521230 */ /* 0x000fca0000004100 */
[--C-:B------:R-:W-:Y:S01]  /*dbf0*/  @P1 FADD.FTZ R81, R82, R77.reuse ;  /* 0x0000004d52511221 */ /* 0x100fe20000010000 */
[----:B------:R-:W-:Y:S01]  /*dc00*/  @!P1 IMAD.MOV.U32 R81, RZ, RZ, R77 ;  /* 0x000000ffff519224 */ /* 0x000fe200078e004d */
[----:B------:R-:W-:Y:S02]  /*dc10*/  SEL R82, RZ, 0x1, P6 ;  /* 0x00000001ff527807 */ /* 0x000fe40003000000 */
[--C-:B------:R-:W-:Y:S02]  /*dc20*/  PRMT R77, R98, 0x5410, R7.reuse ;  /* 0x00005410624d7816 */ /* 0x100fe40000000007 */
[----:B------:R-:W-:Y:S02]  /*dc30*/  F2FP.F16.F32.PACK_AB R79, RZ, R81 ;  /* 0x00000051ff4f723e */ /* 0x000fe400000000ff */
[----:B------:R-:W-:Y:S02]  /*dc40*/  PRMT R7, R82, 0x7610, R7 ;  /* 0x0000761052077816 */ /* 0x000fe40000000007 */
[----:B------:R-:W-:Y:S01]  /*dc50*/  PRMT R79, R91, 0x5410, R79 ;  /* 0x000054105b4f7816 */ /* 0x000fe2000000004f */
[----:B------:R-:W-:Y:S06]  /*dc60*/  BRA `(.L_x_6601) ;  /* 0x0000002800407947 */ /* 0x000fec0003800000 */
.L_x_6520:
[----:B------:R-:W-:Y:S01]  /*dc70*/  ISETP.NE.AND P2, PT, R91, 0x1, PT ;  /* 0x000000015b00780c */ /* 0x000fe20003f45270 */
[----:B------:R-:W-:Y:S01]  /*dc80*/  BSSY.RECONVERGENT B1, `(.L_x_6602) ;  /* 0x0000048000017945 */ /* 0x000fe20003800200 */
[----:B0-----:R-:W-:Y:S01]  /*dc90*/  MOV R87, 0x2 ;  /* 0x0000000200577802 */ /* 0x001fe20000000f00 */
        /* <DEDUP_REMOVED lines=10> */
[----:B------:R-:W-:Y:S01]  /*dd40*/  @P2 IMAD.MOV.U32 R8, RZ, RZ, R84 ;  /* 0x000000ffff082224 */ /* 0x000fe200078e0054 */
[----:B------:R-:W-:Y:S01]  /*dd50*/  @P2 MOV R85, R92 ;  /* 0x0000005c00552202 */ /* 0x000fe20000000f00 */
[----:B------:R-:W-:Y:S06]  /*dd60*/  BRA `(.L_x_6603) ;  /* 0x0000000000e47947 */ /* 0x000fec0003800000 */
.L_x_6604:
        /* <DEDUP_REMOVED lines=13> */
.L_x_6606:
[----:B------:R-:W-:Y:S05]  /*de40*/  BSYNC.RECONVERGENT B2 ;  /* 0x0000000000027941 */ /* 0x000fea0003800200 */
.L_x_6605:
        /* <DEDUP_REMOVED lines=43> */
.L_x_6603:
[----:B------:R-:W-:Y:S05]  /*e100*/  BSYNC.RECONVERGENT B1 ;  /* 0x0000000000017941 */ /* 0x000fea0003800200 */
.L_x_6602:
[----:B------:R-:W-:Y:S01]  /*e110*/  I2FP.F32.U32 R85, R85 ;  /* 0x0000005500557245 */ /* 0x000fe20000201000 */
[----:B-----5:R-:W-:Y:S01]  /*e120*/  HADD2.F32 R84, -RZ, R76.H0_H0 ;  /* 0x2000004cff547230 */ /* 0x020fe20000004100 */
        /* <DEDUP_REMOVED lines=22> */
.L_x_6609:
        /* <DEDUP_REMOVED lines=13> */
.L_x_6611:
[----:B------:R-:W-:Y:S05]  /*e360*/  BSYNC.RECONVERGENT B2 ;  /* 0x0000000000027941 */ /* 0x000fea0003800200 */
.L_x_6610:
        /* <DEDUP_REMOVED lines=43> */
.L_x_6608:
[----:B------:R-:W-:Y:S05]  /*e620*/  BSYNC.RECONVERGENT B1 ;  /* 0x0000000000017941 */ /* 0x000fea0003800200 */
.L_x_6607:
        /* <DEDUP_REMOVED lines=24> */
.L_x_6614:
        /* <DEDUP_REMOVED lines=13> */
.L_x_6616:
[----:B------:R-:W-:Y:S05]  /*e880*/  BSYNC.RECONVERGENT B2 ;  /* 0x0000000000027941 */ /* 0x000fea0003800200 */
.L_x_6615:
        /* <DEDUP_REMOVED lines=43> */
.L_x_6613:
[----:B------:R-:W-:Y:S05]  /*eb40*/  BSYNC.RECONVERGENT B1 ;  /* 0x0000000000017941 */ /* 0x000fea0003800200 */
.L_x_6612:
        /* <DEDUP_REMOVED lines=24> */
.L_x_6619:
        /* <DEDUP_REMOVED lines=13> */
.L_x_6621:
[----:B------:R-:W-:Y:S05]  /*eda0*/  BSYNC.RECONVERGENT B2 ;  /* 0x0000000000027941 */ /* 0x000fea0003800200 */
.L_x_6620:
        /* <DEDUP_REMOVED lines=43> */
.L_x_6618:
[----:B------:R-:W-:Y:S05]  /*f060*/  BSYNC.RECONVERGENT B1 ;  /* 0x0000000000017941 */ /* 0x000fea0003800200 */
.L_x_6617:
        /* <DEDUP_REMOVED lines=24> */
.L_x_6624:
        /* <DEDUP_REMOVED lines=13> */
.L_x_6626:
[----:B------:R-:W-:Y:S05]  /*f2c0*/  BSYNC.RECONVERGENT B2 ;  /* 0x0000000000027941 */ /* 0x000fea0003800200 */
.L_x_6625:
        /* <DEDUP_REMOVED lines=43> */
.L_x_6623:
[----:B------:R-:W-:Y:S05]  /*f580*/  BSYNC.RECONVERGENT B1 ;  /* 0x0000000000017941 */ /* 0x000fea0003800200 */
.L_x_6622:
        /* <DEDUP_REMOVED lines=23> */
.L_x_6629:
        /* <DEDUP_REMOVED lines=13> */
.L_x_6631:
[----:B------:R-:W-:Y:S05]  /*f7d0*/  BSYNC.RECONVERGENT B2 ;  /* 0x0000000000027941 */ /* 0x000fea0003800200 */
.L_x_6630:
        /* <DEDUP_REMOVED lines=40> */
[----:B------:R-:W-:Y:S01]  /*fa60*/  IMAD.MOV.U32 R90, RZ, RZ, RZ ;  /* 0x000000ffff5a7224 */ /* 0x000fe200078e00ff */
[----:B------:R-:W-:-:S07]  /*fa70*/  LOP3.LUT R92, R92, UR29, R95, 0x96, !PT ;  /* 0x0000001d5c5c7c12 */ /* 0x000fce000f8e965f */
.L_x_6628:
[----:B------:R-:W-:Y:S05]  /*fa80*/  BSYNC.RECONVERGENT B1 ;  /* 0x0000000000017941 */ /* 0x000fea0003800200 */
.L_x_6627:
        /* <DEDUP_REMOVED lines=23> */
.L_x_6634:
        /* <DEDUP_REMOVED lines=13> */
.L_x_6636:
[----:B------:R-:W-:Y:S05]  /*fcd0*/  BSYNC.RECONVERGENT B2 ;  /* 0x0000000000027941 */ /* 0x000fea0003800200 */
.L_x_6635:
        /* <DEDUP_REMOVED lines=41> */
[----:B------:R-:W-:-:S07]  /*ff70*/  MOV R8, R90 ;  /* 0x0000005a00087202 */ /* 0x000fce0000000f00 */
.L_x_6633:
[----:B------:R-:W-:Y:S05]  /*ff80*/  BSYNC.RECONVERGENT B1 ;  /* 0x0000000000017941 */ /* 0x000fea0003800200 */
.L_x_6632:
[----:B------:R-:W-:Y:S01]  /*ff90*/  I2FP.F32.U32 R90, R91 ;  /* 0x0000005b005a7245 */ /* 0x000fe20000201000 */
[----:B------:R-:W-:Y:S01]  /*ffa0*/  BSSY.RECONVERGENT B1, `(.L_x_6637) ;  /* 0x000004e000017945 */ /* 0x000fe20003800200 */
[----:B------:R-:W-:Y:S01]  /*ffb0*/  ISETP.NE.AND P5, PT, R97, 0x1, PT ;  /* 0x000000016100780c */ /* 0x000fe20003fa5270 */
[----:B------:R-:W-:Y:S02]  /*ffc0*/  HFMA2 R95, -RZ, RZ, 0, 1.1920928955078125e-07 ;  /* 0x00000002ff5f7431 */ /* 0x000fe400000001ff */
[----:B------:R-:W-:Y:S02]  /*ffd0*/  IMAD.MOV.U32 R96, RZ, RZ, R94 ;  /* 0x000000ffff607224 */ /* 0x000fe400078e005e */
[----:B------:R-:W-:Y:S01]  /*ffe0*/  FFMA.FTZ R91, R90, R124, 1.1641532182693481445e-10 ;  /* 0x2f0000005a5b7423 */ /* 0x000fe2000001007c */
[----:B------:R-:W-:-:S04]  /*fff0*/  HADD2.F32 R90, -RZ, R79.H0_H0 ;  /* 0x2000004fff5a7230 */ /* 0x000fc80000004100 */
[----:B------:R-:W-:Y:S01]  /*10000*/  FSETP.GTU.FTZ.AND P4, PT, R91, R82, PT ;  /* 0x000000525b00720b */ /* 0x000fe20003f9c000 */
[----:B------:R-:W-:Y:S01]  /*10010*/  FMUL.FTZ R90, R90, R81 ;  /* 0x000000515a5a7220 */ /* 0x000fe20000410000 */
[----:B------:R-:W-:-:S04]  /*10020*/  @P1 HADD2.F32 R91, -RZ, R19.H0_H0 ;  /* 0x20000013ff5b1230 */ /* 0x000fc80000004100 */
        /* <DEDUP_REMOVED lines=13> */
.L_x_6639:
        /* <DEDUP_REMOVED lines=13> */
.L_x_6641:
[----:B------:R-:W-:Y:S05]  /*101d0*/  BSYNC.RECONVERGENT B2 ;  /* 0x0000000000027941 */ /* 0x000fea0003800200 */
.L_x_6640:
        /* <DEDUP_REMOVED lines=39> */
[----:B------:R-:W-:-:S05]  /*10450*/  IMAD.WIDE.U32 R94, R97, -0x326172a9, RZ ;  /* 0xcd9e8d57615e7825 */ /* 0x000fca00078e00ff */
[----:B------:R-:W-:Y:S01]  /*10460*/  LOP3.LUT R92, R92, UR29, R95, 0x96, !PT ;  /* 0x0000001d5c5c7c12 */ /* 0x000fe2000f8e965f */
[----:B------:R-:W-:-:S07]  /*10470*/  IMAD.MOV.U32 R95, RZ, RZ, RZ ;  /* 0x000000ffff5f7224 */ /* 0x000fce00078e00ff */
.L_x_6638:
[----:B------:R-:W-:Y:S05]  /*10480*/  BSYNC.RECONVERGENT B1 ;  /* 0x0000000000017941 */ /* 0x000fea0003800200 */
.L_x_6637:
        /* <DEDUP_REMOVED lines=14> */
.L_x_6601:
[----:B------:R-:W-:Y:S01]  /*10570*/  SEL R98, RZ, 0x1000000, !P5 ;  /* 0x01000000ff627807 */ /* 0x000fe20006800000 */
[----:B------:R-:W0:Y:S01]  /*10580*/  LDC.64 R96, c[0x0][0x3a8] ;  /* 0x0000ea00ff607b82 */ /* 0x000e220000000a00 */
        /* <DEDUP_REMOVED lines=19> */
[----:B------:R-:W-:-:S04]  /*106c0*/  FADD.FTZ R99, R99, R14 ;  /* 0x0000000e63637221 */ /* 0x000fc80000010000 */
[----:B0-----:R-:W-:Y:S01]  /*106d0*/  FADD.FTZ R76, R99, R80 ;  /* 0x00000050634c7221 */ /* 0x001fe20000010000 */
[----:B------:R-:W-:-:S03]  /*106e0*/  SEL R78, RZ, 0x1, !P2 ;  /* 0x00000001ff4e7807 */ /* 0x000fc60005000000 */
        /* <DEDUP_REMOVED lines=35> */
.L_x_6642:
        /* <DEDUP_REMOVED lines=56> */
.L_x_6656:
[----:B------:R-:W2:Y:S01]  /*10ca0*/  @!P1 LDC.64 R78, c[0x0][0x3c0] ;  /* 0x0000f000ff4e9b82 */ /* 0x000ea20000000a00 */
[----:B------:R-:W-:Y:S01]  /*10cb0*/  FMUL.FTZ R76, R91, R91 ;  /* 0x0000005b5b4c7220 */ /* 0x000fe20000410000 */
[----:B01----:R-:W-:Y:S01]  /*10cc0*/  FADD.FTZ R82, R82, R99 ;  /* 0x0000006352527221 */ /* 0x003fe20000010000 */
[----:B------:R-:W-:-:S03]  /*10cd0*/  PLOP3.LUT P2, PT, PT, PT, UP0, 0x40, 0x4 ;  /* 0x000000000004781c */ /* 0x000fc60003f4e808 */
[----:B------:R-:W-:Y:S01]  /*10ce0*/  FFMA.FTZ R82, R82, R77, UR12 ;  /* 0x0000000c52527e23 */ /* 0x000fe2000801004d */
[----:B------:R-:W-:Y:S01]  /*10cf0*/  FSEL R97, R76, RZ, !P2 ;  /* 0x000000ff4c617208 */ /* 0x000fe20005000000 */
[----:B------:R-:W0:Y:S01]  /*10d00*/  LDC.64 R112, c[0x0][0x428] ;  /* 0x00010a00ff707b82 */ /* 0x000e220000000a00 */
[----:B------:R-:W-:-:S03]  /*10d10*/  PLOP3.LUT P2, PT, PT, PT, UP0, 0x40, 0x4 ;  /* 0x000000000004781c */ /* 0x000fc60003f4e808 */
[----:B------:R-:W-:-:S04]  /*10d20*/  FADD.FTZ R82, R82, R97 ;  /* 0x0000006152527221 */ /* 0x000fc80000010000 */
[----:B------:R-:W1:Y:S02]  /*10d30*/  @!P1 LDC.64 R76, c[0x0][0x3c8] ;  /* 0x0000f200ff4c9b82 */ /* 0x000e640000000a00 */
[----:B------:R-:W3:Y:S01]  /*10d40*/  MUFU.RSQ R82, R82 ;  /* 0x0000005200527308 */ /* 0x000ee20000001400 */
[----:B--2---:R-:W-:-:S05]  /*10d50*/  @!P1 IMAD.WIDE R78, R2, 0x4, R78 ;  /* 0x00000004024e9825 */ /* 0x004fca00078e024e */
[----:B------:R2:W-:Y:S01]  /*10d60*/  @!P1 STG.E desc[UR8][R78.64], R91 ;  /* 0x0000005b4e009986 */ /* 0x0005e2000c101908 */
[----:B-1----:R-:W-:Y:S01]  /*10d70*/  @!P1 IMAD.WIDE R76, R2, 0x4, R76 ;  /* 0x00000004024c9825 */ /* 0x002fe200078e024c */
[----:B--2---:R-:W-:-:S04]  /*10d80*/  FSEL R78, R91, RZ, P2 ;  /* 0x000000ff5b4e7208 */ /* 0x004fc80001000000 */
[----:B---3--:R1:W-:Y:S01]  /*10d90*/  @!P1 STG.E desc[UR8][R76.64], R82 ;  /* 0x000000524c009986 */ /* 0x0083e2000c101908 */
[C---:B------:R-:W-:Y:S01]  /*10da0*/  FADD.FTZ R9, -R78.reuse, R9 ;  /* 0x000000094e097221 */ /* 0x040fe20000010100 */
[C---:B------:R-:W-:Y:S01]  /*10db0*/  FADD.FTZ R11, -R78.reuse, R11 ;  /* 0x0000000b4e0b7221 */ /* 0x040fe20000010100 */
[C---:B------:R-:W-:Y:S01]  /*10dc0*/  FADD.FTZ R97, -R78.reuse, R12 ;  /* 0x0000000c4e617221 */ /* 0x040fe20000010100 */
[C---:B------:R-:W-:Y:S01]  /*10dd0*/  FADD.FTZ R13, -R78.reuse, R13 ;  /* 0x0000000d4e0d7221 */ /* 0x040fe20000010100 */
[C---:B------:R-:W-:Y:S01]  /*10de0*/  FADD.FTZ R91, -R78.reuse, R10 ;  /* 0x0000000a4e5b7221 */ /* 0x040fe20000010100 */
[----:B------:R-:W-:Y:S01]  /*10df0*/  FADD.FTZ R15, -R78, R15 ;  /* 0x0000000f4e0f7221 */ /* 0x000fe20000010100 */
[----:B------:R-:W-:Y:S01]  /*10e00*/  FMUL.FTZ R79, R82, R97 ;  /* 0x00000061524f7220 */ /* 0x000fe20000410000 */
[----:B------:R-:W-:Y:S01]  /*10e10*/  FADD.FTZ R97, -R78, R80 ;  /* 0x000000504e617221 */ /* 0x000fe20000010100 */
[----:B------:R-:W-:Y:S01]  /*10e20*/  FMUL.FTZ R91, R82, R91 ;  /* 0x0000005b525b7220 */ /* 0x000fe20000410000 */
[C---:B------:R-:W-:Y:S01]  /*10e30*/  FADD.FTZ R99, -R78.reuse, R84 ;  /* 0x000000544e637221 */ /* 0x040fe20000010100 */
[----:B------:R-:W-:Y:S01]  /*10e40*/  FADD.FTZ R89, -R78, R89 ;  /* 0x000000594e597221 */ /* 0x000fe20000010100 */
[C---:B-1----:R-:W-:Y:S01]  /*10e50*/  FMUL.FTZ R76, R82.reuse, R9 ;  /* 0x00000009524c7220 */ /* 0x042fe20000410000 */
        /* <DEDUP_REMOVED lines=8> */
[C---:B------:R-:W-:Y:S01]  /*10ee0*/  FADD.FTZ R87, -R78.reuse, R87 ;  /* 0x000000574e577221 */ /* 0x040fe20000010100 */
[----:B------:R-:W-:Y:S01]  /*10ef0*/  F2FP.F16.F32.PACK_AB R12, R11, R12 ;  /* 0x0000000c0b0c723e */ /* 0x000fe200000000ff */
[----:B------:R-:W-:Y:S01]  /*10f00*/  FADD.FTZ R11, -R78, R14 ;  /* 0x0000000e4e0b7221 */ /* 0x000fe20000010100 */
[----:B------:R-:W-:Y:S01]  /*10f10*/  F2FP.F16.F32.PACK_AB R13, R96, R13 ;  /* 0x0000000d600d723e */ /* 0x000fe200000000ff */
        /* <DEDUP_REMOVED lines=9> */
[----:B------:R-:W-:Y:S01]  /*10fb0*/  FADD.FTZ R78, -R78, R81 ;  /* 0x000000514e4e7221 */ /* 0x000fe20000010100 */
[----:B------:R-:W-:Y:S01]  /*10fc0*/  F2FP.F16.F32.PACK_AB R15, R10, R15 ;  /* 0x0000000f0a0f723e */ /* 0x000fe200000000ff */
[----:B------:R-:W-:Y:S01]  /*10fd0*/  FMUL.FTZ R81, R82, R99 ;  /* 0x0000006352517220 */ /* 0x000fe20000410000 */
[----:B------:R-:W-:Y:S01]  /*10fe0*/  F2FP.F16.F32.PACK_AB R14, R11, R14 ;  /* 0x0000000e0b0e723e */ /* 0x000fe200000000ff */
[----:B0-----:R-:W-:-:S04]  /*10ff0*/  IMAD.WIDE.U32 R10, R6, 0x10, R112 ;  /* 0x00000010060a7825 */ /* 0x001fc800078e0070 */
[C---:B------:R-:W-:Y:S01]  /*11000*/  FMUL.FTZ R102, R82.reuse, R89 ;  /* 0x0000005952667220 */ /* 0x040fe20000410000 */
[C---:B------:R-:W-:Y:S01]  /*11010*/  FMUL.FTZ R90, R82.reuse, R85 ;  /* 0x00000055525a7220 */ /* 0x040fe20000410000 */
[C---:B------:R-:W-:Y:S01]  /*11020*/  FMUL.FTZ R98, R82.reuse, R115 ;  /* 0x0000007352627220 */ /* 0x040fe20000410000 */
[C---:B------:R-:W-:Y:S01]  /*11030*/  FMUL.FTZ R99, R82.reuse, R87 ;  /* 0x0000005752637220 */ /* 0x040fe20000410000 */
[----:B------:R0:W-:Y:S01]  /*11040*/  STG.E.128 desc[UR8][R10.64], R12 ;  /* 0x0000000c0a007986 */ /* 0x0001e2000c101d08 */
        /* <DEDUP_REMOVED lines=8> */
[----:B0-----:R-:W0:Y:S01]  /*110d0*/  LDC.64 R12, c[0x0][0x430] ;  /* 0x00010c00ff0c7b82 */ /* 0x001e220000000a00 */
[----:B------:R-:W-:Y:S01]  /*110e0*/  FFMA.FTZ R15, R96, R46, R70 ;  /* 0x0000002e600f7223 */ /* 0x000fe20000010046 */
[----:B------:R-:W-:-:S04]  /*110f0*/  IMAD.WIDE.U32 R10, R83, 0x10, R112 ;  /* 0x00000010530a7825 */ /* 0x000fc800078e0070 */
[----:B------:R-:W-:Y:S01]  /*11100*/  FFMA.FTZ R14, R91, R44, R68 ;  /* 0x0000002c5b0e7223 */ /* 0x000fe20000010044 */
[----:B------:R-:W-:Y:S01]  /*11110*/  FFMA.FTZ R91, R80, R45, R69 ;  /* 0x0000002d505b7223 */ /* 0x000fe20000010045 */
[----:B------:R-:W-:Y:S01]  /*11120*/  FFMA.FTZ R80, R81, R32, R64 ;  /* 0x0000002051507223 */ /* 0x000fe20000010040 */
[----:B------:R-:W-:-:S03]  /*11130*/  F2FP.F16.F32.PACK_AB R15, R88, R15 ;  /* 0x0000000f580f723e */ /* 0x000fc600000000ff */
[----:B------:R-:W-:Y:S01]  /*11140*/  F2FP.F16.F32.PACK_AB R14, R91, R14 ;  /* 0x0000000e5b0e723e */ /* 0x000fe200000000ff */
[----:B------:R-:W-:Y:S01]  /*11150*/  FFMA.FTZ R91, R102, R29, R61 ;  /* 0x0000001d665b7223 */ /* 0x000fe2000001003d */
[----:B0-----:R-:W-:-:S04]  /*11160*/  IMAD.WIDE.U32 R84, R6, 0x10, R12 ;  /* 0x0000001006547825 */ /* 0x001fc800078e000c */
[C---:B------:R-:W-:Y:S01]  /*11170*/  FFMA.FTZ R6, R82.reuse, R39, R119 ;  /* 0x0000002752067223 */ /* 0x040fe20000010077 */
[----:B------:R-:W-:Y:S01]  /*11180*/  FFMA.FTZ R82, R82, R31, R63 ;  /* 0x0000001f52527223 */ /* 0x000fe2000001003f */
[----:B------:R-:W-:Y:S01]  /*11190*/  IMAD.WIDE.U32 R86, R83, 0x10, R12 ;  /* 0x0000001053567825 */ /* 0x000fe200078e000c */
[----:B------:R-:W-:-:S03]  /*111a0*/  F2FP.F16.F32.PACK_AB R13, R78, R79 ;  /* 0x0000004f4e0d723e */ /* 0x000fc600000000ff */
[C---:B------:R-:W-:Y:S01]  /*111b0*/  FFMA.FTZ R79, R89.reuse, R38, R118 ;  /* 0x00000026594f7223 */ /* 0x040fe20000010076 */
[----:B------:R-:W-:Y:S01]  /*111c0*/  FFMA.FTZ R83, R89, R30, R62 ;  /* 0x0000001e59537223 */ /* 0x000fe2000001003e */
[----:B------:R-:W-:Y:S01]  /*111d0*/  FFMA.FTZ R12, R76, R48, R72 ;  /* 0x000000304c0c7223 */ /* 0x000fe20000010048 */
[----:B------:R-:W0:Y:S01]  /*111e0*/  LDC.64 R88, c[0x0][0x380] ;  /* 0x0000e000ff587b82 */ /* 0x000e220000000a00 */
[----:B------:R-:W-:Y:S01]  /*111f0*/  FFMA.FTZ R76, R81, R40, R108 ;  /* 0x00000028514c7223 */ /* 0x000fe2000001006c */
[----:B------:R-:W-:Y:S01]  /*11200*/  F2FP.F16.F32.PACK_AB R79, R6, R79 ;  /* 0x0000004f064f723e */ /* 0x000fe200000000ff */
[----:B------:R-:W-:Y:S01]  /*11210*/  FFMA.FTZ R6, R99, R43, R111 ;  /* 0x0000002b63067223 */ /* 0x000fe2000001006f */
[----:B------:R-:W-:Y:S01]  /*11220*/  F2FP.F16.F32.PACK_AB R12, R9, R12 ;  /* 0x0000000c090c723e */ /* 0x000fe200000000ff */
[----:B------:R-:W-:Y:S01]  /*11230*/  FFMA.FTZ R78, R100, R36, R116 ;  /* 0x00000024644e7223 */ /* 0x000fe20000010074 */
[----:B------:R-:W-:Y:S01]  /*11240*/  F2FP.F16.F32.PACK_AB R76, R77, R76 ;  /* 0x0000004c4d4c723e */ /* 0x000fe200000000ff */
[----:B------:R-:W-:Y:S01]  /*11250*/  FFMA.FTZ R77, R98, R42, R110 ;  /* 0x0000002a624d7223 */ /* 0x000fe2000001006e */
[----:B------:R-:W-:Y:S01]  /*11260*/  FFMA.FTZ R9, R102, R37, R117 ;  /* 0x0000002566097223 */ /* 0x000fe20000010075 */
[----:B------:R-:W-:Y:S01]  /*11270*/  F2FP.F16.F32.PACK_AB R83, R82, R83 ;  /* 0x000000535253723e */ /* 0x000fe200000000ff */
[----:B------:R-:W-:Y:S01]  /*11280*/  FFMA.FTZ R81, R98, R34, R66 ;  /* 0x0000002262517223 */ /* 0x000fe20000010042 */
[----:B------:R-:W-:Y:S01]  /*11290*/  FFMA.FTZ R82, R100, R28, R60 ;  /* 0x0000001c64527223 */ /* 0x000fe2000001003c */
[----:B------:R-:W-:Y:S01]  /*112a0*/  F2FP.F16.F32.PACK_AB R77, R6, R77 ;  /* 0x0000004d064d723e */ /* 0x000fe200000000ff */
[----:B------:R-:W-:Y:S01]  /*112b0*/  FFMA.FTZ R6, R99, R35, R67 ;  /* 0x0000002363067223 */ /* 0x000fe20000010043 */
[----:B------:R-:W-:Y:S01]  /*112c0*/  F2FP.F16.F32.PACK_AB R78, R9, R78 ;  /* 0x0000004e094e723e */ /* 0x000fe200000000ff */
[----:B------:R-:W-:Y:S01]  /*112d0*/  FFMA.FTZ R9, R90, R33, R65 ;  /* 0x000000215a097223 */ /* 0x000fe20000010041 */
[----:B------:R-:W-:Y:S01]  /*112e0*/  F2FP.F16.F32.PACK_AB R82, R91, R82 ;  /* 0x000000525b52723e */ /* 0x000fe200000000ff */
[----:B------:R1:W-:Y:S01]  /*112f0*/  STG.E.128 desc[UR8][R84.64], R12 ;  /* 0x0000000c54007986 */ /* 0x0003e2000c101d08 */
[----:B------:R-:W-:-:S02]  /*11300*/  F2FP.F16.F32.PACK_AB R81, R6, R81 ;  /* 0x000000510651723e */ /* 0x000fc400000000ff */
[----:B------:R-:W-:Y:S01]  /*11310*/  F2FP.F16.F32.PACK_AB R80, R9, R80 ;  /* 0x000000500950723e */ /* 0x000fe200000000ff */
[----:B------:R1:W-:Y:S01]  /*11320*/  STG.E.128 desc[UR8][R10.64], R76 ;  /* 0x0000004c0a007986 */ /* 0x0003e2000c101d08 */
[----:B0-----:R-:W-:-:S03]  /*11330*/  IMAD R2, R88, 0x4, R2 ;  /* 0x0000000458027824 */ /* 0x001fc600078e0202 */
[----:B------:R1:W-:Y:S02]  /*11340*/  STG.E.128 desc[UR8][R86.64], R80 ;  /* 0x0000005056007986 */ /* 0x0003e4000c101d08 */
[----:B------:R-:W-:-:S13]  /*11350*/  ISETP.GE.AND P1, PT, R2, R89, PT ;  /* 0x000000590200720c */ /* 0x000fda0003f26270 */
[----:B------:R-:W-:Y:S05]  /*11360*/  @!P1 BRA `(.L_x_6644) ;  /* 0xfffffef8008c9947 */ /* 0x000fea000383ffff */
[----:B------:R-:W-:Y:S05]  /*11370*/  BSYNC B0 ;  /* 0x0000000000007941 */ /* 0x000fea0003800000 */
.L_x_6396:
[----:B------:R-:W-:Y:S05]  /*11380*/  EXIT ;  /* 0x000000000000794d */ /* 0x000fea0003800000 */
.L_x_6643:
        /* <DEDUP_REMOVED lines=8> */
.L_x_6646:
[----:B------:R-:W-:Y:S05]  /*11410*/  BSYNC B1 ;  /* 0x0000000000017941 */ /* 0x000fea0003800000 */
.L_x_6645:
        /* <DEDUP_REMOVED lines=9> */
.L_x_6647:
[----:B------:R-:W-:Y:S02]  /*114b0*/  IMAD.MOV.U32 R100, RZ, RZ, 0x4 ;  /* 0x00000004ff647424 */ /* 0x000fe400078e00ff */
[----:B------:R-:W-:-:S04]  /*114c0*/  IMAD.MOV.U32 R77, RZ, RZ, R99 ;  /* 0x000000ffff4d7224 */ /* 0x000fc800078e0063 */
[----:B------:R-:W-:-:S05]  /*114d0*/  FADD.FTZ R79, R78, R77 ;  /* 0x0000004d4e4f7221 */ /* 0x000fca0000010000 */
[----:B------:R-:W-:-:S07]  /*114e0*/  MOV R113, R79 ;  /* 0x0000004f00717202 */ /* 0x000fce0000000f00 */
[----:B------:R-:W-:Y:S05]  /*114f0*/  WARPSYNC.COLLECTIVE R98, `(.L_x_6648) ;  /* 0x0000000062087348 */ /* 0x000fea0003c00000 */
[----:B------:R0:W1:Y:S02]  /*11500*/  SHFL.BFLY P2, R99, R113, R100, R115 ;  /* 0x0c00006471637389 */ /* 0x0000640000040073 */
[----:B01----:R-:W-:Y:S05]  /*11510*/  ENDCOLLECTIVE ;  /* 0x000000000000791b */ /* 0x003fea0003800000 */
.L_x_6648:
[----:B------:R-:W-:Y:S01]  /*11520*/  HFMA2 R100, -RZ, RZ, 0, 4.76837158203125e-07 ;  /* 0x00000008ff647431 */ /* 0x000fe200000001ff */
[----:B------:R-:W-:-:S05]  /*11530*/  MOV R76, R99 ;  /* 0x00000063004c7202 */ /* 0x000fca0000000f00 */
[----:B------:R-:W-:-:S04]  /*11540*/  FADD.FTZ R96, R79, R76 ;  /* 0x0000004c4f607221 */ /* 0x000fc80000010000 */
[----:B------:R-:W-:-:S07]  /*11550*/  IMAD.MOV.U32 R113, RZ, RZ, R96 ;  /* 0x000000ffff717224 */ /* 0x000fce00078e0060 */
[----:B------:R-:W-:Y:S05]  /*11560*/  WARPSYNC.COLLECTIVE R98, `(.L_x_6649) ;  /* 0x0000000062087348 */ /* 0x000fea0003c00000 */
[----:B------:R0:W1:Y:S02]  /*11570*/  SHFL.BFLY P2, R99, R113, R100, R115 ;  /* 0x0c00006471637389 */ /* 0x0000640000040073 */
[----:B01----:R-:W-:Y:S05]  /*11580*/  ENDCOLLECTIVE ;  /* 0x000000000000791b */ /* 0x003fea0003800000 */
.L_x_6649:
        /* <DEDUP_REMOVED lines=8> */
.L_x_6650:
        /* <DEDUP_REMOVED lines=40> */
.L_x_6651:
[----:B------:R-:W-:Y:S02]  /*11890*/  IMAD.MOV.U32 R100, RZ, RZ, 0x2 ;  /* 0x00000002ff647424 */ /* 0x000fe400078e00ff */
[----:B------:R-:W-:-:S04]  /*118a0*/  IMAD.MOV.U32 R79, RZ, RZ, R99 ;  /* 0x000000ffff4f7224 */ /* 0x000fc800078e0063 */
[----:B------:R-:W-:-:S05]  /*118b0*/  FADD.FTZ R79, R76, R79 ;  /* 0x0000004f4c4f7221 */ /* 0x000fca0000010000 */
[----:B------:R-:W-:-:S07]  /*118c0*/  MOV R113, R79 ;  /* 0x0000004f00717202 */ /* 0x000fce0000000f00 */
[----:B------:R-:W-:Y:S05]  /*118d0*/  WARPSYNC.COLLECTIVE R98, `(.L_x_6652) ;  /* 0x0000000062087348 */ /* 0x000fea0003c00000 */
[----:B------:R0:W1:Y:S02]  /*118e0*/  SHFL.BFLY P2, R99, R113, R100, R115 ;  /* 0x0c00006471637389 */ /* 0x0000640000040073 */
[----:B01----:R-:W-:Y:S05]  /*118f0*/  ENDCOLLECTIVE ;  /* 0x000000000000791b */ /* 0x003fea0003800000 */
.L_x_6652:
[----:B------:R-:W-:Y:S01]  /*11900*/  HFMA2 R100, -RZ, RZ, 0, 2.384185791015625e-07 ;  /* 0x00000004ff647431 */ /* 0x000fe200000001ff */
[----:B------:R-:W-:-:S05]  /*11910*/  MOV R78, R99 ;  /* 0x00000063004e7202 */ /* 0x000fca0000000f00 */
[----:B------:R-:W-:-:S04]  /*11920*/  FADD.FTZ R78, R79, R78 ;  /* 0x0000004e4f4e7221 */ /* 0x000fc80000010000 */
[----:B------:R-:W-:-:S07]  /*11930*/  IMAD.MOV.U32 R113, RZ, RZ, R78 ;  /* 0x000000ffff717224 */ /* 0x000fce00078e004e */
[----:B------:R-:W-:Y:S05]  /*11940*/  WARPSYNC.COLLECTIVE R98, `(.L_x_6653) ;  /* 0x0000000062087348 */ /* 0x000fea0003c00000 */
[----:B------:R0:W1:Y:S02]  /*11950*/  SHFL.BFLY P2, R99, R113, R100, R115 ;  /* 0x0c00006471637389 */ /* 0x0000640000040073 */
[----:B01----:R-:W-:Y:S05]  /*11960*/  ENDCOLLECTIVE ;  /* 0x000000000000791b */ /* 0x003fea0003800000 */
.L_x_6653:
[----:B------:R-:W-:Y:S02]  /*11970*/  IMAD.MOV.U32 R100, RZ, RZ, 0x8 ;  /* 0x00000008ff647424 */ /* 0x000fe400078e00ff */
[----:B------:R-:W-:-:S04]  /*11980*/  IMAD.MOV.U32 R97, RZ, RZ, R99 ;  /* 0x000000ffff617224 */ /* 0x000fc800078e0063 */
[----:B------:R-:W-:-:S05]  /*11990*/  FADD.FTZ R97, R78, R97 ;  /* 0x000000614e617221 */ /* 0x000fca0000010000 */
[----:B------:R-:W-:-:S07]  /*119a0*/  MOV R113, R97 ;  /* 0x0000006100717202 */ /* 0x000fce0000000f00 */
[----:B------:R-:W-:Y:S05]  /*119b0*/  WARPSYNC.COLLECTIVE R98, `(.L_x_6654) ;  /* 0x0000000062087348 */ /* 0x000fea0003c00000 */
[----:B------:R0:W1:Y:S02]  /*119c0*/  SHFL.BFLY P2, R99, R113, R100, R115 ;  /* 0x0c00006471637389 */ /* 0x0000640000040073 */
[----:B01----:R-:W-:Y:S05]  /*119d0*/  ENDCOLLECTIVE ;  /* 0x000000000000791b */ /* 0x003fea0003800000 */
.L_x_6654:
[----:B------:R-:W-:Y:S01]  /*119e0*/  HFMA2 R100, -RZ, RZ, 0, 9.5367431640625e-07 ;  /* 0x00000010ff647431 */ /* 0x000fe200000001ff */
[----:B------:R-:W-:-:S05]  /*119f0*/  MOV R82, R99 ;  /* 0x0000006300527202 */ /* 0x000fca0000000f00 */
[----:B------:R-:W-:-:S04]  /*11a00*/  FADD.FTZ R82, R97, R82 ;  /* 0x0000005261527221 */ /* 0x000fc80000010000 */
[----:B------:R-:W-:-:S07]  /*11a10*/  IMAD.MOV.U32 R113, RZ, RZ, R82 ;  /* 0x000000ffff717224 */ /* 0x000fce00078e0052 */
[----:B------:R-:W-:Y:S05]  /*11a20*/  WARPSYNC.COLLECTIVE R98, `(.L_x_6655) ;  /* 0x0000000062087348 */ /* 0x000fea0003c00000 */
[----:B------:R0:W1:Y:S02]  /*11a30*/  SHFL.BFLY P2, R99, R113, R100, R115 ;  /* 0x0c00006471637389 */ /* 0x0000640000040073 */
[----:B01----:R-:W-:Y:S05]  /*11a40*/  ENDCOLLECTIVE ;  /* 0x000000000000791b */ /* 0x003fea0003800000 */
.L_x_6655:
[----:B------:R-:W-:Y:S05]  /*11a50*/  BRA `(.L_x_6656) ;  /* 0xfffffff000907947 */ /* 0x000fea000383ffff */
.L_x_6657:
        /* <DEDUP_REMOVED lines=10> */
.L_x_12142:


//--------------------- .text._ZN10layer_norm31ln_parallel_residual_fwd_kernelINS_13Kernel_traitsIf6__halfS2_S2_fjLj512ELj1ELj4ELj1ELj16ENS_18Kernel_traits_baseILj512EfS2_S2_S2_fjLj128EEEEELb1ELb1ELb0EEEvNS_9FwdParamsE --------------------------
	.section	.text._ZN10layer_norm31ln_parallel_residual_fwd_kernelINS_13Kernel_traitsIf6__halfS2_S2_fjLj512ELj1ELj4ELj1ELj16ENS_18Kernel_traits_baseILj512EfS2_S2_S2_fjLj128EEEEELb1ELb1ELb0EEEvNS_9FwdParamsE,"ax",@progbits
	.align	128
        .global         _ZN10layer_norm31ln_parallel_residual_fwd_kernelINS_13Kernel_traitsIf6__halfS2_S2_fjLj512ELj1ELj4ELj1ELj16ENS_18Kernel_traits_baseILj512EfS2_S2_S2_fjLj128EEEEELb1ELb1ELb0EEEvNS_9FwdParamsE
        .type           _ZN10layer_norm31ln_parallel_residual_fwd_kernelINS_13Kernel_traitsIf6__halfS2_S2_fjLj512ELj1ELj4ELj1ELj16ENS_18Kernel_traits_baseILj512EfS2_S2_S2_fjLj128EEEEELb1ELb1ELb0EEEvNS_9FwdParamsE,@function
        .size           _ZN10layer_norm31ln_parallel_residual_fwd_kernelINS_13Kernel_traitsIf6__halfS2_S2_fjLj512ELj1ELj4ELj1ELj16ENS_18Kernel_traits_baseILj512EfS2_S2_S2_fjLj128EEEEELb1ELb1ELb0EEEvNS_9FwdParamsE,(.L_x_12143 - _ZN10layer_norm31ln_parallel_residual_fwd_kernelINS_13Kernel_traitsIf6__halfS2_S2_fjLj512ELj1ELj4ELj1ELj16ENS_18Kernel_traits_baseILj512EfS2_S2_S2_fjLj128EEEEELb1ELb1ELb0EEEvNS_9FwdParamsE)
        .other          _ZN10layer_norm31ln_parallel_residual_fwd_kernelINS_13Kernel_traitsIf6__halfS2_S2_fjLj512ELj1ELj4ELj1ELj16ENS_18Kernel_traits_baseILj512EfS2_S2_S2_fjLj128EEEEELb1ELb1ELb0EEEvNS_9FwdParamsE,@"STO_CUDA_ENTRY STV_DEFAULT"
_ZN10layer_norm31ln_parallel_residual_fwd_kernelINS_13Kernel_traitsIf6__halfS2_S2_fjLj512ELj1ELj4ELj1ELj16ENS_18Kernel_traits_baseILj512EfS2_S2_S2_fjLj128EEEEELb1ELb1ELb0EEEvNS_9FwdParamsE:
.text._ZN10layer_norm31ln_parallel_residual_fwd_kernelINS_13Kernel_traitsIf6__halfS2_S2_fjLj512ELj1ELj4ELj1ELj16ENS_18Kernel_traits_baseILj512EfS2_S2_S2_fjLj128EEEEELb1ELb1ELb0EEEvNS_9FwdParamsE:
        /* <DEDUP_REMOVED lines=70> */
.L_x_6661:
[----:B------:R-:W-:Y:S05]  /*0460*/  BSYNC.RECONVERGENT B1 ;  /* 0x0000000000017941 */ /* 0x000fea0003800200 */
.L_x_6660:
        /* <DEDUP_REMOVED lines=10> */
.L_x_6659:
        /* <DEDUP_REMOVED lines=20> */
.L_x_6662:
[----:B------:R-:W-:Y:S05]  /*0650*/  BSYNC.RECONVERGENT B0 ;  /* 0x0000000000007941 */ /* 0x000fea0003800200 */
.L_x_6658:
[----:B------:R-:W1:Y:S02]  /*0660*/  LDCU UR4, c[0x0][0x384] ;  /* 0x00007080ff0477ac */ /* 0x000e640008000800 */
[----:B-1----:R-:W-:-:S13]  /*0670*/  ISETP.GE.AND P0, PT, R62, UR4, PT ;  /* 0x000000043e007c0c */ /* 0x002fda000bf06270 */
[----:B------:R-:W-:Y:S05]  /*0680*/  @P0 EXIT ;  /* 0x000000000000094d */ /* 0x000fea0003800000 */
[----:B0-2---:R-:W-:Y:S01]  /*0690*/  IMAD.HI.U32 R3, R64, -0x326172a9, RZ ;  /* 0xcd9e8d5740037827 */ /* 0x005fe200078e00ff */
        /* <DEDUP_REMOVED lines=67> */
.L_x_6918:
        /* <DEDUP_REMOVED lines=39> */
.L_x_6669:
        /* <DEDUP_REMOVED lines=13> */
.L_x_6671:
[----:B------:R-:W-:Y:S05]  /*0e10*/  BSYNC.RECONVERGENT B3 ;  /* 0x0000000000037941 */ /* 0x000fea0003800200 */
.L_x_6670:
        /* <DEDUP_REMOVED lines=41> */
.L_x_6668:
[----:B------:R-:W-:Y:S05]  /*10b0*/  BSYNC.RECONVERGENT B2 ;  /* 0x0000000000027941 */ /* 0x000fea0003800200 */
.L_x_6667:
        /* <DEDUP_REMOVED lines=9> */
[----:B------:R-:W-:Y:S02]  /*1150*/  IMAD.MOV.U32 R70, RZ, RZ, 0x2 ;  /* 0x00000002ff467424 */ /* 0x000fe400078e00ff */
[----:B0-----:R-:W-:Y:S01]  /*1160*/  FMUL.FTZ R13, R13, R90 ;  /* 0x0000005a0d0d7220 */ /* 0x001fe20000410000 */
[----:B-1----:R-:W-:-:S04]  /*1170*/  FSETP.GTU.FTZ.AND P2, PT, R10, R89, PT ;  /* 0x000000590a00720b */ /* 0x002fc80003f5c000 */
        /* <DEDUP_REMOVED lines=15> */
.L_x_6674:
        /* <DEDUP_REMOVED lines=13> */
.L_x_6676:
[----:B------:R-:W-:Y:S05]  /*1340*/  BSYNC.RECONVERGENT B3 ;  /* 0x0000000000037941 */ /* 0x000fea0003800200 */
.L_x_6675:
        /* <DEDUP_REMOVED lines=42> */
.L_x_6673:
[----:B------:R-:W-:Y:S05]  /*15f0*/  BSYNC.RECONVERGENT B2 ;  /* 0x0000000000027941 */ /* 0x000fea0003800200 */
.L_x_6672:
        /* <DEDUP_REMOVED lines=24> */
.L_x_6679:
        /* <DEDUP_REMOVED lines=13> */
.L_x_6681:
[----:B------:R-:W-:Y:S05]  /*1850*/  BSYNC.RECONVERGENT B3 ;  /* 0x0000000000037941 */ /* 0x000fea0003800200 */
.L_x_6680:
        /* <DEDUP_REMOVED lines=42> */
.L_x_6678:
[----:B------:R-:W-:Y:S05]  /*1b00*/  BSYNC.RECONVERGENT B2 ;  /* 0x0000000000027941 */ /* 0x000fea0003800200 */
.L_x_6677:
        /* <DEDUP_REMOVED lines=24> */
.L_x_6684:
        /* <DEDUP_REMOVED lines=13> */
.L_x_6686:
[----:B------:R-:W-:Y:S05]  /*1d60*/  BSYNC.RECONVERGENT B3 ;  /* 0x0000000000037941 */ /* 0x000fea0003800200 */
.L_x_6685:
        /* <DEDUP_REMOVED lines=42> */
.L_x_6683:
[----:B------:R-:W-:Y:S05]  /*2010*/  BSYNC.RECONVERGENT B2 ;  /* 0x0000000000027941 */ /* 0x000fea0003800200 */
.L_x_6682:
        /* <DEDUP_REMOVED lines=24> */
.L_x_6689:
        /* <DEDUP_REMOVED lines=13> */
.L_x_6691:
[----:B------:R-:W-:Y:S05]  /*2270*/  BSYNC.RECONVERGENT B3 ;  /* 0x0000000000037941 */ /* 0x000fea0003800200 */
.L_x_6690:
        /* <DEDUP_REMOVED lines=42> */
.L_x_6688:
[----:B------:R-:W-:Y:S05]  /*2520*/  BSYNC.RECONVERGENT B2 ;  /* 0x0000000000027941 */ /* 0x000fea0003800200 */
.L_x_6687:
        /* <DEDUP_REMOVED lines=23> */
.L_x_6694:
        /* <DEDUP_REMOVED lines=13> */
.L_x_6696:
[----:B------:R-:W-:Y:S05]  /*2770*/  BSYNC.RECONVERGENT B3 ;  /* 0x0000000000037941 */ /* 0x000fea0003800200 */
.L_x_6695:
        /* <DEDUP_REMOVED lines=42> */
.L_x_6693:
[----:B------:R-:W-:Y:S05]  /*2a20*/  BSYNC.RECONVERGENT B2 ;  /* 0x0000000000027941 */ /* 0x000fea0003800200 */
.L_x_6692:
        /* <DEDUP_REMOVED lines=23> */
.L_x_6699:
        /* <DEDUP_REMOVED lines=13> */
.L_x_6701:
[----:B------:R-:W-:Y:S05]  /*2c70*/  BSYNC.RECONVERGENT B3 ;  /* 0x0000000000037941 */ /* 0x000fea0003800200 */
.L_x_6700:
        /* <DEDUP_REMOVED lines=42> */
.L_x_6698:
[----:B------:R-:W-:Y:S05]  /*2f20*/  BSYNC.RECONVERGENT B2 ;  /* 0x0000000000027941 */ /* 0x000fea0003800200 */
.L_x_6697:
[----:B------:R-:W-:Y:S01]  /*2f30*/  I2FP.F32.U32 R88, R13 ;  /* 0x0000000d00587245 */ /* 0x000fe20000201000 */
[----:B------:R-:W-:Y:S01]  /*2f40*/  HADD2.F32 R13, -RZ, R59.H0_H0 ;  /* 0x2000003bff0d7230 */ /* 0x000fe20000004100 */
[----:B------:R-:W-:Y:S01]  /*2f50*/  ISETP.NE.AND P5, PT, R93, 0x1, PT ;  /* 0x000000015d00780c */ /* 0x000fe20003fa5270 */
[----:B------:R-:W-:Y:S01]  /*2f60*/  BSSY.RECONVERGENT B2, `(.L_x_6702) ;  /* 0x000004c000027945 */ /* 0x000fe20003800200 */
[----:B------:R-:W-:Y:S01]  /*2f70*/  MOV R92, R12 ;  /* 0x0000000c005c7202 */ /* 0x000fe20000000f00 */
[----:B------:R-:W-:Y:S01]  /*2f80*/  FFMA.FTZ R88, R88, R79, 1.1641532182693481445e-10 ;  /* 0x2f00000058587423 */ /* 0x000fe2000001004f */
[----:B------:R-:W-:-:S04]  /*2f90*/  FMUL.FTZ R13, R13, R90 ;  /* 0x0000005a0d0d7220 */ /* 0x000fc80000410000 */
[----:B------:R-:W-:Y:S01]  /*2fa0*/  FSETP.GTU.FTZ.AND P4, PT, R88, R89, PT ;  /* 0x000000595800720b */ /* 0x000fe20003f9c000 */
[----:B------:R-:W-:-:S03]  /*2fb0*/  @P1 HADD2.F32 R88, -RZ, R19.H0_H0 ;  /* 0x20000013ff581230 */ /* 0x000fc60000004100 */
        /* <DEDUP_REMOVED lines=14> */
.L_x_6704:
        /* <DEDUP_REMOVED lines=13> */
.L_x_6706:
[----:B------:R-:W-:Y:S05]  /*3170*/  BSYNC.RECONVERGENT B3 ;  /* 0x0000000000037941 */ /* 0x000fea0003800200 */
.L_x_6705:
        /* <DEDUP_REMOVED lines=42> */
.L_x_6703:
[----:B------:R-:W-:Y:S05]  /*3420*/  BSYNC.RECONVERGENT B2 ;  /* 0x0000000000027941 */ /* 0x000fea0003800200 */
.L_x_6702:
        /* <DEDUP_REMOVED lines=15> */
.L_x_6666:
        /* <DEDUP_REMOVED lines=16> */
.L_x_6710:
        /* <DEDUP_REMOVED lines=13> */
.L_x_6712:
[----:B------:R-:W-:Y:S05]  /*36f0*/  BSYNC.RECONVERGENT B3 ;  /* 0x0000000000037941 */ /* 0x000fea0003800200 */
.L_x_6711:
        /* <DEDUP_REMOVED lines=41> */
.L_x_6709:
[----:B------:R-:W-:Y:S05]  /*3990*/  BSYNC.RECONVERGENT B2 ;  /* 0x0000000000027941 */ /* 0x000fea0003800200 */
.L_x_6708:
[----:B------:R-:W0:Y:S01]  /*39a0*/  LDC R2, c[0x0][0x404] ;  /* 0x00010100ff027b82 */ /* 0x000e220000000800 */
[----:B------:R-:W-:Y:S01]  /*39b0*/  I2FP.F32.U32 R4, R3 ;  /* 0x0000000300047245 */ /* 0x000fe20000201000 */
[----:B------:R-:W-:Y:S01]  /*39c0*/  HFMA2 R89, -RZ, RZ, 0.1171875, 0 ;  /* 0x2f800000ff597431 */ /* 0x000fe200000001ff */
[----:B------:R-:W-:Y:S01]  /*39d0*/  ISETP.NE.AND P3, PT, R6, 0x1, PT ;  /* 0x000000010600780c */ /* 0x000fe20003f65270 */
[----:B------:R-:W-:Y:S01]  /*39e0*/  BSSY.RECONVERGENT B2, `(.L_x_6713) ;  /* 0x000004c000027945 */ /* 0x000fe20003800200 */
[----:B------:R-:W-:Y:S02]  /*39f0*/  IMAD.MOV.U32 R7, RZ, RZ, 0x2 ;  /* 0x00000002ff077424 */ /* 0x000fe400078e00ff */
[----:B------:R-:W-:Y:S01]  /*3a00*/  FFMA.FTZ R3, R4, R89, 1.1641532182693481445e-10 ;  /* 0x2f00000004037423 */ /* 0x000fe20000010059 */
[----:B------:R-:W1:Y:S01]  /*3a10*/  LDC R79, c[0x0][0x408] ;  /* 0x00010200ff4f7b82 */ /* 0x000e620000000800 */
[----:B-----5:R-:W-:Y:S02]  /*3a20*/  HADD2.F32 R4, -RZ, R56.H0_H0 ;  /* 0x20000038ff047230 */ /* 0x020fe40000004100 */
        /* <DEDUP_REMOVED lines=15> */
.L_x_6715:
        /* <DEDUP_REMOVED lines=13> */
.L_x_6717:
[----:B------:R-:W-:Y:S05]  /*3bf0*/  BSYNC.RECONVERGENT B3 ;  /* 0x0000000000037941 */ /* 0x000fea0003800200 */
.L_x_6716:
        /* <DEDUP_REMOVED lines=42> */
.L_x_6714:
[----:B------:R-:W-:Y:S05]  /*3ea0*/  BSYNC.RECONVERGENT B2 ;  /* 0x0000000000027941 */ /* 0x000fea0003800200 */
.L_x_6713:
        /* <DEDUP_REMOVED lines=8> */
[----:B------:R-:W-:Y:S02]  /*3f30*/  FSEL R6, R6, RZ, !P2 ;  /* 0x000000ff06067208 */ /* 0x000fe40005000000 */
[----:B------:R-:W-:-:S03]  /*3f40*/  SEL R9, RZ, 0x1, P2 ;  /* 0x00000001ff097807 */ /* 0x000fc60001000000 */
[----:B------:R-:W-:Y:S01]  /*3f50*/  FADD.FTZ R3, R3, R6 ;  /* 0x0000000603037221 */ /* 0x000fe20000010000 */
[----:B------:R-:W-:-:S03]  /*3f60*/  HFMA2 R6, -RZ, RZ, 0, 1.1920928955078125e-07 ;  /* 0x00000002ff067431 */ /* 0x000fc600000001ff */
        /* <DEDUP_REMOVED lines=13> */
.L_x_6720:
        /* <DEDUP_REMOVED lines=13> */
.L_x_6722:
[----:B------:R-:W-:Y:S05]  /*4110*/  BSYNC.RECONVERGENT B3 ;  /* 0x0000000000037941 */ /* 0x000fea0003800200 */
.L_x_6721:
        /* <DEDUP_REMOVED lines=42> */
.L_x_6719:
[----:B------:R-:W-:Y:S05]  /*43c0*/  BSYNC.RECONVERGENT B2 ;  /* 0x0000000000027941 */ /* 0x000fea0003800200 */
.L_x_6718:
[----:B------:R-:W-:Y:S01]  /*43d0*/  I2FP.F32.U32 R4, R3 ;  /* 0x0000000300047245 */ /* 0x000fe20000201000 */
[----:B------:R-:W-:Y:S01]  /*43e0*/  HADD2.F32 R56, -RZ, R56.H1_H1 ;  /* 0x30000038ff387230 */ /* 0x000fe20000004100 */
[----:B------:R-:W-:Y:S01]  /*43f0*/  ISETP.NE.AND P3, PT, R6, 0x1, PT ;  /* 0x000000010600780c */ /* 0x000fe20003f65270 */
[----:B------:R-:W-:Y:S01]  /*4400*/  BSSY.RECONVERGENT B2, `(.L_x_6723) ;  /* 0x000004a000027945 */ /* 0x000fe20003800200 */
[----:B------:R-:W-:Y:S02]  /*4410*/  IMAD.MOV.U32 R7, RZ, RZ, 0x2 ;  /* 0x00000002ff077424 */ /* 0x000fe400078e00ff */
        /* <DEDUP_REMOVED lines=16> */
.L_x_6725:
        /* <DEDUP_REMOVED lines=13> */
.L_x_6727:
[----:B------:R-:W-:Y:S05]  /*45f0*/  BSYNC.RECONVERGENT B3 ;  /* 0x0000000000037941 */ /* 0x000fea0003800200 */
.L_x_6726:
        /* <DEDUP_REMOVED lines=42> */
.L_x_6724:
[----:B------:R-:W-:Y:S05]  /*48a0*/  BSYNC.RECONVERGENT B2 ;  /* 0x0000000000027941 */ /* 0x000fea0003800200 */
.L_x_6723:
        /* <DEDUP_REMOVED lines=25> */
.L_x_6730:
        /* <DEDUP_REMOVED lines=13> */
.L_x_6732:
[----:B------:R-:W-:Y:S05]  /*4b10*/  BSYNC.RECONVERGENT B3 ;  /* 0x0000000000037941 */ /* 0x000fea0003800200 */
.L_x_6731:
        /* <DEDUP_REMOVED lines=42> */
.L_x_6729:
[----:B------:R-:W-:Y:S05]  /*4dc0*/  BSYNC.RECONVERGENT B2 ;  /* 0x0000000000027941 */ /* 0x000fea0003800200 */
.L_x_6728:
[----:B------:R-:W-:Y:S01]  /*4dd0*/  I2FP.F32.U32 R4, R3 ;  /* 0x0000000300047245 */ /* 0x000fe20000201000 */
[----:B------:R-:W-:Y:S01]  /*4de0*/  BSSY.RECONVERGENT B2, `(.L_x_6733) ;  /* 0x000004c000027945 */ /* 0x000fe20003800200 */
[----:B------:R-:W-:Y:S01]  /*4df0*/  ISETP.NE.AND P3, PT, R6, 0x1, PT ;  /* 0x000000010600780c */ /* 0x000fe20003f65270 */
[----:B------:R-:W-:Y:S02]  /*4e00*/  IMAD.MOV.U32 R13, RZ, RZ, 0x2 ;  /* 0x00000002ff0d7424 */ /* 0x000fe400078e00ff */
[----:B------:R-:W-:Y:S01]  /*4e10*/  FFMA.FTZ R3, R4, R89, 1.1641532182693481445e-10 ;  /* 0x2f00000004037423 */ /* 0x000fe20000010059 */
[----:B------:R-:W-:Y:S02]  /*4e20*/  HADD2.F32 R4, -RZ, R57.H0_H0 ;  /* 0x20000039ff047230 */ /* 0x000fe40000004100 */
[----:B------:R-:W-:Y:S02]  /*4e30*/  IMAD.MOV.U32 R5, RZ, RZ, R12 ;  /* 0x000000ffff057224 */ /* 0x000fe400078e000c */
        /* <DEDUP_REMOVED lines=14> */
.L_x_6735:
        /* <DEDUP_REMOVED lines=13> */
.L_x_6737:
[----:B------:R-:W-:Y:S05]  /*4ff0*/  BSYNC.RECONVERGENT B3 ;  /* 0x0000000000037941 */ /* 0x000fea0003800200 */
.L_x_6736:
        /* <DEDUP_REMOVED lines=42> */
.L_x_6734:
[----:B------:R-:W-:Y:S05]  /*52a0*/  BSYNC.RECONVERGENT B2 ;  /* 0x0000000000027941 */ /* 0x000fea0003800200 */
.L_x_6733:
        /* <DEDUP_REMOVED lines=25> */
.L_x_6740:
        /* <DEDUP_REMOVED lines=13> */
.L_x_6742:
[----:B------:R-:W-:Y:S05]  /*5510*/  BSYNC.RECONVERGENT B3 ;  /* 0x0000000000037941 */ /* 0x000fea0003800200 */
.L_x_6741:
        /* <DEDUP_REMOVED lines=42> */
.L_x_6739:
[----:B------:R-:W-:Y:S05]  /*57c0*/  BSYNC.RECONVERGENT B2 ;  /* 0x0000000000027941 */ /* 0x000fea0003800200 */
.L_x_6738:
        /* <DEDUP_REMOVED lines=21> */
.L_x_6745:
        /* <DEDUP_REMOVED lines=13> */
.L_x_6747:
[----:B------:R-:W-:Y:S05]  /*59f0*/  BSYNC.RECONVERGENT B3 ;  /* 0x0000000000037941 */ /* 0x000fea0003800200 */
.L_x_6746:
        /* <DEDUP_REMOVED lines=42> */
.L_x_6744:
[----:B------:R-:W-:Y:S05]  /*5ca0*/  BSYNC.RECONVERGENT B2 ;  /* 0x0000000000027941 */ /* 0x000fea0003800200 */
.L_x_6743:
[----:B------:R-:W-:Y:S01]  /*5cb0*/  I2FP.F32.U32 R4, R5 ;  /* 0x0000000500047245 */ /* 0x000fe20000201000 */
[----:B------:R-:W-:Y:S01]  /*5cc0*/  HADD2.F32 R6, -RZ, R21.H1_H1 ;  /* 0x30000015ff067230 */ /* 0x000fe20000004100 */
[----:B------:R-:W-:Y:S01]  /*5cd0*/  BSSY.RECONVERGENT B2, `(.L_x_6748) ;  /* 0x000004f000027945 */ /* 0x000fe20003800200 */
[----:B------:R-:W-:Y:S02]  /*5ce0*/  HFMA2 R74, -RZ, RZ, 0, 1.1920928955078125e-07 ;  /* 0x00000002ff4a7431 */ /* 0x000fe400000001ff */
[----:B------:R-:W-:Y:S01]  /*5cf0*/  FFMA.FTZ R5, R4, R89, 1.1641532182693481445e-10 ;  /* 0x2f00000004057423 */ /* 0x000fe20000010059 */
[----:B------:R-:W-:Y:S01]  /*5d00*/  FMUL.FTZ R6, R6, R79 ;  /* 0x0000004f06067220 */ /* 0x000fe20000410000 */
[----:B------:R-:W-:-:S03]  /*5d10*/  @P1 HADD2.F32 R4, -RZ, R17.H1_H1 ;  /* 0x30000011ff041230 */ /* 0x000fc60000004100 */
        /* <DEDUP_REMOVED lines=8> */
[----:B------:R-:W-:-:S06]  /*5da0*/  F2FP.F16.F32.PACK_AB R57, RZ, R71 ;  /* 0x00000047ff39723e */ /* 0x000fcc00000000ff */
        /* <DEDUP_REMOVED lines=9> */
.L_x_6750:
        /* <DEDUP_REMOVED lines=13> */
.L_x_6752:
[----:B------:R-:W-:Y:S05]  /*5f10*/  BSYNC.RECONVERGENT B3 ;  /* 0x0000000000037941 */ /* 0x000fea0003800200 */
.L_x_6751:
        /* <DEDUP_REMOVED lines=42> */
.L_x_6749:
[----:B------:R-:W-:Y:S05]  /*61c0*/  BSYNC.RECONVERGENT B2 ;  /* 0x0000000000027941 */ /* 0x000fea0003800200 */
.L_x_6748:
        /* <DEDUP_REMOVED lines=20> */
.L_x_6755:
        /* <DEDUP_REMOVED lines=13> */
.L_x_6757:
[----:B------:R-:W-:Y:S05]  /*63e0*/  BSYNC.RECONVERGENT B3 ;  /* 0x0000000000037941 */ /* 0x000fea0003800200 */
.L_x_6756:
        /* <DEDUP_REMOVED lines=42> */
.L_x_6754:
[----:B------:R-:W-:Y:S05]  /*6690*/  BSYNC.RECONVERGENT B2 ;  /* 0x0000000000027941 */ /* 0x000fea0003800200 */
.L_x_6753:
[----:B------:R-:W-:Y:S01]  /*66a0*/  I2FP.F32.U32 R4, R5 ;  /* 0x0000000500047245 */ /* 0x000fe20000201000 */
[----:B------:R-:W-:Y:S01]  /*66b0*/  HADD2.F32 R70, -RZ, R22.H0_H0 ;  /* 0x20000016ff467230 */ /* 0x000fe20000004100 */
[----:B------:R-:W-:Y:S01]  /*66c0*/  BSSY.RECONVERGENT B2, `(.L_x_6758) ;  /* 0x000004f000027945 */ /* 0x000fe20003800200 */
[----:B------:R-:W-:Y:S02]  /*66d0*/  HFMA2 R74, -RZ, RZ, 0, 1.1920928955078125e-07 ;  /* 0x00000002ff4a7431 */ /* 0x000fe400000001ff */
[----:B------:R-:W-:Y:S01]  /*66e0*/  FFMA.FTZ R5, R4, R89, 1.1641532182693481445e-10 ;  /* 0x2f00000004057423 */ /* 0x000fe20000010059 */
[----:B------:R-:W-:Y:S01]  /*66f0*/  FMUL.FTZ R70, R70, R79 ;  /* 0x0000004f46467220 */ /* 0x000fe20000410000 */
[----:B------:R-:W-:-:S03]  /*6700*/  @P1 HADD2.F32 R4, -RZ, R18.H0_H0 ;  /* 0x20000012ff041230 */ /* 0x000fc60000004100 */
        /* <DEDUP_REMOVED lines=18> */
.L_x_6760:
        /* <DEDUP_REMOVED lines=13> */
.L_x_6762:
[----:B------:R-:W-:Y:S05]  /*6900*/  BSYNC.RECONVERGENT B3 ;  /* 0x0000000000037941 */ /* 0x000fea0003800200 */
.L_x_6761:
        /* <DEDUP_REMOVED lines=42> */
.L_x_6759:
[----:B------:R-:W-:Y:S05]  /*6bb0*/  BSYNC.RECONVERGENT B2 ;  /* 0x0000000000027941 */ /* 0x000fea0003800200 */
.L_x_6758:
        /* <DEDUP_REMOVED lines=20> */
.L_x_6765:
        /* <DEDUP_REMOVED lines=13> */
.L_x_6767:
[----:B------:R-:W-:Y:S05]  /*6dd0*/  BSYNC.RECONVERGENT B3 ;  /* 0x0000000000037941 */ /* 0x000fea0003800200 */
.L_x_6766:
        /* <DEDUP_REMOVED lines=42> */
.L_x_6764:
[----:B------:R-:W-:Y:S05]  /*7080*/  BSYNC.RECONVERGENT B2 ;  /* 0x0000000000027941 */ /* 0x000fea0003800200 */
.L_x_6763:
        /* <DEDUP_REMOVED lines=25> */
.L_x_6770:
        /* <DEDUP_REMOVED lines=13> */
.L_x_6772:
[----:B------:R-:W-:Y:S05]  /*72f0*/  BSYNC.RECONVERGENT B3 ;  /* 0x0000000000037941 */ /* 0x000fea0003800200 */
.L_x_6771:
        /* <DEDUP_REMOVED lines=42> */
.L_x_6769:
[----:B------:R-:W-:Y:S05]  /*75a0*/  BSYNC.RECONVERGENT B2 ;  /* 0x0000000000027941 */ /* 0x000fea0003800200 */
.L_x_6768:
        /* <DEDUP_REMOVED lines=20> */
.L_x_6775:
        /* <DEDUP_REMOVED lines=13> */
.L_x_6777:
[----:B------:R-:W-:Y:S05]  /*77c0*/  BSYNC.RECONVERGENT B3 ;  /* 0x0000000000037941 */ /* 0x000fea0003800200 */
.L_x_6776:
        /* <DEDUP_REMOVED lines=42> */
.L_x_6774:
[----:B------:R-:W-:Y:S05]  /*7a70*/  BSYNC.RECONVERGENT B2 ;  /* 0x0000000000027941 */ /* 0x000fea0003800200 */
.L_x_6773:
[----:B------:R-:W-:Y:S01]  /*7a80*/  I2FP.F32.U32 R88, R13 ;  /* 0x0000000d00587245 */ /* 0x000fe20000201000 */
[----:B------:R-:W-:Y:S01]  /*7a90*/  HADD2.F32 R92, -RZ, R23.H0_H0 ;  /* 0x20000017ff5c7230 */ /* 0x000fe20000004100 */
[----:B------:R-:W-:Y:S03]  /*7aa0*/  BSSY.RECONVERGENT B2, `(.L_x_6778) ;  /* 0x0000050000027945 */ /* 0x000fe60003800200 */
[----:B------:R-:W-:Y:S01]  /*7ab0*/  FFMA.FTZ R13, R88, R89, 1.1641532182693481445e-10 ;  /* 0x2f000000580d7423 */ /* 0x000fe20000010059 */
[----:B------:R-:W-:Y:S01]  /*7ac0*/  FMUL.FTZ R92, R92, R79 ;  /* 0x0000004f5c5c7220 */ /* 0x000fe20000410000 */
[----:B------:R-:W-:-:S03]  /*7ad0*/  @P1 HADD2.F32 R88, -RZ, R19.H0_H0 ;  /* 0x20000013ff581230 */ /* 0x000fc60000004100 */
[----:B------:R-:W-:-:S04]  /*7ae0*/  FSETP.GTU.FTZ.AND P5, PT, R13, R2, PT ;  /* 0x000000020d00720b */ /* 0x000fc80003fbc000 */
[----:B------:R-:W-:Y:S02]  /*7af0*/  FSEL R92, R92, RZ, !P5 ;  /* 0x000000ff5c5c7208 */ /* 0x000fe40006800000 */
[----:B------:R-:W-:Y:S02]  /*7b00*/  SEL R13, RZ, 0x1, P5 ;  /* 0x00000001ff0d7807 */ /* 0x000fe40002800000 */
[----:B------:R-:W-:Y:S01]  /*7b10*/  ISETP.NE.AND P5, PT, R91, 0x1, PT ;  /* 0x000000015b00780c */ /* 0x000fe20003fa5270 */
[----:B------:R-:W-:Y:S01]  /*7b20*/  FADD.FTZ R3, R3, R92 ;  /* 0x0000005c03037221 */ /* 0x000fe20000010000 */
[----:B------:R-:W-:-:S03]  /*7b30*/  HFMA2 R92, -RZ, RZ, 0, 1.1920928955078125e-07 ;  /* 0x00000002ff5c7431 */ /* 0x000fc600000001ff */
[--C-:B------:R-:W-:Y:S01]  /*7b40*/  @P1 FADD.FTZ R75, R88, R3.reuse ;  /* 0x00000003584b1221 */ /* 0x100fe20000010000 */
[--C-:B------:R-:W-:Y:S01]  /*7b50*/  @!P1 IMAD.MOV.U32 R75, RZ, RZ, R3.reuse ;  /* 0x000000ffff4b9224 */ /* 0x100fe200078e0003 */
[----:B------:R-:W-:Y:S01]  /*7b60*/  PRMT R3, R13, 0x7610, R3 ;  /* 0x000076100d037816 */ /* 0x000fe20000000003 */
[----:B------:R-:W-:-:S03]  /*7b70*/  IMAD.MOV.U32 R13, RZ, RZ, R12 ;  /* 0x000000ffff0d7224 */ /* 0x000fc600078e000c */
        /* <DEDUP_REMOVED lines=10> */
.L_x_6780:
        /* <DEDUP_REMOVED lines=13> */
.L_x_6782:
[----:B------:R-:W-:Y:S05]  /*7cf0*/  BSYNC.RECONVERGENT B3 ;  /* 0x0000000000037941 */ /* 0x000fea0003800200 */
.L_x_6781:
        /* <DEDUP_REMOVED lines=42> */
.L_x_6779:
[----:B------:R-:W-:Y:S05]  /*7fa0*/  BSYNC.RECONVERGENT B2 ;  /* 0x0000000000027941 */ /* 0x000fea0003800200 */
.L_x_6778:
[----:B------:R-:W-:Y:S01]  /*7fb0*/  I2FP.F32.U32 R94, R13 ;  /* 0x0000000d005e7245 */ /* 0x000fe20000201000 */
[----:B------:R-:W-:Y:S01]  /*7fc0*/  HADD2.F32 R96, -RZ, R59.H1_H1 ;  /* 0x3000003bff607230 */ /* 0x000fe20000004100 */
[----:B------:R-:W-:Y:S01]  /*7fd0*/  ISETP.NE.AND P6, PT, R92, 0x1, PT ;  /* 0x000000015c00780c */ /* 0x000fe20003fc5270 */
[----:B------:R-:W-:Y:S01]  /*7fe0*/  BSSY.RECONVERGENT B2, `(.L_x_6783) ;  /* 0x000004b000027945 */ /* 0x000fe20003800200 */
[----:B------:R-:W-:Y:S02]  /*7ff0*/  IMAD.MOV.U32 R91, RZ, RZ, R12 ;  /* 0x000000ffff5b7224 */ /* 0x000fe400078e000c */
        /* <DEDUP_REMOVED lines=15> */
.L_x_6785:
        /* <DEDUP_REMOVED lines=15> */
.L_x_6787:
[----:B------:R-:W-:Y:S05]  /*81e0*/  BSYNC.RECONVERGENT B3 ;  /* 0x0000000000037941 */ /* 0x000fea0003800200 */
.L_x_6786:
        /* <DEDUP_REMOVED lines=42> */
.L_x_6784:
[----:B------:R-:W-:Y:S05]  /*8490*/  BSYNC.RECONVERGENT B2 ;  /* 0x0000000000027941 */ /* 0x000fea0003800200 */
.L_x_6783:
[----:B------:R-:W-:Y:S01]  /*84a0*/  I2FP.F32.U32 R92, R91 ;  /* 0x0000005b005c7245 */ /* 0x000fe20000201000 */
[----:B------:R-:W-:Y:S01]  /*84b0*/  @P1 HADD2.F32 R94, -RZ, R19.H1_H1 ;  /* 0x30000013ff5e1230 */ /* 0x000fe20000004100 */
[----:B------:R-:W-:Y:S02]  /*84c0*/  PRMT R58, R90, 0x5410, R58 ;  /* 0x000054105a3a7816 */ /* 0x000fe4000000003a */
[----:B------:R-:W-:Y:S01]  /*84d0*/  PRMT R57, R87, 0x5410, R57 ;  /* 0x0000541057397816 */ /* 0x000fe20000000039 */
[----:B------:R-:W-:Y:S01]  /*84e0*/  FFMA.FTZ R89, R92, R89, 1.1641532182693481445e-10 ;  /* 0x2f0000005c597423 */ /* 0x000fe20000010059 */
[----:B------:R-:W-:Y:S01]  /*84f0*/  HADD2.F32 R92, -RZ, R23.H1_H1 ;  /* 0x30000017ff5c7230 */ /* 0x000fe20000004100 */
[----:B------:R-:W-:-:S03]  /*8500*/  PRMT R56, R86, 0x5410, R56 ;  /* 0x0000541056387816 */ /* 0x000fc60000000038 */
[----:B------:R-:W-:Y:S01]  /*8510*/  FSETP.GTU.FTZ.AND P6, PT, R89, R2, PT ;  /* 0x000000025900720b */ /* 0x000fe20003fdc000 */
[----:B------:R-:W-:-:S03]  /*8520*/  FMUL.FTZ R92, R92, R79 ;  /* 0x0000004f5c5c7220 */ /* 0x000fc60000410000 */
[----:B------:R-:W-:Y:S02]  /*8530*/  SEL R2, RZ, 0x1, P6 ;  /* 0x00000001ff027807 */ /* 0x000fe40003000000 */
[----:B------:R-:W-:-:S05]  /*8540*/  FSEL R92, R92, RZ, !P6 ;  /* 0x000000ff5c5c7208 */ /* 0x000fca0007000000 */
[----:B------:R-:W-:-:S04]  /*8550*/  FADD.FTZ R59, R59, R92 ;  /* 0x0000005c3b3b7221 */ /* 0x000fc80000010000 */
[--C-:B------:R-:W-:Y:S01]  /*8560*/  @P1 FADD.FTZ R79, R94, R59.reuse ;  /* 0x0000003b5e4f1221 */ /* 0x100fe20000010000 */
[----:B------:R-:W-:-:S05]  /*8570*/  @!P1 IMAD.MOV.U32 R79, RZ, RZ, R59 ;  /* 0x000000ffff4f9224 */ /* 0x000fca00078e003b */
[----:B------:R-:W-:-:S04]  /*8580*/  F2FP.F16.F32.PACK_AB R59, RZ, R79 ;  /* 0x0000004fff3b723e */ /* 0x000fc800000000ff */
[----:B------:R-:W-:-:S07]  /*8590*/  PRMT R59, R88, 0x5410, R59 ;  /* 0x00005410583b7816 */ /* 0x000fce000000003b */
.L_x_6707:
        /* <DEDUP_REMOVED lines=23> */
[----:B0-----:R-:W-:Y:S02]  /*8710*/  SHF.L.U32 R56, R3, 0x10, RZ ;  /* 0x0000001003387819 */ /* 0x001fe400000006ff */
        /* <DEDUP_REMOVED lines=19> */
.L_x_6788:
[----:B------:R-:W-:Y:S02]  /*8850*/  IMAD.MOV.U32 R81, RZ, RZ, R82 ;  /* 0x000000ffff517224 */ /* 0x000fe400078e0052 */
[----:B------:R-:W-:-:S07]  /*8860*/  VIADD R82, R78, 0x20 ;  /* 0x000000204e527836 */ /* 0x000fce0000000000 */
.L_x_6665:
[----:B------:R-:W-:Y:S05]  /*8870*/  BSYNC.RECONVERGENT B1 ;  /* 0x0000000000017941 */ /* 0x000fea0003800200 */
.L_x_6664:
        /* <DEDUP_REMOVED lines=33> */
.L_x_6794:
        /* <DEDUP_REMOVED lines=13> */
.L_x_6796:
[----:B------:R-:W-:Y:S05]  /*8b60*/  BSYNC.RECONVERGENT B3 ;  /* 0x0000000000037941 */ /* 0x000fea0003800200 */
.L_x_6795:
        /* <DEDUP_REMOVED lines=41> */
[----:B------:R-:W-:-:S07]  /*8e00*/  HFMA2 R4, -RZ, RZ, 0, 0 ;  /* 0x00000000ff047431 */ /* 0x000fce00000001ff */
.L_x_6793:
[----:B------:R-:W-:Y:S05]  /*8e10*/  BSYNC.RECONVERGENT B2 ;  /* 0x0000000000027941 */ /* 0x000fea0003800200 */
.L_x_6792:
[----:B------:R-:W1:Y:S01]  /*8e20*/  LDC R91, c[0x0][0x404] ;  /* 0x00010100ff5b7b82 */ /* 0x000e620000000800 */
[----:B------:R-:W-:Y:S01]  /*8e30*/  I2FP.F32.U32 R3, R0 ;  /* 0x0000000000037245 */ /* 0x000fe20000201000 */
[----:B------:R-:W-:Y:S01]  /*8e40*/  IMAD.MOV.U32 R80, RZ, RZ, 0x2f800000 ;  /* 0x2f800000ff507424 */ /* 0x000fe200078e00ff */
[----:B------:R-:W-:Y:S01]  /*8e50*/  ISETP.NE.AND P4, PT, R4, 0x1, PT ;  /* 0x000000010400780c */ /* 0x000fe20003f85270 */
[----:B------:R-:W-:Y:S01]  /*8e60*/  BSSY.RECONVERGENT B2, `(.L_x_6797) ;  /* 0x000004c000027945 */ /* 0x000fe20003800200 */
[----:B------:R-:W-:Y:S02]  /*8e70*/  IMAD.MOV.U32 R6, RZ, RZ, 0x2 ;  /* 0x00000002ff067424 */ /* 0x000fe400078e00ff */
[----:B------:R-:W-:Y:S01]  /*8e80*/  FFMA.FTZ R0, R3, R80, 1.1641532182693481445e-10 ;  /* 0x2f00000003007423 */ /* 0x000fe20000010050 */
[----:B-----5:R-:W-:Y:S01]  /*8e90*/  HADD2.F32 R3, -RZ, R56.H0_H0 ;  /* 0x20000038ff037230 */ /* 0x020fe20000004100 */
[----:B------:R-:W2:Y:S03]  /*8ea0*/  LDC R90, c[0x0][0x408] ;  /* 0x00010200ff5a7b82 */ /* 0x000ea60000000800 */
[----:B-1----:R-:W-:-:S04]  /*8eb0*/  FSETP.GTU.FTZ.AND P3, PT, R0, R91, PT ;  /* 0x0000005b0000720b */ /* 0x002fc80003f7c000 */
[----:B------:R-:W-:Y:S01]  /*8ec0*/  PLOP3.LUT P5, PT, P3, PT, PT, 0x8, 0x80 ;  /* 0x000000000080781c */ /* 0x000fe20001fae170 */
[----:B--2---:R-:W-:-:S03]  /*8ed0*/  FMUL.FTZ R0, R3, R90 ;  /* 0x0000005a03007220 */ /* 0x004fc60000410000 */
        /* <DEDUP_REMOVED lines=12> */
.L_x_6799:
        /* <DEDUP_REMOVED lines=13> */
.L_x_6801:
[----:B------:R-:W-:Y:S05]  /*9070*/  BSYNC.RECONVERGENT B3 ;  /* 0x0000000000037941 */ /* 0x000fea0003800200 */
.L_x_6800:
        /* <DEDUP_REMOVED lines=42> */
.L_x_6798:
[----:B------:R-:W-:Y:S05]  /*9320*/  BSYNC.RECONVERGENT B2 ;  /* 0x0000000000027941 */ /* 0x000fea0003800200 */
.L_x_6797:
        /* <DEDUP_REMOVED lines=25> */
.L_x_6804:
        /* <DEDUP_REMOVED lines=13> */
.L_x_6806:
[----:B------:R-:W-:Y:S05]  /*9590*/  BSYNC.RECONVERGENT B3 ;  /* 0x0000000000037941 */ /* 0x000fea0003800200 */
.L_x_6805:
        /* <DEDUP_REMOVED lines=42> */
.L_x_6803:
[----:B------:R-:W-:Y:S05]  /*9840*/  BSYNC.RECONVERGENT B2 ;  /* 0x0000000000027941 */ /* 0x000fea0003800200 */
.L_x_6802:
[----:B------:R-:W-:Y:S01]  /*9850*/  I2FP.F32.U32 R3, R3 ;  /* 0x0000000300037245 */ /* 0x000fe20000201000 */
[----:B------:R-:W-:Y:S01]  /*9860*/  BSSY.RECONVERGENT B2, `(.L_x_6807) ;  /* 0x000004c000027945 */ /* 0x000fe20003800200 */
[----:B------:R-:W-:Y:S01]  /*9870*/  ISETP.NE.AND P4, PT, R7, 0x1, PT ;  /* 0x000000010700780c */ /* 0x000fe20003f85270 */
[----:B------:R-:W-:Y:S01]  /*9880*/  IMAD.MOV.U32 R13, RZ, RZ, 0x2 ;  /* 0x00000002ff0d7424 */ /* 0x000fe200078e00ff */
[----:B------:R-:W-:Y:S01]  /*9890*/  MOV R5, R12 ;  /* 0x0000000c00057202 */ /* 0x000fe20000000f00 */
[----:B------:R-:W-:Y:S01]  /*98a0*/  FFMA.FTZ R4, R3, R80, 1.1641532182693481445e-10 ;  /* 0x2f00000003047423 */ /* 0x000fe20000010050 */
[----:B------:R-:W-:-:S04]  /*98b0*/  HADD2.F32 R3, -RZ, R56.H1_H1 ;  /* 0x30000038ff037230 */ /* 0x000fc80000004100 */
        /* <DEDUP_REMOVED lines=14> */
.L_x_6809:
        /* <DEDUP_REMOVED lines=13> */
.L_x_6811:
[----:B------:R-:W-:Y:S05]  /*9a70*/  BSYNC.RECONVERGENT B3 ;  /* 0x0000000000037941 */ /* 0x000fea0003800200 */
.L_x_6810:
        /* <DEDUP_REMOVED lines=42> */
.L_x_6808:
[----:B------:R-:W-:Y:S05]  /*9d20*/  BSYNC.RECONVERGENT B2 ;  /* 0x0000000000027941 */ /* 0x000fea0003800200 */
.L_x_6807:
        /* <DEDUP_REMOVED lines=11> */
[----:B0-----:R-:W-:Y:S01]  /*9de0*/  @P2 FADD.FTZ R67, R6, R3 ;  /* 0x0000000306432221 */ /* 0x001fe20000010000 */
        /* <DEDUP_REMOVED lines=13> */
.L_x_6814:
        /* <DEDUP_REMOVED lines=13> */
.L_x_6816:
[----:B------:R-:W-:Y:S05]  /*9f90*/  BSYNC.RECONVERGENT B3 ;  /* 0x0000000000037941 */ /* 0x000fea0003800200 */
.L_x_6815:
        /* <DEDUP_REMOVED lines=42> */
.L_x_6813:
[----:B------:R-:W-:Y:S05]  /*a240*/  BSYNC.RECONVERGENT B2 ;  /* 0x0000000000027941 */ /* 0x000fea0003800200 */
.L_x_6812:
        /* <DEDUP_REMOVED lines=21> */
.L_x_6819:
        /* <DEDUP_REMOVED lines=13> */
.L_x_6821:
[----:B------:R-:W-:Y:S05]  /*a470*/  BSYNC.RECONVERGENT B3 ;  /* 0x0000000000037941 */ /* 0x000fea0003800200 */
.L_x_6820:
        /* <DEDUP_REMOVED lines=42> */
.L_x_6818:
[----:B------:R-:W-:Y:S05]  /*a720*/  BSYNC.RECONVERGENT B2 ;  /* 0x0000000000027941 */ /* 0x000fea0003800200 */
.L_x_6817:
        /* <DEDUP_REMOVED lines=25> */
.L_x_6824:
        /* <DEDUP_REMOVED lines=13> */
.L_x_6826:
[----:B------:R-:W-:Y:S05]  /*a990*/  BSYNC.RECONVERGENT B3 ;  /* 0x0000000000037941 */ /* 0x000fea0003800200 */
.L_x_6825:
        /* <DEDUP_REMOVED lines=42> */
.L_x_6823:
[----:B------:R-:W-:Y:S05]  /*ac40*/  BSYNC.RECONVERGENT B2 ;  /* 0x0000000000027941 */ /* 0x000fea0003800200 */
.L_x_6822:
[----:B------:R-:W-:Y:S01]  /*ac50*/  I2FP.F32.U32 R3, R3 ;  /* 0x0000000300037245 */ /* 0x000fe20000201000 */
[----:B------:R-:W-:Y:S01]  /*ac60*/  HADD2.F32 R57, -RZ, R57.H1_H1 ;  /* 0x30000039ff397230 */ /* 0x000fe20000004100 */
        /* <DEDUP_REMOVED lines=19> */
.L_x_6829:
        /* <DEDUP_REMOVED lines=13> */
.L_x_6831:
[----:B------:R-:W-:Y:S05]  /*ae70*/  BSYNC.RECONVERGENT B3 ;  /* 0x0000000000037941 */ /* 0x000fea0003800200 */
.L_x_6830:
        /* <DEDUP_REMOVED lines=42> */
.L_x_6828:
[----:B------:R-:W-:Y:S05]  /*b120*/  BSYNC.RECONVERGENT B2 ;  /* 0x0000000000027941 */ /* 0x000fea0003800200 */
.L_x_6827:
        /* <DEDUP_REMOVED lines=25> */
.L_x_6834:
        /* <DEDUP_REMOVED lines=13> */
.L_x_6836:
[----:B------:R-:W-:Y:S05]  /*b390*/  BSYNC.RECONVERGENT B3 ;  /* 0x0000000000037941 */ /* 0x000fea0003800200 */
.L_x_6835:
        /* <DEDUP_REMOVED lines=42> */
.L_x_6833:
[----:B------:R-:W-:Y:S05]  /*b640*/  BSYNC.RECONVERGENT B2 ;  /* 0x0000000000027941 */ /* 0x000fea0003800200 */
.L_x_6832:
        /* <DEDUP_REMOVED lines=21> */
.L_x_6839:
        /* <DEDUP_REMOVED lines=13> */
.L_x_6841:
[----:B------:R-:W-:Y:S05]  /*b870*/  BSYNC.RECONVERGENT B3 ;  /* 0x0000000000037941 */ /* 0x000fea0003800200 */
.L_x_6840:
        /* <DEDUP_REMOVED lines=42> */
.L_x_6838:
[----:B------:R-:W-:Y:S05]  /*bb20*/  BSYNC.RECONVERGENT B2 ;  /* 0x0000000000027941 */ /* 0x000fea0003800200 */
.L_x_6837:
        /* <DEDUP_REMOVED lines=25> */
.L_x_6844:
        /* <DEDUP_REMOVED lines=13> */
.L_x_6846:
[----:B------:R-:W-:Y:S05]  /*bd90*/  BSYNC.RECONVERGENT B3 ;  /* 0x0000000000037941 */ /* 0x000fea0003800200 */
.L_x_6845:
        /* <DEDUP_REMOVED lines=42> */
.L_x_6843:
[----:B------:R-:W-:Y:S05]  /*c040*/  BSYNC.RECONVERGENT B2 ;  /* 0x0000000000027941 */ /* 0x000fea0003800200 */
.L_x_6842:
        /* <DEDUP_REMOVED lines=20> */
.L_x_6849:
        /* <DEDUP_REMOVED lines=13> */
.L_x_6851:
[----:B------:R-:W-:Y:S05]  /*c260*/  BSYNC.RECONVERGENT B3 ;  /* 0x0000000000037941 */ /* 0x000fea0003800200 */
.L_x_6850:
        /* <DEDUP_REMOVED lines=42> */
.L_x_6848:
[----:B------:R-:W-:Y:S05]  /*c510*/  BSYNC.RECONVERGENT B2 ;  /* 0x0000000000027941 */ /* 0x000fea0003800200 */
.L_x_6847:
        /* <DEDUP_REMOVED lines=25> */
.L_x_6854:
        /* <DEDUP_REMOVED lines=13> */
.L_x_6856:
[----:B------:R-:W-:Y:S05]  /*c780*/  BSYNC.RECONVERGENT B3 ;  /* 0x0000000000037941 */ /* 0x000fea0003800200 */
.L_x_6855:
        /* <DEDUP_REMOVED lines=42> */
.L_x_6853:
[----:B------:R-:W-:Y:S05]  /*ca30*/  BSYNC.RECONVERGENT B2 ;  /* 0x0000000000027941 */ /* 0x000fea0003800200 */
.L_x_6852:
        /* <DEDUP_REMOVED lines=20> */
.L_x_6859:
        /* <DEDUP_REMOVED lines=13> */
.L_x_6861:
[----:B------:R-:W-:Y:S05]  /*cc50*/  BSYNC.RECONVERGENT B3 ;  /* 0x0000000000037941 */ /* 0x000fea0003800200 */
.L_x_6860:
        /* <DEDUP_REMOVED lines=42> */
.L_x_6858:
[----:B------:R-:W-:Y:S05]  /*cf00*/  BSYNC.RECONVERGENT B2 ;  /* 0x0000000000027941 */ /* 0x000fea0003800200 */
.L_x_6857:
        /* <DEDUP_REMOVED lines=14> */
[----:B------:R-:W-:Y:S01]  /*cff0*/  PRMT R3, R13, 0x7610, R3 ;  /* 0x000076100d037816 */ /* 0x000fe20000000003 */
        /* <DEDUP_REMOVED lines=11> */
.L_x_6864:
        /* <DEDUP_REMOVED lines=13> */
.L_x_6866:
[----:B------:R-:W-:Y:S05]  /*d180*/  BSYNC.RECONVERGENT B3 ;  /* 0x0000000000037941 */ /* 0x000fea0003800200 */
.L_x_6865:
        /* <DEDUP_REMOVED lines=42> */
.L_x_6863:
[----:B------:R-:W-:Y:S05]  /*d430*/  BSYNC.RECONVERGENT B2 ;  /* 0x0000000000027941 */ /* 0x000fea0003800200 */
.L_x_6862:
[----:B------:R-:W-:Y:S01]  /*d440*/  I2FP.F32.U32 R13, R13 ;  /* 0x0000000d000d7245 */ /* 0x000fe20000201000 */
[----:B------:R-:W-:Y:S01]  /*d450*/  HADD2.F32 R59, -RZ, R59.H1_H1 ;  /* 0x3000003bff3b7230 */ /* 0x000fe20000004100 */
[----:B------:R-:W-:Y:S01]  /*d460*/  ISETP.NE.AND P6, PT, R93, 0x1, PT ;  /* 0x000000015d00780c */ /* 0x000fe20003fc5270 */
[----:B------:R-:W-:Y:S02]  /*d470*/  BSSY.RECONVERGENT B2, `(.L_x_6867) ;  /* 0x000004b000027945 */ /* 0x000fe40003800200 */
        /* <DEDUP_REMOVED lines=16> */
.L_x_6869:
        /* <DEDUP_REMOVED lines=15> */
.L_x_6871:
[----:B------:R-:W-:Y:S05]  /*d670*/  BSYNC.RECONVERGENT B3 ;  /* 0x0000000000037941 */ /* 0x000fea0003800200 */
.L_x_6870:
        /* <DEDUP_REMOVED lines=42> */
.L_x_6868:
[----:B------:R-:W-:Y:S05]  /*d920*/  BSYNC.RECONVERGENT B2 ;  /* 0x0000000000027941 */ /* 0x000fea0003800200 */
.L_x_6867:
[----:B------:R-:W-:Y:S02]  /*d930*/  I2FP.F32.U32 R93, R94 ;  /* 0x0000005e005d7245 */ /* 0x000fe40000201000 */
[----:B------:R-:W-:Y:S01]  /*d940*/  PRMT R57, R81, 0x5410, R57 ;  /* 0x0000541051397816 */ /* 0x000fe20000000039 */
[----:B------:R-:W-:Y:S01]  /*d950*/  IMAD.MOV.U32 R81, RZ, RZ, R2 ;  /* 0x000000ffff517224 */ /* 0x000fe200078e0002 */
[----:B------:R-:W-:Y:S01]  /*d960*/  PRMT R58, R92, 0x5410, R58 ;  /* 0x000054105c3a7816 */ /* 0x000fe2000000003a */
[----:B------:R-:W-:Y:S01]  /*d970*/  FFMA.FTZ R80, R93, R80, 1.1641532182693481445e-10 ;  /* 0x2f0000005d507423 */ /* 0x000fe20000010050 */
[----:B------:R-:W-:Y:S01]  /*d980*/  HADD2.F32 R93, -RZ, R23.H1_H1 ;  /* 0x30000017ff5d7230 */ /* 0x000fe20000004100 */
[----:B------:R-:W-:-:S03]  /*d990*/  PRMT R56, R86, 0x5410, R56 ;  /* 0x0000541056387816 */ /* 0x000fc60000000038 */
[----:B------:R-:W-:Y:S01]  /*d9a0*/  FSETP.GTU.FTZ.AND P6, PT, R80, R91, PT ;  /* 0x0000005b5000720b */ /* 0x000fe20003fdc000 */
[----:B------:R-:W-:Y:S01]  /*d9b0*/  FMUL.FTZ R93, R93, R90 ;  /* 0x0000005a5d5d7220 */ /* 0x000fe20000410000 */
[----:B------:R-:W-:-:S04]  /*d9c0*/  @P2 HADD2.F32 R90, -RZ, R19.H1_H1 ;  /* 0x30000013ff5a2230 */ /* 0x000fc80000004100 */
[----:B------:R-:W-:-:S05]  /*d9d0*/  FSEL R80, R93, RZ, !P6 ;  /* 0x000000ff5d507208 */ /* 0x000fca0007000000 */
[----:B------:R-:W-:-:S04]  /*d9e0*/  FADD.FTZ R59, R59, R80 ;  /* 0x000000503b3b7221 */ /* 0x000fc80000010000 */
[----:B------:R-:W-:Y:S01]  /*d9f0*/  @P2 FADD.FTZ R80, R90, R59 ;  /* 0x0000003b5a502221 */ /* 0x000fe20000010000 */
[----:B------:R-:W-:Y:S02]  /*da00*/  @!P2 MOV R80, R59 ;  /* 0x0000003b0050a202 */ /* 0x000fe40000000f00 */
[----:B------:R-:W-:Y:S02]  /*da10*/  SEL R90, RZ, 0x1, P6 ;  /* 0x00000001ff5a7807 */ /* 0x000fe40003000000 */
[----:B------:R-:W-:Y:S02]  /*da20*/  F2FP.F16.F32.PACK_AB R59, RZ, R80 ;  /* 0x00000050ff3b723e */ /* 0x000fe400000000ff */
[----:B------:R-:W-:Y:S02]  /*da30*/  PRMT R2, R90, 0x7610, R2 ;  /* 0x000076105a027816 */ /* 0x000fe40000000002 */
[----:B------:R-:W-:Y:S01]  /*da40*/  PRMT R59, R89, 0x5410, R59 ;  /* 0x00005410593b7816 */ /* 0x000fe2000000003b */
[----:B------:R-:W-:Y:S06]  /*da50*/  BRA `(.L_x_6872) ;  /* 0x00000028003c7947 */ /* 0x000fec0003800000 */
.L_x_6791:
        /* <DEDUP_REMOVED lines=16> */
.L_x_6875:
        /* <DEDUP_REMOVED lines=13> */
.L_x_6877:
[----:B------:R-:W-:Y:S05]  /*dc30*/  BSYNC.RECONVERGENT B3 ;  /* 0x0000000000037941 */ /* 0x000fea0003800200 */
.L_x_6876:
        /* <DEDUP_REMOVED lines=41> */
.L_x_6874:
[----:B------:R-:W-:Y:S05]  /*ded0*/  BSYNC.RECONVERGENT B2 ;  /* 0x0000000000027941 */ /* 0x000fea0003800200 */
.L_x_6873:
        /* <DEDUP_REMOVED lines=27> */
.L_x_6880:
        /* <DEDUP_REMOVED lines=13> */
.L_x_6882:
[----:B------:R-:W-:Y:S05]  /*e160*/  BSYNC.RECONVERGENT B3 ;  /* 0x0000000000037941 */ /* 0x000fea0003800200 */
.L_x_6881:
        /* <DEDUP_REMOVED lines=42> */
.L_x_6879:
[----:B------:R-:W-:Y:S05]  /*e410*/  BSYNC.RECONVERGENT B2 ;  /* 0x0000000000027941 */ /* 0x000fea0003800200 */
.L_x_6878:
        /* <DEDUP_REMOVED lines=24> */
.L_x_6885:
        /* <DEDUP_REMOVED lines=13> */
.L_x_6887:
[----:B------:R-:W-:Y:S05]  /*e670*/  BSYNC.RECONVERGENT B3 ;  /* 0x0000000000037941 */ /* 0x000fea0003800200 */
.L_x_6886:
        /* <DEDUP_REMOVED lines=42> */
.L_x_6884:
[----:B------:R-:W-:Y:S05]  /*e920*/  BSYNC.RECONVERGENT B2 ;  /* 0x0000000000027941 */ /* 0x000fea0003800200 */
.L_x_6883:
        /* <DEDUP_REMOVED lines=9> */
[----:B------:R-:W-:Y:S01]  /*e9c0*/  IMAD.MOV.U32 R13, RZ, RZ, R12 ;  /* 0x000000ffff0d7224 */ /* 0x000fe200078e000c */
        /* <DEDUP_REMOVED lines=14> */
.L_x_6890:
        /* <DEDUP_REMOVED lines=13> */
.L_x_6892:
[----:B------:R-:W-:Y:S05]  /*eb80*/  BSYNC.RECONVERGENT B3 ;  /* 0x0000000000037941 */ /* 0x000fea0003800200 */
.L_x_6891:
        /* <DEDUP_REMOVED lines=42> */
.L_x_6889:
[----:B------:R-:W-:Y:S05]  /*ee30*/  BSYNC.RECONVERGENT B2 ;  /* 0x0000000000027941 */ /* 0x000fea0003800200 */
.L_x_6888:
        /* <DEDUP_REMOVED lines=24> */
.L_x_6895:
        /* <DEDUP_REMOVED lines=13> */
.L_x_6897:
[----:B------:R-:W-:Y:S05]  /*f090*/  BSYNC.RECONVERGENT B3 ;  /* 0x0000000000037941 */ /* 0x000fea0003800200 */
.L_x_6896:
        /* <DEDUP_REMOVED lines=42> */
.L_x_6894:
[----:B------:R-:W-:Y:S05]  /*f340*/  BSYNC.RECONVERGENT B2 ;  /* 0x0000000000027941 */ /* 0x000fea0003800200 */
.L_x_6893:
[----:B------:R-:W-:Y:S01]  /*f350*/  I2FP.F32.U32 R92, R13 ;  /* 0x0000000d005c7245 */ /* 0x000fe20000201000 */
[----:B------:R-:W-:Y:S01]  /*f360*/  HADD2.F32 R13, -RZ, R58.H0_H0 ;  /* 0x2000003aff0d7230 */ /* 0x000fe20000004100 */
[----:B------:R-:W-:Y:S01]  /*f370*/  BSSY.RECONVERGENT B2, `(.L_x_6898) ;  /* 0x000004e000027945 */ /* 0x000fe20003800200 */
[----:B------:R-:W-:Y:S02]  /*f380*/  @P2 HADD2.F32 R94, -RZ, R18.H0_H0 ;  /* 0x20000012ff5e2230 */ /* 0x000fe40000004100 */
        /* <DEDUP_REMOVED lines=20> */
.L_x_6900:
        /* <DEDUP_REMOVED lines=13> */
.L_x_6902:
[----:B------:R-:W-:Y:S05]  /*f5a0*/  BSYNC.RECONVERGENT B3 ;  /* 0x0000000000037941 */ /* 0x000fea0003800200 */
.L_x_6901:
        /* <DEDUP_REMOVED lines=42> */
.L_x_6899:
[----:B------:R-:W-:Y:S05]  /*f850*/  BSYNC.RECONVERGENT B2 ;  /* 0x0000000000027941 */ /* 0x000fea0003800200 */
.L_x_6898:
[----:B------:R-:W-:Y:S01]  /*f860*/  I2FP.F32.U32 R76, R77 ;  /* 0x0000004d004c7245 */ /* 0x000fe20000201000 */
[----:B------:R-:W-:Y:S01]  /*f870*/  HADD2.F32 R77, -RZ, R58.H1_H1 ;  /* 0x3000003aff4d7230 */ /* 0x000fe20000004100 */
[----:B------:R-:W-:Y:S01]  /*f880*/  ISETP.NE.AND P4, PT, R13, 0x1, PT ;  /* 0x000000010d00780c */ /* 0x000fe20003f85270 */
[----:B------:R-:W-:Y:S01]  /*f890*/  BSSY.RECONVERGENT B2, `(.L_x_6903) ;  /* 0x000004c000027945 */ /* 0x000fe20003800200 */
[----:B------:R-:W-:Y:S02]  /*f8a0*/  HFMA2 R95, -RZ, RZ, 0, 1.1920928955078125e-07 ;  /* 0x00000002ff5f7431 */ /* 0x000fe400000001ff */
        /* <DEDUP_REMOVED lines=18> */
.L_x_6905:
        /* <DEDUP_REMOVED lines=13> */
.L_x_6907:
[----:B------:R-:W-:Y:S05]  /*faa0*/  BSYNC.RECONVERGENT B3 ;  /* 0x0000000000037941 */ /* 0x000fea0003800200 */
.L_x_6906:
        /* <DEDUP_REMOVED lines=42> */
.L_x_6904:
[----:B------:R-:W-:Y:S05]  /*fd50*/  BSYNC.RECONVERGENT B2 ;  /* 0x0000000000027941 */ /* 0x000fea0003800200 */
.L_x_6903:
[----:B------:R-:W-:Y:S01]  /*fd60*/  I2FP.F32.U32 R94, R77 ;  /* 0x0000004d005e7245 */ /* 0x000fe20000201000 */
[----:B------:R-:W-:Y:S01]  /*fd70*/  HADD2.F32 R13, -RZ, R59.H0_H0 ;  /* 0x2000003bff0d7230 */ /* 0x000fe20000004100 */
[----:B------:R-:W-:Y:S01]  /*fd80*/  ISETP.NE.AND P5, PT, R95, 0x1, PT ;  /* 0x000000015f00780c */ /* 0x000fe20003fa5270 */
[----:B------:R-:W-:Y:S02]  /*fd90*/  BSSY.RECONVERGENT B2, `(.L_x_6908) ;  /* 0x000004c000027945 */ /* 0x000fe40003800200 */
[----:B------:R-:W-:Y:S01]  /*fda0*/  FFMA.FTZ R94, R94, R93, 1.1641532182693481445e-10 ;  /* 0x2f0000005e5e7423 */ /* 0x000fe2000001005d */
[----:B------:R-:W-:-:S04]  /*fdb0*/  FMUL.FTZ R13, R13, R80 ;  /* 0x000000500d0d7220 */ /* 0x000fc80000410000 */
[----:B------:R-:W-:Y:S01]  /*fdc0*/  FSETP.GTU.FTZ.AND P4, PT, R94, R81, PT ;  /* 0x000000515e00720b */ /* 0x000fe20003f9c000 */
[----:B------:R-:W-:-:S03]  /*fdd0*/  @P2 HADD2.F32 R94, -RZ, R19.H0_H0 ;  /* 0x20000013ff5e2230 */ /* 0x000fc60000004100 */
        /* <DEDUP_REMOVED lines=15> */
.L_x_6910:
        /* <DEDUP_REMOVED lines=13> */
.L_x_6912:
[----:B------:R-:W-:Y:S05]  /*ffa0*/  BSYNC.RECONVERGENT B3 ;  /* 0x0000000000037941 */ /* 0x000fea0003800200 */
.L_x_6911:
        /* <DEDUP_REMOVED lines=42> */
.L_x_6909:
[----:B------:R-:W-:Y:S05]  /*10250*/  BSYNC.RECONVERGENT B2 ;  /* 0x0000000000027941 */ /* 0x000fea0003800200 */
.L_x_6908:
        /* <DEDUP_REMOVED lines=15> */
.L_x_6872:
[----:B------:R-:W-:Y:S02]  /*10350*/  ISETP.NE.AND P2, PT, R83, RZ, PT ;  /* 0x000000ff5300720c */ /* 0x000fe40003f45270 */
[----:B------:R-:W-:Y:S02]  /*10360*/  SEL R83, RZ, 0x1000000, !P5 ;  /* 0x01000000ff537807 */ /* 0x000fe40006800000 */
[----:B------:R-:W-:Y:S02]  /*10370*/  SEL R89, RZ, 0x10000, !P4 ;  /* 0x00010000ff597807 */ /* 0x000fe40006000000 */
[----:B------:R-:W-:Y:S02]  /*10380*/  ISETP.NE.AND P5, PT, R84, RZ, PT ;  /* 0x000000ff5400720c */ /* 0x000fe40003fa5270 */
[----:B------:R-:W-:Y:S02]  /*10390*/  ISETP.NE.AND P4, PT, R85, RZ, PT ;  /* 0x000000ff5500720c */ /* 0x000fe40003f85270 */
[----:B------:R-:W-:Y:S01]  /*103a0*/  ISETP.NE.AND P6, PT, R87, RZ, PT ;  /* 0x000000ff5700720c */ /* 0x000fe20003fc5270 */
[----:B------:R-:W0:Y:S01]  /*103b0*/  LDC.64 R84, c[0x0][0x3a8] ;  /* 0x0000ea00ff547b82 */ /* 0x000e220000000a00 */
[----:B------:R-:W-:-:S02]  /*103c0*/  SEL R90, RZ, 0x100, !P3 ;  /* 0x00000100ff5a7807 */ /* 0x000fc40005800000 */
[----:B------:R-:W-:Y:S02]  /*103d0*/  ISETP.NE.AND P3, PT, R88, RZ, PT ;  /* 0x000000ff5800720c */ /* 0x000fe40003f65270 */
[----:B------:R-:W-:Y:S02]  /*103e0*/  LOP3.LUT R90, R90, R83, R89, 0xfe, !PT ;  /* 0x000000535a5a7212 */ /* 0x000fe400078efe59 */
[----:B------:R-:W-:Y:S01]  /*103f0*/  SEL R89, RZ, 0x1000000, !P3 ;  /* 0x01000000ff597807 */ /* 0x000fe20005800000 */
[----:B------:R-:W1:Y:S01]  /*10400*/  LDC.64 R86, c[0x0][0x3b0] ;  /* 0x0000ec00ff567b82 */ /* 0x000e620000000a00 */
[----:B------:R-:W-:Y:S02]  /*10410*/  SEL R88, RZ, 0x10000, !P4 ;  /* 0x00010000ff587807 */ /* 0x000fe40006000000 */
[----:B------:R-:W-:-:S04]  /*10420*/  SEL R83, RZ, 0x100, !P5 ;  /* 0x00000100ff537807 */ /* 0x000fc80006800000 */
[----:B------:R-:W-:Y:S02]  /*10430*/  LOP3.LUT R83, R83, R89, R88, 0xfe, !PT ;  /* 0x0000005953537212 */ /* 0x000fe400078efe58 */
[----:B------:R-:W-:Y:S02]  /*10440*/  SEL R89, RZ, 0x1, !P6 ;  /* 0x00000001ff597807 */ /* 0x000fe40007000000 */
[----:B------:R-:W-:Y:S02]  /*10450*/  SEL R88, RZ, 0x1, !P2 ;  /* 0x00000001ff587807 */ /* 0x000fe40005000000 */
[----:B------:R-:W-:Y:S02]  /*10460*/  LOP3.LUT R89, R90, R89, RZ, 0xfc, !PT ;  /* 0x000000595a597212 */ /* 0x000fe400078efcff */
[----:B------:R-:W-:Y:S01]  /*10470*/  LOP3.LUT R88, R83, R88, RZ, 0xfc, !PT ;  /* 0x0000005853587212 */ /* 0x000fe200078efcff */
[----:B0-----:R-:W-:-:S05]  /*10480*/  IMAD.WIDE.U32 R84, R82, 0x10, R84 ;  /* 0x0000001052547825 */ /* 0x001fca00078e0054 */
        /* <DEDUP_REMOVED lines=24> */
.L_x_6790:
[----:B------:R-:W-:Y:S05]  /*10610*/  BSYNC.RECONVERGENT B1 ;  /* 0x0000000000017941 */ /* 0x000fea0003800200 */
.L_x_6789:
        /* <DEDUP_REMOVED lines=76> */
.L_x_6930:
        /* <DEDUP_REMOVED lines=30> */
[----:B------:R-:W-:Y:S01]  /*10cc0*/  F2FP.F16.F32.PACK_AB R56, R57, R56 ;  /* 0x000000383938723e */ /* 0x000fe200000000ff */
        /* <DEDUP_REMOVED lines=13> */
[----:B------:R-:W-:Y:S02]  /*10da0*/  F2FP.F16.F32.PACK_AB R57, R58, R57 ;  /* 0x000000393a39723e */ /* 0x000fe400000000ff */
[----:B------:R-:W-:Y:S02]  /*10db0*/  F2FP.F16.F32.PACK_AB R58, R86, R87 ;  /* 0x00000057563a723e */ /* 0x000fe400000000ff */
[----:B------:R-:W-:-:S05]  /*10dc0*/  F2FP.F16.F32.PACK_AB R59, R88, R59 ;  /* 0x0000003b583b723e */ /* 0x000fca00000000ff */
[----:B------:R1:W-:Y:S02]  /*10dd0*/  STG.E.128 desc[UR8][R82.64], R56 ;  /* 0x0000003852007986 */ /* 0x0003e4000c101d08 */
.L_x_6915:
[----:B------:R-:W-:Y:S05]  /*10de0*/  BSYNC.RECONVERGENT B1 ;  /* 0x0000000000017941 */ /* 0x000fea0003800200 */
.L_x_6914:
        /* <DEDUP_REMOVED lines=23> */
[----:B------:R-:W-:-:S02]  /*10f60*/  F2FP.F16.F32.PACK_AB R59, R86, R95 ;  /* 0x0000005f563b723e */ /* 0x000fc400000000ff */
[----:B------:R-:W-:Y:S01]  /*10f70*/  F2FP.F16.F32.PACK_AB R58, R85, R58 ;  /* 0x0000003a553a723e */ /* 0x000fe200000000ff */
[----:B------:R-:W-:Y:S01]  /*10f80*/  FFMA.FTZ R86, R84, R39, R31 ;  /* 0x0000002754567223 */ /* 0x000fe2000001001f */
[----:B------:R-:W-:Y:S01]  /*10f90*/  FFMA.FTZ R87, R87, R38, R30 ;  /* 0x0000002657577223 */ /* 0x000fe2000001001e */
[----:B------:R-:W-:Y:S01]  /*10fa0*/  FFMA.FTZ R84, R57, R36, R28 ;  /* 0x0000002439547223 */ /* 0x000fe2000001001c */
[----:B------:R-:W-:Y:S01]  /*10fb0*/  FFMA.FTZ R85, R56, R37, R29 ;  /* 0x0000002538557223 */ /* 0x000fe2000001001d */
[----:B0-----:R-:W-:Y:S02]  /*10fc0*/  IMAD.WIDE.U32 R82, R78, 0x10, R82 ;  /* 0x000000104e527825 */ /* 0x001fe400078e0052 */
[----:B------:R-:W-:Y:S02]  /*10fd0*/  F2FP.F16.F32.PACK_AB R57, R86, R87 ;  /* 0x000000575639723e */ /* 0x000fe400000000ff */
[----:B------:R-:W-:-:S05]  /*10fe0*/  F2FP.F16.F32.PACK_AB R56, R85, R84 ;  /* 0x000000545538723e */ /* 0x000fca00000000ff */
[----:B------:R2:W-:Y:S02]  /*10ff0*/  STG.E.128 desc[UR8][R82.64], R56 ;  /* 0x0000003852007986 */ /* 0x0005e4000c101d08 */
.L_x_6917:
[----:B------:R-:W-:Y:S05]  /*11000*/  BSYNC.RECONVERGENT B1 ;  /* 0x0000000000017941 */ /* 0x000fea0003800200 */
.L_x_6916:
[----:B012---:R-:W0:Y:S02]  /*11010*/  LDC.64 R56, c[0x0][0x380] ;  /* 0x0000e000ff387b82 */ /* 0x007e240000000a00 */
[----:B0-----:R-:W-:-:S05]  /*11020*/  IMAD R62, R56, 0x4, R62 ;  /* 0x00000004383e7824 */ /* 0x001fca00078e023e */
[----:B------:R-:W-:-:S13]  /*11030*/  ISETP.GE.AND P0, PT, R62, R57, PT ;  /* 0x000000393e00720c */ /* 0x000fda0003f06270 */
[----:B------:R-:W-:Y:S05]  /*11040*/  @!P0 BRA `(.L_x_6918) ;  /* 0xfffffef800a08947 */ /* 0x000fea000383ffff */
[----:B------:R-:W-:Y:S05]  /*11050*/  BSYNC B0 ;  /* 0x0000000000007941 */ /* 0x000fea0003800000 */
.L_x_6663:
[----:B------:R-:W-:Y:S05]  /*11060*/  EXIT ;  /* 0x000000000000794d */ /* 0x000fea0003800000 */
.L_x_6913:
        /* <DEDUP_REMOVED lines=8> */
.L_x_6920:
[----:B------:R-:W-:Y:S05]  /*110f0*/  BSYNC B1 ;  /* 0x0000000000017941 */ /* 0x000fea0003800000 */
.L_x_6919:
        /* <DEDUP_REMOVED lines=9> */
.L_x_6921:
[----:B------:R-:W-:Y:S02]  /*11190*/  IMAD.MOV.U32 R88, RZ, RZ, 0x4 ;  /* 0x00000004ff587424 */ /* 0x000fe400078e00ff */
[----:B------:R-:W-:-:S04]  /*111a0*/  IMAD.MOV.U32 R57, RZ, RZ, R87 ;  /* 0x000000ffff397224 */ /* 0x000fc800078e0057 */
[----:B------:R-:W-:-:S05]  /*111b0*/  FADD.FTZ R82, R58, R57 ;  /* 0x000000393a527221 */ /* 0x000fca0000010000 */
[----:B------:R-:W-:-:S07]  /*111c0*/  MOV R89, R82 ;  /* 0x0000005200597202 */ /* 0x000fce0000000f00 */
[----:B------:R-:W-:Y:S05]  /*111d0*/  WARPSYNC.COLLECTIVE R86, `(.L_x_6922) ;  /* 0x0000000056087348 */ /* 0x000fea0003c00000 */
[----:B------:R0:W1:Y:S02]  /*111e0*/  SHFL.BFLY P4, R87, R89, R88, R91 ;  /* 0x0c00005859577389 */ /* 0x000064000008005b */
[----:B01----:R-:W-:Y:S05]  /*111f0*/  ENDCOLLECTIVE ;  /* 0x000000000000791b */ /* 0x003fea0003800000 */
.L_x_6922:
[----:B------:R-:W-:Y:S01]  /*11200*/  HFMA2 R88, -RZ, RZ, 0, 4.76837158203125e-07 ;  /* 0x00000008ff587431 */ /* 0x000fe200000001ff */
[----:B------:R-:W-:-:S05]  /*11210*/  MOV R57, R87 ;  /* 0x0000005700397202 */ /* 0x000fca0000000f00 */
[----:B------:R-:W-:-:S04]  /*11220*/  FADD.FTZ R84, R82, R57 ;  /* 0x0000003952547221 */ /* 0x000fc80000010000 */
[----:B------:R-:W-:-:S07]  /*11230*/  IMAD.MOV.U32 R89, RZ, RZ, R84 ;  /* 0x000000ffff597224 */ /* 0x000fce00078e0054 */
[----:B------:R-:W-:Y:S05]  /*11240*/  WARPSYNC.COLLECTIVE R86, `(.L_x_6923) ;  /* 0x0000000056087348 */ /* 0x000fea0003c00000 */
[----:B------:R0:W1:Y:S02]  /*11250*/  SHFL.BFLY P4, R87, R89, R88, R91 ;  /* 0x0c00005859577389 */ /* 0x000064000008005b */
[----:B01----:R-:W-:Y:S05]  /*11260*/  ENDCOLLECTIVE ;  /* 0x000000000000791b */ /* 0x003fea0003800000 */
.L_x_6923:
        /* <DEDUP_REMOVED lines=8> */
.L_x_6924:
        /* <DEDUP_REMOVED lines=41> */
.L_x_6925:
[----:B------:R-:W-:Y:S02]  /*11580*/  IMAD.MOV.U32 R88, RZ, RZ, 0x2 ;  /* 0x00000002ff587424 */ /* 0x000fe400078e00ff */
[----:B------:R-:W-:-:S04]  /*11590*/  IMAD.MOV.U32 R59, RZ, RZ, R87 ;  /* 0x000000ffff3b7224 */ /* 0x000fc800078e0057 */
[----:B------:R-:W-:-:S05]  /*115a0*/  FADD.FTZ R59, R56, R59 ;  /* 0x0000003b383b7221 */ /* 0x000fca0000010000 */
[----:B------:R-:W-:-:S07]  /*115b0*/  MOV R89, R59 ;  /* 0x0000003b00597202 */ /* 0x000fce0000000f00 */
[----:B------:R-:W-:Y:S05]  /*115c0*/  WARPSYNC.COLLECTIVE R86, `(.L_x_6926) ;  /* 0x0000000056087348 */ /* 0x000fea0003c00000 */
[----:B------:R0:W1:Y:S02]  /*115d0*/  SHFL.BFLY P4, R87, R89, R88, R91 ;  /* 0x0c00005859577389 */ /* 0x000064000008005b */
[----:B01----:R-:W-:Y:S05]  /*115e0*/  ENDCOLLECTIVE ;  /* 0x000000000000791b */ /* 0x003fea0003800000 */
.L_x_6926:
[----:B------:R-:W-:Y:S01]  /*115f0*/  HFMA2 R88, -RZ, RZ, 0, 2.384185791015625e-07 ;  /* 0x00000004ff587431 */ /* 0x000fe200000001ff */
[----:B------:R-:W-:-:S05]  /*11600*/  MOV R58, R87 ;  /* 0x00000057003a7202 */ /* 0x000fca0000000f00 */
[----:B------:R-:W-:-:S04]  /*11610*/  FADD.FTZ R58, R59, R58 ;  /* 0x0000003a3b3a7221 */ /* 0x000fc80000010000 */
[----:B------:R-:W-:-:S07]  /*11620*/  IMAD.MOV.U32 R89, RZ, RZ, R58 ;  /* 0x000000ffff597224 */ /* 0x000fce00078e003a */
[----:B------:R-:W-:Y:S05]  /*11630*/  WARPSYNC.COLLECTIVE R86, `(.L_x_6927) ;  /* 0x0000000056087348 */ /* 0x000fea0003c00000 */
[----:B------:R0:W1:Y:S02]  /*11640*/  SHFL.BFLY P4, R87, R89, R88, R91 ;  /* 0x0c00005859577389 */ /* 0x000064000008005b */
[----:B01----:R-:W-:Y:S05]  /*11650*/  ENDCOLLECTIVE ;  /* 0x000000000000791b */ /* 0x003fea0003800000 */
.L_x_6927:
[----:B------:R-:W-:Y:S02]  /*11660*/  IMAD.MOV.U32 R88, RZ, RZ, 0x8 ;  /* 0x00000008ff587424 */ /* 0x000fe400078e00ff */
[----:B------:R-:W-:-:S04]  /*11670*/  IMAD.MOV.U32 R85, RZ, RZ, R87 ;  /* 0x000000ffff557224 */ /* 0x000fc800078e0057 */
[----:B------:R-:W-:-:S05]  /*11680*/  FADD.FTZ R85, R58, R85 ;  /* 0x000000553a557221 */ /* 0x000fca0000010000 */
[----:B------:R-:W-:-:S07]  /*11690*/  MOV R89, R85 ;  /* 0x0000005500597202 */ /* 0x000fce0000000f00 */
[----:B------:R-:W-:Y:S05]  /*116a0*/  WARPSYNC.COLLECTIVE R86, `(.L_x_6928) ;  /* 0x0000000056087348 */ /* 0x000fea0003c00000 */
[----:B------:R0:W1:Y:S02]  /*116b0*/  SHFL.BFLY P4, R87, R89, R88, R91 ;  /* 0x0c00005859577389 */ /* 0x000064000008005b */
[----:B01----:R-:W-:Y:S05]  /*116c0*/  ENDCOLLECTIVE ;  /* 0x000000000000791b */ /* 0x003fea0003800000 */
.L_x_6928:
[----:B------:R-:W-:Y:S01]  /*116d0*/  HFMA2 R88, -RZ, RZ, 0, 9.5367431640625e-07 ;  /* 0x00000010ff587431 */ /* 0x000fe200000001ff */
[----:B------:R-:W-:-:S05]  /*116e0*/  MOV R82, R87 ;  /* 0x0000005700527202 */ /* 0x000fca0000000f00 */
[----:B------:R-:W-:-:S04]  /*116f0*/  FADD.FTZ R82, R85, R82 ;  /* 0x0000005255527221 */ /* 0x000fc80000010000 */
[----:B------:R-:W-:-:S07]  /*11700*/  IMAD.MOV.U32 R89, RZ, RZ, R82 ;  /* 0x000000ffff597224 */ /* 0x000fce00078e0052 */
[----:B------:R-:W-:Y:S05]  /*11710*/  WARPSYNC.COLLECTIVE R86, `(.L_x_6929) ;  /* 0x0000000056087348 */ /* 0x000fea0003c00000 */
[----:B------:R0:W1:Y:S02]  /*11720*/  SHFL.BFLY P4, R87, R89, R88, R91 ;  /* 0x0c00005859577389 */ /* 0x000064000008005b */
[----:B01----:R-:W-:Y:S05]  /*11730*/  ENDCOLLECTIVE ;  /* 0x000000000000791b */ /* 0x003fea0003800000 */
.L_x_6929:
[----:B------:R-:W-:Y:S05]  /*11740*/  BRA `(.L_x_6930) ;  /* 0xfffffff000e47947 */ /* 0x000fea000383ffff */
.L_x_6931:
        /* <DEDUP_REMOVED lines=11> */
.L_x_12143:


//--------------------- .text._ZN10layer_norm31ln_parallel_residual_fwd_kernelINS_13Kernel_traitsIf6__halfS2_S2_fjLj512ELj1ELj4ELj1ELj16ENS_18Kernel_traits_baseILj512EfS2_S2_S2_fjLj128EEEEELb1ELb1ELb1EEEvNS_9FwdParamsE --------------------------
	.section	.text._ZN10layer_norm31ln_parallel_residual_fwd_kernelINS_13Kernel_traitsIf6__halfS2_S2_fjLj512ELj1ELj4ELj1ELj16ENS_18Kernel_traits_baseILj512EfS2_S2_S2_fjLj128EEEEELb1ELb1ELb1EEEvNS_9FwdParamsE,"ax",@progbits
	.align	128
        .global         _ZN10layer_norm31ln_parallel_residual_fwd_kernelINS_13Kernel_traitsIf6__halfS2_S2_fjLj512ELj1ELj4ELj1ELj16ENS_18Kernel_traits_baseILj512EfS2_S2_S2_fjLj128EEEEELb1ELb1ELb1EEEvNS_9FwdParamsE
        .type           _ZN10layer_norm31ln_parallel_residual_fwd_kernelINS_13Kernel_traitsIf6__halfS2_S2_fjLj512ELj1ELj4ELj1ELj16ENS_18Kernel_traits_baseILj512EfS2_S2_S2_fjLj128EEEEELb1ELb1ELb1EEEvNS_9FwdParamsE,@function
        .size           _ZN10layer_norm31ln_parallel_residual_fwd_kernelINS_13Kernel_traitsIf6__halfS2_S2_fjLj512ELj1ELj4ELj1ELj16ENS_18Kernel_traits_baseILj512EfS2_S2_S2_fjLj128EEEEELb1ELb1ELb1EEEvNS_9FwdParamsE,(.L_x_12144 - _ZN10layer_norm31ln_parallel_residual_fwd_kernelINS_13Kernel_traitsIf6__halfS2_S2_fjLj512ELj1ELj4ELj1ELj16ENS_18Kernel_traits_baseILj512EfS2_S2_S2_fjLj128EEEEELb1ELb1ELb1EEEvNS_9FwdParamsE)
        .other          _ZN10layer_norm31ln_parallel_residual_fwd_kernelINS_13Kernel_traitsIf6__halfS2_S2_fjLj512ELj1ELj4ELj1ELj16ENS_18Kernel_traits_baseILj512EfS2_S2_S2_fjLj128EEEEELb1ELb1ELb1EEEvNS_9FwdParamsE,@"STO_CUDA_ENTRY STV_DEFAULT"
_ZN10layer_norm31ln_parallel_residual_fwd_kernelINS_13Kernel_traitsIf6__halfS2_S2_fjLj512ELj1ELj4ELj1ELj16ENS_18Kernel_traits_baseILj512EfS2_S2_S2_fjLj128EEEEELb1ELb1ELb1EEEvNS_9FwdParamsE:
.text._ZN10layer_norm31ln_parallel_residual_fwd_kernelINS_13Kernel_traitsIf6__halfS2_S2_fjLj512ELj1ELj4ELj1ELj16ENS_18Kernel_traits_baseILj512EfS2_S2_S2_fjLj128EEEEELb1ELb1ELb1EEEvNS_9FwdParamsE:
        /* <DEDUP_REMOVED lines=42> */
[--C-:B------:R-:W-:Y:S01]  /*02a0*/  SHF.R.U64 R3, R58, 0x2, R59.reuse ;  /* 0x000000023a037819 */ /* 0x100fe2000000123b */
[----:B------:R-:W-:Y:S01]  /*02b0*/  IMAD.MOV.U32 R2, RZ, RZ, R4 ;  /* 0x000000ffff027224 */ /* 0x000fe200078e0004 */
[----:B------:R-:W-:Y:S01]  /*02c0*/  SHF.R.U32.HI R4, RZ, 0x2, R59 ;  /* 0x00000002ff047819 */ /* 0x000fe2000001163b */
[----:B------:R-:W-:Y:S01]  /*02d0*/  UIADD3 UR12, UPT, UPT, UR6, -0x61c88647, URZ ;  /* 0x9e3779b9060c7890 */ /* 0x000fe2000fffe0ff */
[----:B-----5:R-:W-:Y:S01]  /*02e0*/  @P1 IMAD.MOV.U32 R93, RZ, RZ, R20 ;  /* 0x000000ffff5d1224 */ /* 0x020fe200078e0014 */
[----:B------:R-:W-:Y:S01]  /*02f0*/  UIADD3 UR13, UPT, UPT, UR7, -0x4498517b, URZ ;  /* 0xbb67ae85070d7890 */ /* 0x000fe2000fffe0ff */
[----:B------:R-:W-:Y:S01]  /*0300*/  IMAD.HI.U32 R5, R2, -0x326172a9, RZ ;  /* 0xcd9e8d5702057827 */ /* 0x000fe200078e00ff */
[----:B------:R-:W-:Y:S01]  /*0310*/  UIADD3 UR14, UPT, UPT, UR6, 0x3c6ef372, URZ ;  /* 0x3c6ef372060e7890 */ /* 0x000fe2000fffe0ff */
[----:B------:R-:W-:Y:S01]  /*0320*/  @P1 MOV R92, R21 ;  /* 0x00000015005c1202 */ /* 0x000fe20000000f00 */
[----:B------:R-:W-:Y:S01]  /*0330*/  UIADD3 UR15, UPT, UPT, UR7, 0x76cf5d0a, URZ ;  /* 0x76cf5d0a070f7890 */ /* 0x000fe2000fffe0ff */
[C---:B------:R-:W-:Y:S01]  /*0340*/  IMAD.HI.U32 R6, R3.reuse, -0x2daee0ad, RZ ;  /* 0xd2511f5303067827 */ /* 0x040fe200078e00ff */
[----:B------:R-:W-:Y:S01]  /*0350*/  LOP3.LUT R5, R4, UR6, R5, 0x96, !PT ;  /* 0x0000000604057c12 */ /* 0x000fe2000f8e9605 */
[----:B------:R-:W-:Y:S01]  /*0360*/  UIADD3 UR16, UPT, UPT, UR6, -0x255992d5, URZ ;  /* 0xdaa66d2b06107890 */ /* 0x000fe2000fffe0ff */
[-C--:B------:R-:W-:Y:S01]  /*0370*/  @P1 MOV R88, R17.reuse ;  /* 0x0000001100581202 */ /* 0x080fe20000000f00 */
[----:B------:R-:W-:Y:S01]  /*0380*/  IMAD R42, R3, -0x2daee0ad, RZ ;  /* 0xd2511f53032a7824 */ /* 0x000fe200078e02ff */
[----:B------:R-:W-:Y:S01]  /*0390*/  LOP3.LUT R6, R6, UR7, RZ, 0x3c, !PT ;  /* 0x0000000706067c12 */ /* 0x000fe2000f8e3cff */
[C---:B------:R-:W-:Y:S01]  /*03a0*/  IMAD.HI.U32 R41, R5.reuse, -0x2daee0ad, RZ ;  /* 0xd2511f5305297827 */ /* 0x040fe200078e00ff */
[----:B------:R-:W-:Y:S01]  /*03b0*/  UIADD3 UR17, UPT, UPT, UR7, 0x32370b8f, URZ ;  /* 0x32370b8f07117890 */ /* 0x000fe2000fffe0ff */
[----:B------:R-:W-:Y:S01]  /*03c0*/  @!P1 MOV R88, R17 ;  /* 0x0000001100589202 */ /* 0x000fe20000000f00 */
[----:B------:R-:W-:Y:S01]  /*03d0*/  UIADD3 UR18, UPT, UPT, UR6, 0x78dde6e4, URZ ;  /* 0x78dde6e406127890 */ /* 0x000fe2000fffe0ff */
[----:B------:R-:W-:Y:S01]  /*03e0*/  IMAD R40, R2, -0x326172a9, RZ ;  /* 0xcd9e8d5702287824 */ /* 0x000fe200078e02ff */
[----:B------:R-:W-:Y:S01]  /*03f0*/  LOP3.LUT R41, R42, UR13, R41, 0x96, !PT ;  /* 0x0000000d2a297c12 */ /* 0x000fe2000f8e9629 */
[C---:B------:R-:W-:Y:S01]  /*0400*/  IMAD.HI.U32 R7, R6.reuse, -0x326172a9, RZ ;  /* 0xcd9e8d5706077827 */ /* 0x040fe200078e00ff */
[----:B------:R-:W-:Y:S01]  /*0410*/  UIADD3 UR19, UPT, UPT, UR7, -0x126145ec, URZ ;  /* 0xed9eba1407137890 */ /* 0x000fe2000fffe0ff */
[-C--:B------:R-:W-:Y:S01]  /*0420*/  @P1 MOV R85, R12.reuse ;  /* 0x0000000c00551202 */ /* 0x080fe20000000f00 */
[----:B------:R-:W-:Y:S01]  /*0430*/  UIADD3 UR20, UPT, UPT, UR6, 0x1715609d, URZ ;  /* 0x1715609d06147890 */ /* 0x000fe2000fffe0ff */
[----:B------:R-:W-:Y:S01]  /*0440*/  IMAD R43, R6, -0x326172a9, RZ ;  /* 0xcd9e8d57062b7824 */ /* 0x000fe200078e02ff */
[----:B------:R-:W-:Y:S01]  /*0450*/  LOP3.LUT R7, R40, UR12, R7, 0x96, !PT ;  /* 0x0000000c28077c12 */ /* 0x000fe2000f8e9607 */
[----:B------:R-:W-:Y:S01]  /*0460*/  IMAD R40, R5, -0x2daee0ad, RZ ;  /* 0xd2511f5305287824 */ /* 0x000fe200078e02ff */
[----:B------:R-:W-:Y:S01]  /*0470*/  UIADD3 UR21, UPT, UPT, UR7, -0x56f99767, URZ ;  /* 0xa906689907157890 */ /* 0x000fe2000fffe0ff */
[----:B------:R-:W-:Y:S01]  /*0480*/  IMAD.HI.U32 R6, R41, -0x326172a9, RZ ;  /* 0xcd9e8d5729067827 */ /* 0x000fe200078e00ff */
[----:B------:R-:W-:Y:S01]  /*0490*/  UIADD3 UR22, UPT, UPT, UR6, -0x4ab325aa, URZ ;  /* 0xb54cda5606167890 */ /* 0x000fe2000fffe0ff */
[----:B------:R-:W-:Y:S01]  /*04a0*/  @!P1 MOV R85, R12 ;  /* 0x0000000c00559202 */ /* 0x000fe20000000f00 */
[----:B------:R-:W-:Y:S01]  /*04b0*/  UIADD3 UR23, UPT, UPT, UR7, 0x646e171e, URZ ;  /* 0x646e171e07177890 */ /* 0x000fe2000fffe0ff */
[----:B------:R-:W-:Y:S01]  /*04c0*/  IMAD.HI.U32 R5, R7, -0x2daee0ad, RZ ;  /* 0xd2511f5307057827 */ /* 0x000fe200078e00ff */
[----:B------:R-:W-:Y:S01]  /*04d0*/  LOP3.LUT R6, R43, UR14, R6, 0x96, !PT ;  /* 0x0000000e2b067c12 */ /* 0x000fe2000f8e9606 */
[----:B------:R-:W0:Y:S01]  /*04e0*/  LDCU.64 UR4, c[0x0][0x398] ;  /* 0x00007300ff0477ac */ /* 0x000e220008000a00 */
[----:B------:R-:W-:Y:S01]  /*04f0*/  BSSY B0, `(.L_x_6932) ;  /* 0x000109c000007945 */ /* 0x000fe20003800000 */
[----:B------:R-:W-:Y:S01]  /*0500*/  IMAD R42, R7, -0x2daee0ad, RZ ;  /* 0xd2511f53072a7824 */ /* 0x000fe200078e02ff */
[----:B------:R-:W-:Y:S01]  /*0510*/  LOP3.LUT R5, R40, UR15, R5, 0x96, !PT ;  /* 0x0000000f28057c12 */ /* 0x000fe2000f8e9605 */
[----:B------:R-:W-:Y:S01]  /*0520*/  IMAD R40, R41, -0x326172a9, RZ ;  /* 0xcd9e8d5729287824 */ /* 0x000fe200078e02ff */
[----:B------:R-:W-:Y:S01]  /*0530*/  UIADD3 UR24, UPT, UPT, UR6, 0x5384540f, URZ ;  /* 0x5384540f06187890 */ /* 0x000fe2000fffe0ff */
[----:B------:R-:W-:Y:S01]  /*0540*/  IMAD.HI.U32 R41, R6, -0x2daee0ad, RZ ;  /* 0xd2511f5306297827 */ /* 0x000fe200078e00ff */
[----:B------:R-:W-:Y:S01]  /*0550*/  UIADD3 UR25, UPT, UPT, UR7, 0x1fd5c5a3, URZ ;  /* 0x1fd5c5a307197890 */ /* 0x000fe2000fffe0ff */
[----:B------:R-:W-:Y:S01]  /*0560*/  @P1 MOV R91, R22 ;  /* 0x00000016005b1202 */ /* 0x000fe20000000f00 */
[----:B------:R-:W-:Y:S01]  /*0570*/  UIADD3 UR26, UPT, UPT, UR6, -0xe443238, URZ ;  /* 0xf1bbcdc8061a7890 */ /* 0x000fe2000fffe0ff */
[C---:B------:R-:W-:Y:S01]  /*0580*/  IMAD.HI.U32 R7, R5.reuse, -0x326172a9, RZ ;  /* 0xcd9e8d5705077827 */ /* 0x040fe200078e00ff */
[----:B------:R-:W-:Y:S01]  /*0590*/  LOP3.LUT R41, R42, UR17, R41, 0x96, !PT ;  /* 0x000000112a297c12 */ /* 0x000fe2000f8e9629 */
[----:B------:R-:W-:Y:S01]  /*05a0*/  UIADD3 UR27, UPT, UPT, UR7, -0x24c28bd8, URZ ;  /* 0xdb3d7428071b7890 */ /* 0x000fe2000fffe0ff */
[----:B------:R-:W-:Y:S01]  /*05b0*/  @P1 MOV R82, R15 ;  /* 0x0000000f00521202 */ /* 0x000fe20000000f00 */
[----:B------:R-:W-:Y:S01]  /*05c0*/  @!P1 IMAD.MOV.U32 R93, RZ, RZ, R20 ;  /* 0x000000ffff5d9224 */ /* 0x000fe200078e0014 */
[----:B------:R-:W-:Y:S01]  /*05d0*/  LOP3.LUT R7, R40, UR16, R7, 0x96, !PT ;  /* 0x0000001028077c12 */ /* 0x000fe2000f8e9607 */
[----:B------:R-:W-:Y:S01]  /*05e0*/  @!P1 IMAD.MOV.U32 R92, RZ, RZ, R21 ;  /* 0x000000ffff5c9224 */ /* 0x000fe200078e0015 */
[----:B------:R-:W-:Y:S01]  /*05f0*/  UIADD3 UR28, UPT, UPT, UR6, -0x700cb87f, URZ ;  /* 0x8ff34781061c7890 */ /* 0x000fe2000fffe0ff */
[----:B------:R-:W-:Y:S01]  /*0600*/  IMAD R20, R5, -0x326172a9, RZ ;  /* 0xcd9e8d5705147824 */ /* 0x000fe200078e02ff */
[----:B0-----:R-:W-:Y:S01]  /*0610*/  UISETP.NE.U32.AND UP0, UPT, UR4, URZ, UPT ;  /* 0x000000ff0400728c */ /* 0x001fe2000bf05070 */
[----:B------:R-:W-:Y:S01]  /*0620*/  IMAD R21, R6, -0x2daee0ad, RZ ;  /* 0xd2511f5306157824 */ /* 0x000fe200078e02ff */
[----:B------:R-:W-:Y:S01]  /*0630*/  UIADD3 UR29, UPT, UPT, UR7, -0x695add53, URZ ;  /* 0x96a522ad071d7890 */ /* 0x000fe2000fffe0ff */
[----:B------:R-:W-:Y:S01]  /*0640*/  IMAD.HI.U32 R5, R41, -0x326172a9, RZ ;  /* 0xcd9e8d5729057827 */ /* 0x000fe200078e00ff */
[----:B------:R-:W-:Y:S01]  /*0650*/  UISETP.NE.AND.EX UP0, UPT, UR5, URZ, UPT, UP0 ;  /* 0x000000ff0500728c */ /* 0x000fe2000bf05300 */
[----:B------:R-:W-:-:S02]  /*0660*/  @P1 MOV R79, R10 ;  /* 0x0000000a004f1202 */ /* 0x000fc40000000f00 */
[----:B------:R-:W-:Y:S01]  /*0670*/  @!P1 CS2R R38, SRZ ;  /* 0x0000000000269805 */ /* 0x000fe2000001ff00 */
[----:B------:R-:W-:Y:S01]  /*0680*/  IMAD.HI.U32 R6, R7, -0x2daee0ad, RZ ;  /* 0xd2511f5307067827 */ /* 0x000fe200078e00ff */
[----:B------:R-:W-:Y:S02]  /*0690*/  LOP3.LUT R5, R20, UR18, R5, 0x96, !PT ;  /* 0x0000001214057c12 */ /* 0x000fe4000f8e9605 */
[----:B------:R-:W-:Y:S02]  /*06a0*/  @!P1 CS2R R36, SRZ ;  /* 0x0000000000249805 */ /* 0x000fe4000001ff00 */
[----:B------:R-:W-:Y:S01]  /*06b0*/  @!P1 MOV R91, R22 ;  /* 0x00000016005b9202 */ /* 0x000fe20000000f00 */
[----:B------:R-:W-:Y:S01]  /*06c0*/  @P1 IMAD.MOV.U32 R89, RZ, RZ, R16 ;  /* 0x000000ffff591224 */ /* 0x000fe200078e0010 */
[----:B------:R-:W-:Y:S01]  /*06d0*/  LOP3.LUT R6, R21, UR19, R6, 0x96, !PT ;  /* 0x0000001315067c12 */ /* 0x000fe2000f8e9606 */
[----:B------:R-:W-:Y:S01]  /*06e0*/  @!P1 IMAD.MOV.U32 R89, RZ, RZ, R16 ;  /* 0x000000ffff599224 */ /* 0x000fe200078e0010 */
[----:B------:R-:W-:Y:S01]  /*06f0*/  @!P1 CS2R R34, SRZ ;  /* 0x0000000000229805 */ /* 0x000fe2000001ff00 */
[----:B------:R-:W-:Y:S01]  /*0700*/  IMAD R21, R7, -0x2daee0ad, RZ ;  /* 0xd2511f5307157824 */ /* 0x000fe200078e02ff */
[----:B------:R-:W-:Y:S01]  /*0710*/  @!P1 CS2R R32, SRZ ;  /* 0x0000000000209805 */ /* 0x000fe2000001ff00 */
[----:B------:R-:W-:Y:S01]  /*0720*/  IMAD R16, R41, -0x326172a9, RZ ;  /* 0xcd9e8d5729107824 */ /* 0x000fe200078e02ff */
[----:B------:R-:W-:Y:S01]  /*0730*/  @!P1 CS2R R30, SRZ ;  /* 0x00000000001e9805 */ /* 0x000fe2000001ff00 */
[----:B------:R-:W-:Y:S01]  /*0740*/  IMAD.HI.U32 R7, R6, -0x326172a9, RZ ;  /* 0xcd9e8d5706077827 */ /* 0x000fe200078e00ff */
[----:B------:R-:W-:-:S02]  /*0750*/  @!P1 CS2R R28, SRZ ;  /* 0x00000000001c9805 */ /* 0x000fc4000001ff00 */
[----:B------:R-:W-:Y:S02]  /*0760*/  @!P1 CS2R R26, SRZ ;  /* 0x00000000001a9805 */ /* 0x000fe4000001ff00 */
[----:B------:R-:W-:Y:S01]  /*0770*/  PLOP3.LUT P0, PT, PT, PT, UP0, 0x80, 0x8 ;  /* 0x000000000008781c */ /* 0x000fe20003f0f008 */
[C---:B------:R-:W-:Y:S01]  /*0780*/  IMAD.HI.U32 R20, R5.reuse, -0x2daee0ad, RZ ;  /* 0xd2511f5305147827 */ /* 0x040fe200078e00ff */
[----:B------:R-:W-:Y:S02]  /*0790*/  LOP3.LUT R7, R16, UR20, R7, 0x96, !PT ;  /* 0x0000001410077c12 */ /* 0x000fe4000f8e9607 */
[----:B------:R-:W-:Y:S02]  /*07a0*/  @!P1 CS2R R24, SRZ ;  /* 0x0000000000189805 */ /* 0x000fe4000001ff00 */
[----:B------:R-:W-:Y:S01]  /*07b0*/  LOP3.LUT R58, R58, 0x3, RZ, 0xc0, !PT ;  /* 0x000000033a3a7812 */ /* 0x000fe200078ec0ff */
[----:B------:R-:W-:Y:S01]  /*07c0*/  IMAD R17, R5, -0x2daee0ad, RZ ;  /* 0xd2511f5305117824 */ /* 0x000fe200078e02ff */
[----:B------:R-:W-:Y:S01]  /*07d0*/  LOP3.LUT R20, R21, UR21, R20, 0x96, !PT ;  /* 0x0000001515147c12 */ /* 0x000fe2000f8e9614 */
[----:B------:R-:W-:Y:S01]  /*07e0*/  IMAD R6, R6, -0x326172a9, RZ ;  /* 0xcd9e8d5706067824 */ /* 0x000fe200078e02ff */
[----:B------:R-:W0:Y:S01]  /*07f0*/  LDCU UR31, c[0x0][0x404] ;  /* 0x00008080ff1f77ac */ /* 0x000e220008000800 */
[----:B------:R-:W-:Y:S01]  /*0800*/  IMAD.HI.U32 R16, R7, -0x2daee0ad, RZ ;  /* 0xd2511f5307107827 */ /* 0x000fe200078e00ff */
[----:B------:R-:W1:Y:S03]  /*0810*/  LDCU UR32, c[0x0][0x408] ;  /* 0x00008100ff2077ac */ /* 0x000e660008000800 */
[----:B------:R-:W-:Y:S01]  /*0820*/  IMAD.HI.U32 R5, R20, -0x326172a9, RZ ;  /* 0xcd9e8d5714057827 */ /* 0x000fe200078e00ff */
[----:B------:R-:W-:Y:S01]  /*0830*/  LOP3.LUT R16, R17, UR23, R16, 0x96, !PT ;  /* 0x0000001711107c12 */ /* 0x000fe2000f8e9610 */
[----:B------:R-:W2:Y:S02]  /*0840*/  LDCU UR4, c[0x0][0x388] ;  /* 0x00007100ff0477ac */ /* 0x000ea40008000800 */
[----:B------:R-:W-:Y:S01]  /*0850*/  @P1 IMAD.MOV.U32 R84, RZ, RZ, R13 ;  /* 0x000000ffff541224 */ /* 0x000fe200078e000d */
        /* <DEDUP_REMOVED lines=26> */
[----:B------:R-:W-:Y:S02]  /*0a00*/  @P1 IMAD.MOV.U32 R90, RZ, RZ, R23 ;  /* 0x000000ffff5a1224 */ /* 0x000fe400078e0017 */
[----:B------:R-:W-:Y:S02]  /*0a10*/  @P1 IMAD.MOV.U32 R87, RZ, RZ, R18 ;  /* 0x000000ffff571224 */ /* 0x000fe400078e0012 */
[----:B------:R-:W-:Y:S02]  /*0a20*/  @P1 IMAD.MOV.U32 R86, RZ, RZ, R19 ;  /* 0x000000ffff561224 */ /* 0x000fe400078e0013 */
[----:B------:R-:W-:Y:S02]  /*0a30*/  @!P1 IMAD.MOV.U32 R83, RZ, RZ, R14 ;  /* 0x000000ffff539224 */ /* 0x000fe400078e000e */
[----:B------:R-:W-:-:S02]  /*0a40*/  @P1 IMAD.MOV.U32 R80, RZ, RZ, R9 ;  /* 0x000000ffff501224 */ /* 0x000fc400078e0009 */
[----:B------:R-:W-:Y:S01]  /*0a50*/  @P1 IMAD.MOV.U32 R78, RZ, RZ, R11 ;  /* 0x000000ffff4e1224 */ /* 0x000fe200078e000b */
[----:B------:R-:W-:Y:S01]  /*0a60*/  @!P1 MOV R78, R11 ;  /* 0x0000000b004e9202 */ /* 0x000fe20000000f00 */
[----:B------:R-:W-:Y:S02]  /*0a70*/  @!P1 IMAD.MOV.U32 R90, RZ, RZ, R23 ;  /* 0x000000ffff5a9224 */ /* 0x000fe400078e0017 */
[----:B------:R-:W-:Y:S02]  /*0a80*/  @!P1 IMAD.MOV.U32 R87, RZ, RZ, R18 ;  /* 0x000000ffff579224 */ /* 0x000fe400078e0012 */
[----:B------:R-:W-:Y:S02]  /*0a90*/  @!P1 IMAD.MOV.U32 R86, RZ, RZ, R19 ;  /* 0x000000ffff569224 */ /* 0x000fe400078e0013 */
[----:B------:R-:W-:Y:S02]  /*0aa0*/  @!P1 IMAD.MOV.U32 R82, RZ, RZ, R15 ;  /* 0x000000ffff529224 */ /* 0x000fe400078e000f */
[----:B------:R-:W-:-:S02]  /*0ab0*/  @!P1 IMAD.MOV.U32 R80, RZ, RZ, R9 ;  /* 0x000000ffff509224 */ /* 0x000fc400078e0009 */
[----:B------:R-:W-:Y:S02]  /*0ac0*/  @!P1 IMAD.MOV.U32 R79, RZ, RZ, R10 ;  /* 0x000000ffff4f9224 */ /* 0x000fe400078e000a */
[----:B------:R-:W-:Y:S02]  /*0ad0*/  IMAD.MOV.U32 R5, RZ, RZ, RZ ;  /* 0x000000ffff057224 */ /* 0x000fe400078e00ff */
[----:B------:R-:W-:Y:S02]  /*0ae0*/  IMAD R14, R8, -0x2daee0ad, RZ ;  /* 0xd2511f53080e7824 */ /* 0x000fe400078e02ff */
[----:B01234-:R-:W-:-:S07]  /*0af0*/  IMAD R60, R12, -0x326172a9, RZ ;  /* 0xcd9e8d570c3c7824 */ /* 0x01ffce00078e02ff */
.L_x_7180:
        /* <DEDUP_REMOVED lines=20> */
[----:B------:R-:W-:-:S12]  /*0c40*/  IMAD.MOV.U32 R77, RZ, RZ, 0x2f800000 ;  /* 0x2f800000ff4d7424 */ /* 0x000fd800078e00ff */
        /* <DEDUP_REMOVED lines=17> */
.L_x_6936:
        /* <DEDUP_REMOVED lines=13> */
.L_x_6938:
[----:B------:R-:W-:Y:S05]  /*0e30*/  BSYNC.RECONVERGENT B2 ;  /* 0x0000000000027941 */ /* 0x000fea0003800200 */
.L_x_6937:
        /* <DEDUP_REMOVED lines=41> */
.L_x_6935:
[----:B------:R-:W-:Y:S05]  /*10d0*/  BSYNC.RECONVERGENT B1 ;  /* 0x0000000000017941 */ /* 0x000fea0003800200 */
.L_x_6934:
        /* <DEDUP_REMOVED lines=9> */
[----:B------:R-:W-:-:S02]  /*1170*/  MOV R11, R60 ;  /* 0x0000003c000b7202 */ /* 0x000fc40000000f00 */
[----:B------:R-:W-:-:S04]  /*1180*/  FSETP.GTU.FTZ.AND P0, PT, R7, R46, PT ;  /* 0x0000002e0700720b */ /* 0x000fc80003f1c000 */
[----:B------:R-:W-:Y:S01]  /*1190*/  FSEL R7, R12, RZ, !P0 ;  /* 0x000000ff0c077208 */ /* 0x000fe20004000000 */
[----:B------:R-:W-:Y:S01]  /*11a0*/  IMAD.MOV.U32 R12, RZ, RZ, 0x2 ;  /* 0x00000002ff0c7424 */ /* 0x000fe200078e00ff */
        /* <DEDUP_REMOVED lines=13> */
.L_x_6941:
        /* <DEDUP_REMOVED lines=13> */
.L_x_6943:
[----:B------:R-:W-:Y:S05]  /*1350*/  BSYNC.RECONVERGENT B2 ;  /* 0x0000000000027941 */ /* 0x000fea0003800200 */
.L_x_6942:
        /* <DEDUP_REMOVED lines=42> */
.L_x_6940:
[----:B------:R-:W-:Y:S05]  /*1600*/  BSYNC.RECONVERGENT B1 ;  /* 0x0000000000017941 */ /* 0x000fea0003800200 */
.L_x_6939:
        /* <DEDUP_REMOVED lines=24> */
.L_x_6946:
        /* <DEDUP_REMOVED lines=13> */
.L_x_6948:
[----:B------:R-:W-:Y:S05]  /*1860*/  BSYNC.RECONVERGENT B2 ;  /* 0x0000000000027941 */ /* 0x000fea0003800200 */
.L_x_6947:
        /* <DEDUP_REMOVED lines=42> */
.L_x_6945:
[----:B------:R-:W-:Y:S05]  /*1b10*/  BSYNC.RECONVERGENT B1 ;  /* 0x0000000000017941 */ /* 0x000fea0003800200 */
.L_x_6944:
[----:B------:R-:W-:Y:S01]  /*1b20*/  I2FP.F32.U32 R12, R11 ;  /* 0x0000000b000c7245 */ /* 0x000fe20000201000 */
[----:B------:R-:W-:Y:S01]  /*1b30*/  HADD2.F32 R44, -RZ, R41.H0_H0 ;  /* 0x20000029ff2c7230 */ /* 0x000fe20000004100 */
[----:B------:R-:W-:Y:S01]  /*1b40*/  ISETP.NE.AND P2, PT, R15, 0x1, PT ;  /* 0x000000010f00780c */ /* 0x000fe20003f45270 */
[----:B------:R-:W-:Y:S01]  /*1b50*/  BSSY.RECONVERGENT B1, `(.L_x_6949) ;  /* 0x000004d000017945 */ /* 0x000fe20003800200 */
[----:B------:R-:W-:Y:S02]  /*1b60*/  IMAD.MOV.U32 R47, RZ, RZ, 0x2 ;  /* 0x00000002ff2f7424 */ /* 0x000fe400078e00ff */
[----:B------:R-:W-:Y:S01]  /*1b70*/  FFMA.FTZ R11, R12, R77, 1.1641532182693481445e-10 ;  /* 0x2f0000000c0b7423 */ /* 0x000fe2000001004d */
[----:B------:R-:W-:Y:S01]  /*1b80*/  FMUL.FTZ R44, R44, R45 ;  /* 0x0000002d2c2c7220 */ /* 0x000fe20000410000 */
[----:B------:R-:W-:Y:S02]  /*1b90*/  @P1 HADD2.F32 R12, -RZ, R17.H0_H0 ;  /* 0x20000011ff0c1230 */ /* 0x000fe40000004100 */
[----:B------:R-:W-:Y:S01]  /*1ba0*/  IMAD.MOV.U32 R13, RZ, RZ, R60 ;  /* 0x000000ffff0d7224 */ /* 0x000fe200078e003c */
        /* <DEDUP_REMOVED lines=15> */
.L_x_6951:
        /* <DEDUP_REMOVED lines=13> */
.L_x_6953:
[----:B------:R-:W-:Y:S05]  /*1d70*/  BSYNC.RECONVERGENT B2 ;  /* 0x0000000000027941 */ /* 0x000fea0003800200 */
.L_x_6952:
        /* <DEDUP_REMOVED lines=42> */
.L_x_6950:
[----:B------:R-:W-:Y:S05]  /*2020*/  BSYNC.RECONVERGENT B1 ;  /* 0x0000000000017941 */ /* 0x000fea0003800200 */
.L_x_6949:
        /* <DEDUP_REMOVED lines=23> */
.L_x_6956:
        /* <DEDUP_REMOVED lines=13> */
.L_x_6958:
[----:B------:R-:W-:Y:S05]  /*2270*/  BSYNC.RECONVERGENT B2 ;  /* 0x0000000000027941 */ /* 0x000fea0003800200 */
.L_x_6957:
        /* <DEDUP_REMOVED lines=42> */
.L_x_6955:
[----:B------:R-:W-:Y:S05]  /*2520*/  BSYNC.RECONVERGENT B1 ;  /* 0x0000000000017941 */ /* 0x000fea0003800200 */
.L_x_6954:
[----:B------:R-:W-:Y:S01]  /*2530*/  I2FP.F32.U32 R44, R13 ;  /* 0x0000000d002c7245 */ /* 0x000fe20000201000 */
[----:B------:R-:W-:Y:S01]  /*2540*/  HADD2.F32 R58, -RZ, R42.H0_H0 ;  /* 0x2000002aff3a7230 */ /* 0x000fe20000004100 */
[----:B------:R-:W-:Y:S01]  /*2550*/  ISETP.NE.AND P0, PT, R53, 0x1, PT ;  /* 0x000000013500780c */ /* 0x000fe20003f05270 */
[----:B------:R-:W-:Y:S01]  /*2560*/  BSSY.RECONVERGENT B1, `(.L_x_6959) ;  /* 0x000004c000017945 */ /* 0x000fe20003800200 */
[----:B------:R-:W-:Y:S02]  /*2570*/  HFMA2 R47, -RZ, RZ, 0, 1.1920928955078125e-07 ;  /* 0x00000002ff2f7431 */ /* 0x000fe400000001ff */
[----:B------:R-:W-:Y:S01]  /*2580*/  FFMA.FTZ R13, R44, R77, 1.1641532182693481445e-10 ;  /* 0x2f0000002c0d7423 */ /* 0x000fe2000001004d */
[----:B------:R-:W-:Y:S01]  /*2590*/  FMUL.FTZ R58, R58, R45 ;  /* 0x0000002d3a3a7220 */ /* 0x000fe20000410000 */
[----:B------:R-:W-:Y:S02]  /*25a0*/  @P1 HADD2.F32 R44, -RZ, R18.H0_H0 ;  /* 0x20000012ff2c1230 */ /* 0x000fe40000004100 */
        /* <DEDUP_REMOVED lines=15> */
.L_x_6961:
        /* <DEDUP_REMOVED lines=13> */
.L_x_6963:
[----:B------:R-:W-:Y:S05]  /*2770*/  BSYNC.RECONVERGENT B2 ;  /* 0x0000000000027941 */ /* 0x000fea0003800200 */
.L_x_6962:
        /* <DEDUP_REMOVED lines=42> */
.L_x_6960:
[----:B------:R-:W-:Y:S05]  /*2a20*/  BSYNC.RECONVERGENT B1 ;  /* 0x0000000000017941 */ /* 0x000fea0003800200 */
.L_x_6959:
[----:B------:R-:W-:Y:S01]  /*2a30*/  I2FP.F32.U32 R44, R15 ;  /* 0x0000000f002c7245 */ /* 0x000fe20000201000 */
[----:B------:R-:W-:Y:S01]  /*2a40*/  HADD2.F32 R42, -RZ, R42.H1_H1 ;  /* 0x3000002aff2a7230 */ /* 0x000fe20000004100 */
[----:B------:R-:W-:Y:S01]  /*2a50*/  ISETP.NE.AND P4, PT, R47, 0x1, PT ;  /* 0x000000012f00780c */ /* 0x000fe20003f85270 */
[----:B------:R-:W-:Y:S01]  /*2a60*/  BSSY.RECONVERGENT B1, `(.L_x_6964) ;  /* 0x000004c000017945 */ /* 0x000fe20003800200 */
[----:B------:R-:W-:Y:S02]  /*2a70*/  IMAD.MOV.U32 R61, RZ, RZ, 0x2 ;  /* 0x00000002ff3d7424 */ /* 0x000fe400078e00ff */
[----:B------:R-:W-:Y:S01]  /*2a80*/  FFMA.FTZ R15, R44, R77, 1.1641532182693481445e-10 ;  /* 0x2f0000002c0f7423 */ /* 0x000fe2000001004d */
[----:B------:R-:W-:Y:S01]  /*2a90*/  FMUL.FTZ R42, R42, R45 ;  /* 0x0000002d2a2a7220 */ /* 0x000fe20000410000 */
[----:B------:R-:W-:-:S03]  /*2aa0*/  @P1 HADD2.F32 R44, -RZ, R18.H1_H1 ;  /* 0x30000012ff2c1230 */ /* 0x000fc60000004100 */
        /* <DEDUP_REMOVED lines=15> */
.L_x_6966:
        /* <DEDUP_REMOVED lines=13> */
.L_x_6968:
[----:B------:R-:W-:Y:S05]  /*2c70*/  BSYNC.RECONVERGENT B2 ;  /* 0x0000000000027941 */ /* 0x000fea0003800200 */
.L_x_6967:
        /* <DEDUP_REMOVED lines=42> */
.L_x_6965:
[----:B------:R-:W-:Y:S05]  /*2f20*/  BSYNC.RECONVERGENT B1 ;  /* 0x0000000000017941 */ /* 0x000fea0003800200 */
.L_x_6964:
        /* <DEDUP_REMOVED lines=23> */
.L_x_6971:
        /* <DEDUP_REMOVED lines=13> */
.L_x_6973:
[----:B------:R-:W-:Y:S05]  /*3170*/  BSYNC.RECONVERGENT B2 ;  /* 0x0000000000027941 */ /* 0x000fea0003800200 */
.L_x_6972:
        /* <DEDUP_REMOVED lines=42> */
.L_x_6970:
[----:B------:R-:W-:Y:S05]  /*3420*/  BSYNC.RECONVERGENT B1 ;  /* 0x0000000000017941 */ /* 0x000fea0003800200 */
.L_x_6969:
        /* <DEDUP_REMOVED lines=15> */
.L_x_6933:
        /* <DEDUP_REMOVED lines=16> */
.L_x_6977:
        /* <DEDUP_REMOVED lines=13> */
.L_x_6979:
[----:B------:R-:W-:Y:S05]  /*36f0*/  BSYNC.RECONVERGENT B2 ;  /* 0x0000000000027941 */ /* 0x000fea0003800200 */
.L_x_6978:
        /* <DEDUP_REMOVED lines=41> */
.L_x_6976:
[----:B------:R-:W-:Y:S05]  /*3990*/  BSYNC.RECONVERGENT B1 ;  /* 0x0000000000017941 */ /* 0x000fea0003800200 */
.L_x_6975:
[----:B------:R-:W-:Y:S01]  /*39a0*/  I2FP.F32.U32 R8, R7 ;  /* 0x0000000700087245 */ /* 0x000fe20000201000 */
[----:B------:R-:W-:Y:S01]  /*39b0*/  IMAD.U32 R45, RZ, RZ, UR32 ;  /* 0x00000020ff2d7e24 */ /* 0x000fe2000f8e00ff */
[----:B------:R-:W-:Y:S01]  /*39c0*/  ISETP.NE.AND P2, PT, R10, 0x1, PT ;  /* 0x000000010a00780c */ /* 0x000fe20003f45270 */
[----:B------:R-:W-:Y:S01]  /*39d0*/  BSSY.RECONVERGENT B1, `(.L_x_6980) ;  /* 0x000004c000017945 */ /* 0x000fe20003800200 */
[----:B------:R-:W-:Y:S01]  /*39e0*/  MOV R46, UR31 ;  /* 0x0000001f002e7c02 */ /* 0x000fe20008000f00 */
[----:B------:R-:W-:Y:S01]  /*39f0*/  FFMA.FTZ R7, R8, R77, 1.1641532182693481445e-10 ;  /* 0x2f00000008077423 */ /* 0x000fe2000001004d */
[----:B-----5:R-:W-:Y:S01]  /*3a00*/  HADD2.F32 R8, -RZ, R40.H0_H0 ;  /* 0x20000028ff087230 */ /* 0x020fe20000004100 */
[----:B------:R-:W-:Y:S01]  /*3a10*/  MOV R9, R60 ;  /* 0x0000003c00097202 */ /* 0x000fe20000000f00 */
[----:B------:R-:W-:Y:S02]  /*3a20*/  IMAD.MOV.U32 R11, RZ, RZ, 0x2 ;  /* 0x00000002ff0b7424 */ /* 0x000fe400078e00ff */
        /* <DEDUP_REMOVED lines=14> */
.L_x_6982:
        /* <DEDUP_REMOVED lines=13> */
.L_x_6984:
[----:B------:R-:W-:Y:S05]  /*3be0*/  BSYNC.RECONVERGENT B2 ;  /* 0x0000000000027941 */ /* 0x000fea0003800200 */
.L_x_6983:
        /* <DEDUP_REMOVED lines=42> */
.L_x_6981:
[----:B------:R-:W-:Y:S05]  /*3e90*/  BSYNC.RECONVERGENT B1 ;  /* 0x0000000000017941 */ /* 0x000fea0003800200 */
.L_x_6980:
        /* <DEDUP_REMOVED lines=9> */
[----:B------:R-:W-:Y:S01]  /*3f30*/  IMAD.MOV.U32 R10, RZ, RZ, 0x2 ;  /* 0x00000002ff0a7424 */ /* 0x000fe200078e00ff */
        /* <DEDUP_REMOVED lines=15> */
.L_x_6987:
        /* <DEDUP_REMOVED lines=13> */
.L_x_6989:
[----:B------:R-:W-:Y:S05]  /*4100*/  BSYNC.RECONVERGENT B2 ;  /* 0x0000000000027941 */ /* 0x000fea0003800200 */
.L_x_6988:
        /* <DEDUP_REMOVED lines=42> */
.L_x_6986:
[----:B------:R-:W-:Y:S05]  /*43b0*/  BSYNC.RECONVERGENT B1 ;  /* 0x0000000000017941 */ /* 0x000fea0003800200 */
.L_x_6985:
        /* <DEDUP_REMOVED lines=21> */
.L_x_6992:
        /* <DEDUP_REMOVED lines=13> */
.L_x_6994:
[----:B------:R-:W-:Y:S05]  /*45e0*/  BSYNC.RECONVERGENT B2 ;  /* 0x0000000000027941 */ /* 0x000fea0003800200 */
.L_x_6993:
        /* <DEDUP_REMOVED lines=42> */
.L_x_6991:
[----:B------:R-:W-:Y:S05]  /*4890*/  BSYNC.RECONVERGENT B1 ;  /* 0x0000000000017941 */ /* 0x000fea0003800200 */
.L_x_6990:
        /* <DEDUP_REMOVED lines=25> */
.L_x_6997:
        /* <DEDUP_REMOVED lines=13> */
.L_x_6999:
[----:B------:R-:W-:Y:S05]  /*4b00*/  BSYNC.RECONVERGENT B2 ;  /* 0x0000000000027941 */ /* 0x000fea0003800200 */
.L_x_6998:
        /* <DEDUP_REMOVED lines=42> */
.L_x_6996:
[----:B------:R-:W-:Y:S05]  /*4db0*/  BSYNC.RECONVERGENT B1 ;  /* 0x0000000000017941 */ /* 0x000fea0003800200 */
.L_x_6995:
[----:B------:R-:W-:Y:S01]  /*4dc0*/  I2FP.F32.U32 R8, R9 ;  /* 0x0000000900087245 */ /* 0x000fe20000201000 */
[----:B------:R-:W-:Y:S01]  /*4dd0*/  BSSY.RECONVERGENT B1, `(.L_x_7000) ;  /* 0x000004c000017945 */ /* 0x000fe20003800200 */
[----:B------:R-:W-:Y:S01]  /*4de0*/  ISETP.NE.AND P2, PT, R11, 0x1, PT ;  /* 0x000000010b00780c */ /* 0x000fe20003f45270 */
[----:B------:R-:W-:Y:S02]  /*4df0*/  IMAD.MOV.U32 R13, RZ, RZ, 0x2 ;  /* 0x00000002ff0d7424 */ /* 0x000fe400078e00ff */
[----:B------:R-:W-:Y:S01]  /*4e00*/  FFMA.FTZ R9, R8, R77, 1.1641532182693481445e-10 ;  /* 0x2f00000008097423 */ /* 0x000fe2000001004d */
[----:B------:R-:W-:-:S04]  /*4e10*/  HADD2.F32 R8, -RZ, R41.H0_H0 ;  /* 0x20000029ff087230 */ /* 0x000fc80000004100 */
        /* <DEDUP_REMOVED lines=15> */
.L_x_7002:
        /* <DEDUP_REMOVED lines=13> */
.L_x_7004:
[----:B------:R-:W-:Y:S05]  /*4fe0*/  BSYNC.RECONVERGENT B2 ;  /* 0x0000000000027941 */ /* 0x000fea0003800200 */
.L_x_7003:
        /* <DEDUP_REMOVED lines=42> */
.L_x_7001:
[----:B------:R-:W-:Y:S05]  /*5290*/  BSYNC.RECONVERGENT B1 ;  /* 0x0000000000017941 */ /* 0x000fea0003800200 */
.L_x_7000:
        /* <DEDUP_REMOVED lines=25> */
.L_x_7007:
        /* <DEDUP_REMOVED lines=13> */
.L_x_7009:
[----:B------:R-:W-:Y:S05]  /*5500*/  BSYNC.RECONVERGENT B2 ;  /* 0x0000000000027941 */ /* 0x000fea0003800200 */
.L_x_7008:
        /* <DEDUP_REMOVED lines=42> */
.L_x_7006:
[----:B------:R-:W-:Y:S05]  /*57b0*/  BSYNC.RECONVERGENT B1 ;  /* 0x0000000000017941 */ /* 0x000fea0003800200 */
.L_x_7005:
[----:B------:R-:W-:Y:S01]  /*57c0*/  I2FP.F32.U32 R8, R9 ;  /* 0x0000000900087245 */ /* 0x000fe20000201000 */
[----:B------:R-:W-:Y:S01]  /*57d0*/  BSSY.RECONVERGENT B1, `(.L_x_7010) ;  /* 0x000004b000017945 */ /* 0x000fe20003800200 */
[----:B------:R-:W-:Y:S01]  /*57e0*/  ISETP.NE.AND P3, PT, R12, 0x1, PT ;  /* 0x000000010c00780c */ /* 0x000fe20003f65270 */
[----:B------:R-:W-:Y:S02]  /*57f0*/  IMAD.MOV.U32 R15, RZ, RZ, 0x2 ;  /* 0x00000002ff0f7424 */ /* 0x000fe400078e00ff */
[----:B------:R-:W-:Y:S01]  /*5800*/  FFMA.FTZ R9, R8, R77, 1.1641532182693481445e-10 ;  /* 0x2f00000008097423 */ /* 0x000fe2000001004d */
[----:B------:R-:W-:-:S04]  /*5810*/  HADD2.F32 R8, -RZ, R41.H1_H1 ;  /* 0x30000029ff087230 */ /* 0x000fc80000004100 */
[----:B------:R-:W-:Y:S01]  /*5820*/  FSETP.GTU.FTZ.AND P0, PT, R9, R46, PT ;  /* 0x0000002e0900720b */ /* 0x000fe20003f1c000 */
[----:B------:R-:W-:Y:S01]  /*5830*/  FMUL.FTZ R8, R8, R45 ;  /* 0x0000002d08087220 */ /* 0x000fe20000410000 */
        /* <DEDUP_REMOVED lines=12> */
.L_x_7012:
        /* <DEDUP_REMOVED lines=13> */
.L_x_7014:
[----:B------:R-:W-:Y:S05]  /*59d0*/  BSYNC.RECONVERGENT B2 ;  /* 0x0000000000027941 */ /* 0x000fea0003800200 */
.L_x_7013:
        /* <DEDUP_REMOVED lines=42> */
.L_x_7011:
[----:B------:R-:W-:Y:S05]  /*5c80*/  BSYNC.RECONVERGENT B1 ;  /* 0x0000000000017941 */ /* 0x000fea0003800200 */
.L_x_7010:
        /* <DEDUP_REMOVED lines=25> */
.L_x_7017:
        /* <DEDUP_REMOVED lines=13> */
.L_x_7019:
[----:B------:R-:W-:Y:S05]  /*5ef0*/  BSYNC.RECONVERGENT B2 ;  /* 0x0000000000027941 */ /* 0x000fea0003800200 */
.L_x_7018:
        /* <DEDUP_REMOVED lines=42> */
.L_x_7016:
[----:B------:R-:W-:Y:S05]  /*61a0*/  BSYNC.RECONVERGENT B1 ;  /* 0x0000000000017941 */ /* 0x000fea0003800200 */
.L_x_7015:
        /* <DEDUP_REMOVED lines=20> */
.L_x_7022:
        /* <DEDUP_REMOVED lines=13> */
.L_x_7024:
[----:B------:R-:W-:Y:S05]  /*63c0*/  BSYNC.RECONVERGENT B2 ;  /* 0x0000000000027941 */ /* 0x000fea0003800200 */
.L_x_7023:
        /* <DEDUP_REMOVED lines=42> */
.L_x_7021:
[----:B------:R-:W-:Y:S05]  /*6670*/  BSYNC.RECONVERGENT B1 ;  /* 0x0000000000017941 */ /* 0x000fea0003800200 */
.L_x_7020:
        /* <DEDUP_REMOVED lines=11> */
[----:B------:R-:W-:Y:S01]  /*6730*/  FADD.FTZ R8, R8, R9 ;  /* 0x0000000908087221 */ /* 0x000fe20000010000 */
[----:B------:R-:W-:-:S03]  /*6740*/  IMAD.MOV.U32 R9, RZ, RZ, R60 ;  /* 0x000000ffff097224 */ /* 0x000fc600078e003c */
        /* <DEDUP_REMOVED lines=12> */
.L_x_7027:
        /* <DEDUP_REMOVED lines=13> */
.L_x_7029:
[----:B------:R-:W-:Y:S05]  /*68e0*/  BSYNC.RECONVERGENT B2 ;  /* 0x0000000000027941 */ /* 0x000fea0003800200 */
.L_x_7028:
        /* <DEDUP_REMOVED lines=42> */
.L_x_7026:
[----:B------:R-:W-:Y:S05]  /*6b90*/  BSYNC.RECONVERGENT B1 ;  /* 0x0000000000017941 */ /* 0x000fea0003800200 */
.L_x_7025:
        /* <DEDUP_REMOVED lines=20> */
.L_x_7032:
        /* <DEDUP_REMOVED lines=13> */
.L_x_7034:
[----:B------:R-:W-:Y:S05]  /*6db0*/  BSYNC.RECONVERGENT B2 ;  /* 0x0000000000027941 */ /* 0x000fea0003800200 */
.L_x_7033:
        /* <DEDUP_REMOVED lines=42> */
.L_x_7031:
[----:B------:R-:W-:Y:S05]  /*7060*/  BSYNC.RECONVERGENT B1 ;  /* 0x0000000000017941 */ /* 0x000fea0003800200 */
.L_x_7030:
        /* <DEDUP_REMOVED lines=25> */
.L_x_7037:
        /* <DEDUP_REMOVED lines=13> */
.L_x_7039:
[----:B------:R-:W-:Y:S05]  /*72d0*/  BSYNC.RECONVERGENT B2 ;  /* 0x0000000000027941 */ /* 0x000fea0003800200 */
.L_x_7038:
        /* <DEDUP_REMOVED lines=42> */
.L_x_7036:
[----:B------:R-:W-:Y:S05]  /*7580*/  BSYNC.RECONVERGENT B1 ;  /* 0x0000000000017941 */ /* 0x000fea0003800200 */
.L_x_7035:
        /* <DEDUP_REMOVED lines=20> */
.L_x_7042:
        /* <DEDUP_REMOVED lines=13> */
.L_x_7044:
[----:B------:R-:W-:Y:S05]  /*77a0*/  BSYNC.RECONVERGENT B2 ;  /* 0x0000000000027941 */ /* 0x000fea0003800200 */
.L_x_7043:
        /* <DEDUP_REMOVED lines=42> */
.L_x_7041:
[----:B------:R-:W-:Y:S05]  /*7a50*/  BSYNC.RECONVERGENT B1 ;  /* 0x0000000000017941 */ /* 0x000fea0003800200 */
.L_x_7040:
        /* <DEDUP_REMOVED lines=14> */
[----:B------:R-:W-:Y:S01]  /*7b40*/  IMAD.MOV.U32 R59, RZ, RZ, R60 ;  /* 0x000000ffff3b7224 */ /* 0x000fe200078e003c */
[----:B------:R-:W-:Y:S02]  /*7b50*/  PRMT R8, R9, 0x7610, R8 ;  /* 0x0000761009087816 */ /* 0x000fe40000000008 */
        /* <DEDUP_REMOVED lines=10> */
.L_x_7047:
        /* <DEDUP_REMOVED lines=13> */
.L_x_7049:
[----:B------:R-:W-:Y:S05]  /*7cd0*/  BSYNC.RECONVERGENT B2 ;  /* 0x0000000000027941 */ /* 0x000fea0003800200 */
.L_x_7048:
        /* <DEDUP_REMOVED lines=42> */
.L_x_7046:
[----:B------:R-:W-:Y:S05]  /*7f80*/  BSYNC.RECONVERGENT B1 ;  /* 0x0000000000017941 */ /* 0x000fea0003800200 */
.L_x_7045:
        /* <DEDUP_REMOVED lines=20> */
.L_x_7052:
        /* <DEDUP_REMOVED lines=15> */
.L_x_7054:
[----:B------:R-:W-:Y:S05]  /*81c0*/  BSYNC.RECONVERGENT B2 ;  /* 0x0000000000027941 */ /* 0x000fea0003800200 */
.L_x_7053:
        /* <DEDUP_REMOVED lines=42> */
.L_x_7051:
[----:B------:R-:W-:Y:S05]  /*8470*/  BSYNC.RECONVERGENT B1 ;  /* 0x0000000000017941 */ /* 0x000fea0003800200 */
.L_x_7050:
        /* <DEDUP_REMOVED lines=13> */
[----:B------:R-:W-:Y:S02]  /*8550*/  @!P1 MOV R47, R9 ;  /* 0x00000009002f9202 */ /* 0x000fe40000000f00 */
[----:B------:R-:W-:Y:S02]  /*8560*/  PRMT R9, R43, 0x7610, R9 ;  /* 0x000076102b097816 */ /* 0x000fe40000000009 */
[----:B------:R-:W-:-:S04]  /*8570*/  F2FP.F16.F32.PACK_AB R43, RZ, R47 ;  /* 0x0000002fff2b723e */ /* 0x000fc800000000ff */
[----:B------:R-:W-:-:S07]  /*8580*/  PRMT R43, R53, 0x5410, R43 ;  /* 0x00005410352b7816 */ /* 0x000fce000000002b */
.L_x_6974:
[----:B------:R-:W0:Y:S01]  /*8590*/  LDC.64 R52, c[0x0][0x3a8] ;  /* 0x0000ea00ff347b82 */ /* 0x000e220000000a00 */
[----:B------:R-:W-:Y:S02]  /*85a0*/  ISETP.NE.AND P6, PT, R14, RZ, PT ;  /* 0x000000ff0e00720c */ /* 0x000fe40003fc5270 */
[----:B------:R-:W-:Y:S02]  /*85b0*/  SEL R14, RZ, 0x1000000, !P5 ;  /* 0x01000000ff0e7807 */ /* 0x000fe40006800000 */
[----:B------:R-:W-:Y:S02]  /*85c0*/  ISETP.NE.AND P5, PT, R49, RZ, PT ;  /* 0x000000ff3100720c */ /* 0x000fe40003fa5270 */
[----:B------:R-:W-:Y:S01]  /*85d0*/  SEL R49, RZ, 0x10000, !P4 ;  /* 0x00010000ff317807 */ /* 0x000fe20006000000 */
[----:B------:R-:W1:Y:S01]  /*85e0*/  LDC.64 R62, c[0x0][0x3b0] ;  /* 0x0000ec00ff3e7b82 */ /* 0x000e620000000a00 */
[----:B------:R-:W-:Y:S02]  /*85f0*/  ISETP.NE.AND P4, PT, R50, RZ, PT ;  /* 0x000000ff3200720c */ /* 0x000fe40003f85270 */
[----:B------:R-:W-:-:S02]  /*8600*/  SEL R58, RZ, 0x100, !P0 ;  /* 0x00000100ff3a7807 */ /* 0x000fc40004000000 */
[----:B------:R-:W-:Y:S02]  /*8610*/  ISETP.NE.U32.AND P0, PT, R54, RZ, PT ;  /* 0x000000ff3600720c */ /* 0x000fe40003f05070 */
[----:B------:R-:W-:Y:S02]  /*8620*/  SEL R54, RZ, 0x1000000, !P2 ;  /* 0x01000000ff367807 */ /* 0x000fe40005000000 */
[----:B------:R-:W-:Y:S02]  /*8630*/  ISETP.NE.AND.EX P0, PT, R55, RZ, PT, P0 ;  /* 0x000000ff3700720c */ /* 0x000fe40003f05300 */
[----:B------:R-:W-:Y:S02]  /*8640*/  LOP3.LUT R55, R58, R14, R49, 0xfe, !PT ;  /* 0x0000000e3a377212 */ /* 0x000fe400078efe31 */
[----:B------:R-:W-:Y:S01]  /*8650*/  SEL R49, RZ, 0x1, !P6 ;  /* 0x00000001ff317807 */ /* 0x000fe20007000000 */
[----:B0-----:R-:W-:Y:S01]  /*8660*/  IMAD.WIDE.U32 R50, R6, 0x10, R52 ;  /* 0x0000001006327825 */ /* 0x001fe200078e0034 */
[----:B------:R-:W-:-:S02]  /*8670*/  SEL R53, RZ, 0x10000, !P4 ;  /* 0x00010000ff357807 */ /* 0x000fc40006000000 */
[----:B------:R-:W-:Y:S02]  /*8680*/  SEL R52, RZ, 0x100, !P5 ;  /* 0x00000100ff347807 */ /* 0x000fe40006800000 */
[----:B------:R0:W-:Y:S02]  /*8690*/  STG.E.128 desc[UR8][R50.64], R40 ;  /* 0x0000002832007986 */ /* 0x0001e4000c101d08 */
[----:B------:R-:W-:Y:S02]  /*86a0*/  LOP3.LUT R14, R52, R54, R53, 0xfe, !PT ;  /* 0x00000036340e7212 */ /* 0x000fe400078efe35 */
[----:B------:R-:W-:-:S04]  /*86b0*/  SEL R52, RZ, 0x1, !P3 ;  /* 0x00000001ff347807 */ /* 0x000fc80005800000 */
[----:B0-----:R-:W-:Y:S01]  /*86c0*/  LOP3.LUT R43, R55, R52, RZ, 0xfc, !PT ;  /* 0x00000034372b7212 */ /* 0x001fe200078efcff */
[----:B-1----:R-:W-:Y:S01]  /*86d0*/  IMAD.WIDE.U32 R50, R6, 0x8, R62 ;  /* 0x0000000806327825 */ /* 0x002fe200078e003e */
[----:B------:R-:W-:Y:S01]  /*86e0*/  LOP3.LUT R42, R14, R49, RZ, 0xfc, !PT ;  /* 0x000000310e2a7212 */ /* 0x000fe200078efcff */
[----:B------:R-:W0:Y:S04]  /*86f0*/  @P0 LDC.64 R40, c[0x0][0x398] ;  /* 0x0000e600ff280b82 */ /* 0x000e280000000a00 */
        /* <DEDUP_REMOVED lines=17> */
[----:B------:R-:W-:Y:S02]  /*8810*/  LOP3.LUT R43, R52, R42, R50, 0xfe, !PT ;  /* 0x0000002a342b7212 */ /* 0x000fe400078efe32 */
[----:B------:R-:W-:Y:S02]  /*8820*/  LOP3.LUT R53, R49, R53, RZ, 0xfc, !PT ;  /* 0x0000003531357212 */ /* 0x000fe400078efcff */
[----:B------:R-:W-:Y:S01]  /*8830*/  LOP3.LUT R52, R43, 0xff, R76, 0xf8, !PT ;  /* 0x000000ff2b347812 */ /* 0x000fe200078ef84c */
[----:B-1----:R-:W-:-:S05]  /*8840*/  IMAD.WIDE.U32 R42, R6, 0x8, R54 ;  /* 0x00000008062a7825 */ /* 0x002fca00078e0036 */
[----:B------:R2:W-:Y:S02]  /*8850*/  STG.E.64 desc[UR8][R42.64], R52 ;  /* 0x000000342a007986 */ /* 0x0005e4000c101b08 */
.L_x_7055:
[----:B-12---:R-:W1:Y:S01]  /*8860*/  @P1 LDC.64 R42, c[0x0][0x3a0] ;  /* 0x0000e800ff2a1b82 */ /* 0x006e620000000a00 */
[----:B------:R-:W-:-:S04]  /*8870*/  VIADD R49, R6, 0x20 ;  /* 0x0000002006317836 */ /* 0x000fc80000000000 */
[----:B0-----:R-:W-:-:S03]  /*8880*/  @P0 IMAD.WIDE.U32 R40, R49, 0x10, R40 ;  /* 0x0000001031280825 */ /* 0x001fc600078e0028 */
[----:B------:R-:W0:Y:S02]  /*8890*/  LDC.64 R50, c[0x0][0x390] ;  /* 0x0000e400ff327b82 */ /* 0x000e240000000a00 */
[----:B------:R2:W5:Y:S01]  /*88a0*/  @P0 LDG.E.128 R20, desc[UR8][R40.64] ;  /* 0x0000000828140981 */ /* 0x000562000c1e1d00 */
[----:B-1----:R-:W-:-:S05]  /*88b0*/  @P1 IMAD.WIDE.U32 R42, R49, 0x10, R42 ;  /* 0x00000010312a1825 */ /* 0x002fca00078e002a */
[----:B------:R2:W5:Y:S01]  /*88c0*/  @P1 LDG.E.128 R16, desc[UR8][R42.64] ;  /* 0x000000082a101981 */ /* 0x000562000c1e1d00 */
[----:B0-----:R-:W-:-:S05]  /*88d0*/  IMAD.WIDE.U32 R50, R49, 0x10, R50 ;  /* 0x0000001031327825 */ /* 0x001fca00078e0032 */
[----:B------:R2:W5:Y:S01]  /*88e0*/  LDG.E.128 R40, desc[UR8][R50.64] ;  /* 0x0000000832287981 */ /* 0x000562000c1e1d00 */
        /* <DEDUP_REMOVED lines=17> */
.L_x_7059:
        /* <DEDUP_REMOVED lines=13> */
.L_x_7061:
[----:B------:R-:W-:Y:S05]  /*8ad0*/  BSYNC.RECONVERGENT B2 ;  /* 0x0000000000027941 */ /* 0x000fea0003800200 */
.L_x_7060:
        /* <DEDUP_REMOVED lines=42> */
.L_x_7058:
[----:B------:R-:W-:Y:S05]  /*8d80*/  BSYNC.RECONVERGENT B1 ;  /* 0x0000000000017941 */ /* 0x000fea0003800200 */
.L_x_7057:
[----:B------:R-:W-:Y:S01]  /*8d90*/  I2FP.F32.U32 R8, R8 ;  /* 0x0000000800087245 */ /* 0x000fe20000201000 */
[----:B------:R-:W-:Y:S01]  /*8da0*/  BSSY.RECONVERGENT B1, `(.L_x_7062) ;  /* 0x000004c000017945 */ /* 0x000fe20003800200 */
[----:B------:R-:W-:Y:S01]  /*8db0*/  ISETP.NE.AND P3, PT, R50, 0x1, PT ;  /* 0x000000013200780c */ /* 0x000fe20003f65270 */
[----:B------:R-:W-:Y:S02]  /*8dc0*/  IMAD.MOV.U32 R52, RZ, RZ, 0x2 ;  /* 0x00000002ff347424 */ /* 0x000fe400078e00ff */
[----:B------:R-:W-:Y:S01]  /*8dd0*/  FFMA.FTZ R9, R8, R77, 1.1641532182693481445e-10 ;  /* 0x2f00000008097423 */ /* 0x000fe2000001004d */
[----:B-----5:R-:W-:-:S04]  /*8de0*/  HADD2.F32 R8, -RZ, R40.H0_H0 ;  /* 0x20000028ff087230 */ /* 0x020fc80000004100 */
        /* <DEDUP_REMOVED lines=15> */
.L_x_7064:
        /* <DEDUP_REMOVED lines=13> */
.L_x_7066:
[----:B------:R-:W-:Y:S05]  /*8fb0*/  BSYNC.RECONVERGENT B2 ;  /* 0x0000000000027941 */ /* 0x000fea0003800200 */
.L_x_7065:
        /* <DEDUP_REMOVED lines=42> */
.L_x_7063:
[----:B------:R-:W-:Y:S05]  /*9260*/  BSYNC.RECONVERGENT B1 ;  /* 0x0000000000017941 */ /* 0x000fea0003800200 */
.L_x_7062:
        /* <DEDUP_REMOVED lines=9> */
[----:B------:R-:W-:Y:S01]  /*9300*/  HFMA2 R50, -RZ, RZ, 0, 1.1920928955078125e-07 ;  /* 0x00000002ff327431 */ /* 0x000fe200000001ff */
        /* <DEDUP_REMOVED lines=15> */
.L_x_7069:
        /* <DEDUP_REMOVED lines=13> */
.L_x_7071:
[----:B------:R-:W-:Y:S05]  /*94d0*/  BSYNC.RECONVERGENT B2 ;  /* 0x0000000000027941 */ /* 0x000fea0003800200 */
.L_x_7070:
        /* <DEDUP_REMOVED lines=42> */
.L_x_7068:
[----:B------:R-:W-:Y:S05]  /*9780*/  BSYNC.RECONVERGENT B1 ;  /* 0x0000000000017941 */ /* 0x000fea0003800200 */
.L_x_7067:
        /* <DEDUP_REMOVED lines=21> */
.L_x_7074:
        /* <DEDUP_REMOVED lines=13> */
.L_x_7076:
[----:B------:R-:W-:Y:S05]  /*99b0*/  BSYNC.RECONVERGENT B2 ;  /* 0x0000000000027941 */ /* 0x000fea0003800200 */
.L_x_7075:
        /* <DEDUP_REMOVED lines=42> */
.L_x_7073:
[----:B------:R-:W-:Y:S05]  /*9c60*/  BSYNC.RECONVERGENT B1 ;  /* 0x0000000000017941 */ /* 0x000fea0003800200 */
.L_x_7072:
        /* <DEDUP_REMOVED lines=25> */
.L_x_7079:
        /* <DEDUP_REMOVED lines=13> */
.L_x_7081:
[----:B------:R-:W-:Y:S05]  /*9ed0*/  BSYNC.RECONVERGENT B2 ;  /* 0x0000000000027941 */ /* 0x000fea0003800200 */
.L_x_7080:
        /* <DEDUP_REMOVED lines=42> */
.L_x_7078:
[----:B------:R-:W-:Y:S05]  /*a180*/  BSYNC.RECONVERGENT B1 ;  /* 0x0000000000017941 */ /* 0x000fea0003800200 */
.L_x_7077:
        /* <DEDUP_REMOVED lines=21> */
.L_x_7084:
        /* <DEDUP_REMOVED lines=13> */
.L_x_7086:
[----:B------:R-:W-:Y:S05]  /*a3b0*/  BSYNC.RECONVERGENT B2 ;  /* 0x0000000000027941 */ /* 0x000fea0003800200 */
.L_x_7085:
        /* <DEDUP_REMOVED lines=42> */
.L_x_7083:
[----:B------:R-:W-:Y:S05]  /*a660*/  BSYNC.RECONVERGENT B1 ;  /* 0x0000000000017941 */ /* 0x000fea0003800200 */
.L_x_7082:
        /* <DEDUP_REMOVED lines=25> */
.L_x_7089:
        /* <DEDUP_REMOVED lines=13> */
.L_x_7091:
[----:B------:R-:W-:Y:S05]  /*a8d0*/  BSYNC.RECONVERGENT B2 ;  /* 0x0000000000027941 */ /* 0x000fea0003800200 */
.L_x_7090:
        /* <DEDUP_REMOVED lines=42> */
.L_x_7088:
[----:B------:R-:W-:Y:S05]  /*ab80*/  BSYNC.RECONVERGENT B1 ;  /* 0x0000000000017941 */ /* 0x000fea0003800200 */
.L_x_7087:
        /* <DEDUP_REMOVED lines=21> */
.L_x_7094:
        /* <DEDUP_REMOVED lines=13> */
.L_x_7096:
[----:B------:R-:W-:Y:S05]  /*adb0*/  BSYNC.RECONVERGENT B2 ;  /* 0x0000000000027941 */ /* 0x000fea0003800200 */
.L_x_7095:
        /* <DEDUP_REMOVED lines=42> */
.L_x_7093:
[----:B------:R-:W-:Y:S05]  /*b060*/  BSYNC.RECONVERGENT B1 ;  /* 0x0000000000017941 */ /* 0x000fea0003800200 */
.L_x_7092:
        /* <DEDUP_REMOVED lines=25> */
.L_x_7099:
        /* <DEDUP_REMOVED lines=13> */
.L_x_7101:
[----:B------:R-:W-:Y:S05]  /*b2d0*/  BSYNC.RECONVERGENT B2 ;  /* 0x0000000000027941 */ /* 0x000fea0003800200 */
.L_x_7100:
        /* <DEDUP_REMOVED lines=42> */
.L_x_7098:
[----:B------:R-:W-:Y:S05]  /*b580*/  BSYNC.RECONVERGENT B1 ;  /* 0x0000000000017941 */ /* 0x000fea0003800200 */
.L_x_7097:
        /* <DEDUP_REMOVED lines=20> */
.L_x_7104:
        /* <DEDUP_REMOVED lines=13> */
.L_x_7106:
[----:B------:R-:W-:Y:S05]  /*b7a0*/  BSYNC.RECONVERGENT B2 ;  /* 0x0000000000027941 */ /* 0x000fea0003800200 */
.L_x_7105:
        /* <DEDUP_REMOVED lines=42> */
.L_x_7103:
[----:B------:R-:W-:Y:S05]  /*ba50*/  BSYNC.RECONVERGENT B1 ;  /* 0x0000000000017941 */ /* 0x000fea0003800200 */
.L_x_7102:
[----:B------:R-:W-:Y:S01]  /*ba60*/  I2FP.F32.U32 R40, R40 ;  /* 0x0000002800287245 */ /* 0x000fe20000201000 */
[----:B------:R-:W-:Y:S01]  /*ba70*/  HADD2.F32 R54, -RZ, R22.H0_H0 ;  /* 0x20000016ff367230 */ /* 0x000fe20000004100 */
[----:B------:R-:W-:Y:S03]  /*ba80*/  BSSY.RECONVERGENT B1, `(.L_x_7107) ;  /* 0x000004f000017945 */ /* 0x000fe60003800200 */
[----:B------:R-:W-:Y:S01]  /*ba90*/  FFMA.FTZ R53, R40, R77, 1.1641532182693481445e-10 ;  /* 0x2f00000028357423 */ /* 0x000fe2000001004d */
[----:B------:R-:W-:-:S04]  /*baa0*/  FMUL.FTZ R54, R54, R45 ;  /* 0x0000002d36367220 */ /* 0x000fc80000410000 */
[----:B------:R-:W-:-:S04]  /*bab0*/  FSETP.GTU.FTZ.AND P3, PT, R53, R46, PT ;  /* 0x0000002e3500720b */ /* 0x000fc80003f7c000 */
[----:B------:R-:W-:Y:S01]  /*bac0*/  FSEL R53, R54, RZ, !P3 ;  /* 0x000000ff36357208 */ /* 0x000fe20005800000 */
[----:B------:R-:W-:Y:S01]  /*bad0*/  HFMA2 R54, -RZ, RZ, 0, 1.1920928955078125e-07 ;  /* 0x00000002ff367431 */ /* 0x000fe200000001ff */
        /* <DEDUP_REMOVED lines=17> */
.L_x_7109:
        /* <DEDUP_REMOVED lines=13> */
.L_x_7111:
[----:B------:R-:W-:Y:S05]  /*bcc0*/  BSYNC.RECONVERGENT B2 ;  /* 0x0000000000027941 */ /* 0x000fea0003800200 */
.L_x_7110:
        /* <DEDUP_REMOVED lines=39> */
[----:B------:R-:W-:Y:S02]  /*bf40*/  IMAD.MOV.U32 R14, RZ, RZ, R54 ;  /* 0x000000ffff0e7224 */ /* 0x000fe400078e0036 */
[----:B------:R-:W-:Y:S01]  /*bf50*/  HFMA2 R54, -RZ, RZ, 0, 0 ;  /* 0x00000000ff367431 */ /* 0x000fe200000001ff */
[----:B------:R-:W-:-:S07]  /*bf60*/  LOP3.LUT R57, R58, UR29, R55, 0x96, !PT ;  /* 0x0000001d3a397c12 */ /* 0x000fce000f8e9637 */
.L_x_7108:
[----:B------:R-:W-:Y:S05]  /*bf70*/  BSYNC.RECONVERGENT B1 ;  /* 0x0000000000017941 */ /* 0x000fea0003800200 */
.L_x_7107:
[----:B------:R-:W-:Y:S01]  /*bf80*/  I2FP.F32.U32 R8, R8 ;  /* 0x0000000800087245 */ /* 0x000fe20000201000 */
[----:B------:R-:W-:Y:S01]  /*bf90*/  HADD2.F32 R42, -RZ, R42.H1_H1 ;  /* 0x3000002aff2a7230 */ /* 0x000fe20000004100 */
[----:B------:R-:W-:Y:S01]  /*bfa0*/  ISETP.NE.AND P4, PT, R54, 0x1, PT ;  /* 0x000000013600780c */ /* 0x000fe20003f85270 */
[----:B------:R-:W-:Y:S02]  /*bfb0*/  BSSY.RECONVERGENT B1, `(.L_x_7112) ;  /* 0x0000049000017945 */ /* 0x000fe40003800200 */
[----:B------:R-:W-:Y:S01]  /*bfc0*/  FFMA.FTZ R55, R8, R77, 1.1641532182693481445e-10 ;  /* 0x2f00000008377423 */ /* 0x000fe2000001004d */
[----:B------:R-:W-:Y:S01]  /*bfd0*/  FMUL.FTZ R8, R42, R45 ;  /* 0x0000002d2a087220 */ /* 0x000fe20000410000 */
[----:B------:R-:W-:-:S03]  /*bfe0*/  IMAD.MOV.U32 R42, RZ, RZ, R60 ;  /* 0x000000ffff2a7224 */ /* 0x000fc600078e003c */
        /* <DEDUP_REMOVED lines=13> */
.L_x_7114:
        /* <DEDUP_REMOVED lines=13> */
.L_x_7116:
[----:B------:R-:W-:Y:S05]  /*c190*/  BSYNC.RECONVERGENT B2 ;  /* 0x0000000000027941 */ /* 0x000fea0003800200 */
.L_x_7115:
        /* <DEDUP_REMOVED lines=42> */
.L_x_7113:
[----:B------:R-:W-:Y:S05]  /*c440*/  BSYNC.RECONVERGENT B1 ;  /* 0x0000000000017941 */ /* 0x000fea0003800200 */
.L_x_7112:
[----:B------:R-:W-:Y:S01]  /*c450*/  I2FP.F32.U32 R42, R42 ;  /* 0x0000002a002a7245 */ /* 0x000fe20000201000 */
[----:B------:R-:W-:Y:S04]  /*c460*/  BSSY.RECONVERGENT B1, `(.L_x_7117) ;  /* 0x0000050000017945 */ /* 0x000fe80003800200 */
[----:B------:R-:W-:Y:S01]  /*c470*/  FFMA.FTZ R59, R42, R77, 1.1641532182693481445e-10 ;  /* 0x2f0000002a3b7423 */ /* 0x000fe2000001004d */
[----:B------:R-:W-:-:S04]  /*c480*/  HADD2.F32 R42, -RZ, R22.H1_H1 ;  /* 0x30000016ff2a7230 */ /* 0x000fc80000004100 */
[----:B------:R-:W-:Y:S01]  /*c490*/  FSETP.GTU.FTZ.AND P4, PT, R59, R46, PT ;  /* 0x0000002e3b00720b */ /* 0x000fe20003f9c000 */
[----:B------:R-:W-:-:S03]  /*c4a0*/  FMUL.FTZ R42, R42, R45 ;  /* 0x0000002d2a2a7220 */ /* 0x000fc60000410000 */
[----:B------:R-:W-:Y:S02]  /*c4b0*/  SEL R66, RZ, 0x1, P4 ;  /* 0x00000001ff427807 */ /* 0x000fe40002000000 */
[----:B------:R-:W-:Y:S02]  /*c4c0*/  FSEL R59, R42, RZ, !P4 ;  /* 0x000000ff2a3b7208 */ /* 0x000fe40006000000 */
[----:B------:R-:W-:-:S03]  /*c4d0*/  ISETP.NE.AND P4, PT, R55, 0x1, PT ;  /* 0x000000013700780c */ /* 0x000fc60003f85270 */
[----:B------:R-:W-:Y:S01]  /*c4e0*/  FADD.FTZ R8, R8, R59 ;  /* 0x0000003b08087221 */ /* 0x000fe20000010000 */
[----:B------:R-:W-:-:S05]  /*c4f0*/  @P1 HADD2.F32 R59, -RZ, R18.H1_H1 ;  /* 0x30000012ff3b1230 */ /* 0x000fca0000004100 */
[--C-:B------:R-:W-:Y:S01]  /*c500*/  @P1 FADD.FTZ R54, R59, R8.reuse ;  /* 0x000000083b361221 */ /* 0x100fe20000010000 */
        /* <DEDUP_REMOVED lines=13> */
.L_x_7119:
        /* <DEDUP_REMOVED lines=13> */
.L_x_7121:
[----:B------:R-:W-:Y:S05]  /*c6b0*/  BSYNC.RECONVERGENT B2 ;  /* 0x0000000000027941 */ /* 0x000fea0003800200 */
.L_x_7120:
        /* <DEDUP_REMOVED lines=42> */
.L_x_7118:
[----:B------:R-:W-:Y:S05]  /*c960*/  BSYNC.RECONVERGENT B1 ;  /* 0x0000000000017941 */ /* 0x000fea0003800200 */
.L_x_7117:
        /* <DEDUP_REMOVED lines=8> */
[----:B------:R-:W-:-:S04]  /*c9f0*/  IMAD.MOV.U32 R55, RZ, RZ, R60 ;  /* 0x000000ffff377224 */ /* 0x000fc800078e003c */
        /* <DEDUP_REMOVED lines=11> */
.L_x_7124:
        /* <DEDUP_REMOVED lines=13> */
.L_x_7126:
[----:B------:R-:W-:Y:S05]  /*cb80*/  BSYNC.RECONVERGENT B2 ;  /* 0x0000000000027941 */ /* 0x000fea0003800200 */
.L_x_7125:
        /* <DEDUP_REMOVED lines=42> */
.L_x_7123:
[----:B------:R-:W-:Y:S05]  /*ce30*/  BSYNC.RECONVERGENT B1 ;  /* 0x0000000000017941 */ /* 0x000fea0003800200 */
.L_x_7122:
[----:B------:R-:W-:Y:S01]  /*ce40*/  I2FP.F32.U32 R62, R55 ;  /* 0x00000037003e7245 */ /* 0x000fe20000201000 */
[----:B------:R-:W-:Y:S01]  /*ce50*/  HADD2.F32 R59, -RZ, R23.H0_H0 ;  /* 0x20000017ff3b7230 */ /* 0x000fe20000004100 */
[----:B------:R-:W-:Y:S03]  /*ce60*/  BSSY.RECONVERGENT B1, `(.L_x_7127) ;  /* 0x0000051000017945 */ /* 0x000fe60003800200 */
[----:B------:R-:W-:Y:S01]  /*ce70*/  FFMA.FTZ R55, R62, R77, 1.1641532182693481445e-10 ;  /* 0x2f0000003e377423 */ /* 0x000fe2000001004d */
[----:B------:R-:W-:-:S04]  /*ce80*/  FMUL.FTZ R59, R59, R45 ;  /* 0x0000002d3b3b7220 */ /* 0x000fc80000410000 */
[----:B------:R-:W-:Y:S01]  /*ce90*/  FSETP.GTU.FTZ.AND P5, PT, R55, R46, PT ;  /* 0x0000002e3700720b */ /* 0x000fe20003fbc000 */
[----:B------:R-:W-:-:S03]  /*cea0*/  @P1 HADD2.F32 R55, -RZ, R19.H0_H0 ;  /* 0x20000013ff371230 */ /* 0x000fc60000004100 */
        /* <DEDUP_REMOVED lines=19> */
.L_x_7129:
        /* <DEDUP_REMOVED lines=13> */
.L_x_7131:
[----:B------:R-:W-:Y:S05]  /*d0b0*/  BSYNC.RECONVERGENT B2 ;  /* 0x0000000000027941 */ /* 0x000fea0003800200 */
.L_x_7130:
        /* <DEDUP_REMOVED lines=43> */
.L_x_7128:
[----:B------:R-:W-:Y:S05]  /*d370*/  BSYNC.RECONVERGENT B1 ;  /* 0x0000000000017941 */ /* 0x000fea0003800200 */
.L_x_7127:
        /* <DEDUP_REMOVED lines=20> */
.L_x_7134:
        /* <DEDUP_REMOVED lines=15> */
.L_x_7136:
[----:B------:R-:W-:Y:S05]  /*d5b0*/  BSYNC.RECONVERGENT B2 ;  /* 0x0000000000027941 */ /* 0x000fea0003800200 */
.L_x_7135:
        /* <DEDUP_REMOVED lines=43> */
.L_x_7133:
[----:B------:R-:W-:Y:S05]  /*d870*/  BSYNC.RECONVERGENT B1 ;  /* 0x0000000000017941 */ /* 0x000fea0003800200 */
.L_x_7132:
        /* <DEDUP_REMOVED lines=18> */
.L_x_7056:
[----:B------:R-:W-:Y:S01]  /*d9a0*/  ISETP.NE.AND P2, PT, R59, 0x1, PT ;  /* 0x000000013b00780c */ /* 0x000fe20003f45270 */
[----:B------:R-:W-:Y:S01]  /*d9b0*/  BSSY.RECONVERGENT B1, `(.L_x_7138) ;  /* 0x0000047000017945 */ /* 0x000fe20003800200 */
[----:B------:R-:W-:Y:S01]  /*d9c0*/  IMAD.MOV.U32 R52, RZ, RZ, 0x2 ;  /* 0x00000002ff347424 */ /* 0x000fe200078e00ff */
[----:B--2---:R-:W-:Y:S01]  /*d9d0*/  MOV R50, R60 ;  /* 0x0000003c00327202 */ /* 0x004fe20000000f00 */
        /* <DEDUP_REMOVED lines=12> */
.L_x_7140:
        /* <DEDUP_REMOVED lines=13> */
.L_x_7142:
[----:B------:R-:W-:Y:S05]  /*db70*/  BSYNC.RECONVERGENT B2 ;  /* 0x0000000000027941 */ /* 0x000fea0003800200 */
.L_x_7141:
        /* <DEDUP_REMOVED lines=42> */
.L_x_7139:
[----:B------:R-:W-:Y:S05]  /*de20*/  BSYNC.RECONVERGENT B1 ;  /* 0x0000000000017941 */ /* 0x000fea0003800200 */
.L_x_7138:
        /* <DEDUP_REMOVED lines=24> */
.L_x_7145:
        /* <DEDUP_REMOVED lines=13> */
.L_x_7147:
[----:B------:R-:W-:Y:S05]  /*e080*/  BSYNC.RECONVERGENT B2 ;  /* 0x0000000000027941 */ /* 0x000fea0003800200 */
.L_x_7146:
        /* <DEDUP_REMOVED lines=42> */
.L_x_7144:
[----:B------:R-:W-:Y:S05]  /*e330*/  BSYNC.RECONVERGENT B1 ;  /* 0x0000000000017941 */ /* 0x000fea0003800200 */
.L_x_7143:
        /* <DEDUP_REMOVED lines=24> */
.L_x_7150:
        /* <DEDUP_REMOVED lines=13> */
.L_x_7152:
[----:B------:R-:W-:Y:S05]  /*e590*/  BSYNC.RECONVERGENT B2 ;  /* 0x0000000000027941 */ /* 0x000fea0003800200 */
.L_x_7151:
        /* <DEDUP_REMOVED lines=42> */
.L_x_7149:
[----:B------:R-:W-:Y:S05]  /*e840*/  BSYNC.RECONVERGENT B1 ;  /* 0x0000000000017941 */ /* 0x000fea0003800200 */
.L_x_7148:
[----:B------:R-:W-:Y:S01]  /*e850*/  I2FP.F32.U32 R40, R40 ;  /* 0x0000002800287245 */ /* 0x000fe20000201000 */
[----:B------:R-:W-:Y:S01]  /*e860*/  BSSY.RECONVERGENT B1, `(.L_x_7153) ;  /* 0x000004f000017945 */ /* 0x000fe20003800200 */
[----:B------:R-:W-:Y:S01]  /*e870*/  ISETP.NE.AND P3, PT, R52, 0x1, PT ;  /* 0x000000013400780c */ /* 0x000fe20003f65270 */
[----:B------:R-:W-:Y:S02]  /*e880*/  HFMA2 R53, -RZ, RZ, 0, 1.1920928955078125e-07 ;  /* 0x00000002ff357431 */ /* 0x000fe400000001ff */
[----:B------:R-:W-:Y:S01]  /*e890*/  FFMA.FTZ R51, R40, R77, 1.1641532182693481445e-10 ;  /* 0x2f00000028337423 */ /* 0x000fe2000001004d */
[----:B------:R-:W-:-:S04]  /*e8a0*/  HADD2.F32 R40, -RZ, R41.H0_H0 ;  /* 0x20000029ff287230 */ /* 0x000fc80000004100 */
[----:B------:R-:W-:Y:S01]  /*e8b0*/  FSETP.GTU.FTZ.AND P2, PT, R51, R46, PT ;  /* 0x0000002e3300720b */ /* 0x000fe20003f5c000 */
[----:B------:R-:W-:-:S05]  /*e8c0*/  FMUL.FTZ R40, R40, R45 ;  /* 0x0000002d28287220 */ /* 0x000fca0000410000 */
        /* <DEDUP_REMOVED lines=16> */
.L_x_7155:
        /* <DEDUP_REMOVED lines=13> */
.L_x_7157:
[----:B------:R-:W-:Y:S05]  /*eaa0*/  BSYNC.RECONVERGENT B2 ;  /* 0x0000000000027941 */ /* 0x000fea0003800200 */
.L_x_7156:
        /* <DEDUP_REMOVED lines=42> */
.L_x_7154:
[----:B------:R-:W-:Y:S05]  /*ed50*/  BSYNC.RECONVERGENT B1 ;  /* 0x0000000000017941 */ /* 0x000fea0003800200 */
.L_x_7153:
[----:B------:R-:W-:Y:S01]  /*ed60*/  I2FP.F32.U32 R40, R40 ;  /* 0x0000002800287245 */ /* 0x000fe20000201000 */
[----:B------:R-:W-:Y:S01]  /*ed70*/  BSSY.RECONVERGENT B1, `(.L_x_7158) ;  /* 0x000004f000017945 */ /* 0x000fe20003800200 */
[----:B------:R-:W-:Y:S01]  /*ed80*/  ISETP.NE.AND P2, PT, R53, 0x1, PT ;  /* 0x000000013500780c */ /* 0x000fe20003f45270 */
[----:B------:R-:W-:Y:S02]  /*ed90*/  HFMA2 R54, -RZ, RZ, 0, 1.1920928955078125e-07 ;  /* 0x00000002ff367431 */ /* 0x000fe400000001ff */
[----:B------:R-:W-:Y:S01]  /*eda0*/  FFMA.FTZ R55, R40, R77, 1.1641532182693481445e-10 ;  /* 0x2f00000028377423 */ /* 0x000fe2000001004d */
[----:B------:R-:W-:Y:S02]  /*edb0*/  HADD2.F32 R40, -RZ, R41.H1_H1 ;  /* 0x30000029ff287230 */ /* 0x000fe40000004100 */
[----:B------:R-:W-:Y:S02]  /*edc0*/  @P1 HADD2.F32 R41, -RZ, R17.H1_H1 ;  /* 0x30000011ff291230 */ /* 0x000fe40000004100 */
[----:B------:R-:W-:Y:S01]  /*edd0*/  FSETP.GTU.FTZ.AND P3, PT, R55, R46, PT ;  /* 0x0000002e3700720b */ /* 0x000fe20003f7c000 */
[----:B------:R-:W-:-:S05]  /*ede0*/  FMUL.FTZ R40, R40, R45 ;  /* 0x0000002d28287220 */ /* 0x000fca0000410000 */
        /* <DEDUP_REMOVED lines=15> */
.L_x_7160:
        /* <DEDUP_REMOVED lines=13> */
.L_x_7162:
[----:B------:R-:W-:Y:S05]  /*efb0*/  BSYNC.RECONVERGENT B2 ;  /* 0x0000000000027941 */ /* 0x000fea0003800200 */
.L_x_7161:
        /* <DEDUP_REMOVED lines=42> */
.L_x_7159:
[----:B------:R-:W-:Y:S05]  /*f260*/  BSYNC.RECONVERGENT B1 ;  /* 0x0000000000017941 */ /* 0x000fea0003800200 */
.L_x_7158:
        /* <DEDUP_REMOVED lines=8> */
[----:B------:R-:W-:-:S05]  /*f2f0*/  FMUL.FTZ R40, R40, R45 ;  /* 0x0000002d28287220 */ /* 0x000fca0000410000 */
        /* <DEDUP_REMOVED lines=14> */
.L_x_7165:
        /* <DEDUP_REMOVED lines=13> */
.L_x_7167:
[----:B------:R-:W-:Y:S05]  /*f4b0*/  BSYNC.RECONVERGENT B2 ;  /* 0x0000000000027941 */ /* 0x000fea0003800200 */
.L_x_7166:
        /* <DEDUP_REMOVED lines=39> */
[----:B------:R-:W-:Y:S02]  /*f730*/  IMAD.MOV.U32 R60, RZ, RZ, R58 ;  /* 0x000000ffff3c7224 */ /* 0x000fe400078e003a */
[----:B------:R-:W-:Y:S01]  /*f740*/  HFMA2 R58, -RZ, RZ, 0, 0 ;  /* 0x00000000ff3a7431 */ /* 0x000fe200000001ff */
[----:B------:R-:W-:Y:S01]  /*f750*/  LOP3.LUT R56, R56, UR28, R59, 0x96, !PT ;  /* 0x0000001c38387c12 */ /* 0x000fe2000f8e963b */
[----:B------:R-:W-:-:S07]  /*f760*/  IMAD.MOV.U32 R14, RZ, RZ, R54 ;  /* 0x000000ffff0e7224 */ /* 0x000fce00078e0036 */
.L_x_7164:
[----:B------:R-:W-:Y:S05]  /*f770*/  BSYNC.RECONVERGENT B1 ;  /* 0x0000000000017941 */ /* 0x000fea0003800200 */
.L_x_7163:
        /* <DEDUP_REMOVED lines=23> */
.L_x_7170:
        /* <DEDUP_REMOVED lines=13> */
.L_x_7172:
[----:B------:R-:W-:Y:S05]  /*f9c0*/  BSYNC.RECONVERGENT B2 ;  /* 0x0000000000027941 */ /* 0x000fea0003800200 */
.L_x_7171:
        /* <DEDUP_REMOVED lines=42> */
.L_x_7169:
[----:B------:R-:W-:Y:S05]  /*fc70*/  BSYNC.RECONVERGENT B1 ;  /* 0x0000000000017941 */ /* 0x000fea0003800200 */
.L_x_7168:
        /* <DEDUP_REMOVED lines=23> */
.L_x_7175:
        /* <DEDUP_REMOVED lines=13> */
.L_x_7177:
[----:B------:R-:W-:Y:S05]  /*fec0*/  BSYNC.RECONVERGENT B2 ;  /* 0x0000000000027941 */ /* 0x000fea0003800200 */
.L_x_7176:
        /* <DEDUP_REMOVED lines=43> */
.L_x_7174:
[----:B------:R-:W-:Y:S05]  /*10180*/  BSYNC.RECONVERGENT B1 ;  /* 0x0000000000017941 */ /* 0x000fea0003800200 */
.L_x_7173:
        /* <DEDUP_REMOVED lines=14> */
.L_x_7137:
[----:B------:R-:W0:Y:S01]  /*10270*/  LDC.64 R62, c[0x0][0x3a8] ;  /* 0x0000ea00ff3e7b82 */ /* 0x000e220000000a00 */
[----:B------:R-:W-:Y:S01]  /*10280*/  FADD.FTZ R61, RZ, R7 ;  /* 0x00000007ff3d7221 */ /* 0x000fe20000010000 */
[----:B------:R-:W-:Y:S01]  /*10290*/  SEL R46, RZ, 0x1000000, !P5 ;  /* 0x01000000ff2e7807 */ /* 0x000fe20006800000 */
[----:B------:R-:W1:Y:S01]  /*102a0*/  S2R R67, SR_TID.X ;  /* 0x0000000000437919 */ /* 0x000e620000002100 */
[----:B------:R-:W-:Y:S01]  /*102b0*/  SEL R59, RZ, 0x10000, !P4 ;  /* 0x00010000ff3b7807 */ /* 0x000fe20006000000 */
[----:B------:R-:W-:Y:S01]  /*102c0*/  FADD.FTZ R64, R61, R10 ;  /* 0x0000000a3d407221 */ /* 0x000fe20000010000 */
[----:B------:R-:W-:Y:S02]  /*102d0*/  SEL R65, RZ, 0x100, !P3 ;  /* 0x00000100ff417807 */ /* 0x000fe40005800000 */
[----:B------:R-:W-:Y:S01]  /*102e0*/  ISETP.NE.AND P6, PT, R72, RZ, PT ;  /* 0x000000ff4800720c */ /* 0x000fe20003fc5270 */
[----:B------:R-:W-:Y:S01]  /*102f0*/  FADD.FTZ R61, R64, R11 ;  /* 0x0000000b403d7221 */ /* 0x000fe20000010000 */
[----:B------:R-:W-:-:S02]  /*10300*/  ISETP.NE.AND P5, PT, R71, RZ, PT ;  /* 0x000000ff4700720c */ /* 0x000fc40003fa5270 */
[----:B------:R-:W-:Y:S01]  /*10310*/  ISETP.NE.AND P4, PT, R69, RZ, PT ;  /* 0x000000ff4500720c */ /* 0x000fe20003f85270 */
[----:B------:R-:W-:Y:S01]  /*10320*/  FADD.FTZ R64, R61, R12 ;  /* 0x0000000c3d407221 */ /* 0x000fe20000010000 */
[----:B------:R-:W-:Y:S02]  /*10330*/  LOP3.LUT R59, R65, R46, R59, 0xfe, !PT ;  /* 0x0000002e413b7212 */ /* 0x000fe400078efe3b */
[----:B------:R-:W-:Y:S01]  /*10340*/  SEL R46, RZ, 0x1000000, !P4 ;  /* 0x01000000ff2e7807 */ /* 0x000fe20006000000 */
[----:B------:R-:W-:Y:S01]  /*10350*/  FADD.FTZ R64, R64, R13 ;  /* 0x0000000d40407221 */ /* 0x000fe20000010000 */
[----:B------:R-:W-:-:S03]  /*10360*/  ISETP.NE.AND P1, PT, R74, RZ, PT ;  /* 0x000000ff4a00720c */ /* 0x000fc60003f25270 */
[----:B------:R-:W-:Y:S01]  /*10370*/  FADD.FTZ R61, R64, R15 ;  /* 0x0000000f403d7221 */ /* 0x000fe20000010000 */
[----:B0-----:R-:W-:-:S04]  /*10380*/  IMAD.WIDE.U32 R62, R49, 0x10, R62 ;  /* 0x00000010313e7825 */ /* 0x001fc800078e003e */
[----:B------:R-:W-:Y:S01]  /*10390*/  FADD.FTZ R64, R61, R44 ;  /* 0x0000002c3d407221 */ /* 0x000fe20000010000 */
[----:B------:R0:W-:Y:S01]  /*103a0*/  STG.E.128 desc[UR8][R62.64], R40 ;  /* 0x000000283e007986 */ /* 0x0001e2000c101d08 */
[----:B-1----:R-:W-:Y:S01]  /*103b0*/  LOP3.LUT R67, R67, 0x1f, RZ, 0xc0, !PT ;  /* 0x0000001f43437812 */ /* 0x002fe200078ec0ff */
[----:B0-----:R-:W0:Y:S01]  /*103c0*/  LDC.64 R62, c[0x0][0x3b0] ;  /* 0x0000ec00ff3e7b82 */ /* 0x001e220000000a00 */
[----:B------:R-:W-:Y:S01]  /*103d0*/  FADD.FTZ R41, R64, R47 ;  /* 0x0000002f40297221 */ /* 0x000fe20000010000 */
[----:B------:R-:W-:Y:S02]  /*103e0*/  SEL R43, RZ, 0x10000, !P5 ;  /* 0x00010000ff2b7807 */ /* 0x000fe40006800000 */
[----:B------:R-:W-:Y:S01]  /*103f0*/  SEL R42, RZ, 0x100, !P6 ;  /* 0x00000100ff2a7807 */ /* 0x000fe20007000000 */
[----:B------:R-:W-:-:S03]  /*10400*/  FADD.FTZ R41, R41, R48 ;  /* 0x0000003029297221 */ /* 0x000fc60000010000 */
[----:B------:R-:W-:Y:S01]  /*10410*/  LOP3.LUT R42, R42, R46, R43, 0xfe, !PT ;  /* 0x0000002e2a2a7212 */ /* 0x000fe200078efe2b */
[----:B------:R-:W-:Y:S01]  /*10420*/  FADD.FTZ R40, R41, R50 ;  /* 0x0000003229287221 */ /* 0x000fe20000010000 */
[----:B------:R-:W-:Y:S02]  /*10430*/  SEL R46, RZ, 0x1, !P2 ;  /* 0x00000001ff2e7807 */ /* 0x000fe40005000000 */
[----:B------:R-:W-:Y:S02]  /*10440*/  SEL R43, RZ, 0x1, !P1 ;  /* 0x00000001ff2b7807 */ /* 0x000fe40004800000 */
[----:B------:R-:W-:Y:S01]  /*10450*/  LOP3.LUT R41, R59, R46, RZ, 0xfc, !PT ;  /* 0x0000002e3b297212 */ /* 0x000fe200078efcff */
[----:B------:R-:W-:Y:S01]  /*10460*/  FADD.FTZ R59, R40, R51 ;  /* 0x00000033283b7221 */ /* 0x000fe20000010000 */
[----:B------:R-:W-:Y:S02]  /*10470*/  LOP3.LUT R40, R42, R43, RZ, 0xfc, !PT ;  /* 0x0000002b2a287212 */ /* 0x000fe400078efcff */
[----:B------:R-:W-:Y:S01]  /*10480*/  ISETP.NE.AND P1, PT, R67, RZ, PT ;  /* 0x000000ff4300720c */ /* 0x000fe20003f25270 */
[----:B------:R-:W-:-:S04]  /*10490*/  FADD.FTZ R46, R59, R52 ;  /* 0x000000343b2e7221 */ /* 0x000fc80000010000 */
[----:B------:R-:W-:Y:S01]  /*104a0*/  FADD.FTZ R59, R46, R53 ;  /* 0x000000352e3b7221 */ /* 0x000fe20000010000 */
[----:B0-----:R-:W-:-:S04]  /*104b0*/  IMAD.WIDE.U32 R42, R49, 0x8, R62 ;  /* 0x00000008312a7825 */ /* 0x001fc800078e003e */
[----:B------:R-:W-:Y:S01]  /*104c0*/  FADD.FTZ R46, R59, R54 ;  /* 0x000000363b2e7221 */ /* 0x000fe20000010000 */
[----:B------:R0:W-:Y:S03]  /*104d0*/  STG.E.64 desc[UR8][R42.64], R40 ;  /* 0x000000282a007986 */ /* 0x0001e6000c101b08 */
        /* <DEDUP_REMOVED lines=22> */
.L_x_7178:
        /* <DEDUP_REMOVED lines=56> */
.L_x_7192:
        /* <DEDUP_REMOVED lines=35> */
[----:B------:R-:W-:Y:S01]  /*10bf0*/  F2FP.F16.F32.PACK_AB R43, R48, R47 ;  /* 0x0000002f302b723e */ /* 0x000fe200000000ff */
        /* <DEDUP_REMOVED lines=10> */
[----:B------:R-:W-:Y:S01]  /*10ca0*/  F2FP.F16.F32.PACK_AB R40, R13, R40 ;  /* 0x000000280d28723e */ /* 0x000fe200000000ff */
[----:B------:R-:W-:Y:S01]  /*10cb0*/  FFMA.FTZ R45, R64, R88, R33 ;  /* 0x00000058402d7223 */ /* 0x000fe20000010021 */
[----:B------:R-:W-:Y:S01]  /*10cc0*/  F2FP.F16.F32.PACK_AB R41, R12, R41 ;  /* 0x000000290c29723e */ /* 0x000fe200000000ff */
[C---:B------:R-:W-:Y:S01]  /*10cd0*/  FMUL.FTZ R53, R61.reuse, R53 ;  /* 0x000000353d357220 */ /* 0x040fe20000410000 */
[C---:B------:R-:W-:Y:S01]  /*10ce0*/  FMUL.FTZ R72, R61.reuse, R72 ;  /* 0x000000483d487220 */ /* 0x040fe20000410000 */
[----:B------:R-:W-:Y:S01]  /*10cf0*/  FMUL.FTZ R15, R61, R15 ;  /* 0x0000000f3d0f7220 */ /* 0x000fe20000410000 */
[----:B------:R-:W-:Y:S01]  /*10d00*/  F2FP.F16.F32.PACK_AB R42, R45, R42 ;  /* 0x0000002a2d2a723e */ /* 0x000fe200000000ff */
        /* <DEDUP_REMOVED lines=18> */
[----:B------:R0:W-:Y:S01]  /*10e30*/  @!P1 STG.E desc[UR8][R48.64], R59 ;  /* 0x0000003b30009986 */ /* 0x0001e2000c101908 */
[----:B------:R-:W-:-:S03]  /*10e40*/  F2FP.F16.F32.PACK_AB R44, R44, R15 ;  /* 0x0000000f2c2c723e */ /* 0x000fc600000000ff */
[----:B------:R0:W-:Y:S01]  /*10e50*/  @!P1 STG.E desc[UR8][R50.64], R61 ;  /* 0x0000003d32009986 */ /* 0x0001e2000c101908 */
[----:B--2---:R-:W-:-:S03]  /*10e60*/  IMAD R0, R12, 0x4, R0 ;  /* 0x000000040c007824 */ /* 0x004fc600078e0200 */
[----:B------:R0:W-:Y:S02]  /*10e70*/  STG.E.128 desc[UR8][R6.64], R40 ;  /* 0x0000002806007986 */ /* 0x0001e4000c101d08 */
[----:B------:R-:W-:Y:S02]  /*10e80*/  ISETP.GE.AND P1, PT, R0, R13, PT ;  /* 0x0000000d0000720c */ /* 0x000fe40003f26270 */
[----:B------:R0:W-:Y:S11]  /*10e90*/  STG.E.128 desc[UR8][R10.64], R44 ;  /* 0x0000002c0a007986 */ /* 0x0001f6000c101d08 */
[----:B------:R-:W-:Y:S05]  /*10ea0*/  @!P1 BRA `(.L_x_7180) ;  /* 0xfffffefc00149947 */ /* 0x000fea000383ffff */
[----:B------:R-:W-:Y:S05]  /*10eb0*/  BSYNC B0 ;  /* 0x0000000000007941 */ /* 0x000fea0003800000 */
.L_x_6932:
[----:B------:R-:W-:Y:S05]  /*10ec0*/  EXIT ;  /* 0x000000000000794d */ /* 0x000fea0003800000 */
.L_x_7179:
[----:B------:R-:W-:Y:S01]  /*10ed0*/  HFMA2 R72, -RZ, RZ, 0, 1.847743988037109375e-06 ;  /* 0x0000001fff487431 */ /* 0x000fe200000001ff */
[----:B------:R-:W-:Y:S01]  /*10ee0*/  BSSY B1, `(.L_x_7181) ;  /* 0x0000007000017945 */ /* 0x000fe20003800000 */
[----:B------:R-:W-:Y:S01]  /*10ef0*/  MOV R65, R46 ;  /* 0x0000002e00417202 */ /* 0x000fe20000000f00 */
[----:B------:R-:W-:Y:S02]  /*10f00*/  IMAD.MOV.U32 R67, RZ, RZ, 0x1 ;  /* 0x00000001ff437424 */ /* 0x000fe400078e00ff */
[----:B------:R-:W-:-:S07]  /*10f10*/  IMAD.MOV.U32 R64, RZ, RZ, -0x1 ;  /* 0xffffffffff407424 */ /* 0x000fce00078e00ff */
[----:B01----:R-:W-:Y:S05]  /*10f20*/  WARPSYNC.COLLECTIVE R64, `(.L_x_7182) ;  /* 0x0000000040087348 */ /* 0x003fea0003c00000 */
[----:B-1----:R1:W2:Y:S02]  /*10f30*/  SHFL.BFLY P2, R63, R65, R67, R72 ;  /* 0x0c000043413f7389 */ /* 0x0022a40000040048 */
[----:B012---:R-:W-:Y:S05]  /*10f40*/  ENDCOLLECTIVE ;  /* 0x000000000000791b */ /* 0x007fea0003800000 */
.L_x_7182:
[----:B------:R-:W-:Y:S05]  /*10f50*/  BSYNC B1 ;  /* 0x0000000000017941 */ /* 0x000fea0003800000 */
.L_x_7181:
        /* <DEDUP_REMOVED lines=9> */
.L_x_7183:
        /* <DEDUP_REMOVED lines=8> */
.L_x_7184:
[----:B------:R-:W-:Y:S01]  /*11070*/  HFMA2 R67, -RZ, RZ, 0, 4.76837158203125e-07 ;  /* 0x00000008ff437431 */ /* 0x000fe200000001ff */
[----:B------:R-:W-:-:S05]  /*11080*/  MOV R40, R63 ;  /* 0x0000003f00287202 */ /* 0x000fca0000000f00 */
[----:B------:R-:W-:-:S04]  /*11090*/  FADD.FTZ R61, R43, R40 ;  /* 0x000000282b3d7221 */ /* 0x000fc80000010000 */
[----:B------:R-:W-:-:S07]  /*110a0*/  IMAD.MOV.U32 R65, RZ, RZ, R61 ;  /* 0x000000ffff417224 */ /* 0x000fce00078e003d */
[----:B------:R-:W-:Y:S05]  /*110b0*/  WARPSYNC.COLLECTIVE R64, `(.L_x_7185) ;  /* 0x0000000040087348 */ /* 0x000fea0003c00000 */
[----:B------:R0:W1:Y:S02]  /*110c0*/  SHFL.BFLY P2, R63, R65, R67, R72 ;  /* 0x0c000043413f7389 */ /* 0x0000640000040048 */
[----:B01----:R-:W-:Y:S05]  /*110d0*/  ENDCOLLECTIVE ;  /* 0x000000000000791b */ /* 0x003fea0003800000 */
.L_x_7185:
[----:B------:R-:W-:Y:S02]  /*110e0*/  IMAD.MOV.U32 R67, RZ, RZ, 0x10 ;  /* 0x00000010ff437424 */ /* 0x000fe400078e00ff */
[----:B------:R-:W-:-:S04]  /*110f0*/  IMAD.MOV.U32 R40, RZ, RZ, R63 ;  /* 0x000000ffff287224 */ /* 0x000fc800078e003f */
[----:B------:R-:W-:-:S05]  /*11100*/  FADD.FTZ R62, R61, R40 ;  /* 0x000000283d3e7221 */ /* 0x000fca0000010000 */
[----:B------:R-:W-:-:S07]  /*11110*/  MOV R65, R62 ;  /* 0x0000003e00417202 */ /* 0x000fce0000000f00 */
[----:B------:R-:W-:Y:S05]  /*11120*/  WARPSYNC.COLLECTIVE R64, `(.L_x_7186) ;  /* 0x0000000040087348 */ /* 0x000fea0003c00000 */
[----:B------:R0:W1:Y:S02]  /*11130*/  SHFL.BFLY P2, R63, R65, R67, R72 ;  /* 0x0c000043413f7389 */ /* 0x0000640000040048 */
[----:B01----:R-:W-:Y:S05]  /*11140*/  ENDCOLLECTIVE ;  /* 0x000000000000791b */ /* 0x003fea0003800000 */
.L_x_7186:
        /* <DEDUP_REMOVED lines=40> */
.L_x_7187:
[----:B------:R-:W-:Y:S02]  /*113d0*/  IMAD.MOV.U32 R67, RZ, RZ, 0x2 ;  /* 0x00000002ff437424 */ /* 0x000fe400078e00ff */
[----:B------:R-:W-:-:S04]  /*113e0*/  IMAD.MOV.U32 R43, RZ, RZ, R63 ;  /* 0x000000ffff2b7224 */ /* 0x000fc800078e003f */
[----:B------:R-:W-:-:S05]  /*113f0*/  FADD.FTZ R43, R40, R43 ;  /* 0x0000002b282b7221 */ /* 0x000fca0000010000 */
[----:B------:R-:W-:-:S07]  /*11400*/  MOV R65, R43 ;  /* 0x0000002b00417202 */ /* 0x000fce0000000f00 */
[----:B------:R-:W-:Y:S05]  /*11410*/  WARPSYNC.COLLECTIVE R64, `(.L_x_7188) ;  /* 0x0000000040087348 */ /* 0x000fea0003c00000 */
[----:B------:R0:W1:Y:S02]  /*11420*/  SHFL.BFLY P2, R63, R65, R67, R72 ;  /* 0x0c000043413f7389 */ /* 0x0000640000040048 */
[----:B01----:R-:W-:Y:S05]  /*11430*/  ENDCOLLECTIVE ;  /* 0x000000000000791b */ /* 0x003fea0003800000 */
.L_x_7188:
[----:B------:R-:W-:Y:S01]  /*11440*/  HFMA2 R67, -RZ, RZ, 0, 2.384185791015625e-07 ;  /* 0x00000004ff437431 */ /* 0x000fe200000001ff */
[----:B------:R-:W-:-:S05]  /*11450*/  MOV R42, R63 ;  /* 0x0000003f002a7202 */ /* 0x000fca0000000f00 */
[----:B------:R-:W-:-:S04]  /*11460*/  FADD.FTZ R42, R43, R42 ;  /* 0x0000002a2b2a7221 */ /* 0x000fc80000010000 */
[----:B------:R-:W-:-:S07]  /*11470*/  IMAD.MOV.U32 R65, RZ, RZ, R42 ;  /* 0x000000ffff417224 */ /* 0x000fce00078e002a */
[----:B------:R-:W-:Y:S05]  /*11480*/  WARPSYNC.COLLECTIVE R64, `(.L_x_7189) ;  /* 0x0000000040087348 */ /* 0x000fea0003c00000 */
[----:B------:R0:W1:Y:S02]  /*11490*/  SHFL.BFLY P2, R63, R65, R67, R72 ;  /* 0x0c000043413f7389 */ /* 0x0000640000040048 */
[----:B01----:R-:W-:Y:S05]  /*114a0*/  ENDCOLLECTIVE ;  /* 0x000000000000791b */ /* 0x003fea0003800000 */
.L_x_7189:
[----:B------:R-:W-:Y:S02]  /*114b0*/  IMAD.MOV.U32 R67, RZ, RZ, 0x8 ;  /* 0x00000008ff437424 */ /* 0x000fe400078e00ff */
[----:B------:R-:W-:-:S04]  /*114c0*/  IMAD.MOV.U32 R61, RZ, RZ, R63 ;  /* 0x000000ffff3d7224 */ /* 0x000fc800078e003f */
[----:B------:R-:W-:-:S05]  /*114d0*/  FADD.FTZ R61, R42, R61 ;  /* 0x0000003d2a3d7221 */ /* 0x000fca0000010000 */
[----:B------:R-:W-:-:S07]  /*114e0*/  MOV R65, R61 ;  /* 0x0000003d00417202 */ /* 0x000fce0000000f00 */
[----:B------:R-:W-:Y:S05]  /*114f0*/  WARPSYNC.COLLECTIVE R64, `(.L_x_7190) ;  /* 0x0000000040087348 */ /* 0x000fea0003c00000 */
[----:B------:R0:W1:Y:S02]  /*11500*/  SHFL.BFLY P2, R63, R65, R67, R72 ;  /* 0x0c000043413f7389 */ /* 0x0000640000040048 */
[----:B01----:R-:W-:Y:S05]  /*11510*/  ENDCOLLECTIVE ;  /* 0x000000000000791b */ /* 0x003fea0003800000 */
.L_x_7190:
[----:B------:R-:W-:Y:S01]  /*11520*/  HFMA2 R67, -RZ, RZ, 0, 9.5367431640625e-07 ;  /* 0x00000010ff437431 */ /* 0x000fe200000001ff */
[----:B------:R-:W-:-:S05]  /*11530*/  MOV R46, R63 ;  /* 0x0000003f002e7202 */ /* 0x000fca0000000f00 */
[----:B------:R-:W-:-:S04]  /*11540*/  FADD.FTZ R46, R61, R46 ;  /* 0x0000002e3d2e7221 */ /* 0x000fc80000010000 */
[----:B------:R-:W-:-:S07]  /*11550*/  IMAD.MOV.U32 R65, RZ, RZ, R46 ;  /* 0x000000ffff417224 */ /* 0x000fce00078e002e */
[----:B------:R-:W-:Y:S05]  /*11560*/  WARPSYNC.COLLECTIVE R64, `(.L_x_7191) ;  /* 0x0000000040087348 */ /* 0x000fea0003c00000 */
[----:B------:R0:W1:Y:S02]  /*11570*/  SHFL.BFLY P2, R63, R65, R67, R72 ;  /* 0x0c000043413f7389 */ /* 0x0000640000040048 */
[----:B01----:R-:W-:Y:S05]  /*11580*/  ENDCOLLECTIVE ;  /* 0x000000000000791b */ /* 0x003fea0003800000 */
.L_x_7191:
[----:B------:R-:W-:Y:S05]  /*11590*/  BRA `(.L_x_7192) ;  /* 0xfffffff400087947 */ /* 0x000fea000383ffff */
.L_x_7193:
        /* <DEDUP_REMOVED lines=14> */
.L_x_12144:


//--------------------- .text._ZN10layer_norm31ln_parallel_residual_fwd_kernelINS_13Kernel_traitsI6__halfS2_fS2_fjLj512ELj1ELj4ELj1ELj16ENS_18Kernel_traits_baseILj512ES2_S2_fS2_fjLj128EEEEELb0ELb0ELb0EEEvNS_9FwdParamsE --------------------------
	.section	.text._ZN10layer_norm31ln_parallel_residual_fwd_kernelINS_13Kernel_traitsI6__halfS2_fS2_fjLj512ELj1ELj4ELj1ELj16ENS_18Kernel_traits_baseILj512ES2_S2_fS2_fjLj128EEEEELb0ELb0ELb0EEEvNS_9FwdParamsE,"ax",@progbits
	.align	128
        .global         _ZN10layer_norm31ln_parallel_residual_fwd_kernelINS_13Kernel_traitsI6__halfS2_fS2_fjLj512ELj1ELj4ELj1ELj16ENS_18Kernel_traits_baseILj512ES2_S2_fS2_fjLj128EEEEELb0ELb0ELb0EEEvNS_9FwdParamsE
        .type           _ZN10layer_norm31ln_parallel_residual_fwd_kernelINS_13Kernel_traitsI6__halfS2_fS2_fjLj512ELj1ELj4ELj1ELj16ENS_18Kernel_traits_baseILj512ES2_S2_fS2_fjLj128EEEEELb0ELb0ELb0EEEvNS_9FwdParamsE,@function
        .size           _ZN10layer_norm31ln_parallel_residual_fwd_kernelINS_13Kernel_traitsI6__halfS2_fS2_fjLj512ELj1ELj4ELj1ELj16ENS_18Kernel_traits_baseILj512ES2_S2_fS2_fjLj128EEEEELb0ELb0ELb0EEEvNS_9FwdParamsE,(.L_x_12145 - _ZN10layer_norm31ln_parallel_residual_fwd_kernelINS_13Kernel_traitsI6__halfS2_fS2_fjLj512ELj1ELj4ELj1ELj16ENS_18Kernel_traits_baseILj512ES2_S2_fS2_fjLj128EEEEELb0ELb0ELb0EEEvNS_9FwdParamsE)
        .other          _ZN10layer_norm31ln_parallel_residual_fwd_kernelINS_13Kernel_traitsI6__halfS2_fS2_fjLj512ELj1ELj4ELj1ELj16ENS_18Kernel_traits_baseILj512ES2_S2_fS2_fjLj128EEEEELb0ELb0ELb0EEEvNS_9FwdParamsE,@"STO_CUDA_ENTRY STV_DEFAULT"
_ZN10layer_norm31ln_parallel_residual_fwd_kernelINS_13Kernel_traitsI6__halfS2_fS2_fjLj512ELj1ELj4ELj1ELj16ENS_18Kernel_traits_baseILj512ES2_S2_fS2_fjLj128EEEEELb0ELb0ELb0EEEvNS_9FwdParamsE:
.text._ZN10layer_norm31ln_parallel_residual_fwd_kernelINS_13Kernel_traitsI6__halfS2_fS2_fjLj512ELj1ELj4ELj1ELj16ENS_18Kernel_traits_baseILj512ES2_S2_fS2_fjLj128EEEEELb0ELb0ELb0EEEvNS_9FwdParamsE:
        /* <DEDUP_REMOVED lines=53> */
.L_x_7196:
        /* <DEDUP_REMOVED lines=22> */
[----:B-1----:R-:W-:-:S04]  /*04b0*/  IMAD.WIDE.U32 R24, R27, 0x10, R24 ;  /* 0x000000101b187825 */ /* 0x002fc800078e0018 */
[----:B--2---:R-:W-:Y:S02]  /*04c0*/  IMAD.WIDE.U32 R32, R27, 0x10, R32 ;  /* 0x000000101b207825 */ /* 0x004fe400078e0020 */
[----:B------:R-:W5:Y:S04]  /*04d0*/  LDG.E.128 R24, desc[UR6][R24.64] ;  /* 0x0000000618187981 */ /* 0x000f68000c1e1d00 */
[----:B------:R-:W5:Y:S01]  /*04e0*/  LD.E.128 R32, desc[UR6][R32.64] ;  /* 0x0000000620207980 */ /* 0x000f62000c101d00 */
[----:B------:R-:W-:Y:S02]  /*04f0*/  CS2R R30, SRZ ;  /* 0x00000000001e7805 */ /* 0x000fe4000001ff00 */
[----:B------:R-:W-:Y:S02]  /*0500*/  CS2R R28, SRZ ;  /* 0x00000000001c7805 */ /* 0x000fe4000001ff00 */
[----:B------:R-:W-:-:S02]  /*0510*/  MOV R14, RZ ;  /* 0x000000ff000e7202 */ /* 0x000fc40000000f00 */
[----:B------:R-:W-:Y:S01]  /*0520*/  CS2R R12, SRZ ;  /* 0x00000000000c7805 */ /* 0x000fe2000001ff00 */
[----:B------:R-:W-:Y:S06]  /*0530*/  BRA `(.L_x_7197) ;  /* 0x0000000400007947 */ /* 0x000fec0003800000 */
.L_x_7195:
        /* <DEDUP_REMOVED lines=13> */
[----:B0-----:R-:W-:-:S04]  /*0610*/  IMAD.WIDE.U32 R4, R3, 0x10, R4 ;  /* 0x0000001003047825 */ /* 0x001fc800078e0004 */
[----:B-1----:R-:W-:-:S06]  /*0620*/  IMAD.WIDE.U32 R12, R3, 0x10, R12 ;  /* 0x00000010030c7825 */ /* 0x002fcc00078e000c */
[----:B------:R-:W5:Y:S01]  /*0630*/  LD.E.128 R12, desc[UR6][R12.64] ;  /* 0x000000060c0c7980 */ /* 0x000f62000c101d00 */
[----:B--2---:R-:W-:-:S03]  /*0640*/  IMAD.WIDE.U32 R8, R3, 0x10, R6 ;  /* 0x0000001003087825 */ /* 0x004fc600078e0006 */
[----:B------:R-:W5:Y:S01]  /*0650*/  LDG.E.128 R4, desc[UR6][R4.64] ;  /* 0x0000000604047981 */ /* 0x000f62000c1e1d00 */
[----:B---3--:R-:W-:-:S03]  /*0660*/  IMAD.WIDE.U32 R16, R3, 0x10, R10 ;  /* 0x0000001003107825 */ /* 0x008fc600078e000a */
[----:B------:R-:W5:Y:S04]  /*0670*/  LDG.E.128 R8, desc[UR6][R8.64] ;  /* 0x0000000608087981 */ /* 0x000f68000c1e1d00 */
[----:B------:R-:W5:Y:S01]  /*0680*/  LD.E.128 R16, desc[UR6][R16.64] ;  /* 0x0000000610107980 */ /* 0x000f62000c101d00 */
[----:B------:R-:W-:-:S07]  /*0690*/  LOP3.LUT R23, R3, 0x20, RZ, 0xfc, !PT ;  /* 0x0000002003177812 */ /* 0x000fce00078efcff */
.L_x_7200:
[----:B------:R-:W-:Y:S05]  /*06a0*/  BSYNC.RECONVERGENT B1 ;  /* 0x0000000000017941 */ /* 0x000fea0003800200 */
.L_x_7199:
        /* <DEDUP_REMOVED lines=8> */
[----:B--2---:R-:W-:-:S06]  /*0730*/  IMAD.WIDE.U32 R24, R23, 0x10, R24 ;  /* 0x0000001017187825 */ /* 0x004fcc00078e0018 */
[----:B------:R-:W5:Y:S01]  /*0740*/  LDG.E.128 R24, desc[UR6][R24.64] ;  /* 0x0000000618187981 */ /* 0x000f62000c1e1d00 */
[----:B---3--:R-:W-:-:S03]  /*0750*/  IMAD.WIDE.U32 R32, R23, 0x10, R32 ;  /* 0x0000001017207825 */ /* 0x008fc600078e0020 */
[----:B------:R-:W5:Y:S04]  /*0760*/  LDG.E.128 R20, desc[UR6][R20.64] ;  /* 0x0000000614147981 */ /* 0x000f68000c1e1d00 */
[----:B------:R-:W5:Y:S01]  /*0770*/  LD.E.128 R32, desc[UR6][R32.64] ;  /* 0x0000000620207980 */ /* 0x000f62000c101d00 */
[----:B------:R-:W-:Y:S05]  /*0780*/  BRA `(.L_x_7197) ;  /* 0x00000000006c7947 */ /* 0x000fea0003800000 */
.L_x_7198:
        /* <DEDUP_REMOVED lines=11> */
[----:B-1----:R-:W-:-:S05]  /*0840*/  @P1 IMAD.WIDE.U32 R40, R43, 0x10, R40 ;  /* 0x000000102b281825 */ /* 0x002fca00078e0028 */
[----:B------:R0:W5:Y:S02]  /*0850*/  @P1 LDG.E.128 R24, desc[UR6][R40.64] ;  /* 0x0000000628181981 */ /* 0x000164000c1e1d00 */
[----:B------:R-:W1:Y:S01]  /*0860*/  LDC.64 R46, c[0x0][0x3d8] ;  /* 0x0000f600ff2e7b82 */ /* 0x000e620000000a00 */
[----:B--2---:R-:W-:-:S05]  /*0870*/  @P1 IMAD.WIDE.U32 R38, R43, 0x10, R38 ;  /* 0x000000102b261825 */ /* 0x004fca00078e0026 */
[----:B------:R0:W5:Y:S01]  /*0880*/  @P1 LD.E.128 R28, desc[UR6][R38.64] ;  /* 0x00000006261c1980 */ /* 0x000162000c101d00 */
[----:B---3--:R-:W-:-:S05]  /*0890*/  @P0 IMAD.WIDE.U32 R42, R3, 0x10, R16 ;  /* 0x00000010032a0825 */ /* 0x008fca00078e0010 */
[----:B------:R0:W5:Y:S01]  /*08a0*/  @P0 LDG.E.128 R4, desc[UR6][R42.64] ;  /* 0x000000062a040981 */ /* 0x000162000c1e1d00 */
[----:B----4-:R-:W-:-:S05]  /*08b0*/  @P0 IMAD.WIDE.U32 R44, R3, 0x10, R44 ;  /* 0x00000010032c0825 */ /* 0x010fca00078e002c */
        /* <DEDUP_REMOVED lines=8> */
.L_x_7197:
[----:B------:R-:W-:Y:S05]  /*0940*/  BSYNC.RECONVERGENT B0 ;  /* 0x0000000000007941 */ /* 0x000fea0003800200 */
.L_x_7194:
        /* <DEDUP_REMOVED lines=9> */
.L_x_7218:
        /* <DEDUP_REMOVED lines=36> */
.L_x_7204:
[--C-:B-----5:R-:W-:Y:S02]  /*0c20*/  HADD2.F32 R45, -RZ, R48.reuse.H0_H0 ;  /* 0x20000030ff2d7230 */ /* 0x120fe40000004100 */
        /* <DEDUP_REMOVED lines=13> */
[----:B------:R-:W-:-:S02]  /*0d00*/  FADD.FTZ R50, R42, R61 ;  /* 0x0000003d2a327221 */ /* 0x000fc40000010000 */
[----:B------:R-:W-:Y:S01]  /*0d10*/  FADD.FTZ R51, R43, R60 ;  /* 0x0000003c2b337221 */ /* 0x000fe20000010000 */
[----:B------:R-:W-:Y:S06]  /*0d20*/  BRA `(.L_x_7205) ;  /* 0x0000000000f07947 */ /* 0x000fec0003800000 */
.L_x_7203:
        /* <DEDUP_REMOVED lines=8> */
[----:B------:R-:W-:Y:S01]  /*0db0*/  FADD.FTZ R44, R47, R44 ;  /* 0x0000002c2f2c7221 */ /* 0x000fe20000010000 */
[----:B------:R-:W-:-:S02]  /*0dc0*/  HADD2.F32 R0, -RZ, R49.H1_H1 ;  /* 0x30000031ff007230 */ /* 0x000fc40000004100 */
[----:B------:R-:W-:Y:S01]  /*0dd0*/  FADD.FTZ R45, R48, R45 ;  /* 0x0000002d302d7221 */ /* 0x000fe20000010000 */
[--C-:B------:R-:W-:Y:S02]  /*0de0*/  HADD2.F32 R63, -RZ, R50.reuse.H0_H0 ;  /* 0x20000032ff3f7230 */ /* 0x100fe40000004100 */
[----:B------:R-:W-:Y:S02]  /*0df0*/  HADD2.F32 R60, -RZ, R50.H1_H1 ;  /* 0x30000032ff3c7230 */ /* 0x000fe40000004100 */
[--C-:B------:R-:W-:Y:S02]  /*0e00*/  HADD2.F32 R65, -RZ, R51.reuse.H0_H0 ;  /* 0x20000033ff417230 */ /* 0x100fe40000004100 */
[----:B------:R-:W-:Y:S02]  /*0e10*/  HADD2.F32 R62, -RZ, R51.H1_H1 ;  /* 0x30000033ff3e7230 */ /* 0x000fe40000004100 */
[--C-:B------:R-:W-:Y:S02]  /*0e20*/  HADD2.F32 R46, -RZ, R73.reuse.H0_H0 ;  /* 0x20000049ff2e7230 */ /* 0x100fe40000004100 */
[----:B------:R-:W-:-:S02]  /*0e30*/  HADD2.F32 R47, -RZ, R73.H1_H1 ;  /* 0x30000049ff2f7230 */ /* 0x000fc40000004100 */
[--C-:B------:R-:W-:Y:S02]  /*0e40*/  HADD2.F32 R48, -RZ, R74.reuse.H0_H0 ;  /* 0x2000004aff307230 */ /* 0x100fe40000004100 */
        /* <DEDUP_REMOVED lines=10> */
.L_x_7206:
[--C-:B-----5:R-:W-:Y:S02]  /*0ef0*/  HADD2.F32 R0, -RZ, R48.reuse.H0_H0 ;  /* 0x20000030ff007230 */ /* 0x120fe40000004100 */
[----:B------:R-:W-:Y:S02]  /*0f00*/  HADD2.F32 R48, -RZ, R48.H1_H1 ;  /* 0x30000030ff307230 */ /* 0x000fe40000004100 */
[--C-:B------:R-:W-:Y:S02]  /*0f10*/  HADD2.F32 R47, -RZ, R72.reuse.H1_H1 ;  /* 0x30000048ff2f7230 */ /* 0x100fe40000004100 */
[--C-:B------:R-:W-:Y:S02]  /*0f20*/  HADD2.F32 R44, -RZ, R49.reuse.H0_H0 ;  /* 0x20000031ff2c7230 */ /* 0x100fe40000004100 */
[----:B------:R-:W-:Y:S02]  /*0f30*/  HADD2.F32 R46, -RZ, R49.H1_H1 ;  /* 0x30000031ff2e7230 */ /* 0x000fe40000004100 */
[----:B------:R-:W-:Y:S01]  /*0f40*/  FADD.FTZ R48, R48, R47 ;  /* 0x0000002f30307221 */ /* 0x000fe20000010000 */
[----:B------:R-:W-:-:S02]  /*0f50*/  HADD2.F32 R45, -RZ, R72.H0_H0 ;  /* 0x20000048ff2d7230 */ /* 0x000fc40000004100 */
[--C-:B------:R-:W-:Y:S02]  /*0f60*/  HADD2.F32 R60, -RZ, R50.reuse.H0_H0 ;  /* 0x20000032ff3c7230 */ /* 0x100fe40000004100 */
[----:B------:R-:W-:Y:S02]  /*0f70*/  HADD2.F32 R49, -RZ, R73.H0_H0 ;  /* 0x20000049ff317230 */ /* 0x000fe40000004100 */
[----:B------:R-:W-:Y:S01]  /*0f80*/  FADD.FTZ R45, R0, R45 ;  /* 0x0000002d002d7221 */ /* 0x000fe20000010000 */
[--C-:B------:R-:W-:Y:S02]  /*0f90*/  HADD2.F32 R62, -RZ, R51.reuse.H0_H0 ;  /* 0x20000033ff3e7230 */ /* 0x100fe40000004100 */
[----:B------:R-:W-:Y:S02]  /*0fa0*/  HADD2.F32 R64, -RZ, R51.H1_H1 ;  /* 0x30000033ff407230 */ /* 0x000fe40000004100 */
[----:B------:R-:W-:Y:S01]  /*0fb0*/  FADD.FTZ R49, R44, R49 ;  /* 0x000000312c317221 */ /* 0x000fe20000010000 */
[----:B------:R-:W-:-:S02]  /*0fc0*/  HADD2.F32 R50, -RZ, R50.H1_H1 ;  /* 0x30000032ff327230 */ /* 0x000fc40000004100 */
[----:B------:R-:W-:Y:S01]  /*0fd0*/  FADD.FTZ R44, R36, R45 ;  /* 0x0000002d242c7221 */ /* 0x000fe20000010000 */
[--C-:B------:R-:W-:Y:S02]  /*0fe0*/  HADD2.F32 R51, -RZ, R74.reuse.H0_H0 ;  /* 0x2000004aff337230 */ /* 0x100fe40000004100 */
[----:B------:R-:W-:Y:S01]  /*0ff0*/  FADD.FTZ R45, R37, R48 ;  /* 0x00000030252d7221 */ /* 0x000fe20000010000 */
[----:B------:R-:W-:Y:S02]  /*1000*/  HADD2.F32 R61, -RZ, R74.H1_H1 ;  /* 0x3000004aff3d7230 */ /* 0x000fe40000004100 */
[----:B------:R-:W-:Y:S02]  /*1010*/  HADD2.F32 R47, -RZ, R73.H1_H1 ;  /* 0x30000049ff2f7230 */ /* 0x000fe40000004100 */
[----:B------:R-:W-:Y:S01]  /*1020*/  FADD.FTZ R51, R60, R51 ;  /* 0x000000333c337221 */ /* 0x000fe20000010000 */
[--C-:B------:R-:W-:Y:S02]  /*1030*/  HADD2.F32 R63, -RZ, R75.reuse.H0_H0 ;  /* 0x2000004bff3f7230 */ /* 0x100fe40000004100 */
[----:B------:R-:W-:Y:S01]  /*1040*/  FADD.FTZ R50, R50, R61 ;  /* 0x0000003d32327221 */ /* 0x000fe20000010000 */
[----:B------:R-:W-:-:S02]  /*1050*/  HADD2.F32 R65, -RZ, R75.H1_H1 ;  /* 0x3000004bff417230 */ /* 0x000fc40000004100 */
        /* <DEDUP_REMOVED lines=9> */
.L_x_7205:
[----:B------:R-:W0:Y:S01]  /*10f0*/  LDC.64 R60, c[0x0][0x3a8] ;  /* 0x0000ea00ff3c7b82 */ /* 0x000e220000000a00 */
[C---:B------:R-:W-:Y:S01]  /*1100*/  IADD3 R0, PT, PT, R69.reuse, 0x20, RZ ;  /* 0x0000002045007810 */ /* 0x040fe20007ffe0ff */
[----:B0-----:R-:W-:-:S05]  /*1110*/  IMAD.WIDE.U32 R60, R69, 0x20, R60 ;  /* 0x00000020453c7825 */ /* 0x001fca00078e003c */
[----:B------:R1:W-:Y:S04]  /*1120*/  STG.E.128 desc[UR6][R60.64], R44 ;  /* 0x0000002c3c007986 */ /* 0x0003e8000c101d06 */
[----:B------:R1:W-:Y:S02]  /*1130*/  STG.E.128 desc[UR6][R60.64+0x10], R48 ;  /* 0x000010303c007986 */ /* 0x0003e4000c101d06 */
.L_x_7202:
[----:B0--34-:R-:W-:Y:S05]  /*1140*/  BSYNC.RECONVERGENT B0 ;  /* 0x0000000000007941 */ /* 0x019fea0003800200 */
.L_x_7201:
        /* <DEDUP_REMOVED lines=19> */
[--C-:B0----5:R-:W-:Y:S02]  /*1280*/  HADD2.F32 R52, -RZ, R56.reuse.H0_H0 ;  /* 0x20000038ff347230 */ /* 0x121fe40000004100 */
[----:B------:R-:W-:Y:S02]  /*1290*/  HADD2.F32 R56, -RZ, R56.H1_H1 ;  /* 0x30000038ff387230 */ /* 0x000fe40000004100 */
[--C-:B------:R-:W-:Y:S02]  /*12a0*/  HADD2.F32 R55, -RZ, R72.reuse.H1_H1 ;  /* 0x30000048ff377230 */ /* 0x100fe40000004100 */
[----:B------:R-:W-:Y:S02]  /*12b0*/  HADD2.F32 R54, -RZ, R57.H0_H0 ;  /* 0x20000039ff367230 */ /* 0x000fe40000004100 */
[----:B------:R-:W-:Y:S02]  /*12c0*/  HADD2.F32 R65, -RZ, R73.H0_H0 ;  /* 0x20000049ff417230 */ /* 0x000fe40000004100 */
[----:B------:R-:W-:Y:S01]  /*12d0*/  FADD.FTZ R56, R55, R56 ;  /* 0x0000003837387221 */ /* 0x000fe20000010000 */
[----:B------:R-:W-:-:S02]  /*12e0*/  HADD2.F32 R53, -RZ, R72.H0_H0 ;  /* 0x20000048ff357230 */ /* 0x000fc40000004100 */
[--C-:B-1----:R-:W-:Y:S02]  /*12f0*/  HADD2.F32 R60, -RZ, R58.reuse.H0_H0 ;  /* 0x2000003aff3c7230 */ /* 0x102fe40000004100 */
[----:B------:R-:W-:Y:S01]  /*1300*/  FADD.FTZ R55, R65, R54 ;  /* 0x0000003641377221 */ /* 0x000fe20000010000 */
[----:B------:R-:W-:Y:S02]  /*1310*/  HADD2.F32 R61, -RZ, R58.H1_H1 ;  /* 0x3000003aff3d7230 */ /* 0x000fe40000004100 */
[----:B------:R-:W-:Y:S01]  /*1320*/  FADD.FTZ R53, R53, R52 ;  /* 0x0000003435357221 */ /* 0x000fe20000010000 */
[----:B------:R-:W-:Y:S02]  /*1330*/  HADD2.F32 R57, -RZ, R57.H1_H1 ;  /* 0x30000039ff397230 */ /* 0x000fe40000004100 */
[--C-:B------:R-:W-:Y:S02]  /*1340*/  HADD2.F32 R62, -RZ, R59.reuse.H0_H0 ;  /* 0x2000003bff3e7230 */ /* 0x100fe40000004100 */
[----:B------:R-:W-:-:S02]  /*1350*/  HADD2.F32 R63, -RZ, R59.H1_H1 ;  /* 0x3000003bff3f7230 */ /* 0x000fc40000004100 */
[----:B------:R-:W-:Y:S02]  /*1360*/  HADD2.F32 R58, -RZ, R73.H1_H1 ;  /* 0x30000049ff3a7230 */ /* 0x000fe40000004100 */
[--C-:B------:R-:W-:Y:S02]  /*1370*/  HADD2.F32 R59, -RZ, R74.reuse.H0_H0 ;  /* 0x2000004aff3b7230 */ /* 0x100fe40000004100 */
[--C-:B------:R-:W-:Y:S02]  /*1380*/  HADD2.F32 R65, -RZ, R75.reuse.H0_H0 ;  /* 0x2000004bff417230 */ /* 0x100fe40000004100 */
[----:B------:R-:W-:Y:S01]  /*1390*/  FADD.FTZ R58, R58, R57 ;  /* 0x000000393a3a7221 */ /* 0x000fe20000010000 */
[----:B------:R-:W-:Y:S02]  /*13a0*/  HADD2.F32 R52, -RZ, R74.H1_H1 ;  /* 0x3000004aff347230 */ /* 0x000fe40000004100 */
        /* <DEDUP_REMOVED lines=14> */
.L_x_7210:
[--C-:B0----5:R-:W-:Y:S02]  /*1490*/  HADD2.F32 R54, -RZ, R57.reuse.H0_H0 ;  /* 0x20000039ff367230 */ /* 0x121fe40000004100 */
[----:B-1----:R-:W-:Y:S02]  /*14a0*/  HADD2.F32 R60, -RZ, R57.H1_H1 ;  /* 0x30000039ff3c7230 */ /* 0x002fe40000004100 */
[----:B------:R-:W-:Y:S02]  /*14b0*/  HADD2.F32 R57, -RZ, R73.H0_H0 ;  /* 0x20000049ff397230 */ /* 0x000fe40000004100 */
[----:B------:R-:W-:Y:S02]  /*14c0*/  HADD2.F32 R52, -RZ, R56.H0_H0 ;  /* 0x20000038ff347230 */ /* 0x000fe40000004100 */
[----:B------:R-:W-:Y:S02]  /*14d0*/  HADD2.F32 R53, -RZ, R72.H0_H0 ;  /* 0x20000048ff357230 */ /* 0x000fe40000004100 */
[----:B------:R-:W-:Y:S01]  /*14e0*/  FADD.FTZ R54, R57, R54 ;  /* 0x0000003639367221 */ /* 0x000fe20000010000 */
[----:B------:R-:W-:-:S02]  /*14f0*/  HADD2.F32 R56, -RZ, R56.H1_H1 ;  /* 0x30000038ff387230 */ /* 0x000fc40000004100 */
[----:B------:R-:W-:Y:S02]  /*1500*/  HADD2.F32 R55, -RZ, R72.H1_H1 ;  /* 0x30000048ff377230 */ /* 0x000fe40000004100 */
[----:B------:R-:W-:Y:S01]  /*1510*/  FADD.FTZ R52, R53, R52 ;  /* 0x0000003435347221 */ /* 0x000fe20000010000 */
[--C-:B------:R-:W-:Y:S02]  /*1520*/  HADD2.F32 R61, -RZ, R58.reuse.H0_H0 ;  /* 0x2000003aff3d7230 */ /* 0x100fe40000004100 */
[----:B------:R-:W-:Y:S02]  /*1530*/  HADD2.F32 R58, -RZ, R58.H1_H1 ;  /* 0x3000003aff3a7230 */ /* 0x000fe40000004100 */
[----:B------:R-:W-:Y:S01]  /*1540*/  FADD.FTZ R53, R55, R56 ;  /* 0x0000003837357221 */ /* 0x000fe20000010000 */
[--C-:B------:R-:W-:Y:S02]  /*1550*/  HADD2.F32 R62, -RZ, R59.reuse.H0_H0 ;  /* 0x2000003bff3e7230 */ /* 0x100fe40000004100 */
[----:B------:R-:W-:-:S02]  /*1560*/  HADD2.F32 R63, -RZ, R59.H1_H1 ;  /* 0x3000003bff3f7230 */ /* 0x000fc40000004100 */
[--C-:B------:R-:W-:Y:S02]  /*1570*/  HADD2.F32 R57, -RZ, R74.reuse.H1_H1 ;  /* 0x3000004aff397230 */ /* 0x100fe40000004100 */
[----:B------:R-:W-:Y:S02]  /*1580*/  HADD2.F32 R59, -RZ, R75.H0_H0 ;  /* 0x2000004bff3b7230 */ /* 0x000fe40000004100 */
[----:B------:R-:W-:Y:S02]  /*1590*/  HADD2.F32 R55, -RZ, R73.H1_H1 ;  /* 0x30000049ff377230 */ /* 0x000fe40000004100 */
[----:B------:R-:W-:Y:S01]  /*15a0*/  FADD.FTZ R57, R57, R58 ;  /* 0x0000003a39397221 */ /* 0x000fe20000010000 */
[----:B------:R-:W-:Y:S02]  /*15b0*/  HADD2.F32 R56, -RZ, R74.H0_H0 ;  /* 0x2000004aff387230 */ /* 0x000fe40000004100 */
[----:B------:R-:W-:Y:S01]  /*15c0*/  FADD.FTZ R58, R59, R62 ;  /* 0x0000003e3b3a7221 */ /* 0x000fe20000010000 */
[----:B------:R-:W-:-:S02]  /*15d0*/  HADD2.F32 R64, -RZ, R75.H1_H1 ;  /* 0x3000004bff407230 */ /* 0x000fc40000004100 */
[----:B------:R-:W-:Y:S01]  /*15e0*/  FADD.FTZ R55, R55, R60 ;  /* 0x0000003c37377221 */ /* 0x000fe20000010000 */
[----:B------:R-:W-:Y:S02]  /*15f0*/  FADD.FTZ R56, R56, R61 ;  /* 0x0000003d38387221 */ /* 0x000fe40000010000 */
[----:B------:R-:W-:Y:S01]  /*1600*/  FADD.FTZ R59, R64, R63 ;  /* 0x0000003f403b7221 */ /* 0x000fe20000010000 */
[----:B------:R-:W-:Y:S06]  /*1610*/  BRA `(.L_x_7211) ;  /* 0x0000000000687947 */ /* 0x000fec0003800000 */
.L_x_7209:
[----:B------:R-:W-:Y:S05]  /*1620*/  @!P1 BRA `(.L_x_7212) ;  /* 0x0000000000449947 */ /* 0x000fea0003800000 */
[--C-:B0----5:R-:W-:Y:S02]  /*1630*/  HADD2.F32 R53, -RZ, R56.reuse.H0_H0 ;  /* 0x20000038ff357230 */ /* 0x121fe40000004100 */
[----:B------:R-:W-:Y:S02]  /*1640*/  HADD2.F32 R56, -RZ, R56.H1_H1 ;  /* 0x30000038ff387230 */ /* 0x000fe40000004100 */
[--C-:B------:R-:W-:Y:S02]  /*1650*/  HADD2.F32 R55, -RZ, R57.reuse.H0_H0 ;  /* 0x20000039ff377230 */ /* 0x100fe40000004100 */
[----:B------:R-:W-:Y:S01]  /*1660*/  FADD.FTZ R52, R36, R53 ;  /* 0x0000003524347221 */ /* 0x000fe20000010000 */
[----:B-1----:R-:W-:Y:S02]  /*1670*/  HADD2.F32 R60, -RZ, R57.H1_H1 ;  /* 0x30000039ff3c7230 */ /* 0x002fe40000004100 */
        /* <DEDUP_REMOVED lines=12> */
.L_x_7212:
[--C-:B0----5:R-:W-:Y:S02]  /*1740*/  HADD2.F32 R52, -RZ, R56.reuse.H0_H0 ;  /* 0x20000038ff347230 */ /* 0x121fe40000004100 */
[----:B------:R-:W-:Y:S02]  /*1750*/  HADD2.F32 R53, -RZ, R56.H1_H1 ;  /* 0x30000038ff357230 */ /* 0x000fe40000004100 */
[--C-:B------:R-:W-:Y:S02]  /*1760*/  HADD2.F32 R54, -RZ, R57.reuse.H0_H0 ;  /* 0x20000039ff367230 */ /* 0x100fe40000004100 */
[----:B------:R-:W-:Y:S02]  /*1770*/  HADD2.F32 R55, -RZ, R57.H1_H1 ;  /* 0x30000039ff377230 */ /* 0x000fe40000004100 */
[--C-:B------:R-:W-:Y:S02]  /*1780*/  HADD2.F32 R56, -RZ, R58.reuse.H0_H0 ;  /* 0x2000003aff387230 */ /* 0x100fe40000004100 */
[----:B------:R-:W-:-:S02]  /*1790*/  HADD2.F32 R57, -RZ, R58.H1_H1 ;  /* 0x3000003aff397230 */ /* 0x000fc40000004100 */
[--C-:B------:R-:W-:Y:S02]  /*17a0*/  HADD2.F32 R58, -RZ, R59.reuse.H0_H0 ;  /* 0x2000003bff3a7230 */ /* 0x100fe40000004100 */
[----:B------:R-:W-:-:S07]  /*17b0*/  HADD2.F32 R59, -RZ, R59.H1_H1 ;  /* 0x3000003bff3b7230 */ /* 0x000fce0000004100 */
.L_x_7211:
[----:B-1----:R-:W0:Y:S02]  /*17c0*/  LDC.64 R60, c[0x0][0x3a8] ;  /* 0x0000ea00ff3c7b82 */ /* 0x002e240000000a00 */
[----:B0-----:R-:W-:-:S05]  /*17d0*/  IMAD.WIDE.U32 R60, R0, 0x20, R60 ;  /* 0x00000020003c7825 */ /* 0x001fca00078e003c */
[----:B------:R0:W-:Y:S04]  /*17e0*/  STG.E.128 desc[UR6][R60.64], R52 ;  /* 0x000000343c007986 */ /* 0x0001e8000c101d06 */
[----:B------:R0:W-:Y:S02]  /*17f0*/  STG.E.128 desc[UR6][R60.64+0x10], R56 ;  /* 0x000010383c007986 */ /* 0x0001e4000c101d06 */
.L_x_7208:
[----:B------:R-:W-:Y:S05]  /*1800*/  BSYNC.RECONVERGENT B0 ;  /* 0x0000000000007941 */ /* 0x000fea0003800200 */
.L_x_7207:
[----:B------:R-:W-:Y:S01]  /*1810*/  FADD.FTZ R0, RZ, R44 ;  /* 0x0000002cff007221 */ /* 0x000fe20000010000 */
[C---:B------:R-:W-:Y:S01]  /*1820*/  ISETP.GE.U32.AND P0, PT, R2.reuse, 0x20, PT ;  /* 0x000000200200780c */ /* 0x040fe20003f06070 */
[----:B------:R-:W-:Y:S01]  /*1830*/  UMOV UR4, 0xffffffff ;  /* 0xffffffff00047882 */ /* 0x000fe20000000000 */
[----:B------:R-:W-:Y:S01]  /*1840*/  ISETP.GT.U32.AND P1, PT, R2, 0x3f, PT ;  /* 0x0000003f0200780c */ /* 0x000fe20003f24070 */
[----:B01----:R-:W-:Y:S01]  /*1850*/  FADD.FTZ R61, R45, R0 ;  /* 0x000000002d3d7221 */ /* 0x003fe20000010000 */
        /* <DEDUP_REMOVED lines=71> */
.L_x_7230:
[----:B------:R-:W-:Y:S01]  /*1cd0*/  FMUL.FTZ R0, R60, R60 ;  /* 0x0000003c3c007220 */ /* 0x000fe20000410000 */
[----:B-1----:R-:W-:Y:S01]  /*1ce0*/  FADD.FTZ R66, R64, R67 ;  /* 0x0000004340427221 */ /* 0x002fe20000010000 */
[----:B------:R-:W1:Y:S01]  /*1cf0*/  @!P4 LDC.64 R62, c[0x0][0x3c0] ;  /* 0x0000f000ff3ecb82 */ /* 0x000e620000000a00 */
[----:B------:R-:W-:Y:S01]  /*1d00*/  BSSY.RECONVERGENT B0, `(.L_x_7214) ;  /* 0x000005b000007945 */ /* 0x000fe20003800200 */
[----:B------:R-:W-:Y:S01]  /*1d10*/  FSEL R78, R60, RZ, !P2 ;  /* 0x000000ff3c4e7208 */ /* 0x000fe20005000000 */
[----:B------:R-:W-:Y:S01]  /*1d20*/  FFMA.FTZ R61, R66, R61, UR5 ;  /* 0x00000005423d7e23 */ /* 0x000fe2000801003d */
[----:B------:R-:W-:-:S04]  /*1d30*/  FSEL R0, R0, RZ, P2 ;  /* 0x000000ff00007208 */ /* 0x000fc80001000000 */
[----:B0-----:R-:W0:Y:S01]  /*1d40*/  @!P4 LDC.64 R64, c[0x0][0x3c8] ;  /* 0x0000f200ff40cb82 */ /* 0x001e220000000a00 */
[----:B------:R-:W-:-:S06]  /*1d50*/  FADD.FTZ R0, R61, R0 ;  /* 0x000000003d007221 */ /* 0x000fcc0000010000 */
[----:B------:R-:W2:Y:S01]  /*1d60*/  MUFU.RSQ R0, R0 ;  /* 0x0000000000007308 */ /* 0x000ea20000001400 */
[----:B-1----:R-:W-:-:S05]  /*1d70*/  @!P4 IMAD.WIDE R62, R68, 0x4, R62 ;  /* 0x00000004443ec825 */ /* 0x002fca00078e023e */
[----:B------:R1:W-:Y:S01]  /*1d80*/  @!P4 STG.E desc[UR6][R62.64], R60 ;  /* 0x0000003c3e00c986 */ /* 0x0003e2000c101906 */
[----:B0-----:R-:W-:-:S05]  /*1d90*/  @!P4 IMAD.WIDE R64, R68, 0x4, R64 ;  /* 0x000000044440c825 */ /* 0x001fca00078e0240 */
[----:B--2---:R1:W-:Y:S01]  /*1da0*/  @!P4 STG.E desc[UR6][R64.64], R0 ;  /* 0x000000004000c986 */ /* 0x0043e2000c101906 */
[----:B------:R-:W-:Y:S05]  /*1db0*/  @!P0 BRA `(.L_x_7215) ;  /* 0x00000004003c8947 */ /* 0x000fea0003800000 */
[--C-:B------:R-:W-:Y:S01]  /*1dc0*/  FADD.FTZ R61, R50, -R78.reuse ;  /* 0x8000004e323d7221 */ /* 0x100fe20000010000 */
[----:B-----5:R-:W-:Y:S02]  /*1dd0*/  HADD2.F32 R82, -RZ, R7.H0_H0 ;  /* 0x20000007ff527230 */ /* 0x020fe40000004100 */
[----:B-1----:R-:W-:Y:S01]  /*1de0*/  FADD.FTZ R65, R51, -R78 ;  /* 0x8000004e33417221 */ /* 0x002fe20000010000 */
[----:B------:R-:W-:Y:S02]  /*1df0*/  HADD2.F32 R60, -RZ, R15.H0_H0 ;  /* 0x2000000fff3c7230 */ /* 0x000fe40000004100 */
[C---:B------:R-:W-:Y:S01]  /*1e00*/  FMUL.FTZ R61, R0.reuse, R61 ;  /* 0x0000003d003d7220 */ /* 0x040fe20000410000 */
[----:B------:R-:W-:Y:S02]  /*1e10*/  HADD2.F32 R64, -RZ, R11.H0_H0 ;  /* 0x2000000bff407230 */ /* 0x000fe40000004100 */
        /* <DEDUP_REMOVED lines=14> */
[----:B------:R-:W-:Y:S01]  /*1f00*/  FADD.FTZ R71, R47, -R78 ;  /* 0x8000004e2f477221 */ /* 0x000fe20000010000 */
[----:B------:R-:W-:Y:S02]  /*1f10*/  HADD2.F32 R65, -RZ, R18.H0_H0 ;  /* 0x20000012ff417230 */ /* 0x000fe40000004100 */
[----:B------:R-:W-:Y:S01]  /*1f20*/  FFMA.FTZ R81, R61, R60, R62 ;  /* 0x0000003c3d517223 */ /* 0x000fe2000001003e */
[----:B------:R-:W-:Y:S01]  /*1f30*/  HADD2.F32 R70, -RZ, R6.H1_H1 ;  /* 0x30000006ff467230 */ /* 0x000fe20000004100 */
[----:B------:R-:W-:Y:S01]  /*1f40*/  F2FP.F16.F32.PACK_AB R63, R63, R82 ;  /* 0x000000523f3f723e */ /* 0x000fe200000000ff */
[----:B------:R-:W-:Y:S02]  /*1f50*/  HADD2.F32 R76, -RZ, R14.H1_H1 ;  /* 0x3000000eff4c7230 */ /* 0x000fe40000004100 */
[----:B------:R-:W-:Y:S01]  /*1f60*/  FFMA.FTZ R66, R61, R66, R65 ;  /* 0x000000423d427223 */ /* 0x000fe20000010041 */
        /* <DEDUP_REMOVED lines=11> */
[----:B------:R-:W-:Y:S01]  /*2020*/  FADD.FTZ R71, R44, -R78 ;  /* 0x8000004e2c477221 */ /* 0x000fe20000010000 */
[----:B------:R-:W-:Y:S02]  /*2030*/  HADD2.F32 R84, -RZ, R10.H1_H1 ;  /* 0x3000000aff547230 */ /* 0x000fe40000004100 */
[C---:B------:R-:W-:Y:S01]  /*2040*/  FFMA.FTZ R60, R61.reuse, R60, R70 ;  /* 0x0000003c3d3c7223 */ /* 0x040fe20000010046 */
[----:B------:R-:W-:Y:S02]  /*2050*/  HADD2.F32 R86, -RZ, R18.H1_H1 ;  /* 0x30000012ff567230 */ /* 0x000fe40000004100 */
[----:B------:R-:W-:Y:S01]  /*2060*/  FFMA.FTZ R65, R61, R76, R65 ;  /* 0x0000004c3d417223 */ /* 0x000fe20000010041 */
[----:B------:R-:W-:-:S02]  /*2070*/  HADD2.F32 R77, -RZ, R5.H1_H1 ;  /* 0x30000005ff4d7230 */ /* 0x000fc40000004100 */
[----:B------:R-:W-:Y:S01]  /*2080*/  FMUL.FTZ R71, R0, R71 ;  /* 0x0000004700477220 */ /* 0x000fe20000410000 */
[----:B------:R-:W-:Y:S02]  /*2090*/  HADD2.F32 R83, -RZ, R13.H1_H1 ;  /* 0x3000000dff537230 */ /* 0x000fe40000004100 */
[----:B------:R-:W-:Y:S01]  /*20a0*/  FFMA.FTZ R79, R79, R84, R86 ;  /* 0x000000544f4f7223 */ /* 0x000fe20000010056 */
[----:B------:R-:W-:Y:S01]  /*20b0*/  HADD2.F32 R84, -RZ, R4.H0_H0 ;  /* 0x20000004ff547230 */ /* 0x000fe20000004100 */
[----:B------:R-:W-:Y:S01]  /*20c0*/  F2FP.F16.F32.PACK_AB R62, R62, R81 ;  /* 0x000000513e3e723e */ /* 0x000fe200000000ff */
[----:B------:R-:W-:Y:S02]  /*20d0*/  HADD2.F32 R70, -RZ, R12.H0_H0 ;  /* 0x2000000cff467230 */ /* 0x000fe40000004100 */
[----:B------:R-:W-:Y:S01]  /*20e0*/  FFMA.FTZ R61, R80, R77, R83 ;  /* 0x0000004d503d7223 */ /* 0x000fe20000010053 */
[----:B------:R-:W-:Y:S01]  /*20f0*/  HADD2.F32 R76, -RZ, R8.H0_H0 ;  /* 0x20000008ff4c7230 */ /* 0x000fe20000004100 */
[----:B------:R-:W-:Y:S01]  /*2100*/  F2FP.F16.F32.PACK_AB R67, R67, R64 ;  /* 0x000000404343723e */ /* 0x000fe200000000ff */
[----:B------:R-:W-:-:S02]  /*2110*/  HADD2.F32 R83, -RZ, R16.H0_H0 ;  /* 0x20000010ff537230 */ /* 0x000fc40000004100 */
[----:B------:R-:W-:Y:S01]  /*2120*/  FFMA.FTZ R84, R71, R84, R70 ;  /* 0x0000005447547223 */ /* 0x000fe20000010046 */
        /* <DEDUP_REMOVED lines=9> */
[----:B------:R-:W-:Y:S01]  /*21c0*/  HADD2.F32 R90, -RZ, R8.H1_H1 ;  /* 0x30000008ff5a7230 */ /* 0x000fe20000004100 */
[----:B------:R-:W-:Y:S01]  /*21d0*/  F2FP.F16.F32.PACK_AB R66, R79, R66 ;  /* 0x000000424f42723e */ /* 0x000fe200000000ff */
[----:B------:R-:W-:-:S02]  /*21e0*/  HADD2.F32 R89, -RZ, R16.H1_H1 ;  /* 0x30000010ff597230 */ /* 0x000fc40000004100 */
[----:B------:R-:W-:Y:S01]  /*21f0*/  FMUL.FTZ R85, R0, R85 ;  /* 0x0000005500557220 */ /* 0x000fe20000410000 */
[----:B------:R-:W1:Y:S01]  /*2200*/  LDC.64 R76, c[0x0][0x430] ;  /* 0x00010c00ff4c7b82 */ /* 0x000e620000000a00 */
[----:B------:R-:W-:Y:S02]  /*2210*/  F2FP.F16.F32.PACK_AB R65, R80, R65 ;  /* 0x000000415041723e */ /* 0x000fe400000000ff */
[C---:B------:R-:W-:Y:S01]  /*2220*/  FFMA.FTZ R87, R85.reuse, R86, R88 ;  /* 0x0000005655577223 */ /* 0x040fe20000010058 */
[----:B------:R-:W-:-:S04]  /*2230*/  FFMA.FTZ R90, R85, R90, R89 ;  /* 0x0000005a555a7223 */ /* 0x000fc80000010059 */
[----:B------:R-:W-:Y:S02]  /*2240*/  F2FP.F16.F32.PACK_AB R60, R87, R84 ;  /* 0x00000054573c723e */ /* 0x000fe400000000ff */
[----:B------:R-:W-:Y:S01]  /*2250*/  F2FP.F16.F32.PACK_AB R64, R90, R83 ;  /* 0x000000535a40723e */ /* 0x000fe200000000ff */
[----:B0-----:R-:W-:-:S05]  /*2260*/  IMAD.WIDE.U32 R70, R69, 0x10, R70 ;  /* 0x0000001045467825 */ /* 0x001fca00078e0046 */
[----:B------:R0:W-:Y:S01]  /*2270*/  STG.E.128 desc[UR6][R70.64], R60 ;  /* 0x0000003c46007986 */ /* 0x0001e2000c101d06 */
[C---:B-1----:R-:W-:Y:S01]  /*2280*/  IMAD.WIDE.U32 R76, R69.reuse, 0x10, R76 ;  /* 0x00000010454c7825 */ /* 0x042fe200078e004c */
[----:B------:R-:W-:-:S04]  /*2290*/  IADD3 R69, PT, PT, R69, 0x20, RZ ;  /* 0x0000002045457810 */ /* 0x000fc80007ffe0ff */
[----:B------:R0:W-:Y:S03]  /*22a0*/  STG.E.128 desc[UR6][R76.64], R64 ;  /* 0x000000404c007986 */ /* 0x0001e6000c101d06 */
.L_x_7215:
[----:B------:R-:W-:Y:S05]  /*22b0*/  BSYNC.RECONVERGENT B0 ;  /* 0x0000000000007941 */ /* 0x000fea0003800200 */
.L_x_7214:
[----:B------:R-:W-:Y:S04]  /*22c0*/  BSSY.RECONVERGENT B0, `(.L_x_7216) ;  /* 0x0000050000007945 */ /* 0x000fe80003800200 */
[----:B------:R-:W-:Y:S05]  /*22d0*/  @!P3 BRA `(.L_x_7217) ;  /* 0x000000040038b947 */ /* 0x000fea0003800000 */
[--C-:B0-----:R-:W-:Y:S01]  /*22e0*/  FADD.FTZ R61, R52, -R78.reuse ;  /* 0x8000004e343d7221 */ /* 0x101fe20000010000 */
[----:B-1---5:R-:W-:Y:S02]  /*22f0*/  HADD2.F32 R60, -RZ, R20.H0_H0 ;  /* 0x20000014ff3c7230 */ /* 0x022fe40000004100 */
[----:B------:R-:W-:Y:S01]  /*2300*/  FADD.FTZ R63, R53, -R78 ;  /* 0x8000004e353f7221 */ /* 0x000fe20000010000 */
        /* <DEDUP_REMOVED lines=18> */
[C---:B------:R-:W-:Y:S01]  /*2430*/  FFMA.FTZ R67, R61.reuse, R62, R66 ;  /* 0x0000003e3d437223 */ /* 0x040fe20000010042 */
[----:B------:R-:W-:Y:S02]  /*2440*/  HADD2.F32 R64, -RZ, R24.H1_H1 ;  /* 0x30000018ff407230 */ /* 0x000fe40000004100 */
        /* <DEDUP_REMOVED lines=11> */
[----:B------:R-:W-:Y:S01]  /*2500*/  FADD.FTZ R71, R57, -R78 ;  /* 0x8000004e39477221 */ /* 0x000fe20000010000 */
[----:B------:R-:W-:Y:S02]  /*2510*/  HADD2.F32 R81, -RZ, R34.H0_H0 ;  /* 0x20000022ff517230 */ /* 0x000fe40000004100 */
[C---:B------:R-:W-:Y:S01]  /*2520*/  FFMA.FTZ R62, R61.reuse, R62, R60 ;  /* 0x0000003e3d3e7223 */ /* 0x040fe2000001003c */
[----:B------:R-:W-:Y:S02]  /*2530*/  HADD2.F32 R83, -RZ, R25.H1_H1 ;  /* 0x30000019ff537230 */ /* 0x000fe40000004100 */
[----:B------:R-:W-:Y:S01]  /*2540*/  FMUL.FTZ R71, R0, R71 ;  /* 0x0000004700477220 */ /* 0x000fe20000410000 */
[----:B------:R-:W-:Y:S02]  /*2550*/  HADD2.F32 R76, -RZ, R33.H1_H1 ;  /* 0x30000021ff4c7230 */ /* 0x000fe40000004100 */
[----:B------:R-:W-:Y:S01]  /*2560*/  FFMA.FTZ R81, R61, R66, R81 ;  /* 0x000000423d517223 */ /* 0x000fe20000010051 */
[----:B------:R-:W-:-:S02]  /*2570*/  HADD2.F32 R86, -RZ, R26.H1_H1 ;  /* 0x3000001aff567230 */ /* 0x000fc40000004100 */
[----:B------:R-:W-:Y:S01]  /*2580*/  FADD.FTZ R61, R58, -R78 ;  /* 0x8000004e3a3d7221 */ /* 0x000fe20000010000 */
[----:B------:R-:W-:Y:S02]  /*2590*/  HADD2.F32 R77, -RZ, R34.H1_H1 ;  /* 0x30000022ff4d7230 */ /* 0x000fe40000004100 */
[----:B------:R-:W-:Y:S01]  /*25a0*/  FFMA.FTZ R65, R70, R83, R76 ;  /* 0x0000005346417223 */ /* 0x000fe2000001004c */
[----:B------:R-:W-:Y:S01]  /*25b0*/  HADD2.F32 R70, -RZ, R22.H1_H1 ;  /* 0x30000016ff467230 */ /* 0x000fe20000004100 */
[----:B------:R-:W-:Y:S01]  /*25c0*/  F2FP.F16.F32.PACK_AB R64, R64, R79 ;  /* 0x0000004f4040723e */ /* 0x000fe200000000ff */
[----:B------:R-:W-:Y:S02]  /*25d0*/  HADD2.F32 R76, -RZ, R30.H1_H1 ;  /* 0x3000001eff4c7230 */ /* 0x000fe40000004100 */
[C---:B------:R-:W-:Y:S01]  /*25e0*/  FFMA.FTZ R66, R71.reuse, R86, R77 ;  /* 0x0000005647427223 */ /* 0x040fe2000001004d */
[----:B------:R-:W-:Y:S01]  /*25f0*/  FMUL.FTZ R86, R0, R61 ;  /* 0x0000003d00567220 */ /* 0x000fe20000410000 */
[----:B------:R-:W-:Y:S01]  /*2600*/  HADD2.F32 R85, -RZ, R23.H0_H0 ;  /* 0x20000017ff557230 */ /* 0x000fe20000004100 */
[----:B------:R-:W0:Y:S01]  /*2610*/  LDC.64 R60, c[0x0][0x430] ;  /* 0x00010c00ff3c7b82 */ /* 0x000e220000000a00 */
[----:B------:R-:W-:Y:S01]  /*2620*/  FFMA.FTZ R83, R71, R70, R76 ;  /* 0x0000004647537223 */ /* 0x000fe2000001004c */
[----:B------:R-:W-:Y:S01]  /*2630*/  HADD2.F32 R77, -RZ, R31.H0_H0 ;  /* 0x2000001fff4d7230 */ /* 0x000fe20000004100 */
[----:B------:R-:W-:Y:S01]  /*2640*/  F2FP.F16.F32.PACK_AB R66, R66, R81 ;  /* 0x000000514242723e */ /* 0x000fe200000000ff */
[----:B------:R-:W-:Y:S01]  /*2650*/  HADD2.F32 R87, -RZ, R27.H0_H0 ;  /* 0x2000001bff577230 */ /* 0x000fe20000004100 */
[----:B------:R-:W-:Y:S01]  /*2660*/  F2FP.F16.F32.PACK_AB R65, R65, R80 ;  /* 0x000000504141723e */ /* 0x000fe200000000ff */
[----:B------:R-:W-:-:S02]  /*2670*/  HADD2.F32 R76, -RZ, R35.H0_H0 ;  /* 0x20000023ff4c7230 */ /* 0x000fc40000004100 */
[C---:B------:R-:W-:Y:S01]  /*2680*/  FFMA.FTZ R85, R86.reuse, R85, R77 ;  /* 0x0000005556557223 */ /* 0x040fe2000001004d */
[----:B------:R-:W1:Y:S01]  /*2690*/  LDC.64 R70, c[0x0][0x428] ;  /* 0x00010a00ff467b82 */ /* 0x000e620000000a00 */
[----:B------:R-:W-:Y:S01]  /*26a0*/  FADD.FTZ R77, R59, -R78 ;  /* 0x8000004e3b4d7221 */ /* 0x000fe20000010000 */
[----:B------:R-:W-:Y:S02]  /*26b0*/  HADD2.F32 R78, -RZ, R27.H1_H1 ;  /* 0x3000001bff4e7230 */ /* 0x000fe40000004100 */
[----:B------:R-:W-:Y:S01]  /*26c0*/  FFMA.FTZ R86, R86, R87, R76 ;  /* 0x0000005756567223 */ /* 0x000fe2000001004c */
[----:B------:R-:W-:Y:S02]  /*26d0*/  HADD2.F32 R76, -RZ, R31.H1_H1 ;  /* 0x3000001fff4c7230 */ /* 0x000fe40000004100 */
[----:B------:R-:W-:Y:S01]  /*26e0*/  FMUL.FTZ R77, R0, R77 ;  /* 0x0000004d004d7220 */ /* 0x000fe20000410000 */
[----:B------:R-:W-:Y:S01]  /*26f0*/  HADD2.F32 R0, -RZ, R23.H1_H1 ;  /* 0x30000017ff007230 */ /* 0x000fe20000004100 */
[----:B------:R-:W-:Y:S01]  /*2700*/  F2FP.F16.F32.PACK_AB R62, R83, R62 ;  /* 0x0000003e533e723e */ /* 0x000fe200000000ff */
[----:B------:R-:W-:-:S03]  /*2710*/  HADD2.F32 R87, -RZ, R35.H1_H1 ;  /* 0x30000023ff577230 */ /* 0x000fc60000004100 */
[C---:B------:R-:W-:Y:S02]  /*2720*/  FFMA.FTZ R0, R77.reuse, R0, R76 ;  /* 0x000000004d007223 */ /* 0x040fe4000001004c */
[----:B------:R-:W-:Y:S01]  /*2730*/  FFMA.FTZ R87, R77, R78, R87 ;  /* 0x0000004e4d577223 */ /* 0x000fe20000010057 */
[----:B0-----:R-:W-:Y:S01]  /*2740*/  IMAD.WIDE.U32 R76, R69, 0x10, R60 ;  /* 0x00000010454c7825 */ /* 0x001fe200078e003c */
[----:B------:R-:W-:Y:S02]  /*2750*/  F2FP.F16.F32.PACK_AB R60, R82, R63 ;  /* 0x0000003f523c723e */ /* 0x000fe400000000ff */
[----:B------:R-:W-:Y:S02]  /*2760*/  F2FP.F16.F32.PACK_AB R61, R84, R67 ;  /* 0x00000043543d723e */ /* 0x000fe400000000ff */
[----:B------:R-:W-:Y:S02]  /*2770*/  F2FP.F16.F32.PACK_AB R63, R0, R85 ;  /* 0x00000055003f723e */ /* 0x000fe400000000ff */
[----:B------:R-:W-:Y:S01]  /*2780*/  F2FP.F16.F32.PACK_AB R67, R87, R86 ;  /* 0x000000565743723e */ /* 0x000fe200000000ff */
[----:B-1----:R-:W-:-:S05]  /*2790*/  IMAD.WIDE.U32 R70, R69, 0x10, R70 ;  /* 0x0000001045467825 */ /* 0x002fca00078e0046 */
[----:B------:R2:W-:Y:S04]  /*27a0*/  STG.E.128 desc[UR6][R70.64], R60 ;  /* 0x0000003c46007986 */ /* 0x0005e8000c101d06 */
[----:B------:R2:W-:Y:S02]  /*27b0*/  STG.E.128 desc[UR6][R76.64], R64 ;  /* 0x000000404c007986 */ /* 0x0005e4000c101d06 */
.L_x_7217:
[----:B------:R-:W-:Y:S05]  /*27c0*/  BSYNC.RECONVERGENT B0 ;  /* 0x0000000000007941 */ /* 0x000fea0003800200 */
.L_x_7216:
[----:B012---:R-:W0:Y:S02]  /*27d0*/  LDC.64 R60, c[0x0][0x380] ;  /* 0x0000e000ff3c7b82 */ /* 0x007e240000000a00 */
[----:B0-----:R-:W-:-:S04]  /*27e0*/  LEA R68, R60, R68, 0x2 ;  /* 0x000000443c447211 */ /* 0x001fc800078e10ff */
[----:B------:R-:W-:-:S13]  /*27f0*/  ISETP.GE.AND P1, PT, R68, R61, PT ;  /* 0x0000003d4400720c */ /* 0x000fda0003f26270 */
[----:B------:R-:W-:Y:S05]  /*2800*/  @!P1 BRA `(.L_x_7218) ;  /* 0xffffffe000749947 */ /* 0x000fea000383ffff */
[----:B------:R-:W-:Y:S05]  /*2810*/  EXIT ;  /* 0x000000000000794d */ /* 0x000fea0003800000 */
.L_x_7213:
        /* <DEDUP_REMOVED lines=8> */
.L_x_7220:
[----:B------:R-:W-:Y:S05]  /*28a0*/  BSYNC B0 ;  /* 0x0000000000007941 */ /* 0x000fea0003800000 */
.L_x_7219:
        /* <DEDUP_REMOVED lines=9> */
.L_x_7221:
[----:B------:R-:W-:Y:S01]  /*2940*/  HFMA2 R76, -RZ, RZ, 0, 2.384185791015625e-07 ;  /* 0x00000004ff4c7431 */ /* 0x000fe200000001ff */
[----:B------:R-:W-:-:S05]  /*2950*/  MOV R61, R67 ;  /* 0x00000043003d7202 */ /* 0x000fca0000000f00 */
[----:B------:R-:W-:-:S05]  /*2960*/  FADD.FTZ R64, R62, R61 ;  /* 0x0000003d3e407221 */ /* 0x000fca0000010000 */
[----:B------:R-:W-:-:S07]  /*2970*/  MOV R71, R64 ;  /* 0x0000004000477202 */ /* 0x000fce0000000f00 */
[----:B------:R-:W-:Y:S05]  /*2980*/  WARPSYNC.COLLECTIVE R70, `(.L_x_7222) ;  /* 0x0000000046087348 */ /* 0x000fea0003c00000 */
[----:B------:R0:W1:Y:S02]  /*2990*/  SHFL.BFLY P5, R67, R71, R76, R77 ;  /* 0x0c00004c47437389 */ /* 0x00006400000a004d */
[----:B01----:R-:W-:Y:S05]  /*29a0*/  ENDCOLLECTIVE ;  /* 0x000000000000791b */ /* 0x003fea0003800000 */
.L_x_7222:
        /* <DEDUP_REMOVED lines=8> */
.L_x_7223:
[----:B------:R-:W-:Y:S01]  /*2a30*/  HFMA2 R76, -RZ, RZ, 0, 9.5367431640625e-07 ;  /* 0x00000010ff4c7431 */ /* 0x000fe200000001ff */
[----:B------:R-:W-:-:S05]  /*2a40*/  MOV R0, R67 ;  /* 0x0000004300007202 */ /* 0x000fca0000000f00 */
[----:B------:R-:W-:-:S05]  /*2a50*/  FADD.FTZ R66, R65, R0 ;  /* 0x0000000041427221 */ /* 0x000fca0000010000 */
[----:B------:R-:W-:-:S07]  /*2a60*/  MOV R71, R66 ;  /* 0x0000004200477202 */ /* 0x000fce0000000f00 */
[----:B------:R-:W-:Y:S05]  /*2a70*/  WARPSYNC.COLLECTIVE R70, `(.L_x_7224) ;  /* 0x0000000046087348 */ /* 0x000fea0003c00000 */
[----:B------:R0:W1:Y:S02]  /*2a80*/  SHFL.BFLY P5, R67, R71, R76, R77 ;  /* 0x0c00004c47437389 */ /* 0x00006400000a004d */
[----:B01----:R-:W-:Y:S05]  /*2a90*/  ENDCOLLECTIVE ;  /* 0x000000000000791b */ /* 0x003fea0003800000 */
.L_x_7224:
        /* <DEDUP_REMOVED lines=40> */
.L_x_7225:
[----:B------:R-:W-:Y:S01]  /*2d20*/  HFMA2 R76, -RZ, RZ, 0, 1.1920928955078125e-07 ;  /* 0x00000002ff4c7431 */ /* 0x000fe200000001ff */
[----:B------:R-:W-:-:S05]  /*2d30*/  MOV R63, R67 ;  /* 0x00000043003f7202 */ /* 0x000fca0000000f00 */
[----:B------:R-:W-:-:S05]  /*2d40*/  FADD.FTZ R63, R0, R63 ;  /* 0x0000003f003f7221 */ /* 0x000fca0000010000 */
[----:B------:R-:W-:-:S07]  /*2d50*/  MOV R71, R63 ;  /* 0x0000003f00477202 */ /* 0x000fce0000000f00 */
[----:B------:R-:W-:Y:S05]  /*2d60*/  WARPSYNC.COLLECTIVE R70, `(.L_x_7226) ;  /* 0x0000000046087348 */ /* 0x000fea0003c00000 */
[----:B------:R0:W1:Y:S02]  /*2d70*/  SHFL.BFLY P5, R67, R71, R76, R77 ;  /* 0x0c00004c47437389 */ /* 0x00006400000a004d */
[----:B01----:R-:W-:Y:S05]  /*2d80*/  ENDCOLLECTIVE ;  /* 0x000000000000791b */ /* 0x003fea0003800000 */
.L_x_7226:
[----:B------:R-:W-:Y:S01]  /*2d90*/  HFMA2 R76, -RZ, RZ, 0, 2.384185791015625e-07 ;  /* 0x00000004ff4c7431 */ /* 0x000fe200000001ff */
[----:B------:R-:W-:-:S05]  /*2da0*/  MOV R62, R67 ;  /* 0x00000043003e7202 */ /* 0x000fca0000000f00 */
[----:B------:R-:W-:-:S05]  /*2db0*/  FADD.FTZ R62, R63, R62 ;  /* 0x0000003e3f3e7221 */ /* 0x000fca0000010000 */
[----:B------:R-:W-:-:S07]  /*2dc0*/  MOV R71, R62 ;  /* 0x0000003e00477202 */ /* 0x000fce0000000f00 */
[----:B------:R-:W-:Y:S05]  /*2dd0*/  WARPSYNC.COLLECTIVE R70, `(.L_x_7227) ;  /* 0x0000000046087348 */ /* 0x000fea0003c00000 */
[----:B------:R0:W1:Y:S02]  /*2de0*/  SHFL.BFLY P5, R67, R71, R76, R77 ;  /* 0x0c00004c47437389 */ /* 0x00006400000a004d */
[----:B01----:R-:W-:Y:S05]  /*2df0*/  ENDCOLLECTIVE ;  /* 0x000000000000791b */ /* 0x003fea0003800000 */
.L_x_7227:
[----:B------:R-:W-:Y:S01]  /*2e00*/  HFMA2 R76, -RZ, RZ, 0, 4.76837158203125e-07 ;  /* 0x00000008ff4c7431 */ /* 0x000fe200000001ff */
[----:B------:R-:W-:-:S05]  /*2e10*/  MOV R65, R67 ;  /* 0x0000004300417202 */ /* 0x000fca0000000f00 */
[----:B------:R-:W-:-:S05]  /*2e20*/  FADD.FTZ R65, R62, R65 ;  /* 0x000000413e417221 */ /* 0x000fca0000010000 */
[----:B------:R-:W-:-:S07]  /*2e30*/  MOV R71, R65 ;  /* 0x0000004100477202 */ /* 0x000fce0000000f00 */
[----:B------:R-:W-:Y:S05]  /*2e40*/  WARPSYNC.COLLECTIVE R70, `(.L_x_7228) ;  /* 0x0000000046087348 */ /* 0x000fea0003c00000 */
[----:B------:R0:W1:Y:S02]  /*2e50*/  SHFL.BFLY P5, R67, R71, R76, R77 ;  /* 0x0c00004c47437389 */ /* 0x00006400000a004d */
[----:B01----:R-:W-:Y:S05]  /*2e60*/  ENDCOLLECTIVE ;  /* 0x000000000000791b */ /* 0x003fea0003800000 */
.L_x_7228:
[----:B------:R-:W-:Y:S01]  /*2e70*/  HFMA2 R76, -RZ, RZ, 0, 9.5367431640625e-07 ;  /* 0x00000010ff4c7431 */ /* 0x000fe200000001ff */
[----:B------:R-:W-:-:S05]  /*2e80*/  MOV R64, R67 ;  /* 0x0000004300407202 */ /* 0x000fca0000000f00 */
[----:B------:R-:W-:-:S05]  /*2e90*/  FADD.FTZ R64, R65, R64 ;  /* 0x0000004041407221 */ /* 0x000fca0000010000 */
[----:B------:R-:W-:-:S07]  /*2ea0*/  MOV R71, R64 ;  /* 0x0000004000477202 */ /* 0x000fce0000000f00 */
[----:B------:R-:W-:Y:S05]  /*2eb0*/  WARPSYNC.COLLECTIVE R70, `(.L_x_7229) ;  /* 0x0000000046087348 */ /* 0x000fea0003c00000 */
[----:B------:R0:W1:Y:S02]  /*2ec0*/  SHFL.BFLY P5, R67, R71, R76, R77 ;  /* 0x0c00004c47437389 */ /* 0x00006400000a004d */
[----:B01----:R-:W-:Y:S05]  /*2ed0*/  ENDCOLLECTIVE ;  /* 0x000000000000791b */ /* 0x003fea0003800000 */
.L_x_7229:
[----:B------:R-:W-:Y:S05]  /*2ee0*/  BRA `(.L_x_7230) ;  /* 0xffffffec00787947 */ /* 0x000fea000383ffff */
.L_x_7231:
        /* <DEDUP_REMOVED lines=9> */
.L_x_12145:


//--------------------- .text._ZN10layer_norm31ln_parallel_residual_fwd_kernelINS_13Kernel_traitsI6__halfS2_fS2_fjLj512ELj1ELj4ELj1ELj16ENS_18Kernel_traits_baseILj512ES2_S2_fS2_fjLj128EEEEELb0ELb0ELb1EEEvNS_9FwdParamsE --------------------------
	.section	.text._ZN10layer_norm31ln_parallel_residual_fwd_kernelINS_13Kernel_traitsI6__halfS2_fS2_fjLj512ELj1ELj4ELj1ELj16ENS_18Kernel_traits_baseILj512ES2_S2_fS2_fjLj128EEEEELb0ELb0ELb1EEEvNS_9FwdParamsE,"ax",@progbits
	.align	128
        .global         _ZN10layer_norm31ln_parallel_residual_fwd_kernelINS_13Kernel_traitsI6__halfS2_fS2_fjLj512ELj1ELj4ELj1ELj16ENS_18Kernel_traits_baseILj512ES2_S2_fS2_fjLj128EEEEELb0ELb0ELb1EEEvNS_9FwdParamsE
        .type           _ZN10layer_norm31ln_parallel_residual_fwd_kernelINS_13Kernel_traitsI6__halfS2_fS2_fjLj512ELj1ELj4ELj1ELj16ENS_18Kernel_traits_baseILj512ES2_S2_fS2_fjLj128EEEEELb0ELb0ELb1EEEvNS_9FwdParamsE,@function
        .size           _ZN10layer_norm31ln_parallel_residual_fwd_kernelINS_13Kernel_traitsI6__halfS2_fS2_fjLj512ELj1ELj4ELj1ELj16ENS_18Kernel_traits_baseILj512ES2_S2_fS2_fjLj128EEEEELb0ELb0ELb1EEEvNS_9FwdParamsE,(.L_x_12146 - _ZN10layer_norm31ln_parallel_residual_fwd_kernelINS_13Kernel_traitsI6__halfS2_fS2_fjLj512ELj1ELj4ELj1ELj16ENS_18Kernel_traits_baseILj512ES2_S2_fS2_fjLj128EEEEELb0ELb0ELb1EEEvNS_9FwdParamsE)
        .other          _ZN10layer_norm31ln_parallel_residual_fwd_kernelINS_13Kernel_traitsI6__halfS2_fS2_fjLj512ELj1ELj4ELj1ELj16ENS_18Kernel_traits_baseILj512ES2_S2_fS2_fjLj128EEEEELb0ELb0ELb1EEEvNS_9FwdParamsE,@"STO_CUDA_ENTRY STV_DEFAULT"
_ZN10layer_norm31ln_parallel_residual_fwd_kernelINS_13Kernel_traitsI6__halfS2_fS2_fjLj512ELj1ELj4ELj1ELj16ENS_18Kernel_traits_baseILj512ES2_S2_fS2_fjLj128EEEEELb0ELb0ELb1EEEvNS_9FwdParamsE:
.text._ZN10layer_norm31ln_parallel_residual_fwd_kernelINS_13Kernel_traitsI6__halfS2_fS2_fjLj512ELj1ELj4ELj1ELj16ENS_18Kernel_traits_baseILj512ES2_S2_fS2_fjLj128EEEEELb0ELb0ELb1EEEvNS_9FwdParamsE:
        /* <DEDUP_REMOVED lines=33> */
[----:B------:R-:W-:Y:S02]  /*0210*/  HFMA2 R66, -RZ, RZ, 0, 0 ;  /* 0x00000000ff427431 */ /* 0x000fe400000001ff */
[----:B------:R-:W-:Y:S01]  /*0220*/  HFMA2 R54, -RZ, RZ, 0, 0 ;  /* 0x00000000ff367431 */ /* 0x000fe200000001ff */
[----:B------:R-:W-:-:S02]  /*0230*/  MOV R90, RZ ;  /* 0x000000ff005a7202 */ /* 0x000fc40000000f00 */
[----:B------:R-:W-:Y:S02]  /*0240*/  MOV R72, RZ ;  /* 0x000000ff00487202 */ /* 0x000fe40000000f00 */
[----:B------:R-:W-:Y:S02]  /*0250*/  MOV R60, RZ ;  /* 0x000000ff003c7202 */ /* 0x000fe40000000f00 */
[----:B---3--:R-:W-:Y:S02]  /*0260*/  @!P0 MOV R33, R20 ;  /* 0x0000001400218202 */ /* 0x008fe40000000f00 */
[----:B------:R-:W-:Y:S02]  /*0270*/  @!P0 MOV R56, R21 ;  /* 0x0000001500388202 */ /* 0x000fe40000000f00 */
[----:B------:R-:W-:Y:S02]  /*0280*/  @!P0 MOV R62, R22 ;  /* 0x00000016003e8202 */ /* 0x000fe40000000f00 */
[----:B------:R-:W-:-:S02]  /*0290*/  @!P0 MOV R68, R23 ;  /* 0x0000001700448202 */ /* 0x000fc40000000f00 */
[----:B------:R-:W-:Y:S02]  /*02a0*/  @P0 MOV R33, R20 ;  /* 0x0000001400210202 */ /* 0x000fe40000000f00 */
        /* <DEDUP_REMOVED lines=13> */
.L_x_7232:
        /* <DEDUP_REMOVED lines=9> */
[----:B------:R0:W2:Y:S03]  /*0410*/  LDG.E.128 R40, desc[UR6][R20.64+0x200] ;  /* 0x0002000614287981 */ /* 0x0000a6000c1e1d00 */
[----:B------:R-:W1:Y:S01]  /*0420*/  @P0 LDC.64 R8, c[0x0][0x440] ;  /* 0x00011000ff080b82 */ /* 0x000e620000000a00 */
[----:B------:R-:W0:Y:S01]  /*0430*/  LDG.E.128 R28, desc[UR6][R2.64] ;  /* 0x00000006021c7981 */ /* 0x000e22000c1e1d00 */
[----:B---3--:R-:W-:-:S03]  /*0440*/  IMAD.WIDE.U32 R22, R0, 0x10, R6 ;  /* 0x0000001000167825 */ /* 0x008fc600078e0006 */
[----:B------:R-:W3:Y:S04]  /*0450*/  LDG.E.128 R12, desc[UR6][R2.64+0x200] ;  /* 0x00020006020c7981 */ /* 0x000ee8000c1e1d00 */
[----:B------:R-:W2:Y:S04]  /*0460*/  LDG.E.128 R36, desc[UR6][R22.64] ;  /* 0x0000000616247981 */ /* 0x000ea8000c1e1d00 */
[----:B------:R-:W3:Y:S01]  /*0470*/  LDG.E.128 R4, desc[UR6][R22.64+0x200] ;  /* 0x0002000616047981 */ /* 0x000ee2000c1e1d00 */
[----:B-1----:R-:W-:-:S05]  /*0480*/  @P0 IMAD.WIDE.U32 R24, R0, 0x10, R8 ;  /* 0x0000001000180825 */ /* 0x002fca00078e0008 */
[----:B------:R-:W5:Y:S04]  /*0490*/  @P0 LDG.E.128 R8, desc[UR6][R24.64] ;  /* 0x0000000618080981 */ /* 0x000f68000c1e1d00 */
[----:B------:R1:W5:Y:S01]  /*04a0*/  @P0 LDG.E.128 R16, desc[UR6][R24.64+0x200] ;  /* 0x0002000618100981 */ /* 0x000362000c1e1d00 */
[-C--:B----4-:R-:W-:Y:S02]  /*04b0*/  @P0 MOV R53, R33.reuse ;  /* 0x0000002100350202 */ /* 0x090fe40000000f00 */
[----:B------:R-:W-:Y:S02]  /*04c0*/  @!P0 MOV R53, R33 ;  /* 0x0000002100358202 */ /* 0x000fe40000000f00 */
[----:B------:R-:W-:Y:S02]  /*04d0*/  @P0 MOV R59, R34 ;  /* 0x00000022003b0202 */ /* 0x000fe40000000f00 */
[----:B------:R-:W-:-:S02]  /*04e0*/  @P0 MOV R65, R35 ;  /* 0x0000002300410202 */ /* 0x000fc40000000f00 */
[----:B0-----:R-:W-:Y:S02]  /*04f0*/  @P0 MOV R20, R28 ;  /* 0x0000001c00140202 */ /* 0x001fe40000000f00 */
[----:B------:R-:W-:Y:S02]  /*0500*/  @P0 MOV R54, R29 ;  /* 0x0000001d00360202 */ /* 0x000fe40000000f00 */
[----:B------:R-:W-:Y:S02]  /*0510*/  @P0 MOV R60, R30 ;  /* 0x0000001e003c0202 */ /* 0x000fe40000000f00 */
[----:B------:R-:W-:Y:S02]  /*0520*/  @P0 MOV R66, R31 ;  /* 0x0000001f00420202 */ /* 0x000fe40000000f00 */
[----:B------:R-:W-:Y:S02]  /*0530*/  @!P0 MOV R20, R28 ;  /* 0x0000001c00148202 */ /* 0x000fe40000000f00 */
[----:B------:R-:W-:-:S02]  /*0540*/  @!P0 MOV R54, R29 ;  /* 0x0000001d00368202 */ /* 0x000fc40000000f00 */
[----:B------:R-:W-:Y:S02]  /*0550*/  @!P0 MOV R60, R30 ;  /* 0x0000001e003c8202 */ /* 0x000fe40000000f00 */
[----:B------:R-:W-:Y:S02]  /*0560*/  @!P0 MOV R66, R31 ;  /* 0x0000001f00428202 */ /* 0x000fe40000000f00 */
[----:B--2---:R-:W-:Y:S02]  /*0570*/  @P0 MOV R33, R36 ;  /* 0x0000002400210202 */ /* 0x004fe40000000f00 */
[----:B------:R-:W-:Y:S02]  /*0580*/  @P0 MOV R56, R37 ;  /* 0x0000002500380202 */ /* 0x000fe40000000f00 */
[----:B------:R-:W-:Y:S02]  /*0590*/  @P0 MOV R62, R38 ;  /* 0x00000026003e0202 */ /* 0x000fe40000000f00 */
[----:B------:R-:W-:-:S02]  /*05a0*/  @P0 MOV R68, R39 ;  /* 0x0000002700440202 */ /* 0x000fc40000000f00 */
[----:B-1----:R-:W-:Y:S02]  /*05b0*/  @P0 MOV R24, R40 ;  /* 0x0000002800180202 */ /* 0x002fe40000000f00 */
[----:B------:R-:W-:Y:S02]  /*05c0*/  @P0 MOV R25, R41 ;  /* 0x0000002900190202 */ /* 0x000fe40000000f00 */
[----:B------:R-:W-:Y:S02]  /*05d0*/  @!P0 CS2R R10, SRZ ;  /* 0x00000000000a8805 */ /* 0x000fe4000001ff00 */
[----:B------:R-:W-:Y:S02]  /*05e0*/  @P0 MOV R26, R42 ;  /* 0x0000002a001a0202 */ /* 0x000fe40000000f00 */
[----:B------:R-:W-:Y:S02]  /*05f0*/  @!P0 CS2R R8, SRZ ;  /* 0x0000000000088805 */ /* 0x000fe4000001ff00 */
[----:B------:R-:W-:-:S02]  /*0600*/  @P0 MOV R27, R43 ;  /* 0x0000002b001b0202 */ /* 0x000fc40000000f00 */
[----:B------:R-:W-:Y:S02]  /*0610*/  @!P0 CS2R R18, SRZ ;  /* 0x0000000000128805 */ /* 0x000fe4000001ff00 */
[----:B---3--:R-:W-:Y:S02]  /*0620*/  @P0 MOV R72, R12 ;  /* 0x0000000c00480202 */ /* 0x008fe40000000f00 */
[----:B------:R-:W-:Y:S02]  /*0630*/  @!P0 CS2R R16, SRZ ;  /* 0x0000000000108805 */ /* 0x000fe4000001ff00 */
[----:B------:R-:W-:Y:S02]  /*0640*/  @P0 MOV R84, R13 ;  /* 0x0000000d00540202 */ /* 0x000fe40000000f00 */
[----:B------:R-:W-:Y:S02]  /*0650*/  @P0 MOV R90, R14 ;  /* 0x0000000e005a0202 */ /* 0x000fe40000000f00 */
[----:B------:R-:W-:-:S02]  /*0660*/  @P0 MOV R96, R15 ;  /* 0x0000000f00600202 */ /* 0x000fc40000000f00 */
        /* <DEDUP_REMOVED lines=21> */
[----:B------:R-:W-:-:S07]  /*07c0*/  @!P0 MOV R31, R7 ;  /* 0x00000007001f8202 */ /* 0x000fce0000000f00 */
.L_x_7233:
[----:B------:R-:W0:Y:S02]  /*07d0*/  LDCU UR4, c[0x0][0x384] ;  /* 0x00007080ff0477ac */ /* 0x000e240008000800 */
[----:B0-----:R-:W-:-:S13]  /*07e0*/  ISETP.GE.AND P0, PT, R100, UR4, PT ;  /* 0x0000000464007c0c */ /* 0x001fda000bf06270 */
[----:B------:R-:W-:Y:S05]  /*07f0*/  @P0 EXIT ;  /* 0x000000000000094d */ /* 0x000fea0003800000 */
[----:B------:R-:W0:Y:S01]  /*0800*/  LDCU.64 UR8, c[0x0][0x398] ;  /* 0x00007300ff0877ac */ /* 0x000e220008000a00 */
[--C-:B-----5:R-:W-:Y:S02]  /*0810*/  HADD2.F32 R2, -RZ, R8.reuse.H0_H0 ;  /* 0x20000008ff027230 */ /* 0x120fe40000004100 */
[----:B------:R-:W-:Y:S01]  /*0820*/  HADD2.F32 R3, -RZ, R8.H1_H1 ;  /* 0x30000008ff037230 */ /* 0x000fe20000004100 */
[----:B------:R-:W1:Y:S01]  /*0830*/  LDCU.U8 UR4, c[0x0][0x410] ;  /* 0x00008200ff0477ac */ /* 0x000e620008000000 */
[--C-:B------:R-:W-:Y:S02]  /*0840*/  HADD2.F32 R4, -RZ, R9.reuse.H0_H0 ;  /* 0x20000009ff047230 */ /* 0x100fe40000004100 */
[----:B------:R-:W-:Y:S01]  /*0850*/  HADD2.F32 R5, -RZ, R9.H1_H1 ;  /* 0x30000009ff057230 */ /* 0x000fe20000004100 */
[----:B------:R-:W2:Y:S01]  /*0860*/  LDCU UR5, c[0x0][0x388] ;  /* 0x00007100ff0577ac */ /* 0x000ea20008000800 */
[--C-:B------:R-:W-:Y:S02]  /*0870*/  HADD2.F32 R6, -RZ, R10.reuse.H0_H0 ;  /* 0x2000000aff067230 */ /* 0x100fe40000004100 */
[----:B------:R-:W-:Y:S01]  /*0880*/  HADD2.F32 R7, -RZ, R10.H1_H1 ;  /* 0x3000000aff077230 */ /* 0x000fe20000004100 */
[----:B------:R-:W3:Y:S01]  /*0890*/  LDCU UR10, c[0x0][0x448] ;  /* 0x00008900ff0a77ac */ /* 0x000ee20008000800 */
[----:B------:R-:W-:-:S02]  /*08a0*/  HADD2.F32 R8, -RZ, R11.H0_H0 ;  /* 0x2000000bff087230 */ /* 0x000fc40000004100 */
[----:B------:R-:W-:Y:S01]  /*08b0*/  HADD2.F32 R9, -RZ, R11.H1_H1 ;  /* 0x3000000bff097230 */ /* 0x000fe20000004100 */
[----:B------:R-:W4:Y:S01]  /*08c0*/  LDCU.64 UR12, c[0x0][0x398] ;  /* 0x00007300ff0c77ac */ /* 0x000f220008000a00 */
[--C-:B------:R-:W-:Y:S01]  /*08d0*/  HADD2.F32 R10, -RZ, R16.reuse.H0_H0 ;  /* 0x20000010ff0a7230 */ /* 0x100fe20000004100 */
[----:B0-----:R-:W-:Y:S01]  /*08e0*/  ISETP.NE.U32.AND P0, PT, RZ, UR8, PT ;  /* 0x00000008ff007c0c */ /* 0x001fe2000bf05070 */
[----:B------:R-:W-:Y:S02]  /*08f0*/  HADD2.F32 R11, -RZ, R16.H1_H1 ;  /* 0x30000010ff0b7230 */ /* 0x000fe40000004100 */
[--C-:B------:R-:W-:Y:S01]  /*0900*/  HADD2.F32 R12, -RZ, R17.reuse.H0_H0 ;  /* 0x20000011ff0c7230 */ /* 0x100fe20000004100 */
[----:B-1----:R-:W-:Y:S01]  /*0910*/  ISETP.NE.AND P2, PT, RZ, UR4, PT ;  /* 0x00000004ff007c0c */ /* 0x002fe2000bf45270 */
[----:B------:R-:W-:Y:S01]  /*0920*/  HADD2.F32 R13, -RZ, R17.H1_H1 ;  /* 0x30000011ff0d7230 */ /* 0x000fe20000004100 */
[----:B------:R-:W-:Y:S01]  /*0930*/  ISETP.NE.AND.EX P0, PT, RZ, UR9, PT, P0 ;  /* 0x00000009ff007c0c */ /* 0x000fe2000bf05300 */
[--C-:B------:R-:W-:Y:S01]  /*0940*/  HADD2.F32 R14, -RZ, R18.reuse.H0_H0 ;  /* 0x20000012ff0e7230 */ /* 0x100fe20000004100 */
[----:B------:R-:W0:Y:S01]  /*0950*/  LDCU.64 UR8, c[0x0][0x3a0] ;  /* 0x00007400ff0877ac */ /* 0x000e220008000a00 */
        /* <DEDUP_REMOVED lines=17> */
[--C-:B------:R-:W-:Y:S02]  /*0a70*/  HADD2.F32 R18, -RZ, R32.reuse.H0_H0 ;  /* 0x20000020ff127230 */ /* 0x100fe40000004100 */
[----:B------:R-:W-:-:S02]  /*0a80*/  HADD2.F32 R19, -RZ, R32.H1_H1 ;  /* 0x30000020ff137230 */ /* 0x000fc40000004100 */
[----:B------:R-:W-:Y:S02]  /*0a90*/  HADD2.F32 R20, -RZ, R20.H1_H1 ;  /* 0x30000014ff147230 */ /* 0x000fe40000004100 */
[--C-:B------:R-:W-:Y:S02]  /*0aa0*/  HADD2.F32 R23, -RZ, R33.reuse.H0_H0 ;  /* 0x20000021ff177230 */ /* 0x100fe40000004100 */
[----:B------:R-:W-:Y:S02]  /*0ab0*/  HADD2.F32 R22, -RZ, R33.H1_H1 ;  /* 0x30000021ff167230 */ /* 0x000fe40000004100 */
[----:B------:R-:W-:Y:S02]  /*0ac0*/  HADD2.F32 R53, -RZ, R53.H1_H1 ;  /* 0x30000035ff357230 */ /* 0x000fe40000004100 */
        /* <DEDUP_REMOVED lines=22> */
[----:B------:R-:W-:Y:S02]  /*0c30*/  HADD2.F32 R92, -RZ, R30.H1_H1 ;  /* 0x3000001eff5c7230 */ /* 0x000fe40000004100 */
[--C-:B------:R-:W-:Y:S02]  /*0c40*/  HADD2.F32 R94, -RZ, R27.reuse.H0_H0 ;  /* 0x2000001bff5e7230 */ /* 0x100fe40000004100 */
[----:B------:R-:W-:Y:S02]  /*0c50*/  HADD2.F32 R95, -RZ, R27.H1_H1 ;  /* 0x3000001bff5f7230 */ /* 0x000fe40000004100 */
[----:B------:R-:W-:-:S02]  /*0c60*/  HADD2.F32 R96, -RZ, R96.H1_H1 ;  /* 0x30000060ff607230 */ /* 0x000fc40000004100 */
[--C-:B------:R-:W-:Y:S02]  /*0c70*/  HADD2.F32 R99, -RZ, R31.reuse.H0_H0 ;  /* 0x2000001fff637230 */ /* 0x100fe40000004100 */
[----:B0-234-:R-:W-:-:S07]  /*0c80*/  HADD2.F32 R98, -RZ, R31.H1_H1 ;  /* 0x3000001fff627230 */ /* 0x01dfce0000004100 */
.L_x_7243:
        /* <DEDUP_REMOVED lines=31> */
.L_x_7235:
        /* <DEDUP_REMOVED lines=17> */
.L_x_7234:
[----:B------:R-:W-:-:S04]  /*0f90*/  UISETP.NE.U32.AND UP0, UPT, UR8, URZ, UPT ;  /* 0x000000ff0800728c */ /* 0x000fc8000bf05070 */
[----:B------:R-:W-:-:S09]  /*0fa0*/  UISETP.NE.AND.EX UP0, UPT, UR9, URZ, UPT, UP0 ;  /* 0x000000ff0900728c */ /* 0x000fd2000bf05300 */
[----:B------:R-:W-:Y:S05]  /*0fb0*/  BRA.U UP0, `(.L_x_7237) ;  /* 0x0000000100647547 */ /* 0x000fea000b800000 */
[--C-:B-----5:R-:W-:Y:S02]  /*0fc0*/  HADD2.F32 R27, -RZ, R28.reuse.H0_H0 ;  /* 0x2000001cff1b7230 */ /* 0x120fe40000004100 */
[----:B------:R-:W-:Y:S02]  /*0fd0*/  HADD2.F32 R28, -RZ, R28.H1_H1 ;  /* 0x3000001cff1c7230 */ /* 0x000fe40000004100 */
[----:B------:R-:W-:Y:S02]  /*0fe0*/  HADD2.F32 R35, -RZ, R29.H0_H0 ;  /* 0x2000001dff237230 */ /* 0x000fe40000004100 */
[----:B------:R-:W-:Y:S02]  /*0ff0*/  HADD2.F32 R33, -RZ, R44.H1_H1 ;  /* 0x3000002cff217230 */ /* 0x000fe40000004100 */
[----:B------:R-:W-:Y:S02]  /*1000*/  HADD2.F32 R34, -RZ, R45.H0_H0 ;  /* 0x2000002dff227230 */ /* 0x000fe40000004100 */
[----:B------:R-:W-:-:S02]  /*1010*/  HADD2.F32 R26, -RZ, R29.H1_H1 ;  /* 0x3000001dff1a7230 */ /* 0x000fc40000004100 */
[----:B------:R-:W-:Y:S01]  /*1020*/  FADD.FTZ R33, R28, R33 ;  /* 0x000000211c217221 */ /* 0x000fe20000010000 */
[--C-:B------:R-:W-:Y:S02]  /*1030*/  HADD2.F32 R49, -RZ, R30.reuse.H0_H0 ;  /* 0x2000001eff317230 */ /* 0x100fe40000004100 */
[----:B------:R-:W-:Y:S01]  /*1040*/  FADD.FTZ R34, R35, R34 ;  /* 0x0000002223227221 */ /* 0x000fe20000010000 */
[----:B------:R-:W-:Y:S02]  /*1050*/  HADD2.F32 R48, -RZ, R30.H1_H1 ;  /* 0x3000001eff307230 */ /* 0x000fe40000004100 */
[--C-:B------:R-:W-:Y:S02]  /*1060*/  HADD2.F32 R51, -RZ, R31.reuse.H0_H0 ;  /* 0x2000001fff337230 */ /* 0x100fe40000004100 */
[----:B------:R-:W-:Y:S02]  /*1070*/  HADD2.F32 R50, -RZ, R31.H1_H1 ;  /* 0x3000001fff327230 */ /* 0x000fe40000004100 */
[----:B------:R-:W-:-:S02]  /*1080*/  HADD2.F32 R32, -RZ, R44.H0_H0 ;  /* 0x2000002cff207230 */ /* 0x000fc40000004100 */
[----:B------:R-:W-:Y:S02]  /*1090*/  HADD2.F32 R35, -RZ, R45.H1_H1 ;  /* 0x3000002dff237230 */ /* 0x000fe40000004100 */
[--C-:B------:R-:W-:Y:S02]  /*10a0*/  HADD2.F32 R28, -RZ, R46.reuse.H0_H0 ;  /* 0x2000002eff1c7230 */ /* 0x100fe40000004100 */
[----:B------:R-:W-:Y:S01]  /*10b0*/  FADD.FTZ R32, R27, R32 ;  /* 0x000000201b207221 */ /* 0x000fe20000010000 */
[----:B------:R-:W-:Y:S02]  /*10c0*/  HADD2.F32 R29, -RZ, R46.H1_H1 ;  /* 0x3000002eff1d7230 */ /* 0x000fe40000004100 */
[----:B------:R-:W-:Y:S01]  /*10d0*/  FADD.FTZ R35, R26, R35 ;  /* 0x000000231a237221 */ /* 0x000fe20000010000 */
[--C-:B------:R-:W-:Y:S02]  /*10e0*/  HADD2.F32 R30, -RZ, R47.reuse.H0_H0 ;  /* 0x2000002fff1e7230 */ /* 0x100fe40000004100 */
[----:B------:R-:W-:Y:S01]  /*10f0*/  FADD.FTZ R28, R49, R28 ;  /* 0x0000001c311c7221 */ /* 0x000fe20000010000 */
[----:B------:R-:W-:-:S02]  /*1100*/  HADD2.F32 R31, -RZ, R47.H1_H1 ;  /* 0x3000002fff1f7230 */ /* 0x000fc40000004100 */
[----:B------:R-:W-:Y:S01]  /*1110*/  FADD.FTZ R29, R48, R29 ;  /* 0x0000001d301d7221 */ /* 0x000fe20000010000 */
[----:B------:R-:W-:Y:S02]  /*1120*/  FADD.FTZ R30, R51, R30 ;  /* 0x0000001e331e7221 */ /* 0x000fe40000010000 */
[----:B------:R-:W-:Y:S01]  /*1130*/  FADD.FTZ R31, R50, R31 ;  /* 0x0000001f321f7221 */ /* 0x000fe20000010000 */
[----:B------:R-:W-:Y:S06]  /*1140*/  BRA `(.L_x_7236) ;  /* 0x0000000000807947 */ /* 0x000fec0003800000 */
.L_x_7237:
[--C-:B-----5:R-:W-:Y:S02]  /*1150*/  HADD2.F32 R26, -RZ, R28.reuse.H0_H0 ;  /* 0x2000001cff1a7230 */ /* 0x120fe40000004100 */
[--C-:B------:R-:W-:Y:S02]  /*1160*/  HADD2.F32 R32, -RZ, R29.reuse.H0_H0 ;  /* 0x2000001dff207230 */ /* 0x100fe40000004100 */
[----:B------:R-:W-:Y:S02]  /*1170*/  HADD2.F32 R34, -RZ, R29.H1_H1 ;  /* 0x3000001dff227230 */ /* 0x000fe40000004100 */
[----:B------:R-:W-:Y:S02]  /*1180*/  HADD2.F32 R28, -RZ, R28.H1_H1 ;  /* 0x3000001cff1c7230 */ /* 0x000fe40000004100 */
[----:B------:R-:W-:Y:S02]  /*1190*/  HADD2.F32 R29, -RZ, R44.H1_H1 ;  /* 0x3000002cff1d7230 */ /* 0x000fe40000004100 */
[----:B------:R-:W-:-:S02]  /*11a0*/  HADD2.F32 R33, -RZ, R45.H0_H0 ;  /* 0x2000002dff217230 */ /* 0x000fc40000004100 */
[----:B------:R-:W-:Y:S02]  /*11b0*/  HADD2.F32 R27, -RZ, R44.H0_H0 ;  /* 0x2000002cff1b7230 */ /* 0x000fe40000004100 */
[----:B------:R-:W-:Y:S01]  /*11c0*/  FADD.FTZ R28, R28, R29 ;  /* 0x0000001d1c1c7221 */ /* 0x000fe20000010000 */
[--C-:B------:R-:W-:Y:S02]  /*11d0*/  HADD2.F32 R49, -RZ, R31.reuse.H0_H0 ;  /* 0x2000001fff317230 */ /* 0x100fe40000004100 */
[----:B------:R-:W-:Y:S01]  /*11e0*/  FADD.FTZ R29, R32, R33 ;  /* 0x00000021201d7221 */ /* 0x000fe20000010000 */
[----:B------:R-:W-:Y:S02]  /*11f0*/  HADD2.F32 R50, -RZ, R31.H1_H1 ;  /* 0x3000001fff327230 */ /* 0x000fe40000004100 */
[----:B------:R-:W-:Y:S01]  /*1200*/  FADD.FTZ R27, R26, R27 ;  /* 0x0000001b1a1b7221 */ /* 0x000fe20000010000 */
[--C-:B------:R-:W-:Y:S02]  /*1210*/  HADD2.F32 R35, -RZ, R30.reuse.H0_H0 ;  /* 0x2000001eff237230 */ /* 0x100fe40000004100 */
[----:B------:R-:W-:-:S02]  /*1220*/  HADD2.F32 R48, -RZ, R30.H1_H1 ;  /* 0x3000001eff307230 */ /* 0x000fc40000004100 */
[----:B------:R-:W-:Y:S02]  /*1230*/  HADD2.F32 R31, -RZ, R45.H1_H1 ;  /* 0x3000002dff1f7230 */ /* 0x000fe40000004100 */
[--C-:B------:R-:W-:Y:S02]  /*1240*/  HADD2.F32 R30, -RZ, R46.reuse.H0_H0 ;  /* 0x2000002eff1e7230 */ /* 0x100fe40000004100 */
        /* <DEDUP_REMOVED lines=16> */
.L_x_7236:
[----:B------:R-:W0:Y:S01]  /*1350*/  @P0 LDC.64 R48, c[0x0][0x398] ;  /* 0x0000e600ff300b82 */ /* 0x000e220000000a00 */
[----:B------:R-:W-:-:S07]  /*1360*/  IADD3 R79, PT, PT, R103, 0x20, RZ ;  /* 0x00000020674f7810 */ /* 0x000fce0007ffe0ff */
[----:B------:R-:W1:Y:S08]  /*1370*/  LDC.64 R74, c[0x0][0x3a8] ;  /* 0x0000ea00ff4a7b82 */ /* 0x000e700000000a00 */
[----:B------:R-:W2:Y:S01]  /*1380*/  @P1 LDC.64 R26, c[0x0][0x3a0] ;  /* 0x0000e800ff1a1b82 */ /* 0x000ea20000000a00 */
[----:B0-----:R-:W-:-:S04]  /*1390*/  @P0 IMAD.WIDE.U32 R104, R79, 0x10, R48 ;  /* 0x000000104f680825 */ /* 0x001fc800078e0030 */
[----:B------:R-:W-:-:S04]  /*13a0*/  IMAD.WIDE.U32 R48, R79, 0x10, R24 ;  /* 0x000000104f307825 */ /* 0x000fc800078e0018 */
[----:B-1----:R-:W-:-:S05]  /*13b0*/  IMAD.WIDE.U32 R76, R103, 0x20, R74 ;  /* 0x00000020674c7825 */ /* 0x002fca00078e004a */
[----:B------:R0:W-:Y:S01]  /*13c0*/  STG.E.128 desc[UR6][R76.64], R32 ;  /* 0x000000204c007986 */ /* 0x0001e2000c101d06 */
[----:B--2---:R-:W-:-:S03]  /*13d0*/  @P1 IMAD.WIDE.U32 R26, R79, 0x20, R26 ;  /* 0x000000204f1a1825 */ /* 0x004fc600078e001a */
[----:B------:R0:W-:Y:S04]  /*13e0*/  STG.E.128 desc[UR6][R76.64+0x10], R28 ;  /* 0x0000101c4c007986 */ /* 0x0001e8000c101d06 */
[----:B------:R0:W5:Y:S04]  /*13f0*/  @P0 LDG.E.128 R44, desc[UR6][R104.64] ;  /* 0x00000006682c0981 */ /* 0x000168000c1e1d00 */
[----:B------:R0:W5:Y:S04]  /*1400*/  @P1 LDG.E.128 R40, desc[UR6][R26.64] ;  /* 0x000000061a281981 */ /* 0x000168000c1e1d00 */
[----:B------:R0:W5:Y:S04]  /*1410*/  @P1 LDG.E.128 R36, desc[UR6][R26.64+0x10] ;  /* 0x000010061a241981 */ /* 0x000168000c1e1d00 */
[----:B------:R-:W5:Y:S01]  /*1420*/  LDG.E.128 R48, desc[UR6][R48.64] ;  /* 0x0000000630307981 */ /* 0x000f62000c1e1d00 */
[----:B------:R-:W-:Y:S05]  /*1430*/  @!P0 BRA `(.L_x_7238) ;  /* 0x0000000000ec8947 */ /* 0x000fea0003800000 */
[----:B------:R-:W-:Y:S05]  /*1440*/  @!P1 BRA `(.L_x_7239) ;  /* 0x0000000000849947 */ /* 0x000fea0003800000 */
[--C-:B-----5:R-:W-:Y:S02]  /*1450*/  HADD2.F32 R24, -RZ, R48.reuse.H0_H0 ;  /* 0x20000030ff187230 */ /* 0x120fe40000004100 */
[----:B------:R-:W-:Y:S02]  /*1460*/  HADD2.F32 R48, -RZ, R48.H1_H1 ;  /* 0x30000030ff307230 */ /* 0x000fe40000004100 */
[--C-:B0-----:R-:W-:Y:S02]  /*1470*/  HADD2.F32 R27, -RZ, R44.reuse.H1_H1 ;  /* 0x3000002cff1b7230 */ /* 0x101fe40000004100 */
        /* <DEDUP_REMOVED lines=30> */
.L_x_7239:
[--C-:B0----5:R-:W-:Y:S02]  /*1660*/  HADD2.F32 R26, -RZ, R49.reuse.H0_H0 ;  /* 0x20000031ff1a7230 */ /* 0x121fe40000004100 */
[----:B------:R-:W-:Y:S02]  /*1670*/  HADD2.F32 R76, -RZ, R49.H1_H1 ;  /* 0x30000031ff4c7230 */ /* 0x000fe40000004100 */
        /* <DEDUP_REMOVED lines=23> */
.L_x_7238:
[----:B------:R-:W-:Y:S05]  /*17f0*/  @!P1 BRA `(.L_x_7241) ;  /* 0x0000000000449947 */ /* 0x000fea0003800000 */
[--C-:B-----5:R-:W-:Y:S02]  /*1800*/  HADD2.F32 R25, -RZ, R48.reuse.H0_H0 ;  /* 0x20000030ff197230 */ /* 0x120fe40000004100 */
[----:B------:R-:W-:Y:S02]  /*1810*/  HADD2.F32 R48, -RZ, R48.H1_H1 ;  /* 0x30000030ff307230 */ /* 0x000fe40000004100 */
[--C-:B0-----:R-:W-:Y:S02]  /*1820*/  HADD2.F32 R27, -RZ, R49.reuse.H0_H0 ;  /* 0x20000031ff1b7230 */ /* 0x101fe40000004100 */
        /* <DEDUP_REMOVED lines=14> */
.L_x_7241:
[--C-:B-----5:R-:W-:Y:S02]  /*1910*/  HADD2.F32 R24, -RZ, R48.reuse.H0_H0 ;  /* 0x20000030ff187230 */ /* 0x120fe40000004100 */
[----:B------:R-:W-:Y:S02]  /*1920*/  HADD2.F32 R25, -RZ, R48.H1_H1 ;  /* 0x30000030ff197230 */ /* 0x000fe40000004100 */
[--C-:B0-----:R-:W-:Y:S02]  /*1930*/  HADD2.F32 R26, -RZ, R49.reuse.H0_H0 ;  /* 0x20000031ff1a7230 */ /* 0x101fe40000004100 */
[----:B------:R-:W-:Y:S02]  /*1940*/  HADD2.F32 R27, -RZ, R49.H1_H1 ;  /* 0x30000031ff1b7230 */ /* 0x000fe40000004100 */
[--C-:B------:R-:W-:Y:S02]  /*1950*/  HADD2.F32 R48, -RZ, R50.reuse.H0_H0 ;  /* 0x20000032ff307230 */ /* 0x100fe40000004100 */
[----:B------:R-:W-:-:S02]  /*1960*/  HADD2.F32 R49, -RZ, R50.H1_H1 ;  /* 0x30000032ff317230 */ /* 0x000fc40000004100 */
[--C-:B------:R-:W-:Y:S02]  /*1970*/  HADD2.F32 R50, -RZ, R51.reuse.H0_H0 ;  /* 0x20000033ff327230 */ /* 0x100fe40000004100 */
[----:B------:R-:W-:-:S07]  /*1980*/  HADD2.F32 R51, -RZ, R51.H1_H1 ;  /* 0x30000033ff337230 */ /* 0x000fce0000004100 */
.L_x_7240:
        /* <DEDUP_REMOVED lines=75> */
.L_x_7255:
        /* <DEDUP_REMOVED lines=40> */
[----:B------:R-:W-:Y:S01]  /*20c0*/  F2FP.F16.F32.PACK_AB R24, R25, R24 ;  /* 0x000000181918723e */ /* 0x000fe200000000ff */
[----:B-1----:R-:W-:Y:S01]  /*20d0*/  IMAD.WIDE.U32 R104, R103, 0x10, R74 ;  /* 0x0000001067687825 */ /* 0x002fe200078e004a */
[----:B------:R-:W-:-:S03]  /*20e0*/  F2FP.F16.F32.PACK_AB R25, R31, R26 ;  /* 0x0000001a1f19723e */ /* 0x000fc600000000ff */
[----:B------:R-:W-:Y:S01]  /*20f0*/  FFMA.FTZ R35, R122, R62, R7 ;  /* 0x0000003e7a237223 */ /* 0x000fe20000010007 */
[----:B------:R-:W-:Y:S01]  /*2100*/  F2FP.F16.F32.PACK_AB R26, R124, R33 ;  /* 0x000000217c1a723e */ /* 0x000fe200000000ff */
[C---:B------:R-:W-:Y:S01]  /*2110*/  FMUL.FTZ R124, R101.reuse, R30 ;  /* 0x0000001e657c7220 */ /* 0x040fe20000410000 */
[----:B------:R-:W-:Y:S01]  /*2120*/  FMUL.FTZ R33, R101, R106 ;  /* 0x0000006a65217220 */ /* 0x000fe20000410000 */
[----:B---3--:R-:W-:-:S04]  /*2130*/  IMAD.WIDE.U32 R102, R103, 0x10, R28 ;  /* 0x0000001067667825 */ /* 0x008fc800078e001c */
[----:B------:R-:W-:Y:S01]  /*2140*/  FFMA.FTZ R30, R120, R63, R6 ;  /* 0x0000003f781e7223 */ /* 0x000fe20000010006 */
[----:B------:R-:W-:Y:S01]  /*2150*/  FMUL.FTZ R51, R101, R32 ;  /* 0x0000002065337220 */ /* 0x000fe20000410000 */
[----:B------:R-:W-:Y:S01]  /*2160*/  FFMA.FTZ R106, R33, R65, R66 ;  /* 0x00000041216a7223 */ /* 0x000fe20000010042 */
[----:B0-----:R-:W-:-:S04]  /*2170*/  IMAD.WIDE.U32 R76, R79, 0x10, R28 ;  /* 0x000000104f4c7825 */ /* 0x001fc800078e001c */
[----:B------:R-:W-:Y:S01]  /*2180*/  FFMA.FTZ R28, R27, R23, R2 ;  /* 0x000000171b1c7223 */ /* 0x000fe20000010002 */
[----:B------:R-:W-:Y:S01]  /*2190*/  FFMA.FTZ R29, R116, R57, R4 ;  /* 0x00000039741d7223 */ /* 0x000fe20000010004 */
[----:B------:R-:W-:Y:S01]  /*21a0*/  FFMA.FTZ R27, R124, R64, R67 ;  /* 0x000000407c1b7223 */ /* 0x000fe20000010043 */
[----:B------:R-:W-:Y:S01]  /*21b0*/  FFMA.FTZ R116, R33, R68, R9 ;  /* 0x0000004421747223 */ /* 0x000fe20000010009 */
[----:B------:R-:W-:Y:S01]  /*21c0*/  FFMA.FTZ R33, R114, R22, R3 ;  /* 0x0000001672217223 */ /* 0x000fe20000010003 */
[C---:B------:R-:W-:Y:S01]  /*21d0*/  FMUL.FTZ R49, R101.reuse, R34 ;  /* 0x0000002265317220 */ /* 0x040fe20000410000 */
[C---:B------:R-:W-:Y:S01]  /*21e0*/  FMUL.FTZ R109, R101.reuse, R78 ;  /* 0x0000004e656d7220 */ /* 0x040fe20000410000 */
[----:B------:R-:W-:Y:S01]  /*21f0*/  F2FP.F16.F32.PACK_AB R27, R106, R27 ;  /* 0x0000001b6a1b723e */ /* 0x000fe200000000ff */
        /* <DEDUP_REMOVED lines=8> */
[----:B------:R-:W-:-:S04]  /*2280*/  IMAD.WIDE.U32 R74, R79, 0x10, R74 ;  /* 0x000000104f4a7825 */ /* 0x000fc800078e004a */
[----:B------:R-:W-:Y:S01]  /*2290*/  FFMA.FTZ R34, R109, R82, R85 ;  /* 0x000000526d227223 */ /* 0x000fe20000010055 */
[----:B------:R-:W-:Y:S01]  /*22a0*/  FFMA.FTZ R35, R108, R83, R84 ;  /* 0x000000536c237223 */ /* 0x000fe20000010054 */
[----:B------:R-:W-:Y:S01]  /*22b0*/  FFMA.FTZ R48, R113, R88, R91 ;  /* 0x0000005871307223 */ /* 0x000fe2000001005b */
[----:B------:R-:W-:Y:S01]  /*22c0*/  FFMA.FTZ R79, R110, R89, R90 ;  /* 0x000000596e4f7223 */ /* 0x000fe2000001005a */
[----:B------:R-:W-:Y:S01]  /*22d0*/  F2FP.F16.F32.PACK_AB R32, R33, R32 ;  /* 0x000000202120723e */ /* 0x000fe200000000ff */
[----:B------:R-:W-:Y:S01]  /*22e0*/  FMUL.FTZ R114, R101, R50 ;  /* 0x0000003265727220 */ /* 0x000fe20000410000 */
        /* <DEDUP_REMOVED lines=25> */
[----:B------:R-:W-:Y:S02]  /*2480*/  F2FP.F16.F32.PACK_AB R48, R109, R48 ;  /* 0x000000306d30723e */ /* 0x000fe400000000ff */
[----:B-1----:R-:W-:Y:S01]  /*2490*/  LEA R100, R78, R100, 0x2 ;  /* 0x000000644e647211 */ /* 0x002fe200078e10ff */
[----:B------:R0:W-:Y:S03]  /*24a0*/  STG.E.128 desc[UR6][R102.64], R28 ;  /* 0x0000001c66007986 */ /* 0x0001e6000c101d06 */
[----:B------:R-:W-:Y:S01]  /*24b0*/  ISETP.GE.AND P1, PT, R100, R79, PT ;  /* 0x0000004f6400720c */ /* 0x000fe20003f26270 */
[----:B------:R0:W-:Y:S04]  /*24c0*/  STG.E.128 desc[UR6][R74.64], R32 ;  /* 0x000000204a007986 */ /* 0x0001e8000c101d06 */
[----:B------:R0:W-:Y:S08]  /*24d0*/  STG.E.128 desc[UR6][R76.64], R48 ;  /* 0x000000304c007986 */ /* 0x0001f0000c101d06 */
[----:B------:R-:W-:Y:S05]  /*24e0*/  @!P1 BRA `(.L_x_7243) ;  /* 0xffffffe400e89947 */ /* 0x000fea000383ffff */
[----:B------:R-:W-:Y:S05]  /*24f0*/  EXIT ;  /* 0x000000000000794d */ /* 0x000fea0003800000 */
.L_x_7242:
        /* <DEDUP_REMOVED lines=8> */
.L_x_7245:
[----:B------:R-:W-:Y:S05]  /*2580*/  BSYNC B0 ;  /* 0x0000000000007941 */ /* 0x000fea0003800000 */
.L_x_7244:
        /* <DEDUP_REMOVED lines=9> */
.L_x_7246:
[----:B------:R-:W-:Y:S01]  /*2620*/  HFMA2 R106, -RZ, RZ, 0, 2.384185791015625e-07 ;  /* 0x00000004ff6a7431 */ /* 0x000fe200000001ff */
[----:B------:R-:W-:-:S05]  /*2630*/  MOV R74, R105 ;  /* 0x00000069004a7202 */ /* 0x000fca0000000f00 */
[----:B------:R-:W-:-:S05]  /*2640*/  FADD.FTZ R78, R77, R74 ;  /* 0x0000004a4d4e7221 */ /* 0x000fca0000010000 */
[----:B------:R-:W-:-:S07]  /*2650*/  MOV R109, R78 ;  /* 0x0000004e006d7202 */ /* 0x000fce0000000f00 */
[----:B------:R-:W-:Y:S05]  /*2660*/  WARPSYNC.COLLECTIVE R104, `(.L_x_7247) ;  /* 0x0000000068087348 */ /* 0x000fea0003c00000 */
[----:B------:R0:W1:Y:S02]  /*2670*/  SHFL.BFLY P3, R105, R109, R106, R111 ;  /* 0x0c00006a6d697389 */ /* 0x000064000006006f */
[----:B01----:R-:W-:Y:S05]  /*2680*/  ENDCOLLECTIVE ;  /* 0x000000000000791b */ /* 0x003fea0003800000 */
.L_x_7247:
        /* <DEDUP_REMOVED lines=8> */
.L_x_7248:
[----:B------:R-:W-:Y:S01]  /*2710*/  HFMA2 R106, -RZ, RZ, 0, 9.5367431640625e-07 ;  /* 0x00000010ff6a7431 */ /* 0x000fe200000001ff */
[----:B------:R-:W-:-:S05]  /*2720*/  MOV R74, R105 ;  /* 0x00000069004a7202 */ /* 0x000fca0000000f00 */
[----:B------:R-:W-:-:S05]  /*2730*/  FADD.FTZ R102, R101, R74 ;  /* 0x0000004a65667221 */ /* 0x000fca0000010000 */
[----:B------:R-:W-:-:S07]  /*2740*/  MOV R109, R102 ;  /* 0x00000066006d7202 */ /* 0x000fce0000000f00 */
[----:B------:R-:W-:Y:S05]  /*2750*/  WARPSYNC.COLLECTIVE R104, `(.L_x_7249) ;  /* 0x0000000068087348 */ /* 0x000fea0003c00000 */
[----:B------:R0:W1:Y:S02]  /*2760*/  SHFL.BFLY P3, R105, R109, R106, R111 ;  /* 0x0c00006a6d697389 */ /* 0x000064000006006f */
[----:B01----:R-:W-:Y:S05]  /*2770*/  ENDCOLLECTIVE ;  /* 0x000000000000791b */ /* 0x003fea0003800000 */
.L_x_7249:
        /* <DEDUP_REMOVED lines=39> */
.L_x_7250:
[----:B------:R-:W-:Y:S01]  /*29f0*/  HFMA2 R106, -RZ, RZ, 0, 1.1920928955078125e-07 ;  /* 0x00000002ff6a7431 */ /* 0x000fe200000001ff */
[----:B------:R-:W-:-:S05]  /*2a00*/  MOV R77, R105 ;  /* 0x00000069004d7202 */ /* 0x000fca0000000f00 */
[----:B------:R-:W-:-:S05]  /*2a10*/  FADD.FTZ R77, R74, R77 ;  /* 0x0000004d4a4d7221 */ /* 0x000fca0000010000 */
[----:B------:R-:W-:-:S07]  /*2a20*/  MOV R109, R77 ;  /* 0x0000004d006d7202 */ /* 0x000fce0000000f00 */
[----:B------:R-:W-:Y:S05]  /*2a30*/  WARPSYNC.COLLECTIVE R104, `(.L_x_7251) ;  /* 0x0000000068087348 */ /* 0x000fea0003c00000 */
[----:B------:R0:W1:Y:S02]  /*2a40*/  SHFL.BFLY P3, R105, R109, R106, R111 ;  /* 0x0c00006a6d697389 */ /* 0x000064000006006f */
[----:B01----:R-:W-:Y:S05]  /*2a50*/  ENDCOLLECTIVE ;  /* 0x000000000000791b */ /* 0x003fea0003800000 */
.L_x_7251:
[----:B------:R-:W-:Y:S01]  /*2a60*/  HFMA2 R106, -RZ, RZ, 0, 2.384185791015625e-07 ;  /* 0x00000004ff6a7431 */ /* 0x000fe200000001ff */
[----:B------:R-:W-:-:S05]  /*2a70*/  MOV R76, R105 ;  /* 0x00000069004c7202 */ /* 0x000fca0000000f00 */
[----:B------:R-:W-:-:S05]  /*2a80*/  FADD.FTZ R76, R77, R76 ;  /* 0x0000004c4d4c7221 */ /* 0x000fca0000010000 */
[----:B------:R-:W-:-:S07]  /*2a90*/  MOV R109, R76 ;  /* 0x0000004c006d7202 */ /* 0x000fce0000000f00 */
[----:B------:R-:W-:Y:S05]  /*2aa0*/  WARPSYNC.COLLECTIVE R104, `(.L_x_7252) ;  /* 0x0000000068087348 */ /* 0x000fea0003c00000 */
[----:B------:R0:W1:Y:S02]  /*2ab0*/  SHFL.BFLY P3, R105, R109, R106, R111 ;  /* 0x0c00006a6d697389 */ /* 0x000064000006006f */
[----:B01----:R-:W-:Y:S05]  /*2ac0*/  ENDCOLLECTIVE ;  /* 0x000000000000791b */ /* 0x003fea0003800000 */
.L_x_7252:
[----:B------:R-:W-:Y:S01]  /*2ad0*/  HFMA2 R106, -RZ, RZ, 0, 4.76837158203125e-07 ;  /* 0x00000008ff6a7431 */ /* 0x000fe200000001ff */
[----:B------:R-:W-:-:S05]  /*2ae0*/  MOV R101, R105 ;  /* 0x0000006900657202 */ /* 0x000fca0000000f00 */
[----:B------:R-:W-:-:S05]  /*2af0*/  FADD.FTZ R101, R76, R101 ;  /* 0x000000654c657221 */ /* 0x000fca0000010000 */
[----:B------:R-:W-:-:S07]  /*2b00*/  MOV R109, R101 ;  /* 0x00000065006d7202 */ /* 0x000fce0000000f00 */
[----:B------:R-:W-:Y:S05]  /*2b10*/  WARPSYNC.COLLECTIVE R104, `(.L_x_7253) ;  /* 0x0000000068087348 */ /* 0x000fea0003c00000 */
[----:B------:R0:W1:Y:S02]  /*2b20*/  SHFL.BFLY P3, R105, R109, R106, R111 ;  /* 0x0c00006a6d697389 */ /* 0x000064000006006f */
[----:B01----:R-:W-:Y:S05]  /*2b30*/  ENDCOLLECTIVE ;  /* 0x000000000000791b */ /* 0x003fea0003800000 */
.L_x_7253:
[----:B------:R-:W-:Y:S01]  /*2b40*/  HFMA2 R106, -RZ, RZ, 0, 9.5367431640625e-07 ;  /* 0x00000010ff6a7431 */ /* 0x000fe200000001ff */
[----:B------:R-:W-:-:S05]  /*2b50*/  MOV R78, R105 ;  /* 0x00000069004e7202 */ /* 0x000fca0000000f00 */
[----:B------:R-:W-:-:S05]  /*2b60*/  FADD.FTZ R78, R101, R78 ;  /* 0x0000004e654e7221 */ /* 0x000fca0000010000 */
[----:B------:R-:W-:-:S07]  /*2b70*/  MOV R109, R78 ;  /* 0x0000004e006d7202 */ /* 0x000fce0000000f00 */
[----:B------:R-:W-:Y:S05]  /*2b80*/  WARPSYNC.COLLECTIVE R104, `(.L_x_7254) ;  /* 0x0000000068087348 */ /* 0x000fea0003c00000 */
[----:B------:R0:W1:Y:S02]  /*2b90*/  SHFL.BFLY P3, R105, R109, R106, R111 ;  /* 0x0c00006a6d697389 */ /* 0x000064000006006f */
[----:B01----:R-:W-:Y:S05]  /*2ba0*/  ENDCOLLECTIVE ;  /* 0x000000000000791b */ /* 0x003fea0003800000 */
.L_x_7254:
[----:B------:R-:W-:Y:S05]  /*2bb0*/  BRA `(.L_x_7255) ;  /* 0xfffffff000a07947 */ /* 0x000fea000383ffff */
.L_x_7256:
        /* <DEDUP_REMOVED lines=12> */
.L_x_12146:


//--------------------- .text._ZN10layer_norm31ln_parallel_residual_fwd_kernelINS_13Kernel_traitsI6__halfS2_fS2_fjLj512ELj1ELj4ELj1ELj16ENS_18Kernel_traits_baseILj512ES2_S2_fS2_fjLj128EEEEELb0ELb1ELb0EEEvNS_9FwdParamsE --------------------------
	.section	.text._ZN10layer_norm31ln_parallel_residual_fwd_kernelINS_13Kernel_traitsI6__halfS2_fS2_fjLj512ELj1ELj4ELj1ELj16ENS_18Kernel_traits_baseILj512ES2_S2_fS2_fjLj128EEEEELb0ELb1ELb0EEEvNS_9FwdParamsE,"ax",@progbits
	.align	128
        .global         _ZN10layer_norm31ln_parallel_residual_fwd_kernelINS_13Kernel_traitsI6__halfS2_fS2_fjLj512ELj1ELj4ELj1ELj16ENS_18Kernel_traits_baseILj512ES2_S2_fS2_fjLj128EEEEELb0ELb1ELb0EEEvNS_9FwdParamsE
        .type           _ZN10layer_norm31ln_parallel_residual_fwd_kernelINS_13Kernel_traitsI6__halfS2_fS2_fjLj512ELj1ELj4ELj1ELj16ENS_18Kernel_traits_baseILj512ES2_S2_fS2_fjLj128EEEEELb0ELb1ELb0EEEvNS_9FwdParamsE,@function
        .size           _ZN10layer_norm31ln_parallel_residual_fwd_kernelINS_13Kernel_traitsI6__halfS2_fS2_fjLj512ELj1ELj4ELj1ELj16ENS_18Kernel_traits_baseILj512ES2_S2_fS2_fjLj128EEEEELb0ELb1ELb0EEEvNS_9FwdParamsE,(.L_x_12147 - _ZN10layer_norm31ln_parallel_residual_fwd_kernelINS_13Kernel_traitsI6__halfS2_fS2_fjLj512ELj1ELj4ELj1ELj16ENS_18Kernel_traits_baseILj512ES2_S2_fS2_fjLj128EEEEELb0ELb1ELb0EEEvNS_9FwdParamsE)
        .other          _ZN10layer_norm31ln_parallel_residual_fwd_kernelINS_13Kernel_traitsI6__halfS2_fS2_fjLj512ELj1ELj4ELj1ELj16ENS_18Kernel_traits_baseILj512ES2_S2_fS2_fjLj128EEEEELb0ELb1ELb0EEEvNS_9FwdParamsE,@"STO_CUDA_ENTRY STV_DEFAULT"
_ZN10layer_norm31ln_parallel_residual_fwd_kernelINS_13Kernel_traitsI6__halfS2_fS2_fjLj512ELj1ELj4ELj1ELj16ENS_18Kernel_traits_baseILj512ES2_S2_fS2_fjLj128EEEEELb0ELb1ELb0EEEvNS_9FwdParamsE:
.text._ZN10layer_norm31ln_parallel_residual_fwd_kernelINS_13Kernel_traitsI6__halfS2_fS2_fjLj512ELj1ELj4ELj1ELj16ENS_18Kernel_traits_baseILj512ES2_S2_fS2_fjLj128EEEEELb0ELb1ELb0EEEvNS_9FwdParamsE:
        /* <DEDUP_REMOVED lines=30> */
.L_x_7260:
[----:B------:R-:W-:Y:S05]  /*01e0*/  BSYNC.RECONVERGENT B1 ;  /* 0x0000000000017941 */ /* 0x000fea0003800200 */
.L_x_7259:
        /* <DEDUP_REMOVED lines=8> */
.L_x_7258:
        /* <DEDUP_REMOVED lines=15> */
.L_x_7261:
[----:B------:R-:W-:Y:S05]  /*0360*/  BSYNC.RECONVERGENT B0 ;  /* 0x0000000000007941 */ /* 0x000fea0003800200 */
.L_x_7257:
        /* <DEDUP_REMOVED lines=9> */
.L_x_7279:
        /* <DEDUP_REMOVED lines=36> */
.L_x_7265:
        /* <DEDUP_REMOVED lines=17> */
.L_x_7264:
        /* <DEDUP_REMOVED lines=9> */
[----:B------:R-:W-:Y:S01]  /*07e0*/  FADD.FTZ R36, R39, R36 ;  /* 0x0000002427247221 */ /* 0x000fe20000010000 */
[----:B------:R-:W-:Y:S02]  /*07f0*/  HADD2.F32 R54, -RZ, R5.H1_H1 ;  /* 0x30000005ff367230 */ /* 0x000fe40000004100 */
[----:B------:R-:W-:Y:S01]  /*0800*/  FADD.FTZ R37, R48, R37 ;  /* 0x0000002530257221 */ /* 0x000fe20000010000 */
[--C-:B------:R-:W-:Y:S02]  /*0810*/  HADD2.F32 R4, -RZ, R6.reuse.H0_H0 ;  /* 0x20000006ff047230 */ /* 0x100fe40000004100 */
[----:B------:R-:W-:Y:S01]  /*0820*/  FADD.FTZ R38, R49, R38 ;  /* 0x0000002631267221 */ /* 0x000fe20000010000 */
[----:B------:R-:W-:Y:S02]  /*0830*/  HADD2.F32 R5, -RZ, R6.H1_H1 ;  /* 0x30000006ff057230 */ /* 0x000fe40000004100 */
        /* <DEDUP_REMOVED lines=13> */
.L_x_7267:
[----:B-----5:R-:W-:Y:S02]  /*0910*/  HADD2.F32 R37, -RZ, R4.H0_H0 ;  /* 0x20000004ff257230 */ /* 0x020fe40000004100 */
[----:B------:R-:W-:Y:S02]  /*0920*/  HADD2.F32 R36, -RZ, R24.H0_H0 ;  /* 0x20000018ff247230 */ /* 0x000fe40000004100 */
[----:B------:R-:W-:Y:S02]  /*0930*/  HADD2.F32 R38, -RZ, R4.H1_H1 ;  /* 0x30000004ff267230 */ /* 0x000fe40000004100 */
[----:B------:R-:W-:Y:S02]  /*0940*/  HADD2.F32 R48, -RZ, R5.H0_H0 ;  /* 0x20000005ff307230 */ /* 0x000fe40000004100 */
[----:B------:R-:W-:Y:S01]  /*0950*/  FADD.FTZ R37, R37, R36 ;  /* 0x0000002425257221 */ /* 0x000fe20000010000 */
[----:B------:R-:W-:Y:S02]  /*0960*/  HADD2.F32 R39, -RZ, R24.H1_H1 ;  /* 0x30000018ff277230 */ /* 0x000fe40000004100 */
[----:B------:R-:W-:-:S02]  /*0970*/  HADD2.F32 R49, -RZ, R25.H0_H0 ;  /* 0x20000019ff317230 */ /* 0x000fc40000004100 */
[----:B------:R-:W-:Y:S02]  /*0980*/  HADD2.F32 R50, -RZ, R5.H1_H1 ;  /* 0x30000005ff327230 */ /* 0x000fe40000004100 */
[----:B------:R-:W-:Y:S01]  /*0990*/  FADD.FTZ R38, R38, R39 ;  /* 0x0000002726267221 */ /* 0x000fe20000010000 */
[----:B------:R-:W-:Y:S02]  /*09a0*/  HADD2.F32 R5, -RZ, R6.H0_H0 ;  /* 0x20000006ff057230 */ /* 0x000fe40000004100 */
[----:B------:R-:W-:Y:S01]  /*09b0*/  FADD.FTZ R49, R48, R49 ;  /* 0x0000003130317221 */ /* 0x000fe20000010000 */
[----:B------:R-:W-:Y:S02]  /*09c0*/  HADD2.F32 R36, -RZ, R26.H0_H0 ;  /* 0x2000001aff247230 */ /* 0x000fe40000004100 */
[----:B------:R-:W-:Y:S02]  /*09d0*/  HADD2.F32 R6, -RZ, R6.H1_H1 ;  /* 0x30000006ff067230 */ /* 0x000fe40000004100 */
        /* <DEDUP_REMOVED lines=8> */
[----:B------:R-:W-:-:S02]  /*0a60*/  HADD2.F32 R53, -RZ, R27.H0_H0 ;  /* 0x2000001bff357230 */ /* 0x000fc40000004100 */
[----:B------:R-:W-:Y:S01]  /*0a70*/  FADD.FTZ R38, R30, R49 ;  /* 0x000000311e267221 */ /* 0x000fe20000010000 */
[----:B------:R-:W-:Y:S02]  /*0a80*/  HADD2.F32 R48, -RZ, R27.H1_H1 ;  /* 0x3000001bff307230 */ /* 0x000fe40000004100 */
        /* <DEDUP_REMOVED lines=8> */
.L_x_7266:
[----:B------:R-:W0:Y:S01]  /*0b10*/  LDC.64 R50, c[0x0][0x3a8] ;  /* 0x0000ea00ff327b82 */ /* 0x000e220000000a00 */
[C---:B------:R-:W-:Y:S01]  /*0b20*/  IADD3 R48, PT, PT, R52.reuse, 0x20, RZ ;  /* 0x0000002034307810 */ /* 0x040fe20007ffe0ff */
[----:B0-----:R-:W-:-:S05]  /*0b30*/  IMAD.WIDE.U32 R50, R52, 0x20, R50 ;  /* 0x0000002034327825 */ /* 0x001fca00078e0032 */
[----:B------:R1:W-:Y:S04]  /*0b40*/  STG.E.128 desc[UR6][R50.64], R36 ;  /* 0x0000002432007986 */ /* 0x0003e8000c101d06 */
[----:B------:R1:W-:Y:S02]  /*0b50*/  STG.E.128 desc[UR6][R50.64+0x10], R4 ;  /* 0x0000100432007986 */ /* 0x0003e4000c101d06 */
.L_x_7263:
[----:B0--34-:R-:W-:Y:S05]  /*0b60*/  BSYNC.RECONVERGENT B0 ;  /* 0x0000000000007941 */ /* 0x019fea0003800200 */
.L_x_7262:
        /* <DEDUP_REMOVED lines=23> */
[----:B-1----:R-:W-:Y:S02]  /*0ce0*/  HADD2.F32 R51, -RZ, R25.H0_H0 ;  /* 0x20000019ff337230 */ /* 0x002fe40000004100 */
[----:B------:R-:W-:Y:S01]  /*0cf0*/  FADD.FTZ R42, R49, R42 ;  /* 0x0000002a312a7221 */ /* 0x000fe20000010000 */
[----:B------:R-:W-:-:S02]  /*0d00*/  HADD2.F32 R50, -RZ, R24.H0_H0 ;  /* 0x20000018ff327230 */ /* 0x000fc40000004100 */
[----:B------:R-:W-:Y:S02]  /*0d10*/  HADD2.F32 R45, -RZ, R45.H1_H1 ;  /* 0x3000002dff2d7230 */ /* 0x000fe40000004100 */
[----:B------:R-:W-:Y:S01]  /*0d20*/  FADD.FTZ R49, R51, R44 ;  /* 0x0000002c33317221 */ /* 0x000fe20000010000 */
[--C-:B------:R-:W-:Y:S02]  /*0d30*/  HADD2.F32 R41, -RZ, R46.reuse.H0_H0 ;  /* 0x2000002eff297230 */ /* 0x100fe40000004100 */
[----:B------:R-:W-:Y:S01]  /*0d40*/  FADD.FTZ R43, R50, R43 ;  /* 0x0000002b322b7221 */ /* 0x000fe20000010000 */
[----:B------:R-:W-:Y:S02]  /*0d50*/  HADD2.F32 R44, -RZ, R25.H1_H1 ;  /* 0x30000019ff2c7230 */ /* 0x000fe40000004100 */
[----:B------:R-:W-:Y:S02]  /*0d60*/  HADD2.F32 R46, -RZ, R46.H1_H1 ;  /* 0x3000002eff2e7230 */ /* 0x000fe40000004100 */
[----:B------:R-:W-:-:S02]  /*0d70*/  HADD2.F32 R50, -RZ, R26.H0_H0 ;  /* 0x2000001aff327230 */ /* 0x000fc40000004100 */
[----:B------:R-:W-:Y:S01]  /*0d80*/  FADD.FTZ R44, R44, R45 ;  /* 0x0000002d2c2c7221 */ /* 0x000fe20000010000 */
[----:B------:R-:W-:Y:S02]  /*0d90*/  HADD2.F32 R51, -RZ, R26.H1_H1 ;  /* 0x3000001aff337230 */ /* 0x000fe40000004100 */
        /* <DEDUP_REMOVED lines=17> */
.L_x_7271:
[----:B0----5:R-:W-:Y:S02]  /*0eb0*/  HADD2.F32 R40, -RZ, R44.H0_H0 ;  /* 0x2000002cff287230 */ /* 0x021fe40000004100 */
[----:B------:R-:W-:Y:S02]  /*0ec0*/  HADD2.F32 R41, -RZ, R24.H0_H0 ;  /* 0x20000018ff297230 */ /* 0x000fe40000004100 */
[----:B------:R-:W-:Y:S02]  /*0ed0*/  HADD2.F32 R42, -RZ, R44.H1_H1 ;  /* 0x3000002cff2a7230 */ /* 0x000fe40000004100 */
[----:B------:R-:W-:Y:S02]  /*0ee0*/  HADD2.F32 R49, -RZ, R24.H1_H1 ;  /* 0x30000018ff317230 */ /* 0x000fe40000004100 */
[----:B------:R-:W-:Y:S01]  /*0ef0*/  FADD.FTZ R40, R41, R40 ;  /* 0x0000002829287221 */ /* 0x000fe20000010000 */
[----:B-1----:R-:W-:Y:S02]  /*0f00*/  HADD2.F32 R50, -RZ, R45.H0_H0 ;  /* 0x2000002dff327230 */ /* 0x002fe40000004100 */
[----:B------:R-:W-:-:S02]  /*0f10*/  HADD2.F32 R51, -RZ, R25.H0_H0 ;  /* 0x20000019ff337230 */ /* 0x000fc40000004100 */
[----:B------:R-:W-:Y:S01]  /*0f20*/  FADD.FTZ R41, R49, R42 ;  /* 0x0000002a31297221 */ /* 0x000fe20000010000 */
[----:B------:R-:W-:Y:S02]  /*0f30*/  HADD2.F32 R43, -RZ, R45.H1_H1 ;  /* 0x3000002dff2b7230 */ /* 0x000fe40000004100 */
        /* <DEDUP_REMOVED lines=16> */
.L_x_7270:
        /* <DEDUP_REMOVED lines=18> */
.L_x_7273:
        /* <DEDUP_REMOVED lines=8> */
.L_x_7272:
[----:B-1----:R-:W0:Y:S02]  /*11e0*/  LDC.64 R50, c[0x0][0x3a8] ;  /* 0x0000ea00ff327b82 */ /* 0x002e240000000a00 */
[----:B0-----:R-:W-:-:S05]  /*11f0*/  IMAD.WIDE.U32 R48, R48, 0x20, R50 ;  /* 0x0000002030307825 */ /* 0x001fca00078e0032 */
[----:B------:R0:W-:Y:S04]  /*1200*/  STG.E.128 desc[UR6][R48.64], R40 ;  /* 0x0000002830007986 */ /* 0x0001e8000c101d06 */
[----:B------:R0:W-:Y:S02]  /*1210*/  STG.E.128 desc[UR6][R48.64+0x10], R44 ;  /* 0x0000102c30007986 */ /* 0x0001e4000c101d06 */
.L_x_7269:
[----:B------:R-:W-:Y:S05]  /*1220*/  BSYNC.RECONVERGENT B0 ;  /* 0x0000000000007941 */ /* 0x000fea0003800200 */
.L_x_7268:
        /* <DEDUP_REMOVED lines=32> */
[----:B--2---:R-:W-:-:S04]  /*1430*/  FADD.FTZ R48, R59, R48 ;  /* 0x000000303b307221 */ /* 0x004fc80000010000 */
[----:B0-----:R-:W-:-:S04]  /*1440*/  FMUL.FTZ R54, R48, R49 ;  /* 0x0000003130367220 */ /* 0x001fc80000410000 */
[--C-:B------:R-:W-:Y:S01]  /*1450*/  FADD.FTZ R48, R36, -R54.reuse ;  /* 0x8000003624307221 */ /* 0x100fe20000010000 */
[--C-:B-1----:R-:W-:Y:S01]  /*1460*/  FADD.FTZ R51, R37, -R54.reuse ;  /* 0x8000003625337221 */ /* 0x102fe20000010000 */
        /* <DEDUP_REMOVED lines=40> */
.L_x_7291:
[----:B01----:R-:W-:Y:S01]  /*16f0*/  FADD.FTZ R58, R58, R59 ;  /* 0x0000003b3a3a7221 */ /* 0x003fe20000010000 */
[----:B------:R-:W-:Y:S01]  /*1700*/  FMUL.FTZ R55, R54, R54 ;  /* 0x0000003636377220 */ /* 0x000fe20000410000 */
[----:B------:R-:W0:Y:S01]  /*1710*/  @!P4 LDC.64 R50, c[0x0][0x3c0] ;  /* 0x0000f000ff32cb82 */ /* 0x000e220000000a00 */
[----:B------:R-:W-:Y:S01]  /*1720*/  BSSY.RECONVERGENT B0, `(.L_x_7275) ;  /* 0x000003c000007945 */ /* 0x000fe20003800200 */
[----:B------:R-:W-:Y:S02]  /*1730*/  FFMA.FTZ R53, R58, R49, UR5 ;  /* 0x000000053a357e23 */ /* 0x000fe40008010031 */
[----:B------:R-:W-:-:S04]  /*1740*/  FSEL R56, R55, RZ, P2 ;  /* 0x000000ff37387208 */ /* 0x000fc80001000000 */
[----:B------:R-:W1:Y:S01]  /*1750*/  @!P4 LDC.64 R48, c[0x0][0x3c8] ;  /* 0x0000f200ff30cb82 */ /* 0x000e620000000a00 */
[----:B------:R-:W-:Y:S01]  /*1760*/  FADD.FTZ R53, R53, R56 ;  /* 0x0000003835357221 */ /* 0x000fe20000010000 */
[----:B------:R-:W-:-:S05]  /*1770*/  FSEL R56, R54, RZ, !P2 ;  /* 0x000000ff36387208 */ /* 0x000fca0005000000 */
        /* <DEDUP_REMOVED lines=54> */
.L_x_7276:
[----:B------:R-:W-:Y:S05]  /*1ae0*/  BSYNC.RECONVERGENT B0 ;  /* 0x0000000000007941 */ /* 0x000fea0003800200 */
.L_x_7275:
        /* <DEDUP_REMOVED lines=49> */
.L_x_7278:
[----:B------:R-:W-:Y:S05]  /*1e00*/  BSYNC.RECONVERGENT B0 ;  /* 0x0000000000007941 */ /* 0x000fea0003800200 */
.L_x_7277:
[----:B012---:R-:W0:Y:S02]  /*1e10*/  LDC.64 R48, c[0x0][0x380] ;  /* 0x0000e000ff307b82 */ /* 0x007e240000000a00 */
[----:B0-----:R-:W-:-:S04]  /*1e20*/  LEA R0, R48, R0, 0x2 ;  /* 0x0000000030007211 */ /* 0x001fc800078e10ff */
[----:B------:R-:W-:-:S13]  /*1e30*/  ISETP.GE.AND P1, PT, R0, R49, PT ;  /* 0x000000310000720c */ /* 0x000fda0003f26270 */
[----:B------:R-:W-:Y:S05]  /*1e40*/  @!P1 BRA `(.L_x_7279) ;  /* 0xffffffe4006c9947 */ /* 0x000fea000383ffff */
[----:B------:R-:W-:Y:S05]  /*1e50*/  EXIT ;  /* 0x000000000000794d */ /* 0x000fea0003800000 */
.L_x_7274:
[----:B------:R-:W-:Y:S01]  /*1e60*/  HFMA2 R53, -RZ, RZ, 0, 5.9604644775390625e-08 ;  /* 0x00000001ff357431 */ /* 0x000fe200000001ff */
[----:B------:R-:W-:Y:S01]  /*1e70*/  BSSY B0, `(.L_x_7280) ;  /* 0x0000007000007945 */ /* 0x000fe20003800000 */
[----:B------:R-:W-:Y:S02]  /*1e80*/  MOV R61, R55 ;  /* 0x00000037003d7202 */ /* 0x000fe40000000f00 */
[----:B-1----:R-:W-:Y:S02]  /*1e90*/  MOV R51, 0x1f ;  /* 0x0000001f00337802 */ /* 0x002fe40000000f00 */
[----:B------:R-:W-:-:S07]  /*1ea0*/  MOV R50, 0xffffffff ;  /* 0xffffffff00327802 */ /* 0x000fce0000000f00 */
[----:B-----5:R-:W-:Y:S05]  /*1eb0*/  WARPSYNC.COLLECTIVE R50, `(.L_x_7281) ;  /* 0x0000000032087348 */ /* 0x020fea0003c00000 */
[----:B------:R0:W1:Y:S02]  /*1ec0*/  SHFL.BFLY P5, R60, R61, R53, R51 ;  /* 0x0c0000353d3c7389 */ /* 0x00006400000a0033 */
[----:B01---5:R-:W-:Y:S05]  /*1ed0*/  ENDCOLLECTIVE ;  /* 0x000000000000791b */ /* 0x023fea0003800000 */
.L_x_7281:
[----:B------:R-:W-:Y:S05]  /*1ee0*/  BSYNC B0 ;  /* 0x0000000000007941 */ /* 0x000fea0003800000 */
.L_x_7280:
        /* <DEDUP_REMOVED lines=9> */
.L_x_7282:
[----:B------:R-:W-:Y:S01]  /*1f80*/  HFMA2 R53, -RZ, RZ, 0, 2.384185791015625e-07 ;  /* 0x00000004ff357431 */ /* 0x000fe200000001ff */
[----:B------:R-:W-:-:S05]  /*1f90*/  MOV R49, R60 ;  /* 0x0000003c00317202 */ /* 0x000fca0000000f00 */
[----:B------:R-:W-:-:S05]  /*1fa0*/  FADD.FTZ R57, R56, R49 ;  /* 0x0000003138397221 */ /* 0x000fca0000010000 */
[----:B------:R-:W-:-:S07]  /*1fb0*/  MOV R61, R57 ;  /* 0x00000039003d7202 */ /* 0x000fce0000000f00 */
[----:B------:R-:W-:Y:S05]  /*1fc0*/  WARPSYNC.COLLECTIVE R50, `(.L_x_7283) ;  /* 0x0000000032087348 */ /* 0x000fea0003c00000 */
[----:B------:R0:W1:Y:S02]  /*1fd0*/  SHFL.BFLY P5, R60, R61, R53, R51 ;  /* 0x0c0000353d3c7389 */ /* 0x00006400000a0033 */
[----:B01----:R-:W-:Y:S05]  /*1fe0*/  ENDCOLLECTIVE ;  /* 0x000000000000791b */ /* 0x003fea0003800000 */
.L_x_7283:
[----:B------:R-:W-:Y:S01]  /*1ff0*/  HFMA2 R53, -RZ, RZ, 0, 4.76837158203125e-07 ;  /* 0x00000008ff357431 */ /* 0x000fe200000001ff */
[----:B------:R-:W-:-:S05]  /*2000*/  MOV R48, R60 ;  /* 0x0000003c00307202 */ /* 0x000fca0000000f00 */
[----:B------:R-:W-:-:S05]  /*2010*/  FADD.FTZ R58, R57, R48 ;  /* 0x00000030393a7221 */ /* 0x000fca0000010000 */
[----:B------:R-:W-:-:S07]  /*2020*/  MOV R61, R58 ;  /* 0x0000003a003d7202 */ /* 0x000fce0000000f00 */
[----:B------:R-:W-:Y:S05]  /*2030*/  WARPSYNC.COLLECTIVE R50, `(.L_x_7284) ;  /* 0x0000000032087348 */ /* 0x000fea0003c00000 */
[----:B------:R0:W1:Y:S02]  /*2040*/  SHFL.BFLY P5, R60, R61, R53, R51 ;  /* 0x0c0000353d3c7389 */ /* 0x00006400000a0033 */
[----:B01----:R-:W-:Y:S05]  /*2050*/  ENDCOLLECTIVE ;  /* 0x000000000000791b */ /* 0x003fea0003800000 */
.L_x_7284:
        /* <DEDUP_REMOVED lines=8> */
.L_x_7285:
        /* <DEDUP_REMOVED lines=43> */
.L_x_7286:
[----:B------:R-:W-:Y:S01]  /*2390*/  HFMA2 R53, -RZ, RZ, 0, 1.1920928955078125e-07 ;  /* 0x00000002ff357431 */ /* 0x000fe200000001ff */
[----:B------:R-:W-:-:S05]  /*23a0*/  MOV R55, R60 ;  /* 0x0000003c00377202 */ /* 0x000fca0000000f00 */
[----:B------:R-:W-:-:S05]  /*23b0*/  FADD.FTZ R55, R48, R55 ;  /* 0x0000003730377221 */ /* 0x000fca0000010000 */
[----:B------:R-:W-:-:S07]  /*23c0*/  MOV R61, R55 ;  /* 0x00000037003d7202 */ /* 0x000fce0000000f00 */
[----:B------:R-:W-:Y:S05]  /*23d0*/  WARPSYNC.COLLECTIVE R50, `(.L_x_7287) ;  /* 0x0000000032087348 */ /* 0x000fea0003c00000 */
[----:B------:R0:W1:Y:S02]  /*23e0*/  SHFL.BFLY P5, R60, R61, R53, R51 ;  /* 0x0c0000353d3c7389 */ /* 0x00006400000a0033 */
[----:B01----:R-:W-:Y:S05]  /*23f0*/  ENDCOLLECTIVE ;  /* 0x000000000000791b */ /* 0x003fea0003800000 */
.L_x_7287:
[----:B------:R-:W-:Y:S01]  /*2400*/  HFMA2 R53, -RZ, RZ, 0, 2.384185791015625e-07 ;  /* 0x00000004ff357431 */ /* 0x000fe200000001ff */
[----:B------:R-:W-:-:S05]  /*2410*/  MOV R56, R60 ;  /* 0x0000003c00387202 */ /* 0x000fca0000000f00 */
[----:B------:R-:W-:-:S05]  /*2420*/  FADD.FTZ R56, R55, R56 ;  /* 0x0000003837387221 */ /* 0x000fca0000010000 */
[----:B------:R-:W-:-:S07]  /*2430*/  MOV R61, R56 ;  /* 0x00000038003d7202 */ /* 0x000fce0000000f00 */
[----:B------:R-:W-:Y:S05]  /*2440*/  WARPSYNC.COLLECTIVE R50, `(.L_x_7288) ;  /* 0x0000000032087348 */ /* 0x000fea0003c00000 */
[----:B------:R0:W1:Y:S02]  /*2450*/  SHFL.BFLY P5, R60, R61, R53, R51 ;  /* 0x0c0000353d3c7389 */ /* 0x00006400000a0033 */
[----:B01----:R-:W-:Y:S05]  /*2460*/  ENDCOLLECTIVE ;  /* 0x000000000000791b */ /* 0x003fea0003800000 */
.L_x_7288:
[----:B------:R-:W-:Y:S01]  /*2470*/  HFMA2 R53, -RZ, RZ, 0, 4.76837158203125e-07 ;  /* 0x00000008ff357431 */ /* 0x000fe200000001ff */
[----:B------:R-:W-:-:S05]  /*2480*/  MOV R57, R60 ;  /* 0x0000003c00397202 */ /* 0x000fca0000000f00 */
[----:B------:R-:W-:-:S05]  /*2490*/  FADD.FTZ R57, R56, R57 ;  /* 0x0000003938397221 */ /* 0x000fca0000010000 */
[----:B------:R-:W-:-:S07]  /*24a0*/  MOV R61, R57 ;  /* 0x00000039003d7202 */ /* 0x000fce0000000f00 */
[----:B------:R-:W-:Y:S05]  /*24b0*/  WARPSYNC.COLLECTIVE R50, `(.L_x_7289) ;  /* 0x0000000032087348 */ /* 0x000fea0003c00000 */
[----:B------:R0:W1:Y:S02]  /*24c0*/  SHFL.BFLY P5, R60, R61, R53, R51 ;  /* 0x0c0000353d3c7389 */ /* 0x00006400000a0033 */
[----:B01----:R-:W-:Y:S05]  /*24d0*/  ENDCOLLECTIVE ;  /* 0x000000000000791b */ /* 0x003fea0003800000 */
.L_x_7289:
[----:B------:R-:W-:Y:S01]  /*24e0*/  HFMA2 R53, -RZ, RZ, 0, 9.5367431640625e-07 ;  /* 0x00000010ff357431 */ /* 0x000fe200000001ff */
[----:B------:R-:W-:-:S05]  /*24f0*/  MOV R58, R60 ;  /* 0x0000003c003a7202 */ /* 0x000fca0000000f00 */
[----:B------:R-:W-:-:S05]  /*2500*/  FADD.FTZ R58, R57, R58 ;  /* 0x0000003a393a7221 */ /* 0x000fca0000010000 */
[----:B------:R-:W-:-:S07]  /*2510*/  MOV R61, R58 ;  /* 0x0000003a003d7202 */ /* 0x000fce0000000f00 */
[----:B------:R-:W-:Y:S05]  /*2520*/  WARPSYNC.COLLECTIVE R50, `(.L_x_7290) ;  /* 0x0000000032087348 */ /* 0x000fea0003c00000 */
[----:B------:R0:W1:Y:S02]  /*2530*/  SHFL.BFLY P5, R60, R61, R53, R51 ;  /* 0x0c0000353d3c7389 */ /* 0x00006400000a0033 */
[----:B01----:R-:W-:Y:S05]  /*2540*/  ENDCOLLECTIVE ;  /* 0x000000000000791b */ /* 0x003fea0003800000 */
.L_x_7290:
[----:B------:R-:W-:Y:S01]  /*2550*/  MOV R59, R60 ;  /* 0x0000003c003b7202 */ /* 0x000fe20000000f00 */
[----:B------:R-:W-:Y:S06]  /*2560*/  BRA `(.L_x_7291) ;  /* 0xfffffff000607947 */ /* 0x000fec000383ffff */
.L_x_7292:
        /* <DEDUP_REMOVED lines=9> */
.L_x_12147:


//--------------------- .text._ZN10layer_norm31ln_parallel_residual_fwd_kernelINS_13Kernel_traitsI6__halfS2_fS2_fjLj512ELj1ELj4ELj1ELj16ENS_18Kernel_traits_baseILj512ES2_S2_fS2_fjLj128EEEEELb0ELb1ELb1EEEvNS_9FwdParamsE --------------------------
	.section	.text._ZN10layer_norm31ln_parallel_residual_fwd_kernelINS_13Kernel_traitsI6__halfS2_fS2_fjLj512ELj1ELj4ELj1ELj16ENS_18Kernel_traits_baseILj512ES2_S2_fS2_fjLj128EEEEELb0ELb1ELb1EEEvNS_9FwdParamsE,"ax",@progbits
	.align	128
        .global         _ZN10layer_norm31ln_parallel_residual_fwd_kernelINS_13Kernel_traitsI6__halfS2_fS2_fjLj512ELj1ELj4ELj1ELj16ENS_18Kernel_traits_baseILj512ES2_S2_fS2_fjLj128EEEEELb0ELb1ELb1EEEvNS_9FwdParamsE
        .type           _ZN10layer_norm31ln_parallel_residual_fwd_kernelINS_13Kernel_traitsI6__halfS2_fS2_fjLj512ELj1ELj4ELj1ELj16ENS_18Kernel_traits_baseILj512ES2_S2_fS2_fjLj128EEEEELb0ELb1ELb1EEEvNS_9FwdParamsE,@function
        .size           _ZN10layer_norm31ln_parallel_residual_fwd_kernelINS_13Kernel_traitsI6__halfS2_fS2_fjLj512ELj1ELj4ELj1ELj16ENS_18Kernel_traits_baseILj512ES2_S2_fS2_fjLj128EEEEELb0ELb1ELb1EEEvNS_9FwdParamsE,(.L_x_12148 - _ZN10layer_norm31ln_parallel_residual_fwd_kernelINS_13Kernel_traitsI6__halfS2_fS2_fjLj512ELj1ELj4ELj1ELj16ENS_18Kernel_traits_baseILj512ES2_S2_fS2_fjLj128EEEEELb0ELb1ELb1EEEvNS_9FwdParamsE)
        .other          _ZN10layer_norm31ln_parallel_residual_fwd_kernelINS_13Kernel_traitsI6__halfS2_fS2_fjLj512ELj1ELj4ELj1ELj16ENS_18Kernel_traits_baseILj512ES2_S2_fS2_fjLj128EEEEELb0ELb1ELb1EEEvNS_9FwdParamsE,@"STO_CUDA_ENTRY STV_DEFAULT"
_ZN10layer_norm31ln_parallel_residual_fwd_kernelINS_13Kernel_traitsI6__halfS2_fS2_fjLj512ELj1ELj4ELj1ELj16ENS_18Kernel_traits_baseILj512ES2_S2_fS2_fjLj128EEEEELb0ELb1ELb1EEEvNS_9FwdParamsE:
.text._ZN10layer_norm31ln_parallel_residual_fwd_kernelINS_13Kernel_traitsI6__halfS2_fS2_fjLj512ELj1ELj4ELj1ELj16ENS_18Kernel_traits_baseILj512ES2_S2_fS2_fjLj128EEEEELb0ELb1ELb1EEEvNS_9FwdParamsE:
        /* <DEDUP_REMOVED lines=13> */
[----:B------:R-:W4:Y:S01]  /*00d0*/  LDG.E.128 R20, desc[UR6][R2.64+0x200] ;  /* 0x0002000602147981 */ /* 0x000f22000c1e1d00 */
[----:B--2---:R-:W-:-:S05]  /*00e0*/  @P0 IMAD.WIDE.U32 R8, R62, 0x10, R8 ;  /* 0x000000103e080825 */ /* 0x004fca00078e0008 */
[----:B------:R2:W5:Y:S04]  /*00f0*/  @P0 LDG.E.128 R12, desc[UR6][R8.64] ;  /* 0x00000006080c0981 */ /* 0x000568000c1e1d00 */
[----:B------:R2:W5:Y:S01]  /*0100*/  @P0 LDG.E.128 R4, desc[UR6][R8.64+0x200] ;  /* 0x0002000608040981 */ /* 0x000562000c1e1d00 */
[----:B0-----:R-:W-:Y:S01]  /*0110*/  USHF.L.U32 UR4, UR4, 0x2, URZ ;  /* 0x0000000204047899 */ /* 0x001fe200080006ff */
[----:B------:R-:W-:-:S05]  /*0120*/  SHF.R.U32.HI R60, RZ, 0x5, R60 ;  /* 0x00000005ff3c7819 */ /* 0x000fca000001163c */
[----:B------:R-:W-:-:S04]  /*0130*/  LOP3.LUT R60, R60, UR4, RZ, 0xfc, !PT ;  /* 0x000000043c3c7c12 */ /* 0x000fc8000f8efcff */
[----:B-1----:R-:W-:Y:S02]  /*0140*/  ISETP.GE.AND P1, PT, R60, UR5, PT ;  /* 0x000000053c007c0c */ /* 0x002fe4000bf26270 */
[----:B---3--:R-:W-:Y:S02]  /*0150*/  @P0 MOV R45, R16 ;  /* 0x00000010002d0202 */ /* 0x008fe40000000f00 */
[----:B------:R-:W-:Y:S02]  /*0160*/  @P0 MOV R46, R17 ;  /* 0x00000011002e0202 */ /* 0x000fe40000000f00 */
[----:B------:R-:W-:Y:S02]  /*0170*/  @P0 MOV R48, R18 ;  /* 0x0000001200300202 */ /* 0x000fe40000000f00 */
[----:B------:R-:W-:Y:S02]  /*0180*/  @P0 MOV R50, R19 ;  /* 0x0000001300320202 */ /* 0x000fe40000000f00 */
[----:B----4-:R-:W-:-:S02]  /*0190*/  @P0 MOV R52, R20 ;  /* 0x0000001400340202 */ /* 0x010fc40000000f00 */
[----:B------:R-:W-:Y:S02]  /*01a0*/  @P0 MOV R54, R21 ;  /* 0x0000001500360202 */ /* 0x000fe40000000f00 */
[----:B------:R-:W-:Y:S02]  /*01b0*/  @P0 MOV R56, R22 ;  /* 0x0000001600380202 */ /* 0x000fe40000000f00 */
[----:B------:R-:W-:Y:S02]  /*01c0*/  @P0 MOV R58, R23 ;  /* 0x00000017003a0202 */ /* 0x000fe40000000f00 */
        /* <DEDUP_REMOVED lines=8> */
[----:B------:R-:W-:-:S02]  /*0250*/  @!P0 MOV R15, RZ ;  /* 0x000000ff000f8202 */ /* 0x000fc40000000f00 */
[----:B------:R-:W-:Y:S02]  /*0260*/  @!P0 CS2R R6, SRZ ;  /* 0x0000000000068805 */ /* 0x000fe4000001ff00 */
[----:B------:R-:W-:Y:S01]  /*0270*/  @!P0 CS2R R4, SRZ ;  /* 0x0000000000048805 */ /* 0x000fe2000001ff00 */
[----:B--2---:R-:W-:Y:S06]  /*0280*/  @P1 EXIT ;  /* 0x000000000000194d */ /* 0x004fec0003800000 */
[----:B------:R-:W0:Y:S01]  /*0290*/  LDCU.64 UR8, c[0x0][0x398] ;  /* 0x00007300ff0877ac */ /* 0x000e220008000a00 */
[----:B-----5:R-:W-:Y:S02]  /*02a0*/  @!P0 CS2R R12, SRZ ;  /* 0x00000000000c8805 */ /* 0x020fe4000001ff00 */
[----:B------:R-:W-:Y:S01]  /*02b0*/  @!P0 MOV R14, RZ ;  /* 0x000000ff000e8202 */ /* 0x000fe20000000f00 */
[--C-:B------:R-:W-:Y:S01]  /*02c0*/  HADD2.F32 R44, -RZ, R7.reuse.H0_H0 ;  /* 0x20000007ff2c7230 */ /* 0x100fe20000004100 */
[----:B------:R-:W1:Y:S01]  /*02d0*/  LDCU.U8 UR4, c[0x0][0x410] ;  /* 0x00008200ff0477ac */ /* 0x000e620008000000 */
[----:B------:R-:W-:Y:S02]  /*02e0*/  HADD2.F32 R43, -RZ, R7.H1_H1 ;  /* 0x30000007ff2b7230 */ /* 0x000fe40000004100 */
[--C-:B------:R-:W-:Y:S01]  /*02f0*/  HADD2.F32 R42, -RZ, R6.reuse.H0_H0 ;  /* 0x20000006ff2a7230 */ /* 0x100fe20000004100 */
[----:B------:R-:W2:Y:S01]  /*0300*/  LDCU UR5, c[0x0][0x388] ;  /* 0x00007100ff0577ac */ /* 0x000ea20008000800 */
[----:B------:R-:W-:-:S02]  /*0310*/  HADD2.F32 R41, -RZ, R6.H1_H1 ;  /* 0x30000006ff297230 */ /* 0x000fc40000004100 */
[--C-:B------:R-:W-:Y:S01]  /*0320*/  HADD2.F32 R40, -RZ, R5.reuse.H0_H0 ;  /* 0x20000005ff287230 */ /* 0x100fe20000004100 */
[----:B------:R-:W3:Y:S01]  /*0330*/  LDCU UR10, c[0x0][0x448] ;  /* 0x00008900ff0a77ac */ /* 0x000ee20008000800 */
[----:B------:R-:W-:Y:S02]  /*0340*/  HADD2.F32 R11, -RZ, R5.H1_H1 ;  /* 0x30000005ff0b7230 */ /* 0x000fe40000004100 */
[--C-:B------:R-:W-:Y:S01]  /*0350*/  HADD2.F32 R10, -RZ, R4.reuse.H0_H0 ;  /* 0x20000004ff0a7230 */ /* 0x100fe20000004100 */
[----:B------:R-:W4:Y:S01]  /*0360*/  LDCU.64 UR12, c[0x0][0x398] ;  /* 0x00007300ff0c77ac */ /* 0x000f220008000a00 */
[----:B------:R-:W-:Y:S01]  /*0370*/  HADD2.F32 R9, -RZ, R4.H1_H1 ;  /* 0x30000004ff097230 */ /* 0x000fe20000004100 */
[----:B0-----:R-:W-:Y:S01]  /*0380*/  ISETP.NE.U32.AND P0, PT, RZ, UR8, PT ;  /* 0x00000008ff007c0c */ /* 0x001fe2000bf05070 */
[----:B------:R-:W-:Y:S02]  /*0390*/  HADD2.F32 R61, -RZ, R45.H0_H0 ;  /* 0x2000002dff3d7230 */ /* 0x000fe40000004100 */
[----:B------:R-:W-:Y:S01]  /*03a0*/  HADD2.F32 R47, -RZ, R46.H0_H0 ;  /* 0x2000002eff2f7230 */ /* 0x000fe20000004100 */
[----:B-1----:R-:W-:Y:S01]  /*03b0*/  ISETP.NE.AND P2, PT, RZ, UR4, PT ;  /* 0x00000004ff007c0c */ /* 0x002fe2000bf45270 */
[----:B------:R-:W-:Y:S01]  /*03c0*/  HADD2.F32 R49, -RZ, R48.H0_H0 ;  /* 0x20000030ff317230 */ /* 0x000fe20000004100 */
[----:B------:R-:W-:Y:S01]  /*03d0*/  ISETP.NE.AND.EX P0, PT, RZ, UR9, PT, P0 ;  /* 0x00000009ff007c0c */ /* 0x000fe2000bf05300 */
[----:B------:R-:W-:Y:S01]  /*03e0*/  HADD2.F32 R51, -RZ, R50.H0_H0 ;  /* 0x20000032ff337230 */ /* 0x000fe20000004100 */
[----:B------:R-:W0:Y:S01]  /*03f0*/  LDCU.64 UR8, c[0x0][0x3a0] ;  /* 0x00007400ff0877ac */ /* 0x000e220008000a00 */
[----:B------:R-:W-:-:S02]  /*0400*/  HADD2.F32 R53, -RZ, R52.H0_H0 ;  /* 0x20000034ff357230 */ /* 0x000fc40000004100 */
[----:B------:R-:W-:Y:S02]  /*0410*/  HADD2.F32 R55, -RZ, R54.H0_H0 ;  /* 0x20000036ff377230 */ /* 0x000fe40000004100 */
[----:B------:R-:W-:Y:S02]  /*0420*/  HADD2.F32 R57, -RZ, R56.H0_H0 ;  /* 0x20000038ff397230 */ /* 0x000fe40000004100 */
[----:B------:R-:W-:Y:S02]  /*0430*/  HADD2.F32 R59, -RZ, R58.H0_H0 ;  /* 0x2000003aff3b7230 */ /* 0x000fe40000004100 */
        /* <DEDUP_REMOVED lines=15> */
[----:B0-234-:R-:W-:-:S07]  /*0530*/  HADD2.F32 R58, -RZ, R58.H1_H1 ;  /* 0x3000003aff3a7230 */ /* 0x01dfce0000004100 */
.L_x_7302:
        /* <DEDUP_REMOVED lines=31> */
.L_x_7294:
        /* <DEDUP_REMOVED lines=17> */
.L_x_7293:
[----:B------:R-:W-:-:S04]  /*0840*/  UISETP.NE.U32.AND UP0, UPT, UR8, URZ, UPT ;  /* 0x000000ff0800728c */ /* 0x000fc8000bf05070 */
[----:B------:R-:W-:-:S09]  /*0850*/  UISETP.NE.AND.EX UP0, UPT, UR9, URZ, UPT, UP0 ;  /* 0x000000ff0900728c */ /* 0x000fd2000bf05300 */
[----:B------:R-:W-:Y:S05]  /*0860*/  BRA.U UP0, `(.L_x_7296) ;  /* 0x0000000100647547 */ /* 0x000fea000b800000 */
[----:B-----5:R-:W-:Y:S02]  /*0870*/  HADD2.F32 R15, -RZ, R16.H0_H0 ;  /* 0x20000010ff0f7230 */ /* 0x020fe40000004100 */
[----:B------:R-:W-:Y:S02]  /*0880*/  HADD2.F32 R20, -RZ, R32.H0_H0 ;  /* 0x20000020ff147230 */ /* 0x000fe40000004100 */
[----:B------:R-:W-:Y:S02]  /*0890*/  HADD2.F32 R16, -RZ, R16.H1_H1 ;  /* 0x30000010ff107230 */ /* 0x000fe40000004100 */
[----:B------:R-:W-:Y:S02]  /*08a0*/  HADD2.F32 R21, -RZ, R32.H1_H1 ;  /* 0x30000020ff157230 */ /* 0x000fe40000004100 */
[----:B------:R-:W-:Y:S01]  /*08b0*/  FADD.FTZ R20, R15, R20 ;  /* 0x000000140f147221 */ /* 0x000fe20000010000 */
[--C-:B------:R-:W-:Y:S02]  /*08c0*/  HADD2.F32 R37, -RZ, R17.reuse.H0_H0 ;  /* 0x20000011ff257230 */ /* 0x100fe40000004100 */
        /* <DEDUP_REMOVED lines=19> */
.L_x_7296:
[----:B-----5:R-:W-:Y:S02]  /*0a00*/  HADD2.F32 R14, -RZ, R16.H0_H0 ;  /* 0x20000010ff0e7230 */ /* 0x020fe40000004100 */
[----:B------:R-:W-:Y:S02]  /*0a10*/  HADD2.F32 R15, -RZ, R32.H0_H0 ;  /* 0x20000020ff0f7230 */ /* 0x000fe40000004100 */
[--C-:B------:R-:W-:Y:S02]  /*0a20*/  HADD2.F32 R20, -RZ, R17.reuse.H0_H0 ;  /* 0x20000011ff147230 */ /* 0x100fe40000004100 */
[----:B------:R-:W-:Y:S02]  /*0a30*/  HADD2.F32 R16, -RZ, R16.H1_H1 ;  /* 0x30000010ff107230 */ /* 0x000fe40000004100 */
[----:B------:R-:W-:Y:S01]  /*0a40*/  FADD.FTZ R15, R14, R15 ;  /* 0x0000000f0e0f7221 */ /* 0x000fe20000010000 */
[----:B------:R-:W-:Y:S02]  /*0a50*/  HADD2.F32 R14, -RZ, R17.H1_H1 ;  /* 0x30000011ff0e7230 */ /* 0x000fe40000004100 */
[----:B------:R-:W-:-:S02]  /*0a60*/  HADD2.F32 R17, -RZ, R32.H1_H1 ;  /* 0x30000020ff117230 */ /* 0x000fc40000004100 */
        /* <DEDUP_REMOVED lines=10> */
[--C-:B------:R-:W-:Y:S02]  /*0b10*/  HADD2.F32 R19, -RZ, R34.reuse.H0_H0 ;  /* 0x20000022ff137230 */ /* 0x100fe40000004100 */
[----:B------:R-:W-:Y:S02]  /*0b20*/  HADD2.F32 R21, -RZ, R34.H1_H1 ;  /* 0x30000022ff157230 */ /* 0x000fe40000004100 */
        /* <DEDUP_REMOVED lines=13> */
.L_x_7295:
        /* <DEDUP_REMOVED lines=16> */
[----:B0----5:R-:W-:Y:S02]  /*0d00*/  HADD2.F32 R14, -RZ, R36.H1_H1 ;  /* 0x30000024ff0e7230 */ /* 0x021fe40000004100 */
[----:B------:R-:W-:Y:S02]  /*0d10*/  HADD2.F32 R15, -RZ, R32.H1_H1 ;  /* 0x30000020ff0f7230 */ /* 0x000fe40000004100 */
[----:B------:R-:W-:Y:S02]  /*0d20*/  HADD2.F32 R13, -RZ, R36.H0_H0 ;  /* 0x20000024ff0d7230 */ /* 0x000fe40000004100 */
[----:B------:R-:W-:Y:S02]  /*0d30*/  HADD2.F32 R12, -RZ, R32.H0_H0 ;  /* 0x20000020ff0c7230 */ /* 0x000fe40000004100 */
[----:B------:R-:W-:Y:S01]  /*0d40*/  FADD.FTZ R14, R15, R14 ;  /* 0x0000000e0f0e7221 */ /* 0x000fe20000010000 */
[--C-:B------:R-:W-:Y:S02]  /*0d50*/  HADD2.F32 R15, -RZ, R37.reuse.H0_H0 ;  /* 0x20000025ff0f7230 */ /* 0x100fe40000004100 */
[----:B------:R-:W-:-:S02]  /*0d60*/  HADD2.F32 R36, -RZ, R37.H1_H1 ;  /* 0x30000025ff247230 */ /* 0x000fc40000004100 */
[----:B------:R-:W-:Y:S01]  /*0d70*/  FADD.FTZ R13, R12, R13 ;  /* 0x0000000d0c0d7221 */ /* 0x000fe20000010000 */
[--C-:B------:R-:W-:Y:S02]  /*0d80*/  HADD2.F32 R37, -RZ, R33.reuse.H1_H1 ;  /* 0x30000021ff257230 */ /* 0x100fe40000004100 */
[----:B------:R-:W-:Y:S02]  /*0d90*/  HADD2.F32 R12, -RZ, R33.H0_H0 ;  /* 0x20000021ff0c7230 */ /* 0x000fe40000004100 */
[----:B------:R-:W-:Y:S02]  /*0da0*/  HADD2.F32 R69, -RZ, R34.H1_H1 ;  /* 0x30000022ff457230 */ /* 0x000fe40000004100 */
[----:B------:R-:W-:Y:S01]  /*0db0*/  FADD.FTZ R36, R37, R36 ;  /* 0x0000002425247221 */ /* 0x000fe20000010000 */
[----:B------:R-:W-:Y:S02]  /*0dc0*/  HADD2.F32 R37, -RZ, R38.H0_H0 ;  /* 0x20000026ff257230 */ /* 0x000fe40000004100 */
[----:B------:R-:W-:Y:S01]  /*0dd0*/  FADD.FTZ R15, R12, R15 ;  /* 0x0000000f0c0f7221 */ /* 0x000fe20000010000 */
[----:B------:R-:W-:-:S02]  /*0de0*/  HADD2.F32 R12, -RZ, R34.H0_H0 ;  /* 0x20000022ff0c7230 */ /* 0x000fc40000004100 */
[----:B------:R-:W-:Y:S02]  /*0df0*/  HADD2.F32 R38, -RZ, R38.H1_H1 ;  /* 0x30000026ff267230 */ /* 0x000fe40000004100 */
[----:B------:R-:W-:Y:S02]  /*0e00*/  HADD2.F32 R66, -RZ, R35.H1_H1 ;  /* 0x30000023ff427230 */ /* 0x000fe40000004100 */
[----:B------:R-:W-:Y:S01]  /*0e10*/  FADD.FTZ R37, R12, R37 ;  /* 0x000000250c257221 */ /* 0x000fe20000010000 */
[----:B------:R-:W-:Y:S02]  /*0e20*/  HADD2.F32 R12, -RZ, R39.H0_H0 ;  /* 0x20000027ff0c7230 */ /* 0x000fe40000004100 */
[----:B------:R-:W-:Y:S01]  /*0e30*/  FADD.FTZ R38, R69, R38 ;  /* 0x0000002645267221 */ /* 0x000fe20000010000 */
[----:B------:R-:W-:Y:S02]  /*0e40*/  HADD2.F32 R69, -RZ, R35.H0_H0 ;  /* 0x20000023ff457230 */ /* 0x000fe40000004100 */
[----:B------:R-:W-:-:S03]  /*0e50*/  HADD2.F32 R39, -RZ, R39.H1_H1 ;  /* 0x30000027ff277230 */ /* 0x000fc60000004100 */
        /* <DEDUP_REMOVED lines=11> */
.L_x_7298:
[----:B-----5:R-:W-:Y:S02]  /*0f10*/  HADD2.F32 R12, -RZ, R36.H0_H0 ;  /* 0x20000024ff0c7230 */ /* 0x020fe40000004100 */
[----:B------:R-:W-:Y:S02]  /*0f20*/  HADD2.F32 R13, -RZ, R32.H0_H0 ;  /* 0x20000020ff0d7230 */ /* 0x000fe40000004100 */
[----:B------:R-:W-:Y:S02]  /*0f30*/  HADD2.F32 R36, -RZ, R36.H1_H1 ;  /* 0x30000024ff247230 */ /* 0x000fe40000004100 */
[----:B0-----:R-:W-:Y:S02]  /*0f40*/  HADD2.F32 R15, -RZ, R32.H1_H1 ;  /* 0x30000020ff0f7230 */ /* 0x001fe40000004100 */
[----:B------:R-:W-:Y:S01]  /*0f50*/  FADD.FTZ R12, R13, R12 ;  /* 0x0000000c0d0c7221 */ /* 0x000fe20000010000 */
[----:B------:R-:W-:Y:S02]  /*0f60*/  HADD2.F32 R14, -RZ, R37.H0_H0 ;  /* 0x20000025ff0e7230 */ /* 0x000fe40000004100 */
[----:B------:R-:W-:-:S02]  /*0f70*/  HADD2.F32 R69, -RZ, R35.H0_H0 ;  /* 0x20000023ff457230 */ /* 0x000fc40000004100 */
[----:B------:R-:W-:Y:S01]  /*0f80*/  FADD.FTZ R13, R15, R36 ;  /* 0x000000240f0d7221 */ /* 0x000fe20000010000 */
[--C-:B------:R-:W-:Y:S02]  /*0f90*/  HADD2.F32 R15, -RZ, R33.reuse.H0_H0 ;  /* 0x20000021ff0f7230 */ /* 0x100fe40000004100 */
[----:B------:R-:W-:Y:S02]  /*0fa0*/  HADD2.F32 R36, -RZ, R33.H1_H1 ;  /* 0x30000021ff247230 */ /* 0x000fe40000004100 */
[----:B------:R-:W-:Y:S02]  /*0fb0*/  HADD2.F32 R66, -RZ, R35.H1_H1 ;  /* 0x30000023ff427230 */ /* 0x000fe40000004100 */
[----:B------:R-:W-:Y:S01]  /*0fc0*/  FADD.FTZ R14, R15, R14 ;  /* 0x0000000e0f0e7221 */ /* 0x000fe20000010000 */
[----:B------:R-:W-:Y:S02]  /*0fd0*/  HADD2.F32 R15, -RZ, R37.H1_H1 ;  /* 0x30000025ff0f7230 */ /* 0x000fe40000004100 */
[----:B------:R-:W-:-:S03]  /*0fe0*/  HADD2.F32 R37, -RZ, R34.H0_H0 ;  /* 0x20000022ff257230 */ /* 0x000fc60000004100 */
[----:B------:R-:W-:Y:S01]  /*0ff0*/  FADD.FTZ R15, R36, R15 ;  /* 0x0000000f240f7221 */ /* 0x000fe20000010000 */
[----:B------:R-:W-:-:S05]  /*1000*/  HADD2.F32 R36, -RZ, R38.H0_H0 ;  /* 0x20000026ff247230 */ /* 0x000fca0000004100 */
[----:B------:R-:W-:Y:S01]  /*1010*/  FADD.FTZ R36, R37, R36 ;  /* 0x0000002425247221 */ /* 0x000fe20000010000 */
[----:B------:R-:W-:Y:S02]  /*1020*/  HADD2.F32 R37, -RZ, R38.H1_H1 ;  /* 0x30000026ff257230 */ /* 0x000fe40000004100 */
[----:B------:R-:W-:-:S05]  /*1030*/  HADD2.F32 R38, -RZ, R34.H1_H1 ;  /* 0x30000022ff267230 */ /* 0x000fca0000004100 */
[----:B------:R-:W-:Y:S01]  /*1040*/  FADD.FTZ R37, R38, R37 ;  /* 0x0000002526257221 */ /* 0x000fe20000010000 */
[--C-:B------:R-:W-:Y:S02]  /*1050*/  HADD2.F32 R38, -RZ, R39.reuse.H0_H0 ;  /* 0x20000027ff267230 */ /* 0x100fe40000004100 */
[----:B------:R-:W-:-:S03]  /*1060*/  HADD2.F32 R39, -RZ, R39.H1_H1 ;  /* 0x30000027ff277230 */ /* 0x000fc60000004100 */
[----:B------:R-:W-:Y:S02]  /*1070*/  FADD.FTZ R38, R69, R38 ;  /* 0x0000002645267221 */ /* 0x000fe40000010000 */
[----:B------:R-:W-:Y:S01]  /*1080*/  FADD.FTZ R39, R66, R39 ;  /* 0x0000002742277221 */ /* 0x000fe20000010000 */
[----:B------:R-:W-:Y:S06]  /*1090*/  BRA `(.L_x_7299) ;  /* 0x0000000000687947 */ /* 0x000fec0003800000 */
.L_x_7297:
        /* <DEDUP_REMOVED lines=18> */
.L_x_7300:
        /* <DEDUP_REMOVED lines=8> */
.L_x_7299:
        /* <DEDUP_REMOVED lines=75> */
.L_x_7314:
[----:B-1----:R-:W-:Y:S01]  /*16f0*/  FADD.FTZ R66, R72, R77 ;  /* 0x0000004d48427221 */ /* 0x002fe20000010000 */
[----:B------:R-:W-:-:S03]  /*1700*/  FSEL R70, R73, RZ, !P2 ;  /* 0x000000ff49467208 */ /* 0x000fc60005000000 */
[----:B------:R-:W-:Y:S02]  /*1710*/  FFMA.FTZ R66, R66, R65, UR10 ;  /* 0x0000000a42427e23 */ /* 0x000fe40008010041 */
[----:B------:R-:W1:Y:S01]  /*1720*/  @!P1 LDC.64 R64, c[0x0][0x3c0] ;  /* 0x0000f000ff409b82 */ /* 0x000e620000000a00 */
[C---:B------:R-:W-:Y:S01]  /*1730*/  FADD.FTZ R74, -R70.reuse, R19 ;  /* 0x00000013464a7221 */ /* 0x040fe20000010100 */
[C---:B------:R-:W-:Y:S01]  /*1740*/  FADD.FTZ R18, -R70.reuse, R18 ;  /* 0x0000001246127221 */ /* 0x040fe20000010100 */
[C---:B------:R-:W-:Y:S01]  /*1750*/  FADD.FTZ R76, -R70.reuse, R12 ;  /* 0x0000000c464c7221 */ /* 0x040fe20000010100 */
[C---:B------:R-:W-:Y:S01]  /*1760*/  FADD.FTZ R20, -R70.reuse, R20 ;  /* 0x0000001446147221 */ /* 0x040fe20000010100 */
[C---:B------:R-:W-:Y:S01]  /*1770*/  FADD.FTZ R38, -R70.reuse, R38 ;  /* 0x0000002646267221 */ /* 0x040fe20000010100 */
[C---:B------:R-:W-:Y:S01]  /*1780*/  FADD.FTZ R16, -R70.reuse, R16 ;  /* 0x0000001046107221 */ /* 0x040fe20000010100 */
[C---:B0-----:R-:W-:Y:S01]  /*1790*/  FADD.FTZ R72, -R70.reuse, R17 ;  /* 0x0000001146487221 */ /* 0x041fe20000010100 */
        /* <DEDUP_REMOVED lines=13> */
[C---:B------:R-:W-:Y:S01]  /*1870*/  FMUL.FTZ R21, R71.reuse, R76 ;  /* 0x0000004c47157220 */ /* 0x040fe20000410000 */
[----:B------:R-:W-:Y:S01]  /*1880*/  FFMA.FTZ R15, R12, R50, R7 ;  /* 0x000000320c0f7223 */ /* 0x000fe20000010007 */
[----:B------:R-:W-:Y:S01]  /*1890*/  FADD.FTZ R12, -R70, R37 ;  /* 0x00000025460c7221 */ /* 0x000fe20000010100 */
[----:B------:R-:W-:Y:S01]  /*18a0*/  FMUL.FTZ R69, R71, R38 ;  /* 0x0000002647457220 */ /* 0x000fe20000410000 */
[----:B------:R0:W-:Y:S01]  /*18b0*/  @!P1 STG.E desc[UR6][R64.64], R71 ;  /* 0x0000004740009986 */ /* 0x0001e2000c101906 */
[----:B------:R-:W-:Y:S01]  /*18c0*/  FFMA.FTZ R38, R21, R53, R10 ;  /* 0x0000003515267223 */ /* 0x000fe2000001000a */
[C---:B------:R-:W-:Y:S01]  /*18d0*/  FMUL.FTZ R17, R71.reuse, R66 ;  /* 0x0000004247117220 */ /* 0x040fe20000410000 */
[C---:B------:R-:W-:Y:S01]  /*18e0*/  FMUL.FTZ R23, R71.reuse, R16 ;  /* 0x0000001047177220 */ /* 0x040fe20000410000 */
[C---:B------:R-:W-:Y:S01]  /*18f0*/  FMUL.FTZ R16, R71.reuse, R12 ;  /* 0x0000000c47107220 */ /* 0x040fe20000410000 */
[----:B------:R-:W-:Y:S01]  /*1900*/  FMUL.FTZ R19, R71, R22 ;  /* 0x0000001647137220 */ /* 0x000fe20000410000 */
[----:B------:R-:W-:Y:S01]  /*1910*/  FFMA.FTZ R17, R17, R45, R0 ;  /* 0x0000002d11117223 */ /* 0x000fe20000010000 */
[C---:B------:R-:W-:Y:S01]  /*1920*/  FMUL.FTZ R68, R71.reuse, R68 ;  /* 0x0000004447447220 */ /* 0x040fe20000410000 */
[C---:B------:R-:W-:Y:S01]  /*1930*/  FMUL.FTZ R72, R71.reuse, R72 ;  /* 0x0000004847487220 */ /* 0x040fe20000410000 */
[----:B------:R-:W-:-:S02]  /*1940*/  FMUL.FTZ R74, R71, R74 ;  /* 0x0000004a474a7220 */ /* 0x000fc40000410000 */
[----:B------:R-:W-:Y:S01]  /*1950*/  FFMA.FTZ R68, R68, R46, R3 ;  /* 0x0000002e44447223 */ /* 0x000fe20000010003 */
[C---:B0-----:R-:W-:Y:S01]  /*1960*/  FADD.FTZ R64, -R70.reuse, R13 ;  /* 0x0000000d46407221 */ /* 0x041fe20000010100 */
[----:B------:R-:W-:Y:S01]  /*1970*/  FMUL.FTZ R13, R71, R18 ;  /* 0x00000012470d7220 */ /* 0x000fe20000410000 */
[C---:B------:R-:W-:Y:S01]  /*1980*/  FADD.FTZ R18, -R70.reuse, R14 ;  /* 0x0000000e46127221 */ /* 0x040fe20000010100 */
[C---:B------:R-:W-:Y:S01]  /*1990*/  FADD.FTZ R14, -R70.reuse, R36 ;  /* 0x00000024460e7221 */ /* 0x040fe20000010100 */
[----:B------:R-:W-:Y:S01]  /*19a0*/  FADD.FTZ R70, -R70, R39 ;  /* 0x0000002746467221 */ /* 0x000fe20000010100 */
[----:B------:R-:W0:Y:S01]  /*19b0*/  LDC.64 R36, c[0x0][0x428] ;  /* 0x00010a00ff247b82 */ /* 0x000e220000000a00 */
[----:B------:R-:W-:Y:S01]  /*19c0*/  FFMA.FTZ R13, R13, R51, R8 ;  /* 0x000000330d0d7223 */ /* 0x000fe20000010008 */
[C---:B------:R-:W-:Y:S01]  /*19d0*/  FMUL.FTZ R39, R71.reuse, R14 ;  /* 0x0000000e47277220 */ /* 0x040fe20000410000 */
[C---:B------:R-:W-:Y:S01]  /*19e0*/  FMUL.FTZ R64, R71.reuse, R64 ;  /* 0x0000004047407220 */ /* 0x040fe20000410000 */
[C---:B------:R-:W-:Y:S01]  /*19f0*/  FMUL.FTZ R65, R71.reuse, R18 ;  /* 0x0000001247417220 */ /* 0x040fe20000410000 */
[----:B------:R-:W-:Y:S01]  /*1a00*/  FMUL.FTZ R70, R71, R70 ;  /* 0x0000004647467220 */ /* 0x000fe20000410000 */
[----:B------:R-:W-:Y:S01]  /*1a10*/  F2FP.F16.F32.PACK_AB R15, R15, R13 ;  /* 0x0000000d0f0f723e */ /* 0x000fe200000000ff */
[----:B------:R-:W-:Y:S01]  /*1a20*/  FMUL.FTZ R13, R71, R20 ;  /* 0x00000014470d7220 */ /* 0x000fe20000410000 */
        /* <DEDUP_REMOVED lines=12> */
[----:B------:R-:W-:-:S02]  /*1af0*/  F2FP.F16.F32.PACK_AB R14, R71, R14 ;  /* 0x0000000e470e723e */ /* 0x000fc400000000ff */
[----:B------:R-:W-:Y:S01]  /*1b00*/  F2FP.F16.F32.PACK_AB R13, R68, R13 ;  /* 0x0000000d440d723e */ /* 0x000fe200000000ff */
[----:B0-----:R-:W-:-:S04]  /*1b10*/  IMAD.WIDE.U32 R22, R63, 0x10, R36 ;  /* 0x000000103f167825 */ /* 0x001fc800078e0024 */
[----:B------:R-:W-:Y:S01]  /*1b20*/  FFMA.FTZ R63, R16, R56, R41 ;  /* 0x00000038103f7223 */ /* 0x000fe20000010029 */
[----:B------:R-:W-:Y:S01]  /*1b30*/  F2FP.F16.F32.PACK_AB R19, R70, R19 ;  /* 0x000000134613723e */ /* 0x000fe200000000ff */
[----:B------:R-:W-:Y:S01]  /*1b40*/  IMAD.WIDE.U32 R36, R67, 0x10, R36 ;  /* 0x0000001043247825 */ /* 0x000fe200078e0024 */
[----:B------:R-:W-:Y:S01]  /*1b50*/  F2FP.F16.F32.PACK_AB R17, R74, R17 ;  /* 0x000000114a11723e */ /* 0x000fe200000000ff */
[----:B------:R0:W-:Y:S01]  /*1b60*/  STG.E.128 desc[UR6][R22.64], R12 ;  /* 0x0000000c16007986 */ /* 0x0001e2000c101d06 */
[----:B------:R-:W-:Y:S02]  /*1b70*/  F2FP.F16.F32.PACK_AB R18, R63, R18 ;  /* 0x000000123f12723e */ /* 0x000fe400000000ff */
[----:B------:R-:W-:Y:S02]  /*1b80*/  F2FP.F16.F32.PACK_AB R16, R39, R38 ;  /* 0x000000262710723e */ /* 0x000fe400000000ff */
[----:B-1----:R-:W-:-:S03]  /*1b90*/  LEA R60, R20, R60, 0x2 ;  /* 0x0000003c143c7211 */ /* 0x002fc600078e10ff */
[----:B------:R0:W-:Y:S01]  /*1ba0*/  STG.E.128 desc[UR6][R36.64], R16 ;  /* 0x0000001024007986 */ /* 0x0001e2000c101d06 */
[----:B------:R-:W-:-:S13]  /*1bb0*/  ISETP.GE.AND P1, PT, R60, R21, PT ;  /* 0x000000153c00720c */ /* 0x000fda0003f26270 */
[----:B------:R-:W-:Y:S05]  /*1bc0*/  @!P1 BRA `(.L_x_7302) ;  /* 0xffffffe8005c9947 */ /* 0x000fea000383ffff */
[----:B------:R-:W-:Y:S05]  /*1bd0*/  EXIT ;  /* 0x000000000000794d */ /* 0x000fea0003800000 */
.L_x_7301:
        /* <DEDUP_REMOVED lines=8> */
.L_x_7304:
[----:B------:R-:W-:Y:S05]  /*1c60*/  BSYNC B0 ;  /* 0x0000000000007941 */ /* 0x000fea0003800000 */
.L_x_7303:
        /* <DEDUP_REMOVED lines=9> */
.L_x_7305:
[----:B------:R-:W-:Y:S01]  /*1d00*/  HFMA2 R68, -RZ, RZ, 0, 2.384185791015625e-07 ;  /* 0x00000004ff447431 */ /* 0x000fe200000001ff */
[----:B------:R-:W-:-:S05]  /*1d10*/  MOV R65, R77 ;  /* 0x0000004d00417202 */ /* 0x000fca0000000f00 */
[----:B------:R-:W-:-:S05]  /*1d20*/  FADD.FTZ R71, R70, R65 ;  /* 0x0000004146477221 */ /* 0x000fca0000010000 */
[----:B------:R-:W-:-:S07]  /*1d30*/  MOV R76, R71 ;  /* 0x00000047004c7202 */ /* 0x000fce0000000f00 */
[----:B------:R-:W-:Y:S05]  /*1d40*/  WARPSYNC.COLLECTIVE R66, `(.L_x_7306) ;  /* 0x0000000042087348 */ /* 0x000fea0003c00000 */
[----:B------:R0:W1:Y:S02]  /*1d50*/  SHFL.BFLY P3, R77, R76, R68, R69 ;  /* 0x0c0000444c4d7389 */ /* 0x0000640000060045 */
[----:B01----:R-:W-:Y:S05]  /*1d60*/  ENDCOLLECTIVE ;  /* 0x000000000000791b */ /* 0x003fea0003800000 */
.L_x_7306:
[----:B------:R-:W-:Y:S01]  /*1d70*/  HFMA2 R68, -RZ, RZ, 0, 4.76837158203125e-07 ;  /* 0x00000008ff447431 */ /* 0x000fe200000001ff */
[----:B------:R-:W-:-:S05]  /*1d80*/  MOV R72, R77 ;  /* 0x0000004d00487202 */ /* 0x000fca0000000f00 */
[----:B------:R-:W-:-:S05]  /*1d90*/  FADD.FTZ R72, R71, R72 ;  /* 0x0000004847487221 */ /* 0x000fca0000010000 */
[----:B------:R-:W-:-:S07]  /*1da0*/  MOV R76, R72 ;  /* 0x00000048004c7202 */ /* 0x000fce0000000f00 */
[----:B------:R-:W-:Y:S05]  /*1db0*/  WARPSYNC.COLLECTIVE R66, `(.L_x_7307) ;  /* 0x0000000042087348 */ /* 0x000fea0003c00000 */
[----:B------:R0:W1:Y:S02]  /*1dc0*/  SHFL.BFLY P3, R77, R76, R68, R69 ;  /* 0x0c0000444c4d7389 */ /* 0x0000640000060045 */
[----:B01----:R-:W-:Y:S05]  /*1dd0*/  ENDCOLLECTIVE ;  /* 0x000000000000791b */ /* 0x003fea0003800000 */
.L_x_7307:
[----:B------:R-:W-:Y:S01]  /*1de0*/  HFMA2 R68, -RZ, RZ, 0, 9.5367431640625e-07 ;  /* 0x00000010ff447431 */ /* 0x000fe200000001ff */
[----:B------:R-:W-:-:S05]  /*1df0*/  MOV R65, R77 ;  /* 0x0000004d00417202 */ /* 0x000fca0000000f00 */
[----:B------:R-:W-:-:S05]  /*1e00*/  FADD.FTZ R74, R72, R65 ;  /* 0x00000041484a7221 */ /* 0x000fca0000010000 */
[----:B------:R-:W-:-:S07]  /*1e10*/  MOV R76, R74 ;  /* 0x0000004a004c7202 */ /* 0x000fce0000000f00 */
[----:B------:R-:W-:Y:S05]  /*1e20*/  WARPSYNC.COLLECTIVE R66, `(.L_x_7308) ;  /* 0x0000000042087348 */ /* 0x000fea0003c00000 */
[----:B------:R0:W1:Y:S02]  /*1e30*/  SHFL.BFLY P3, R77, R76, R68, R69 ;  /* 0x0c0000444c4d7389 */ /* 0x0000640000060045 */
[----:B01----:R-:W-:Y:S05]  /*1e40*/  ENDCOLLECTIVE ;  /* 0x000000000000791b */ /* 0x003fea0003800000 */
.L_x_7308:
        /* <DEDUP_REMOVED lines=42> */
.L_x_7309:
[----:B------:R-:W-:Y:S01]  /*20f0*/  HFMA2 R68, -RZ, RZ, 0, 1.1920928955078125e-07 ;  /* 0x00000002ff447431 */ /* 0x000fe200000001ff */
[----:B------:R-:W-:-:S05]  /*2100*/  MOV R71, R77 ;  /* 0x0000004d00477202 */ /* 0x000fca0000000f00 */
[----:B------:R-:W-:-:S05]  /*2110*/  FADD.FTZ R71, R64, R71 ;  /* 0x0000004740477221 */ /* 0x000fca0000010000 */
[----:B------:R-:W-:-:S07]  /*2120*/  MOV R76, R71 ;  /* 0x00000047004c7202 */ /* 0x000fce0000000f00 */
[----:B------:R-:W-:Y:S05]  /*2130*/  WARPSYNC.COLLECTIVE R66, `(.L_x_7310) ;  /* 0x0000000042087348 */ /* 0x000fea0003c00000 */
[----:B------:R0:W1:Y:S02]  /*2140*/  SHFL.BFLY P3, R77, R76, R68, R69 ;  /* 0x0c0000444c4d7389 */ /* 0x0000640000060045 */
[----:B01----:R-:W-:Y:S05]  /*2150*/  ENDCOLLECTIVE ;  /* 0x000000000000791b */ /* 0x003fea0003800000 */
.L_x_7310:
[----:B------:R-:W-:Y:S01]  /*2160*/  HFMA2 R68, -RZ, RZ, 0, 2.384185791015625e-07 ;  /* 0x00000004ff447431 */ /* 0x000fe200000001ff */
[----:B------:R-:W-:-:S05]  /*2170*/  MOV R70, R77 ;  /* 0x0000004d00467202 */ /* 0x000fca0000000f00 */
[----:B------:R-:W-:-:S05]  /*2180*/  FADD.FTZ R70, R71, R70 ;  /* 0x0000004647467221 */ /* 0x000fca0000010000 */
[----:B------:R-:W-:-:S07]  /*2190*/  MOV R76, R70 ;  /* 0x00000046004c7202 */ /* 0x000fce0000000f00 */
[----:B------:R-:W-:Y:S05]  /*21a0*/  WARPSYNC.COLLECTIVE R66, `(.L_x_7311) ;  /* 0x0000000042087348 */ /* 0x000fea0003c00000 */
[----:B------:R0:W1:Y:S02]  /*21b0*/  SHFL.BFLY P3, R77, R76, R68, R69 ;  /* 0x0c0000444c4d7389 */ /* 0x0000640000060045 */
[----:B01----:R-:W-:Y:S05]  /*21c0*/  ENDCOLLECTIVE ;  /* 0x000000000000791b */ /* 0x003fea0003800000 */
.L_x_7311:
[----:B------:R-:W-:Y:S01]  /*21d0*/  HFMA2 R68, -RZ, RZ, 0, 4.76837158203125e-07 ;  /* 0x00000008ff447431 */ /* 0x000fe200000001ff */
[----:B------:R-:W-:-:S05]  /*21e0*/  MOV R75, R77 ;  /* 0x0000004d004b7202 */ /* 0x000fca0000000f00 */
[----:B------:R-:W-:-:S05]  /*21f0*/  FADD.FTZ R75, R70, R75 ;  /* 0x0000004b464b7221 */ /* 0x000fca0000010000 */
[----:B------:R-:W-:-:S07]  /*2200*/  MOV R76, R75 ;  /* 0x0000004b004c7202 */ /* 0x000fce0000000f00 */
[----:B------:R-:W-:Y:S05]  /*2210*/  WARPSYNC.COLLECTIVE R66, `(.L_x_7312) ;  /* 0x0000000042087348 */ /* 0x000fea0003c00000 */
[----:B------:R0:W1:Y:S02]  /*2220*/  SHFL.BFLY P3, R77, R76, R68, R69 ;  /* 0x0c0000444c4d7389 */ /* 0x0000640000060045 */
[----:B01----:R-:W-:Y:S05]  /*2230*/  ENDCOLLECTIVE ;  /* 0x000000000000791b */ /* 0x003fea0003800000 */
.L_x_7312:
[----:B------:R-:W-:Y:S01]  /*2240*/  HFMA2 R68, -RZ, RZ, 0, 9.5367431640625e-07 ;  /* 0x00000010ff447431 */ /* 0x000fe200000001ff */
[----:B------:R-:W-:-:S05]  /*2250*/  MOV R72, R77 ;  /* 0x0000004d00487202 */ /* 0x000fca0000000f00 */
[----:B------:R-:W-:-:S05]  /*2260*/  FADD.FTZ R72, R75, R72 ;  /* 0x000000484b487221 */ /* 0x000fca0000010000 */
[----:B------:R-:W-:-:S07]  /*2270*/  MOV R76, R72 ;  /* 0x00000048004c7202 */ /* 0x000fce0000000f00 */
[----:B------:R-:W-:Y:S05]  /*2280*/  WARPSYNC.COLLECTIVE R66, `(.L_x_7313) ;  /* 0x0000000042087348 */ /* 0x000fea0003c00000 */
[----:B------:R0:W1:Y:S02]  /*2290*/  SHFL.BFLY P3, R77, R76, R68, R69 ;  /* 0x0c0000444c4d7389 */ /* 0x0000640000060045 */
[----:B01----:R-:W-:Y:S05]  /*22a0*/  ENDCOLLECTIVE ;  /* 0x000000000000791b */ /* 0x003fea0003800000 */
.L_x_7313:
[----:B------:R-:W-:Y:S05]  /*22b0*/  BRA `(.L_x_7314) ;  /* 0xfffffff4000c7947 */ /* 0x000fea000383ffff */
.L_x_7315:
        /* <DEDUP_REMOVED lines=12> */
.L_x_12148:


//--------------------- .text._ZN10layer_norm31ln_parallel_residual_fwd_kernelINS_13Kernel_traitsI6__halfS2_fS2_fjLj512ELj1ELj4ELj1ELj16ENS_18Kernel_traits_baseILj512ES2_S2_fS2_fjLj128EEEEELb1ELb0ELb0EEEvNS_9FwdParamsE --------------------------
	.section	.text._ZN10layer_norm31ln_parallel_residual_fwd_kernelINS_13Kernel_traitsI6__halfS2_fS2_fjLj512ELj1ELj4ELj1ELj16ENS_18Kernel_traits_baseILj512ES2_S2_fS2_fjLj128EEEEELb1ELb0ELb0EEEvNS_9FwdParamsE,"ax",@progbits
	.align	128
        .global         _ZN10layer_norm31ln_parallel_residual_fwd_kernelINS_13Kernel_traitsI6__halfS2_fS2_fjLj512ELj1ELj4ELj1ELj16ENS_18Kernel_traits_baseILj512ES2_S2_fS2_fjLj128EEEEELb1ELb0ELb0EEEvNS_9FwdParamsE
        .type           _ZN10layer_norm31ln_parallel_residual_fwd_kernelINS_13Kernel_traitsI6__halfS2_fS2_fjLj512ELj1ELj4ELj1ELj16ENS_18Kernel_traits_baseILj512ES2_S2_fS2_fjLj128EEEEELb1ELb0ELb0EEEvNS_9FwdParamsE,@function
        .size           _ZN10layer_norm31ln_parallel_residual_fwd_kernelINS_13Kernel_traitsI6__halfS2_fS2_fjLj512ELj1ELj4ELj1ELj16ENS_18Kernel_traits_baseILj512ES2_S2_fS2_fjLj128EEEEELb1ELb0ELb0EEEvNS_9FwdParamsE,(.L_x_12149 - _ZN10layer_norm31ln_parallel_residual_fwd_kernelINS_13Kernel_traitsI6__halfS2_fS2_fjLj512ELj1ELj4ELj1ELj16ENS_18Kernel_traits_baseILj512ES2_S2_fS2_fjLj128EEEEELb1ELb0ELb0EEEvNS_9FwdParamsE)
        .other          _ZN10layer_norm31ln_parallel_residual_fwd_kernelINS_13Kernel_traitsI6__halfS2_fS2_fjLj512ELj1ELj4ELj1ELj16ENS_18Kernel_traits_baseILj512ES2_S2_fS2_fjLj128EEEEELb1ELb0ELb0EEEvNS_9FwdParamsE,@"STO_CUDA_ENTRY STV_DEFAULT"
_ZN10layer_norm31ln_parallel_residual_fwd_kernelINS_13Kernel_traitsI6__halfS2_fS2_fjLj512ELj1ELj4ELj1ELj16ENS_18Kernel_traits_baseILj512ES2_S2_fS2_fjLj128EEEEELb1ELb0ELb0EEEvNS_9FwdParamsE:
.text._ZN10layer_norm31ln_parallel_residual_fwd_kernelINS_13Kernel_traitsI6__halfS2_fS2_fjLj512ELj1ELj4ELj1ELj16ENS_18Kernel_traits_baseILj512ES2_S2_fS2_fjLj128EEEEELb1ELb0ELb0EEEvNS_9FwdParamsE:
        /* <DEDUP_REMOVED lines=78> */
[----:B0-----:R-:W-:-:S04]  /*04e0*/  IMAD.WIDE.U32 R20, R23, 0x10, R20 ;  /* 0x0000001017147825 */ /* 0x001fc800078e0014 */
[----:B-1----:R-:W-:Y:S02]  /*04f0*/  IMAD.WIDE.U32 R24, R23, 0x10, R24 ;  /* 0x0000001017187825 */ /* 0x002fe400078e0018 */
[----:B------:R-:W5:Y:S04]  /*0500*/  LDG.E.128 R20, desc[UR8][R20.64] ;  /* 0x0000000814147981 */ /* 0x000f68000c1e1d00 */
[----:B------:R-:W5:Y:S01]  /*0510*/  LDG.E.128 R24, desc[UR8][R24.64] ;  /* 0x0000000818187981 */ /* 0x000f62000c1e1d00 */
[----:B------:R-:W-:Y:S01]  /*0520*/  HFMA2 R18, -RZ, RZ, 0, 0 ;  /* 0x00000000ff127431 */ /* 0x000fe200000001ff */
[----:B------:R-:W-:Y:S02]  /*0530*/  CS2R R30, SRZ ;  /* 0x00000000001e7805 */ /* 0x000fe4000001ff00 */
[----:B------:R-:W-:-:S02]  /*0540*/  CS2R R28, SRZ ;  /* 0x00000000001c7805 */ /* 0x000fc4000001ff00 */
[----:B------:R-:W-:Y:S02]  /*0550*/  CS2R R16, SRZ ;  /* 0x0000000000107805 */ /* 0x000fe4000001ff00 */
[----:B------:R-:W-:Y:S02]  /*0560*/  CS2R R34, SRZ ;  /* 0x0000000000227805 */ /* 0x000fe4000001ff00 */
[----:B------:R-:W-:Y:S02]  /*0570*/  CS2R R32, SRZ ;  /* 0x0000000000207805 */ /* 0x000fe4000001ff00 */
[----:B------:R-:W-:Y:S02]  /*0580*/  CS2R R14, SRZ ;  /* 0x00000000000e7805 */ /* 0x000fe4000001ff00 */
[----:B------:R-:W-:Y:S01]  /*0590*/  CS2R R12, SRZ ;  /* 0x00000000000c7805 */ /* 0x000fe2000001ff00 */
[----:B------:R-:W-:Y:S06]  /*05a0*/  BRA `(.L_x_7319) ;  /* 0x00000004007c7947 */ /* 0x000fec0003800000 */
.L_x_7318:
        /* <DEDUP_REMOVED lines=11> */
[----:B------:R-:W-:Y:S01]  /*0660*/  IMAD.MOV.U32 R27, RZ, RZ, R81 ;  /* 0x000000ffff1b7224 */ /* 0x000fe200078e0051 */
[----:B------:R-:W-:Y:S01]  /*0670*/  CS2R R16, SRZ ;  /* 0x0000000000107805 */ /* 0x000fe2000001ff00 */
[----:B------:R-:W-:Y:S01]  /*0680*/  IMAD.MOV.U32 R18, RZ, RZ, RZ ;  /* 0x000000ffff127224 */ /* 0x000fe200078e00ff */
[----:B------:R-:W-:Y:S02]  /*0690*/  @P0 LOP3.LUT R27, R81, 0x20, RZ, 0xfc, !PT ;  /* 0x00000020511b0812 */ /* 0x000fe400078efcff */
[----:B------:R-:W-:-:S07]  /*06a0*/  @P0 MOV R19, RZ ;  /* 0x000000ff00130202 */ /* 0x000fce0000000f00 */
        /* <DEDUP_REMOVED lines=11> */
[----:B------:R-:W-:Y:S01]  /*0760*/  CS2R R28, SRZ ;  /* 0x00000000001c7805 */ /* 0x000fe2000001ff00 */
[----:B------:R-:W-:Y:S01]  /*0770*/  IMAD.MOV.U32 R18, RZ, RZ, RZ ;  /* 0x000000ffff127224 */ /* 0x000fe200078e00ff */
[----:B------:R-:W-:Y:S01]  /*0780*/  CS2R R16, SRZ ;  /* 0x0000000000107805 */ /* 0x000fe2000001ff00 */
[----:B------:R-:W-:Y:S06]  /*0790*/  BRA `(.L_x_7319) ;  /* 0x0000000400007947 */ /* 0x000fec0003800000 */
.L_x_7317:
        /* <DEDUP_REMOVED lines=13> */
[----:B0-----:R-:W-:-:S06]  /*0870*/  IMAD.WIDE.U32 R16, R81, 0x10, R16 ;  /* 0x0000001051107825 */ /* 0x001fcc00078e0010 */
[----:B------:R-:W5:Y:S01]  /*0880*/  LD.E.128 R16, desc[UR8][R16.64] ;  /* 0x0000000810107980 */ /* 0x000f62000c101d00 */
[----:B-1----:R-:W-:-:S06]  /*0890*/  IMAD.WIDE.U32 R8, R81, 0x10, R4 ;  /* 0x0000001051087825 */ /* 0x002fcc00078e0004 */
[----:B------:R-:W5:Y:S01]  /*08a0*/  LDG.E.128 R8, desc[UR8][R8.64] ;  /* 0x0000000808087981 */ /* 0x000f62000c1e1d00 */
[----:B--2---:R-:W-:-:S06]  /*08b0*/  IMAD.WIDE.U32 R12, R81, 0x10, R6 ;  /* 0x00000010510c7825 */ /* 0x004fcc00078e0006 */
[----:B------:R-:W5:Y:S01]  /*08c0*/  LD.E.128 R12, desc[UR8][R12.64] ;  /* 0x000000080c0c7980 */ /* 0x000f62000c101d00 */
[----:B---3--:R-:W-:-:S05]  /*08d0*/  IMAD.WIDE.U32 R2, R81, 0x10, R2 ;  /* 0x0000001051027825 */ /* 0x008fca00078e0002 */
[----:B------:R0:W5:Y:S01]  /*08e0*/  LDG.E.128 R4, desc[UR8][R2.64] ;  /* 0x0000000802047981 */ /* 0x000162000c1e1d00 */
[----:B------:R-:W-:-:S07]  /*08f0*/  LOP3.LUT R23, R81, 0x20, RZ, 0xfc, !PT ;  /* 0x0000002051177812 */ /* 0x000fce00078efcff */
.L_x_7322:
[----:B------:R-:W-:Y:S05]  /*0900*/  BSYNC.RECONVERGENT B1 ;  /* 0x0000000000017941 */ /* 0x000fea0003800200 */
.L_x_7321:
[----:B------:R-:W-:Y:S05]  /*0910*/  @!P1 BRA `(.L_x_7319) ;  /* 0x0000000000a09947 */ /* 0x000fea0003800000 */
[----:B------:R-:W1:Y:S08]  /*0920*/  LDC.64 R20, c[0x0][0x3d0] ;  /* 0x0000f400ff147b82 */ /* 0x000e700000000a00 */
[----:B------:R-:W2:Y:S08]  /*0930*/  LDC.64 R28, c[0x0][0x438] ;  /* 0x00010e00ff1c7b82 */ /* 0x000eb00000000a00 */
[----:B------:R-:W3:Y:S08]  /*0940*/  LDC.64 R24, c[0x0][0x3d8] ;  /* 0x0000f600ff187b82 */ /* 0x000ef00000000a00 */
[----:B------:R-:W4:Y:S01]  /*0950*/  LDC.64 R32, c[0x0][0x440] ;  /* 0x00011000ff207b82 */ /* 0x000f220000000a00 */
[----:B-1----:R-:W-:-:S04]  /*0960*/  IMAD.WIDE.U32 R20, R23, 0x10, R20 ;  /* 0x0000001017147825 */ /* 0x002fc800078e0014 */
[----:B--2---:R-:W-:-:S06]  /*0970*/  IMAD.WIDE.U32 R28, R23, 0x10, R28 ;  /* 0x00000010171c7825 */ /* 0x004fcc00078e001c */
[----:B------:R-:W5:Y:S01]  /*0980*/  LD.E.128 R28, desc[UR8][R28.64] ;  /* 0x000000081c1c7980 */ /* 0x000f62000c101d00 */
[----:B---3--:R-:W-:-:S06]  /*0990*/  IMAD.WIDE.U32 R24, R23, 0x10, R24 ;  /* 0x0000001017187825 */ /* 0x008fcc00078e0018 */
[----:B------:R-:W5:Y:S01]  /*09a0*/  LDG.E.128 R24, desc[UR8][R24.64] ;  /* 0x0000000818187981 */ /* 0x000f62000c1e1d00 */
[----:B----4-:R-:W-:-:S03]  /*09b0*/  IMAD.WIDE.U32 R32, R23, 0x10, R32 ;  /* 0x0000001017207825 */ /* 0x010fc600078e0020 */
[----:B------:R-:W5:Y:S04]  /*09c0*/  LDG.E.128 R20, desc[UR8][R20.64] ;  /* 0x0000000814147981 */ /* 0x000f68000c1e1d00 */
[----:B------:R-:W5:Y:S01]  /*09d0*/  LD.E.128 R32, desc[UR8][R32.64] ;  /* 0x0000000820207980 */ /* 0x000f62000c101d00 */
[----:B------:R-:W-:Y:S05]  /*09e0*/  BRA `(.L_x_7319) ;  /* 0x00000000006c7947 */ /* 0x000fea0003800000 */
.L_x_7320:
        /* <DEDUP_REMOVED lines=27> */
.L_x_7319:
[----:B------:R-:W-:Y:S05]  /*0ba0*/  BSYNC.RECONVERGENT B0 ;  /* 0x0000000000007941 */ /* 0x000fea0003800200 */
.L_x_7316:
[----:B------:R-:W1:Y:S02]  /*0bb0*/  LDCU UR4, c[0x0][0x384] ;  /* 0x00007080ff0477ac */ /* 0x000e640008000800 */
[----:B-1----:R-:W-:-:S13]  /*0bc0*/  ISETP.GE.AND P1, PT, R80, UR4, PT ;  /* 0x0000000450007c0c */ /* 0x002fda000bf26270 */
[----:B------:R-:W-:Y:S05]  /*0bd0*/  @P1 EXIT ;  /* 0x000000000000194d */ /* 0x000fea0003800000 */
[----:B0---4-:R-:W-:-:S04]  /*0be0*/  IMAD.HI.U32 R2, R82, -0x326172a9, RZ ;  /* 0xcd9e8d5752027827 */ /* 0x011fc800078e00ff */
[----:B------:R-:W-:Y:S01]  /*0bf0*/  HFMA2 R74, -RZ, RZ, 0, 0 ;  /* 0x00000000ff4a7431 */ /* 0x000fe200000001ff */
[----:B------:R-:W-:Y:S01]  /*0c00*/  BSSY B0, `(.L_x_7323) ;  /* 0x00010b3000007945 */ /* 0x000fe20003800000 */
[----:B------:R-:W-:Y:S01]  /*0c10*/  LOP3.LUT R95, R0, 0x3, RZ, 0xc0, !PT ;  /* 0x00000003005f7812 */ /* 0x000fe200078ec0ff */
[----:B------:R-:W-:Y:S01]  /*0c20*/  IMAD.HI.U32 R3, R85, -0x2daee0ad, RZ ;  /* 0xd2511f5355037827 */ /* 0x000fe200078e00ff */
[----:B------:R-:W-:Y:S01]  /*0c30*/  LOP3.LUT R2, R75, UR6, R2, 0x96, !PT ;  /* 0x000000064b027c12 */ /* 0x000fe2000f8e9602 */
[----:B------:R-:W0:Y:S02]  /*0c40*/  LDCU UR12, c[0x0][0x408] ;  /* 0x00008100ff0c77ac */ /* 0x000e240008000800 */
[----:B------:R-:W-:Y:S01]  /*0c50*/  IMAD R37, R82, -0x326172a9, RZ ;  /* 0xcd9e8d5752257824 */ /* 0x000fe200078e02ff */
[----:B------:R-:W-:Y:S01]  /*0c60*/  LOP3.LUT R3, R3, UR7, RZ, 0x3c, !PT ;  /* 0x0000000703037c12 */ /* 0x000fe2000f8e3cff */
[----:B------:R-:W-:Y:S01]  /*0c70*/  IMAD R39, R85, -0x2daee0ad, RZ ;  /* 0xd2511f5355277824 */ /* 0x000fe200078e02ff */
[----:B------:R-:W1:Y:S01]  /*0c80*/  LDCU UR33, c[0x0][0x388] ;  /* 0x00007100ff2177ac */ /* 0x000e620008000800 */
[C---:B------:R-:W-:Y:S01]  /*0c90*/  IMAD.HI.U32 R38, R2.reuse, -0x2daee0ad, RZ ;  /* 0xd2511f5302267827 */ /* 0x040fe200078e00ff */
[----:B------:R-:W2:Y:S03]  /*0ca0*/  LDCU.U8 UR13, c[0x0][0x410] ;  /* 0x00008200ff0d77ac */ /* 0x000ea60008000000 */
[----:B------:R-:W-:Y:S01]  /*0cb0*/  IMAD.HI.U32 R36, R3, -0x326172a9, RZ ;  /* 0xcd9e8d5703247827 */ /* 0x000fe200078e00ff */
[----:B------:R-:W-:Y:S01]  /*0cc0*/  LOP3.LUT R38, R39, UR16, R38, 0x96, !PT ;  /* 0x0000001027267c12 */ /* 0x000fe2000f8e9626 */
[----:B------:R-:W3:Y:S02]  /*0cd0*/  LDCU UR14, c[0x0][0x448] ;  /* 0x00008900ff0e77ac */ /* 0x000ee40008000800 */
        /* <DEDUP_REMOVED lines=53> */
.L_x_7578:
        /* <DEDUP_REMOVED lines=40> */
.L_x_7329:
        /* <DEDUP_REMOVED lines=13> */
.L_x_7331:
[----:B------:R-:W-:Y:S05]  /*1380*/  BSYNC.RECONVERGENT B3 ;  /* 0x0000000000037941 */ /* 0x000fea0003800200 */
.L_x_7330:
        /* <DEDUP_REMOVED lines=42> */
.L_x_7328:
[----:B------:R-:W-:Y:S05]  /*1630*/  BSYNC.RECONVERGENT B2 ;  /* 0x0000000000027941 */ /* 0x000fea0003800200 */
.L_x_7327:
[----:B------:R-:W0:Y:S01]  /*1640*/  LDC R60, c[0x0][0x404] ;  /* 0x00010100ff3c7b82 */ /* 0x000e220000000800 */
[----:B------:R-:W-:Y:S01]  /*1650*/  ISETP.NE.AND P2, PT, R38, 0x1, PT ;  /* 0x000000012600780c */ /* 0x000fe20003f45270 */
[----:B------:R-:W-:Y:S01]  /*1660*/  HFMA2 R61, -RZ, RZ, 0.1171875, 0 ;  /* 0x2f800000ff3d7431 */ /* 0x000fe200000001ff */
[----:B------:R-:W-:Y:S01]  /*1670*/  I2FP.F32.U32 R36, R36 ;  /* 0x0000002400247245 */ /* 0x000fe20000201000 */
[----:B------:R-:W-:Y:S01]  /*1680*/  BSSY.RECONVERGENT B2, `(.L_x_7332) ;  /* 0x0000048000027945 */ /* 0x000fe20003800200 */
[----:B-----5:R-:W-:Y:S02]  /*1690*/  HADD2.F32 R64, -RZ, R52.H0_H0 ;  /* 0x20000034ff407230 */ /* 0x020fe40000004100 */
[----:B------:R-:W-:Y:S02]  /*16a0*/  IMAD.MOV.U32 R39, RZ, RZ, 0x2 ;  /* 0x00000002ff277424 */ /* 0x000fe400078e00ff */
[----:B------:R-:W-:Y:S01]  /*16b0*/  FFMA.FTZ R37, R36, R61, 1.1641532182693481445e-10 ;  /* 0x2f00000024257423 */ /* 0x000fe2000001003d */
[----:B------:R-:W-:-:S04]  /*16c0*/  IMAD.MOV.U32 R36, RZ, RZ, R90 ;  /* 0x000000ffff247224 */ /* 0x000fc800078e005a */
[----:B0-----:R-:W-:-:S04]  /*16d0*/  FSETP.LE.FTZ.AND P3, PT, R37, R60, PT ;  /* 0x0000003c2500720b */ /* 0x001fc80003f73000 */
        /* <DEDUP_REMOVED lines=10> */
.L_x_7334:
        /* <DEDUP_REMOVED lines=13> */
.L_x_7336:
[----:B------:R-:W-:Y:S05]  /*1850*/  BSYNC.RECONVERGENT B3 ;  /* 0x0000000000037941 */ /* 0x000fea0003800200 */
.L_x_7335:
        /* <DEDUP_REMOVED lines=42> */
.L_x_7333:
[----:B------:R-:W-:Y:S05]  /*1b00*/  BSYNC.RECONVERGENT B2 ;  /* 0x0000000000027941 */ /* 0x000fea0003800200 */
.L_x_7332:
[----:B------:R-:W-:Y:S01]  /*1b10*/  ISETP.NE.AND P2, PT, R39, 0x1, PT ;  /* 0x000000012700780c */ /* 0x000fe20003f45270 */
[----:B------:R-:W-:Y:S01]  /*1b20*/  BSSY.RECONVERGENT B2, `(.L_x_7337) ;  /* 0x0000049000027945 */ /* 0x000fe20003800200 */
[----:B------:R-:W-:Y:S01]  /*1b30*/  I2FP.F32.U32 R36, R36 ;  /* 0x0000002400247245 */ /* 0x000fe20000201000 */
[----:B------:R-:W-:Y:S02]  /*1b40*/  HADD2.F32 R65, -RZ, R52.H1_H1 ;  /* 0x30000034ff417230 */ /* 0x000fe40000004100 */
        /* <DEDUP_REMOVED lines=14> */
.L_x_7339:
        /* <DEDUP_REMOVED lines=13> */
.L_x_7341:
[----:B------:R-:W-:Y:S05]  /*1d00*/  BSYNC.RECONVERGENT B3 ;  /* 0x0000000000037941 */ /* 0x000fea0003800200 */
.L_x_7340:
        /* <DEDUP_REMOVED lines=42> */
.L_x_7338:
[----:B------:R-:W-:Y:S05]  /*1fb0*/  BSYNC.RECONVERGENT B2 ;  /* 0x0000000000027941 */ /* 0x000fea0003800200 */
.L_x_7337:
[----:B------:R-:W-:Y:S01]  /*1fc0*/  ISETP.NE.AND P2, PT, R38, 0x1, PT ;  /* 0x000000012600780c */ /* 0x000fe20003f45270 */
[----:B------:R-:W-:Y:S01]  /*1fd0*/  BSSY.RECONVERGENT B2, `(.L_x_7342) ;  /* 0x000004a000027945 */ /* 0x000fe20003800200 */
[----:B------:R-:W-:Y:S01]  /*1fe0*/  I2FP.F32.U32 R36, R36 ;  /* 0x0000002400247245 */ /* 0x000fe20000201000 */
[----:B------:R-:W-:Y:S02]  /*1ff0*/  HFMA2 R39, -RZ, RZ, 0, 1.1920928955078125e-07 ;  /* 0x00000002ff277431 */ /* 0x000fe400000001ff */
[----:B------:R-:W-:Y:S02]  /*2000*/  HADD2.F32 R66, -RZ, R53.H0_H0 ;  /* 0x20000035ff427230 */ /* 0x000fe40000004100 */
        /* <DEDUP_REMOVED lines=13> */
.L_x_7344:
        /* <DEDUP_REMOVED lines=13> */
.L_x_7346:
[----:B------:R-:W-:Y:S05]  /*21b0*/  BSYNC.RECONVERGENT B3 ;  /* 0x0000000000037941 */ /* 0x000fea0003800200 */
.L_x_7345:
        /* <DEDUP_REMOVED lines=43> */
.L_x_7343:
[----:B------:R-:W-:Y:S05]  /*2470*/  BSYNC.RECONVERGENT B2 ;  /* 0x0000000000027941 */ /* 0x000fea0003800200 */
.L_x_7342:
[----:B------:R-:W-:Y:S01]  /*2480*/  ISETP.NE.AND P2, PT, R39, 0x1, PT ;  /* 0x000000012700780c */ /* 0x000fe20003f45270 */
[----:B------:R-:W-:Y:S01]  /*2490*/  BSSY.RECONVERGENT B2, `(.L_x_7347) ;  /* 0x000004a000027945 */ /* 0x000fe20003800200 */
[----:B------:R-:W-:Y:S01]  /*24a0*/  I2FP.F32.U32 R36, R36 ;  /* 0x0000002400247245 */ /* 0x000fe20000201000 */
[----:B------:R-:W-:Y:S02]  /*24b0*/  HADD2.F32 R67, -RZ, R53.H1_H1 ;  /* 0x30000035ff437230 */ /* 0x000fe40000004100 */
        /* <DEDUP_REMOVED lines=14> */
.L_x_7349:
        /* <DEDUP_REMOVED lines=13> */
.L_x_7351:
[----:B------:R-:W-:Y:S05]  /*2670*/  BSYNC.RECONVERGENT B3 ;  /* 0x0000000000037941 */ /* 0x000fea0003800200 */
.L_x_7350:
        /* <DEDUP_REMOVED lines=43> */
.L_x_7348:
[----:B------:R-:W-:Y:S05]  /*2930*/  BSYNC.RECONVERGENT B2 ;  /* 0x0000000000027941 */ /* 0x000fea0003800200 */
.L_x_7347:
[----:B------:R-:W-:Y:S01]  /*2940*/  ISETP.NE.AND P3, PT, R38, 0x1, PT ;  /* 0x000000012600780c */ /* 0x000fe20003f65270 */
[----:B------:R-:W-:Y:S01]  /*2950*/  BSSY.RECONVERGENT B2, `(.L_x_7352) ;  /* 0x0000049000027945 */ /* 0x000fe20003800200 */
[----:B------:R-:W-:Y:S01]  /*2960*/  I2FP.F32.U32 R36, R37 ;  /* 0x0000002500247245 */ /* 0x000fe20000201000 */
[----:B------:R-:W-:Y:S02]  /*2970*/  HADD2.F32 R86, -RZ, R54.H0_H0 ;  /* 0x20000036ff567230 */ /* 0x000fe40000004100 */
[----:B------:R-:W-:Y:S02]  /*2980*/  IMAD.MOV.U32 R39, RZ, RZ, 0x2 ;  /* 0x00000002ff277424 */ /* 0x000fe400078e00ff */
        /* <DEDUP_REMOVED lines=12> */
.L_x_7354:
        /* <DEDUP_REMOVED lines=13> */
.L_x_7356:
[----:B------:R-:W-:Y:S05]  /*2b20*/  BSYNC.RECONVERGENT B3 ;  /* 0x0000000000037941 */ /* 0x000fea0003800200 */
.L_x_7355:
        /* <DEDUP_REMOVED lines=43> */
.L_x_7353:
[----:B------:R-:W-:Y:S05]  /*2de0*/  BSYNC.RECONVERGENT B2 ;  /* 0x0000000000027941 */ /* 0x000fea0003800200 */
.L_x_7352:
[----:B------:R-:W-:Y:S01]  /*2df0*/  ISETP.NE.AND P4, PT, R39, 0x1, PT ;  /* 0x000000012700780c */ /* 0x000fe20003f85270 */
[----:B------:R-:W-:Y:S01]  /*2e00*/  BSSY.RECONVERGENT B2, `(.L_x_7357) ;  /* 0x0000049000027945 */ /* 0x000fe20003800200 */
[----:B------:R-:W-:Y:S01]  /*2e10*/  I2FP.F32.U32 R36, R36 ;  /* 0x0000002400247245 */ /* 0x000fe20000201000 */
[----:B------:R-:W-:Y:S02]  /*2e20*/  HFMA2 R38, -RZ, RZ, 0, 1.1920928955078125e-07 ;  /* 0x00000002ff267431 */ /* 0x000fe400000001ff */
[----:B------:R-:W-:Y:S02]  /*2e30*/  HADD2.F32 R54, -RZ, R54.H1_H1 ;  /* 0x30000036ff367230 */ /* 0x000fe40000004100 */
        /* <DEDUP_REMOVED lines=12> */
.L_x_7359:
        /* <DEDUP_REMOVED lines=13> */
.L_x_7361:
[----:B------:R-:W-:Y:S05]  /*2fd0*/  BSYNC.RECONVERGENT B3 ;  /* 0x0000000000037941 */ /* 0x000fea0003800200 */
.L_x_7360:
        /* <DEDUP_REMOVED lines=43> */
.L_x_7358:
[----:B------:R-:W-:Y:S05]  /*3290*/  BSYNC.RECONVERGENT B2 ;  /* 0x0000000000027941 */ /* 0x000fea0003800200 */
.L_x_7357:
[----:B------:R-:W-:Y:S01]  /*32a0*/  ISETP.NE.AND P5, PT, R38, 0x1, PT ;  /* 0x000000012600780c */ /* 0x000fe20003fa5270 */
[----:B------:R-:W-:Y:S01]  /*32b0*/  BSSY.RECONVERGENT B2, `(.L_x_7362) ;  /* 0x0000049000027945 */ /* 0x000fe20003800200 */
[----:B------:R-:W-:Y:S01]  /*32c0*/  I2FP.F32.U32 R36, R36 ;  /* 0x0000002400247245 */ /* 0x000fe20000201000 */
[----:B------:R-:W-:Y:S02]  /*32d0*/  HADD2.F32 R94, -RZ, R55.H0_H0 ;  /* 0x20000037ff5e7230 */ /* 0x000fe40000004100 */
        /* <DEDUP_REMOVED lines=13> */
.L_x_7364:
        /* <DEDUP_REMOVED lines=13> */
.L_x_7366:
[----:B------:R-:W-:Y:S05]  /*3480*/  BSYNC.RECONVERGENT B3 ;  /* 0x0000000000037941 */ /* 0x000fea0003800200 */
.L_x_7365:
        /* <DEDUP_REMOVED lines=43> */
.L_x_7363:
[----:B------:R-:W-:Y:S05]  /*3740*/  BSYNC.RECONVERGENT B2 ;  /* 0x0000000000027941 */ /* 0x000fea0003800200 */
.L_x_7362:
[----:B------:R-:W-:Y:S01]  /*3750*/  I2FP.F32.U32 R36, R36 ;  /* 0x0000002400247245 */ /* 0x000fe20000201000 */
[----:B------:R-:W-:Y:S01]  /*3760*/  FMUL.FTZ R64, R64, UR12 ;  /* 0x0000000c40407c20 */ /* 0x000fe20008410000 */
[----:B------:R-:W-:Y:S01]  /*3770*/  P2R R37, PR, RZ, 0x2 ;  /* 0x00000002ff257803 */ /* 0x000fe20000000000 */
[----:B------:R-:W-:Y:S01]  /*3780*/  HADD2.F32 R55, -RZ, R55.H1_H1 ;  /* 0x30000037ff377230 */ /* 0x000fe20000004100 */
[----:B------:R-:W-:Y:S01]  /*3790*/  ISETP.NE.AND P1, PT, R87, RZ, PT ;  /* 0x000000ff5700720c */ /* 0x000fe20003f25270 */
[----:B------:R-:W-:Y:S01]  /*37a0*/  FFMA.FTZ R61, R36, R61, 1.1641532182693481445e-10 ;  /* 0x2f000000243d7423 */ /* 0x000fe2000001003d */
[----:B------:R-:W-:Y:S01]  /*37b0*/  FMUL.FTZ R67, R67, UR12 ;  /* 0x0000000c43437c20 */ /* 0x000fe20008410000 */
[----:B------:R-:W-:Y:S01]  /*37c0*/  ISETP.NE.AND P5, PT, R93, RZ, PT ;  /* 0x000000ff5d00720c */ /* 0x000fe20003fa5270 */
[----:B------:R-:W-:Y:S01]  /*37d0*/  FMUL.FTZ R65, R65, UR12 ;  /* 0x0000000c41417c20 */ /* 0x000fe20008410000 */
        /* <DEDUP_REMOVED lines=9> */
[----:B------:R-:W-:-:S02]  /*3870*/  FSEL R39, R67, RZ, P5 ;  /* 0x000000ff43277208 */ /* 0x000fc40002800000 */
[----:B------:R-:W-:Y:S02]  /*3880*/  ISETP.NE.AND P6, PT, R91, RZ, PT ;  /* 0x000000ff5b00720c */ /* 0x000fe40003fc5270 */
[----:B------:R-:W-:Y:S02]  /*3890*/  FSETP.GTU.FTZ.AND P5, PT, R61, R60, PT ;  /* 0x0000003c3d00720b */ /* 0x000fe40003fbc000 */
[----:B------:R-:W-:Y:S01]  /*38a0*/  FSEL R37, R65, RZ, P0 ;  /* 0x000000ff41257208 */ /* 0x000fe20000000000 */
[----:B------:R-:W-:Y:S01]  /*38b0*/  @P1 FADD.FTZ R36, R44, R36 ;  /* 0x000000242c241221 */ /* 0x000fe20000010000 */
[----:B------:R-:W-:Y:S01]  /*38c0*/  ISETP.NE.AND P0, PT, R38, RZ, PT ;  /* 0x000000ff2600720c */ /* 0x000fe20003f05270 */
[----:B------:R-:W-:Y:S01]  /*38d0*/  @P1 FADD.FTZ R39, R47, R39 ;  /* 0x000000272f271221 */ /* 0x000fe20000010000 */
        /* <DEDUP_REMOVED lines=11> */
[----:B------:R-:W-:Y:S01]  /*3990*/  @P1 FADD.FTZ R55, R43, R55 ;  /* 0x000000372b371221 */ /* 0x000fe20000010000 */
[----:B------:R-:W-:Y:S09]  /*39a0*/  BRA `(.L_x_7367) ;  /* 0x0000004c00c07947 */ /* 0x000ff20003800000 */
.L_x_7326:
        /* <DEDUP_REMOVED lines=16> */
.L_x_7370:
        /* <DEDUP_REMOVED lines=13> */
.L_x_7372:
[----:B------:R-:W-:Y:S05]  /*3b80*/  BSYNC.RECONVERGENT B3 ;  /* 0x0000000000037941 */ /* 0x000fea0003800200 */
.L_x_7371:
        /* <DEDUP_REMOVED lines=42> */
.L_x_7369:
[----:B------:R-:W-:Y:S05]  /*3e30*/  BSYNC.RECONVERGENT B2 ;  /* 0x0000000000027941 */ /* 0x000fea0003800200 */
.L_x_7368:
[----:B------:R-:W0:Y:S01]  /*3e40*/  LDC R2, c[0x0][0x404] ;  /* 0x00010100ff027b82 */ /* 0x000e220000000800 */
[----:B------:R-:W-:Y:S01]  /*3e50*/  I2FP.F32.U32 R36, R3 ;  /* 0x0000000300247245 */ /* 0x000fe20000201000 */
[----:B------:R-:W-:Y:S01]  /*3e60*/  IMAD.MOV.U32 R61, RZ, RZ, 0x2f800000 ;  /* 0x2f800000ff3d7424 */ /* 0x000fe200078e00ff */
[----:B------:R-:W-:Y:S01]  /*3e70*/  ISETP.NE.AND P2, PT, R37, 0x1, PT ;  /* 0x000000012500780c */ /* 0x000fe20003f45270 */
[----:B------:R-:W-:Y:S01]  /*3e80*/  BSSY.RECONVERGENT B2, `(.L_x_7373) ;  /* 0x000004a000027945 */ /* 0x000fe20003800200 */
[----:B------:R-:W-:Y:S02]  /*3e90*/  HFMA2 R38, -RZ, RZ, 0, 1.1920928955078125e-07 ;  /* 0x00000002ff267431 */ /* 0x000fe400000001ff */
[----:B------:R-:W-:Y:S01]  /*3ea0*/  FFMA.FTZ R3, R36, R61, 1.1641532182693481445e-10 ;  /* 0x2f00000024037423 */ /* 0x000fe2000001003d */
[----:B------:R-:W-:Y:S01]  /*3eb0*/  IMAD.MOV.U32 R36, RZ, RZ, R90 ;  /* 0x000000ffff247224 */ /* 0x000fe200078e005a */
[----:B------:R-:W1:Y:S03]  /*3ec0*/  LDC R60, c[0x0][0x408] ;  /* 0x00010200ff3c7b82 */ /* 0x000e660000000800 */
[----:B0-----:R-:W-:Y:S01]  /*3ed0*/  FSETP.LE.FTZ.AND P4, PT, R3, R2, PT ;  /* 0x000000020300720b */ /* 0x001fe20003f93000 */
[----:B-----5:R-:W-:-:S03]  /*3ee0*/  HADD2.F32 R3, -RZ, R52.H0_H0 ;  /* 0x20000034ff037230 */ /* 0x020fc60000004100 */
[----:B------:R-:W-:Y:S02]  /*3ef0*/  P2R R87, PR, RZ, 0x10 ;  /* 0x00000010ff577803 */ /* 0x000fe40000000000 */
[----:B-1----:R-:W-:Y:S01]  /*3f00*/  FMUL.FTZ R3, R60, R3 ;  /* 0x000000033c037220 */ /* 0x002fe20000410000 */
        /* <DEDUP_REMOVED lines=9> */
.L_x_7375:
        /* <DEDUP_REMOVED lines=13> */
.L_x_7377:
[----:B------:R-:W-:Y:S05]  /*4070*/  BSYNC.RECONVERGENT B3 ;  /* 0x0000000000037941 */ /* 0x000fea0003800200 */
.L_x_7376:
        /* <DEDUP_REMOVED lines=42> */
.L_x_7374:
[----:B------:R-:W-:Y:S05]  /*4320*/  BSYNC.RECONVERGENT B2 ;  /* 0x0000000000027941 */ /* 0x000fea0003800200 */
.L_x_7373:
[----:B------:R-:W-:Y:S01]  /*4330*/  I2FP.F32.U32 R36, R36 ;  /* 0x0000002400247245 */ /* 0x000fe20000201000 */
[----:B------:R-:W-:Y:S01]  /*4340*/  HADD2.F32 R39, -RZ, R76.H0_H0 ;  /* 0x2000004cff277230 */ /* 0x000fe20000004100 */
[----:B------:R-:W-:Y:S01]  /*4350*/  ISETP.NE.AND P3, PT, R38, 0x1, PT ;  /* 0x000000012600780c */ /* 0x000fe20003f65270 */
[----:B------:R-:W-:Y:S02]  /*4360*/  BSSY.RECONVERGENT B2, `(.L_x_7378) ;  /* 0x000004c000027945 */ /* 0x000fe40003800200 */
[----:B------:R-:W-:Y:S01]  /*4370*/  FFMA.FTZ R37, R36, R61, 1.1641532182693481445e-10 ;  /* 0x2f00000024257423 */ /* 0x000fe2000001003d */
[----:B------:R-:W-:Y:S01]  /*4380*/  FMUL.FTZ R39, R39, R60 ;  /* 0x0000003c27277220 */ /* 0x000fe20000410000 */
[----:B------:R-:W-:Y:S01]  /*4390*/  FSEL R36, R3, RZ, P4 ;  /* 0x000000ff03247208 */ /* 0x000fe20002000000 */
[----:B------:R-:W-:Y:S02]  /*43a0*/  IMAD.MOV.U32 R3, RZ, RZ, R90 ;  /* 0x000000ffff037224 */ /* 0x000fe400078e005a */
        /* <DEDUP_REMOVED lines=15> */
.L_x_7380:
        /* <DEDUP_REMOVED lines=13> */
.L_x_7382:
[----:B------:R-:W-:Y:S05]  /*4570*/  BSYNC.RECONVERGENT B3 ;  /* 0x0000000000037941 */ /* 0x000fea0003800200 */
.L_x_7381:
        /* <DEDUP_REMOVED lines=42> */
.L_x_7379:
[----:B------:R-:W-:Y:S05]  /*4820*/  BSYNC.RECONVERGENT B2 ;  /* 0x0000000000027941 */ /* 0x000fea0003800200 */
.L_x_7378:
[----:B------:R-:W-:Y:S01]  /*4830*/  I2FP.F32.U32 R38, R3 ;  /* 0x0000000300267245 */ /* 0x000fe20000201000 */
[----:B------:R-:W-:Y:S01]  /*4840*/  BSSY.RECONVERGENT B2, `(.L_x_7383) ;  /* 0x000004a000027945 */ /* 0x000fe20003800200 */
[----:B------:R-:W-:Y:S02]  /*4850*/  ISETP.NE.AND P2, PT, R39, 0x1, PT ;  /* 0x000000012700780c */ /* 0x000fe40003f45270 */
[----:B------:R-:W-:Y:S01]  /*4860*/  MOV R37, R90 ;  /* 0x0000005a00257202 */ /* 0x000fe20000000f00 */
[----:B------:R-:W-:-:S05]  /*4870*/  FFMA.FTZ R3, R38, R61, 1.1641532182693481445e-10 ;  /* 0x2f00000026037423 */ /* 0x000fca000001003d */
[----:B------:R-:W-:Y:S01]  /*4880*/  FSETP.LE.FTZ.AND P4, PT, R3, R2, PT ;  /* 0x000000020300720b */ /* 0x000fe20003f93000 */
[----:B------:R-:W-:Y:S02]  /*4890*/  HADD2.F32 R3, -RZ, R52.H1_H1 ;  /* 0x30000034ff037230 */ /* 0x000fe40000004100 */
[----:B------:R-:W-:Y:S01]  /*48a0*/  IMAD.MOV.U32 R52, RZ, RZ, 0x2 ;  /* 0x00000002ff347424 */ /* 0x000fe200078e00ff */
[----:B------:R-:W-:Y:S02]  /*48b0*/  P2R R92, PR, RZ, 0x10 ;  /* 0x00000010ff5c7803 */ /* 0x000fe40000000000 */
[----:B------:R-:W-:Y:S01]  /*48c0*/  FMUL.FTZ R3, R60, R3 ;  /* 0x000000033c037220 */ /* 0x000fe20000410000 */
        /* <DEDUP_REMOVED lines=9> */
.L_x_7385:
        /* <DEDUP_REMOVED lines=13> */
.L_x_7387:
[----:B------:R-:W-:Y:S05]  /*4a30*/  BSYNC.RECONVERGENT B3 ;  /* 0x0000000000037941 */ /* 0x000fea0003800200 */
.L_x_7386:
        /* <DEDUP_REMOVED lines=42> */
.L_x_7384:
[----:B------:R-:W-:Y:S05]  /*4ce0*/  BSYNC.RECONVERGENT B2 ;  /* 0x0000000000027941 */ /* 0x000fea0003800200 */
.L_x_7383:
[----:B------:R-:W-:Y:S01]  /*4cf0*/  I2FP.F32.U32 R38, R37 ;  /* 0x0000002500267245 */ /* 0x000fe20000201000 */
[----:B------:R-:W-:Y:S01]  /*4d00*/  HADD2.F32 R39, -RZ, R76.H1_H1 ;  /* 0x3000004cff277230 */ /* 0x000fe20000004100 */
        /* <DEDUP_REMOVED lines=21> */
.L_x_7390:
        /* <DEDUP_REMOVED lines=13> */
.L_x_7392:
[----:B------:R-:W-:Y:S05]  /*4f30*/  BSYNC.RECONVERGENT B3 ;  /* 0x0000000000037941 */ /* 0x000fea0003800200 */
.L_x_7391:
        /* <DEDUP_REMOVED lines=42> */
.L_x_7389:
[----:B------:R-:W-:Y:S05]  /*51e0*/  BSYNC.RECONVERGENT B2 ;  /* 0x0000000000027941 */ /* 0x000fea0003800200 */
.L_x_7388:
[----:B------:R-:W-:Y:S01]  /*51f0*/  I2FP.F32.U32 R38, R3 ;  /* 0x0000000300267245 */ /* 0x000fe20000201000 */
[----:B------:R-:W-:Y:S01]  /*5200*/  BSSY.RECONVERGENT B2, `(.L_x_7393) ;  /* 0x000004b000027945 */ /* 0x000fe20003800200 */
[----:B------:R-:W-:Y:S01]  /*5210*/  ISETP.NE.AND P2, PT, R39, 0x1, PT ;  /* 0x000000012700780c */ /* 0x000fe20003f45270 */
[----:B------:R-:W-:Y:S02]  /*5220*/  IMAD.MOV.U32 R52, RZ, RZ, 0x2 ;  /* 0x00000002ff347424 */ /* 0x000fe400078e00ff */
[----:B------:R-:W-:Y:S01]  /*5230*/  FFMA.FTZ R3, R38, R61, 1.1641532182693481445e-10 ;  /* 0x2f00000026037423 */ /* 0x000fe2000001003d */
[----:B------:R-:W-:-:S04]  /*5240*/  IMAD.MOV.U32 R38, RZ, RZ, R90 ;  /* 0x000000ffff267224 */ /* 0x000fc800078e005a */
[----:B------:R-:W-:Y:S01]  /*5250*/  FSETP.LE.FTZ.AND P4, PT, R3, R2, PT ;  /* 0x000000020300720b */ /* 0x000fe20003f93000 */
[----:B------:R-:W-:-:S03]  /*5260*/  HADD2.F32 R3, -RZ, R53.H0_H0 ;  /* 0x20000035ff037230 */ /* 0x000fc60000004100 */
[----:B------:R-:W-:Y:S02]  /*5270*/  P2R R91, PR, RZ, 0x10 ;  /* 0x00000010ff5b7803 */ /* 0x000fe40000000000 */
        /* <DEDUP_REMOVED lines=10> */
.L_x_7395:
        /* <DEDUP_REMOVED lines=13> */
.L_x_7397:
[----:B------:R-:W-:Y:S05]  /*53f0*/  BSYNC.RECONVERGENT B3 ;  /* 0x0000000000037941 */ /* 0x000fea0003800200 */
.L_x_7396:
        /* <DEDUP_REMOVED lines=43> */
.L_x_7394:
[----:B------:R-:W-:Y:S05]  /*56b0*/  BSYNC.RECONVERGENT B2 ;  /* 0x0000000000027941 */ /* 0x000fea0003800200 */
.L_x_7393:
[----:B------:R-:W-:Y:S01]  /*56c0*/  I2FP.F32.U32 R38, R38 ;  /* 0x0000002600267245 */ /* 0x000fe20000201000 */
[----:B------:R-:W-:Y:S01]  /*56d0*/  HADD2.F32 R63, -RZ, R77.H0_H0 ;  /* 0x2000004dff3f7230 */ /* 0x000fe20000004100 */
[----:B------:R-:W-:Y:S01]  /*56e0*/  ISETP.NE.AND P3, PT, R52, 0x1, PT ;  /* 0x000000013400780c */ /* 0x000fe20003f65270 */
[----:B------:R-:W-:Y:S01]  /*56f0*/  BSSY.RECONVERGENT B2, `(.L_x_7398) ;  /* 0x000004d000027945 */ /* 0x000fe20003800200 */
[----:B------:R-:W-:Y:S02]  /*5700*/  HFMA2 R62, -RZ, RZ, 0, 1.1920928955078125e-07 ;  /* 0x00000002ff3e7431 */ /* 0x000fe400000001ff */
[----:B------:R-:W-:Y:S01]  /*5710*/  FFMA.FTZ R39, R38, R61, 1.1641532182693481445e-10 ;  /* 0x2f00000026277423 */ /* 0x000fe2000001003d */
[----:B------:R-:W-:Y:S01]  /*5720*/  FMUL.FTZ R63, R63, R60 ;  /* 0x0000003c3f3f7220 */ /* 0x000fe20000410000 */
[----:B------:R-:W-:Y:S01]  /*5730*/  FSEL R38, R3, RZ, P4 ;  /* 0x000000ff03267208 */ /* 0x000fe20002000000 */
[----:B------:R-:W-:Y:S02]  /*5740*/  IMAD.MOV.U32 R3, RZ, RZ, R90 ;  /* 0x000000ffff037224 */ /* 0x000fe400078e005a */
        /* <DEDUP_REMOVED lines=14> */
.L_x_7400:
        /* <DEDUP_REMOVED lines=13> */
.L_x_7402:
[----:B------:R-:W-:Y:S05]  /*5900*/  BSYNC.RECONVERGENT B3 ;  /* 0x0000000000037941 */ /* 0x000fea0003800200 */
.L_x_7401:
        /* <DEDUP_REMOVED lines=43> */
.L_x_7399:
[----:B------:R-:W-:Y:S05]  /*5bc0*/  BSYNC.RECONVERGENT B2 ;  /* 0x0000000000027941 */ /* 0x000fea0003800200 */
.L_x_7398:
[----:B------:R-:W-:Y:S01]  /*5bd0*/  I2FP.F32.U32 R52, R3 ;  /* 0x0000000300347245 */ /* 0x000fe20000201000 */
[----:B------:R-:W-:Y:S01]  /*5be0*/  BSSY.RECONVERGENT B2, `(.L_x_7403) ;  /* 0x000004b000027945 */ /* 0x000fe20003800200 */
[----:B------:R-:W-:Y:S01]  /*5bf0*/  ISETP.NE.AND P2, PT, R62, 0x1, PT ;  /* 0x000000013e00780c */ /* 0x000fe20003f45270 */
[----:B------:R-:W-:Y:S01]  /*5c00*/  IMAD.MOV.U32 R63, RZ, RZ, 0x2 ;  /* 0x00000002ff3f7424 */ /* 0x000fe200078e00ff */
[----:B------:R-:W-:Y:S01]  /*5c10*/  MOV R39, R90 ;  /* 0x0000005a00277202 */ /* 0x000fe20000000f00 */
[----:B------:R-:W-:-:S05]  /*5c20*/  FFMA.FTZ R3, R52, R61, 1.1641532182693481445e-10 ;  /* 0x2f00000034037423 */ /* 0x000fca000001003d */
[----:B------:R-:W-:Y:S01]  /*5c30*/  FSETP.LE.FTZ.AND P4, PT, R3, R2, PT ;  /* 0x000000020300720b */ /* 0x000fe20003f93000 */
[----:B------:R-:W-:-:S03]  /*5c40*/  HADD2.F32 R3, -RZ, R53.H1_H1 ;  /* 0x30000035ff037230 */ /* 0x000fc60000004100 */
        /* <DEDUP_REMOVED lines=11> */
.L_x_7405:
        /* <DEDUP_REMOVED lines=13> */
.L_x_7407:
[----:B------:R-:W-:Y:S05]  /*5dd0*/  BSYNC.RECONVERGENT B3 ;  /* 0x0000000000037941 */ /* 0x000fea0003800200 */
.L_x_7406:
        /* <DEDUP_REMOVED lines=43> */
.L_x_7404:
[----:B------:R-:W-:Y:S05]  /*6090*/  BSYNC.RECONVERGENT B2 ;  /* 0x0000000000027941 */ /* 0x000fea0003800200 */
.L_x_7403:
[----:B------:R-:W-:Y:S01]  /*60a0*/  I2FP.F32.U32 R52, R39 ;  /* 0x0000002700347245 */ /* 0x000fe20000201000 */
[----:B------:R-:W-:Y:S01]  /*60b0*/  HADD2.F32 R53, -RZ, R77.H1_H1 ;  /* 0x3000004dff357230 */ /* 0x000fe20000004100 */
[----:B------:R-:W-:Y:S01]  /*60c0*/  BSSY.RECONVERGENT B2, `(.L_x_7408) ;  /* 0x000004e000027945 */ /* 0x000fe20003800200 */
[----:B------:R-:W-:Y:S02]  /*60d0*/  IMAD.MOV.U32 R62, RZ, RZ, 0x2 ;  /* 0x00000002ff3e7424 */ /* 0x000fe400078e00ff */
[----:B------:R-:W-:Y:S01]  /*60e0*/  FFMA.FTZ R39, R52, R61, 1.1641532182693481445e-10 ;  /* 0x2f00000034277423 */ /* 0x000fe2000001003d */
[----:B------:R-:W-:Y:S01]  /*60f0*/  FMUL.FTZ R53, R53, R60 ;  /* 0x0000003c35357220 */ /* 0x000fe20000410000 */
[----:B------:R-:W-:Y:S01]  /*6100*/  FSEL R52, R3, RZ, P4 ;  /* 0x000000ff03347208 */ /* 0x000fe20002000000 */
[----:B------:R-:W-:Y:S02]  /*6110*/  IMAD.MOV.U32 R3, RZ, RZ, R90 ;  /* 0x000000ffff037224 */ /* 0x000fe400078e005a */
        /* <DEDUP_REMOVED lines=15> */
.L_x_7410:
        /* <DEDUP_REMOVED lines=13> */
.L_x_7412:
[----:B------:R-:W-:Y:S05]  /*62e0*/  BSYNC.RECONVERGENT B3 ;  /* 0x0000000000037941 */ /* 0x000fea0003800200 */
.L_x_7411:
        /* <DEDUP_REMOVED lines=43> */
.L_x_7409:
[----:B------:R-:W-:Y:S05]  /*65a0*/  BSYNC.RECONVERGENT B2 ;  /* 0x0000000000027941 */ /* 0x000fea0003800200 */
.L_x_7408:
[----:B------:R-:W-:Y:S01]  /*65b0*/  ISETP.NE.AND P3, PT, R62, 0x1, PT ;  /* 0x000000013e00780c */ /* 0x000fe20003f65270 */
[----:B------:R-:W-:Y:S01]  /*65c0*/  HADD2.F32 R53, -RZ, R54.H0_H0 ;  /* 0x20000036ff357230 */ /* 0x000fe20000004100 */
[----:B------:R-:W-:Y:S01]  /*65d0*/  I2FP.F32.U32 R52, R3 ;  /* 0x0000000300347245 */ /* 0x000fe20000201000 */
[----:B------:R-:W-:Y:S01]  /*65e0*/  BSSY.RECONVERGENT B2, `(.L_x_7413) ;  /* 0x0000048000027945 */ /* 0x000fe20003800200 */
[----:B------:R-:W-:-:S03]  /*65f0*/  HFMA2 R64, -RZ, RZ, 0, 1.1920928955078125e-07 ;  /* 0x00000002ff407431 */ /* 0x000fc600000001ff */
        /* <DEDUP_REMOVED lines=13> */
.L_x_7415:
        /* <DEDUP_REMOVED lines=13> */
.L_x_7417:
[----:B------:R-:W-:Y:S05]  /*67a0*/  BSYNC.RECONVERGENT B3 ;  /* 0x0000000000037941 */ /* 0x000fea0003800200 */
.L_x_7416:
        /* <DEDUP_REMOVED lines=43> */
.L_x_7414:
[----:B------:R-:W-:Y:S05]  /*6a60*/  BSYNC.RECONVERGENT B2 ;  /* 0x0000000000027941 */ /* 0x000fea0003800200 */
.L_x_7413:
[----:B------:R-:W-:Y:S01]  /*6a70*/  I2FP.F32.U32 R52, R52 ;  /* 0x0000003400347245 */ /* 0x000fe20000201000 */
[----:B------:R-:W-:Y:S01]  /*6a80*/  HADD2.F32 R63, -RZ, R78.H0_H0 ;  /* 0x2000004eff3f7230 */ /* 0x000fe20000004100 */
[----:B------:R-:W-:Y:S03]  /*6a90*/  BSSY.RECONVERGENT B2, `(.L_x_7418) ;  /* 0x000004e000027945 */ /* 0x000fe60003800200 */
[----:B------:R-:W-:Y:S01]  /*6aa0*/  FFMA.FTZ R53, R52, R61, 1.1641532182693481445e-10 ;  /* 0x2f00000034357423 */ /* 0x000fe2000001003d */
[----:B------:R-:W-:Y:S01]  /*6ab0*/  FMUL.FTZ R63, R63, R60 ;  /* 0x0000003c3f3f7220 */ /* 0x000fe20000410000 */
[----:B------:R-:W-:Y:S02]  /*6ac0*/  FSEL R52, R3, RZ, P2 ;  /* 0x000000ff03347208 */ /* 0x000fe40001000000 */
[----:B------:R-:W-:Y:S02]  /*6ad0*/  MOV R3, R90 ;  /* 0x0000005a00037202 */ /* 0x000fe40000000f00 */
        /* <DEDUP_REMOVED lines=16> */
.L_x_7420:
        /* <DEDUP_REMOVED lines=13> */
.L_x_7422:
[----:B------:R-:W-:Y:S05]  /*6cb0*/  BSYNC.RECONVERGENT B3 ;  /* 0x0000000000037941 */ /* 0x000fea0003800200 */
.L_x_7421:
        /* <DEDUP_REMOVED lines=43> */
.L_x_7419:
[----:B------:R-:W-:Y:S05]  /*6f70*/  BSYNC.RECONVERGENT B2 ;  /* 0x0000000000027941 */ /* 0x000fea0003800200 */
.L_x_7418:
[----:B------:R-:W-:Y:S01]  /*6f80*/  ISETP.NE.AND P4, PT, R63, 0x1, PT ;  /* 0x000000013f00780c */ /* 0x000fe20003f85270 */
[----:B------:R-:W-:Y:S01]  /*6f90*/  BSSY.RECONVERGENT B2, `(.L_x_7423) ;  /* 0x000004a000027945 */ /* 0x000fe20003800200 */
[----:B------:R-:W-:Y:S01]  /*6fa0*/  I2FP.F32.U32 R62, R3 ;  /* 0x00000003003e7245 */ /* 0x000fe20000201000 */
[----:B------:R-:W-:Y:S02]  /*6fb0*/  HADD2.F32 R3, -RZ, R54.H1_H1 ;  /* 0x30000036ff037230 */ /* 0x000fe40000004100 */
[----:B------:R-:W-:Y:S02]  /*6fc0*/  IMAD.MOV.U32 R54, RZ, RZ, R90 ;  /* 0x000000ffff367224 */ /* 0x000fe400078e005a */
[----:B------:R-:W-:Y:S01]  /*6fd0*/  FFMA.FTZ R53, R62, R61, 1.1641532182693481445e-10 ;  /* 0x2f0000003e357423 */ /* 0x000fe2000001003d */
[----:B------:R-:W-:Y:S02]  /*6fe0*/  IMAD.MOV.U32 R62, RZ, RZ, 0x2 ;  /* 0x00000002ff3e7424 */ /* 0x000fe400078e00ff */
        /* <DEDUP_REMOVED lines=11> */
.L_x_7425:
        /* <DEDUP_REMOVED lines=13> */
.L_x_7427:
[----:B------:R-:W-:Y:S05]  /*7170*/  BSYNC.RECONVERGENT B3 ;  /* 0x0000000000037941 */ /* 0x000fea0003800200 */
.L_x_7426:
        /* <DEDUP_REMOVED lines=43> */
.L_x_7424:
[----:B------:R-:W-:Y:S05]  /*7430*/  BSYNC.RECONVERGENT B2 ;  /* 0x0000000000027941 */ /* 0x000fea0003800200 */
.L_x_7423:
[----:B------:R-:W-:Y:S01]  /*7440*/  I2FP.F32.U32 R54, R54 ;  /* 0x0000003600367245 */ /* 0x000fe20000201000 */
[----:B------:R-:W-:Y:S01]  /*7450*/  HADD2.F32 R63, -RZ, R78.H1_H1 ;  /* 0x3000004eff3f7230 */ /* 0x000fe20000004100 */
        /* <DEDUP_REMOVED lines=21> */
.L_x_7430:
        /* <DEDUP_REMOVED lines=13> */
.L_x_7432:
[----:B------:R-:W-:Y:S05]  /*7680*/  BSYNC.RECONVERGENT B3 ;  /* 0x0000000000037941 */ /* 0x000fea0003800200 */
.L_x_7431:
        /* <DEDUP_REMOVED lines=43> */
.L_x_7429:
[----:B------:R-:W-:Y:S05]  /*7940*/  BSYNC.RECONVERGENT B2 ;  /* 0x0000000000027941 */ /* 0x000fea0003800200 */
.L_x_7428:
[----:B------:R-:W-:Y:S01]  /*7950*/  ISETP.NE.AND P5, PT, R64, 0x1, PT ;  /* 0x000000014000780c */ /* 0x000fe20003fa5270 */
[----:B------:R-:W-:Y:S01]  /*7960*/  BSSY.RECONVERGENT B2, `(.L_x_7433) ;  /* 0x000004a000027945 */ /* 0x000fe20003800200 */
[----:B------:R-:W-:Y:S01]  /*7970*/  I2FP.F32.U32 R54, R3 ;  /* 0x0000000300367245 */ /* 0x000fe20000201000 */
[----:B------:R-:W-:Y:S02]  /*7980*/  HADD2.F32 R3, -RZ, R55.H0_H0 ;  /* 0x20000037ff037230 */ /* 0x000fe40000004100 */
[----:B------:R-:W-:Y:S02]  /*7990*/  IMAD.MOV.U32 R66, RZ, RZ, 0x2 ;  /* 0x00000002ff427424 */ /* 0x000fe400078e00ff */
[----:B------:R-:W-:Y:S01]  /*79a0*/  FFMA.FTZ R63, R54, R61, 1.1641532182693481445e-10 ;  /* 0x2f000000363f7423 */ /* 0x000fe2000001003d */
[----:B------:R-:W-:Y:S01]  /*79b0*/  MOV R54, R90 ;  /* 0x0000005a00367202 */ /* 0x000fe20000000f00 */
[----:B------:R-:W-:-:S03]  /*79c0*/  FMUL.FTZ R3, R60, R3 ;  /* 0x000000033c037220 */ /* 0x000fc60000410000 */
        /* <DEDUP_REMOVED lines=10> */
.L_x_7435:
        /* <DEDUP_REMOVED lines=13> */
.L_x_7437:
[----:B------:R-:W-:Y:S05]  /*7b40*/  BSYNC.RECONVERGENT B3 ;  /* 0x0000000000037941 */ /* 0x000fea0003800200 */
.L_x_7436:
        /* <DEDUP_REMOVED lines=43> */
.L_x_7434:
[----:B------:R-:W-:Y:S05]  /*7e00*/  BSYNC.RECONVERGENT B2 ;  /* 0x0000000000027941 */ /* 0x000fea0003800200 */
.L_x_7433:
[----:B------:R-:W-:Y:S01]  /*7e10*/  I2FP.F32.U32 R54, R54 ;  /* 0x0000003600367245 */ /* 0x000fe20000201000 */
[----:B------:R-:W-:Y:S01]  /*7e20*/  HADD2.F32 R65, -RZ, R79.H0_H0 ;  /* 0x2000004fff417230 */ /* 0x000fe20000004100 */
[----:B------:R-:W-:Y:S03]  /*7e30*/  BSSY.RECONVERGENT B2, `(.L_x_7438) ;  /* 0x000004f000027945 */ /* 0x000fe60003800200 */
[----:B------:R-:W-:Y:S01]  /*7e40*/  FFMA.FTZ R63, R54, R61, 1.1641532182693481445e-10 ;  /* 0x2f000000363f7423 */ /* 0x000fe2000001003d */
[----:B------:R-:W-:Y:S01]  /*7e50*/  FMUL.FTZ R65, R65, R60 ;  /* 0x0000003c41417220 */ /* 0x000fe20000410000 */
[----:B------:R-:W-:-:S03]  /*7e60*/  FSEL R54, R3, RZ, P4 ;  /* 0x000000ff03367208 */ /* 0x000fc60002000000 */
[----:B------:R-:W-:Y:S01]  /*7e70*/  FSETP.GTU.FTZ.AND P5, PT, R63, R2, PT ;  /* 0x000000023f00720b */ /* 0x000fe20003fbc000 */
[----:B------:R-:W-:-:S03]  /*7e80*/  IMAD.MOV.U32 R63, RZ, RZ, R90 ;  /* 0x000000ffff3f7224 */ /* 0x000fc600078e005a */
[----:B------:R-:W-:Y:S02]  /*7e90*/  FSEL R65, R65, RZ, !P5 ;  /* 0x000000ff41417208 */ /* 0x000fe40006800000 */
[----:B------:R-:W-:Y:S02]  /*7ea0*/  SEL R62, RZ, 0x1, P5 ;  /* 0x00000001ff3e7807 */ /* 0x000fe40002800000 */
[----:B------:R-:W-:Y:S01]  /*7eb0*/  ISETP.NE.AND P5, PT, R66, 0x1, PT ;  /* 0x000000014200780c */ /* 0x000fe20003fa5270 */
[----:B------:R-:W-:Y:S01]  /*7ec0*/  FADD.FTZ R54, R65, R54 ;  /* 0x0000003641367221 */ /* 0x000fe20000010000 */
[----:B------:R-:W-:Y:S01]  /*7ed0*/  IMAD.MOV.U32 R65, RZ, RZ, 0x2 ;  /* 0x00000002ff417424 */ /* 0x000fe200078e00ff */
[----:B------:R-:W-:Y:S02]  /*7ee0*/  PRMT R3, R62, 0x7610, R3 ;  /* 0x000076103e037816 */ /* 0x000fe40000000003 */
        /* <DEDUP_REMOVED lines=10> */
.L_x_7440:
        /* <DEDUP_REMOVED lines=13> */
.L_x_7442:
[----:B------:R-:W-:Y:S05]  /*8060*/  BSYNC.RECONVERGENT B3 ;  /* 0x0000000000037941 */ /* 0x000fea0003800200 */
.L_x_7441:
        /* <DEDUP_REMOVED lines=43> */
.L_x_7439:
[----:B------:R-:W-:Y:S05]  /*8320*/  BSYNC.RECONVERGENT B2 ;  /* 0x0000000000027941 */ /* 0x000fea0003800200 */
.L_x_7438:
[----:B------:R-:W-:Y:S01]  /*8330*/  ISETP.NE.AND P6, PT, R65, 0x1, PT ;  /* 0x000000014100780c */ /* 0x000fe20003fc5270 */
[----:B------:R-:W-:Y:S01]  /*8340*/  HADD2.F32 R55, -RZ, R55.H1_H1 ;  /* 0x30000037ff377230 */ /* 0x000fe20000004100 */
        /* <DEDUP_REMOVED lines=16> */
.L_x_7445:
        /* <DEDUP_REMOVED lines=15> */
.L_x_7447:
[----:B------:R-:W-:Y:S05]  /*8540*/  BSYNC.RECONVERGENT B3 ;  /* 0x0000000000037941 */ /* 0x000fea0003800200 */
.L_x_7446:
        /* <DEDUP_REMOVED lines=41> */
[----:B------:R-:W-:Y:S01]  /*87e0*/  IMAD.MOV.U32 R64, RZ, RZ, R0 ;  /* 0x000000ffff407224 */ /* 0x000fe200078e0000 */
[----:B------:R-:W-:-:S07]  /*87f0*/  MOV R0, R62 ;  /* 0x0000003e00007202 */ /* 0x000fce0000000f00 */
.L_x_7444:
[----:B------:R-:W-:Y:S05]  /*8800*/  BSYNC.RECONVERGENT B2 ;  /* 0x0000000000027941 */ /* 0x000fea0003800200 */
.L_x_7443:
[----:B------:R-:W-:Y:S01]  /*8810*/  I2FP.F32.U32 R62, R64 ;  /* 0x00000040003e7245 */ /* 0x000fe20000201000 */
[----:B------:R-:W-:-:S04]  /*8820*/  HADD2.F32 R63, -RZ, R79.H1_H1 ;  /* 0x3000004fff3f7230 */ /* 0x000fc80000004100 */
[----:B------:R-:W-:Y:S01]  /*8830*/  FFMA.FTZ R61, R62, R61, 1.1641532182693481445e-10 ;  /* 0x2f0000003e3d7423 */ /* 0x000fe2000001003d */
[----:B------:R-:W-:Y:S01]  /*8840*/  FMUL.FTZ R63, R63, R60 ;  /* 0x0000003c3f3f7220 */ /* 0x000fe20000410000 */
[----:B------:R-:W-:-:S03]  /*8850*/  FSEL R60, R55, RZ, P5 ;  /* 0x000000ff373c7208 */ /* 0x000fc60002800000 */
[----:B------:R-:W-:-:S04]  /*8860*/  FSETP.GTU.FTZ.AND P6, PT, R61, R2, PT ;  /* 0x000000023d00720b */ /* 0x000fc80003fdc000 */
[----:B------:R-:W-:Y:S02]  /*8870*/  FSEL R63, R63, RZ, !P6 ;  /* 0x000000ff3f3f7208 */ /* 0x000fe40007000000 */
[----:B------:R-:W-:-:S03]  /*8880*/  SEL R2, RZ, 0x1, P6 ;  /* 0x00000001ff027807 */ /* 0x000fc60003000000 */
[----:B------:R-:W-:-:S04]  /*8890*/  FADD.FTZ R55, R63, R60 ;  /* 0x0000003c3f377221 */ /* 0x000fc80000010000 */
[----:B------:R-:W-:-:S07]  /*88a0*/  @P1 FADD.FTZ R55, R43, R55 ;  /* 0x000000372b371221 */ /* 0x000fce0000010000 */
.L_x_7367:
[----:B------:R-:W0:Y:S01]  /*88b0*/  LDC.64 R62, c[0x0][0x3a8] ;  /* 0x0000ea00ff3e7b82 */ /* 0x000e220000000a00 */
[----:B------:R-:W-:Y:S02]  /*88c0*/  ISETP.NE.AND P1, PT, R87, RZ, PT ;  /* 0x000000ff5700720c */ /* 0x000fe40003f25270 */
[----:B------:R-:W-:Y:S02]  /*88d0*/  SEL R87, RZ, 0x1000000, !P5 ;  /* 0x01000000ff577807 */ /* 0x000fe40006800000 */
[----:B------:R-:W-:Y:S02]  /*88e0*/  SEL R67, RZ, 0x10000, !P4 ;  /* 0x00010000ff437807 */ /* 0x000fe40006000000 */
        /* <DEDUP_REMOVED lines=40> */
.L_x_7448:
[----:B------:R-:W-:Y:S01]  /*8b70*/  IMAD.MOV.U32 R86, RZ, RZ, R0 ;  /* 0x000000ffff567224 */ /* 0x000fe200078e0000 */
[----:B01----:R-:W-:-:S07]  /*8b80*/  IADD3 R60, PT, PT, R84, 0x20, RZ ;  /* 0x00000020543c7810 */ /* 0x003fce0007ffe0ff */
.L_x_7325:
[----:B------:R-:W-:Y:S05]  /*8b90*/  BSYNC.RECONVERGENT B1 ;  /* 0x0000000000017941 */ /* 0x000fea0003800200 */
.L_x_7324:
        /* <DEDUP_REMOVED lines=35> */
.L_x_7454:
        /* <DEDUP_REMOVED lines=13> */
.L_x_7456:
[----:B------:R-:W-:Y:S05]  /*8ea0*/  BSYNC.RECONVERGENT B3 ;  /* 0x0000000000037941 */ /* 0x000fea0003800200 */
.L_x_7455:
        /* <DEDUP_REMOVED lines=42> */
.L_x_7453:
[----:B------:R-:W-:Y:S05]  /*9150*/  BSYNC.RECONVERGENT B2 ;  /* 0x0000000000027941 */ /* 0x000fea0003800200 */
.L_x_7452:
[----:B------:R-:W0:Y:S01]  /*9160*/  LDC R2, c[0x0][0x404] ;  /* 0x00010100ff027b82 */ /* 0x000e220000000800 */
[----:B------:R-:W-:Y:S01]  /*9170*/  ISETP.NE.AND P2, PT, R50, 0x1, PT ;  /* 0x000000013200780c */ /* 0x000fe20003f45270 */
[----:B------:R-:W-:Y:S01]  /*9180*/  HFMA2 R62, -RZ, RZ, 0.1171875, 0 ;  /* 0x2f800000ff3e7431 */ /* 0x000fe200000001ff */
[----:B------:R-:W-:Y:S01]  /*9190*/  I2FP.F32.U32 R3, R3 ;  /* 0x0000000300037245 */ /* 0x000fe20000201000 */
[----:B-----5:R-:W-:Y:S01]  /*91a0*/  HADD2.F32 R48, -RZ, R56.H0_H0 ;  /* 0x20000038ff307230 */ /* 0x020fe20000004100 */
[----:B------:R-:W-:Y:S01]  /*91b0*/  BSSY.RECONVERGENT B2, `(.L_x_7457) ;  /* 0x000004a000027945 */ /* 0x000fe20003800200 */
[----:B------:R-:W-:Y:S01]  /*91c0*/  IMAD.MOV.U32 R51, RZ, RZ, 0x2 ;  /* 0x00000002ff337424 */ /* 0x000fe200078e00ff */
[----:B------:R-:W-:Y:S01]  /*91d0*/  MOV R49, R90 ;  /* 0x0000005a00317202 */ /* 0x000fe20000000f00 */
[----:B------:R-:W1:Y:S01]  /*91e0*/  LDC R61, c[0x0][0x408] ;  /* 0x00010200ff3d7b82 */ /* 0x000e620000000800 */
[----:B------:R-:W-:-:S05]  /*91f0*/  FFMA.FTZ R3, R3, R62, 1.1641532182693481445e-10 ;  /* 0x2f00000003037423 */ /* 0x000fca000001003e */
        /* <DEDUP_REMOVED lines=12> */
.L_x_7459:
        /* <DEDUP_REMOVED lines=13> */
.L_x_7461:
[----:B------:R-:W-:Y:S05]  /*9390*/  BSYNC.RECONVERGENT B3 ;  /* 0x0000000000037941 */ /* 0x000fea0003800200 */
.L_x_7460:
        /* <DEDUP_REMOVED lines=39> */
[----:B------:R-:W-:Y:S02]  /*9610*/  MOV R90, R64 ;  /* 0x00000040005a7202 */ /* 0x000fe40000000f00 */
[----:B------:R-:W-:Y:S01]  /*9620*/  LOP3.LUT R89, R48, UR32, R51, 0x96, !PT ;  /* 0x0000002030597c12 */ /* 0x000fe2000f8e9633 */
[----:B------:R-:W-:Y:S01]  /*9630*/  IMAD.MOV.U32 R51, RZ, RZ, RZ ;  /* 0x000000ffff337224 */ /* 0x000fe200078e00ff */
[----:B------:R-:W-:-:S07]  /*9640*/  MOV R0, R50 ;  /* 0x0000003200007202 */ /* 0x000fce0000000f00 */
.L_x_7458:
[----:B------:R-:W-:Y:S05]  /*9650*/  BSYNC.RECONVERGENT B2 ;  /* 0x0000000000027941 */ /* 0x000fea0003800200 */
.L_x_7457:
[----:B------:R-:W-:Y:S01]  /*9660*/  I2FP.F32.U32 R49, R49 ;  /* 0x0000003100317245 */ /* 0x000fe20000201000 */
[----:B------:R-:W-:Y:S01]  /*9670*/  HADD2.F32 R48, -RZ, R76.H0_H0 ;  /* 0x2000004cff307230 */ /* 0x000fe20000004100 */
[----:B------:R-:W-:Y:S01]  /*9680*/  ISETP.NE.AND P3, PT, R51, 0x1, PT ;  /* 0x000000013300780c */ /* 0x000fe20003f65270 */
[----:B------:R-:W-:Y:S01]  /*9690*/  BSSY.RECONVERGENT B2, `(.L_x_7462) ;  /* 0x000004d000027945 */ /* 0x000fe20003800200 */
[----:B------:R-:W-:Y:S01]  /*96a0*/  FSEL R3, R3, RZ, P4 ;  /* 0x000000ff03037208 */ /* 0x000fe20002000000 */
        /* <DEDUP_REMOVED lines=18> */
.L_x_7464:
        /* <DEDUP_REMOVED lines=13> */
.L_x_7466:
[----:B------:R-:W-:Y:S05]  /*98a0*/  BSYNC.RECONVERGENT B3 ;  /* 0x0000000000037941 */ /* 0x000fea0003800200 */
.L_x_7465:
        /* <DEDUP_REMOVED lines=43> */
.L_x_7463:
[----:B------:R-:W-:Y:S05]  /*9b60*/  BSYNC.RECONVERGENT B2 ;  /* 0x0000000000027941 */ /* 0x000fea0003800200 */
.L_x_7462:
[----:B------:R-:W-:Y:S01]  /*9b70*/  ISETP.NE.AND P2, PT, R50, 0x1, PT ;  /* 0x000000013200780c */ /* 0x000fe20003f45270 */
[----:B------:R-:W-:Y:S01]  /*9b80*/  HADD2.F32 R56, -RZ, R56.H1_H1 ;  /* 0x30000038ff387230 */ /* 0x000fe20000004100 */
        /* <DEDUP_REMOVED lines=17> */
.L_x_7469:
        /* <DEDUP_REMOVED lines=13> */
.L_x_7471:
[----:B------:R-:W-:Y:S05]  /*9d70*/  BSYNC.RECONVERGENT B3 ;  /* 0x0000000000037941 */ /* 0x000fea0003800200 */
.L_x_7470:
        /* <DEDUP_REMOVED lines=43> */
.L_x_7468:
[----:B------:R-:W-:Y:S05]  /*a030*/  BSYNC.RECONVERGENT B2 ;  /* 0x0000000000027941 */ /* 0x000fea0003800200 */
.L_x_7467:
[----:B------:R-:W-:Y:S01]  /*a040*/  I2FP.F32.U32 R49, R49 ;  /* 0x0000003100317245 */ /* 0x000fe20000201000 */
[----:B------:R-:W-:Y:S01]  /*a050*/  HADD2.F32 R50, -RZ, R76.H1_H1 ;  /* 0x3000004cff327230 */ /* 0x000fe20000004100 */
        /* <DEDUP_REMOVED lines=21> */
.L_x_7474:
        /* <DEDUP_REMOVED lines=13> */
.L_x_7476:
[----:B------:R-:W-:Y:S05]  /*a280*/  BSYNC.RECONVERGENT B3 ;  /* 0x0000000000037941 */ /* 0x000fea0003800200 */
.L_x_7475:
[----:B------:R-:W-:Y:S01]  /*a290*/  IMAD.WIDE.U32 R64, R82, -0x326172a9, RZ ;  /* 0xcd9e8d5752407825 */ /* 0x000fe200078e00ff */
[----:B------:R-:W-:-:S03]  /*a2a0*/  LOP3.LUT R68, R74, UR7, R51, 0x96, !PT ;  /* 0x000000074a447c12 */ /* 0x000fc6000f8e9633 */
[----:B------:R-:W-:Y:S01]  /*a2b0*/  HFMA2 R56, -RZ, RZ, 0, 0 ;  /* 0x00000000ff387431 */ /* 0x000fe200000001ff */
        /* <DEDUP_REMOVED lines=40> */
.L_x_7473:
[----:B------:R-:W-:Y:S05]  /*a540*/  BSYNC.RECONVERGENT B2 ;  /* 0x0000000000027941 */ /* 0x000fea0003800200 */
.L_x_7472:
[----:B------:R-:W-:Y:S01]  /*a550*/  ISETP.NE.AND P2, PT, R56, 0x1, PT ;  /* 0x000000013800780c */ /* 0x000fe20003f45270 */
[----:B------:R-:W-:Y:S01]  /*a560*/  HADD2.F32 R50, -RZ, R57.H0_H0 ;  /* 0x20000039ff327230 */ /* 0x000fe20000004100 */
        /* <DEDUP_REMOVED lines=17> */
.L_x_7479:
        /* <DEDUP_REMOVED lines=13> */
.L_x_7481:
[----:B------:R-:W-:Y:S05]  /*a750*/  BSYNC.RECONVERGENT B3 ;  /* 0x0000000000037941 */ /* 0x000fea0003800200 */
.L_x_7480:
        /* <DEDUP_REMOVED lines=41> */
[----:B------:R-:W-:Y:S02]  /*a9f0*/  LOP3.LUT R89, R50, UR32, R65, 0x96, !PT ;  /* 0x0000002032597c12 */ /* 0x000fe4000f8e9641 */
[----:B------:R-:W-:-:S07]  /*aa00*/  MOV R0, R64 ;  /* 0x0000004000007202 */ /* 0x000fce0000000f00 */
.L_x_7478:
[----:B------:R-:W-:Y:S05]  /*aa10*/  BSYNC.RECONVERGENT B2 ;  /* 0x0000000000027941 */ /* 0x000fea0003800200 */
.L_x_7477:
[----:B------:R-:W-:Y:S01]  /*aa20*/  I2FP.F32.U32 R51, R51 ;  /* 0x0000003300337245 */ /* 0x000fe20000201000 */
[----:B------:R-:W-:Y:S01]  /*aa30*/  HADD2.F32 R50, -RZ, R77.H0_H0 ;  /* 0x2000004dff327230 */ /* 0x000fe20000004100 */
        /* <DEDUP_REMOVED lines=21> */
.L_x_7484:
        /* <DEDUP_REMOVED lines=13> */
.L_x_7486:
[----:B------:R-:W-:Y:S05]  /*ac60*/  BSYNC.RECONVERGENT B3 ;  /* 0x0000000000037941 */ /* 0x000fea0003800200 */
.L_x_7485:
        /* <DEDUP_REMOVED lines=43> */
.L_x_7483:
[----:B------:R-:W-:Y:S05]  /*af20*/  BSYNC.RECONVERGENT B2 ;  /* 0x0000000000027941 */ /* 0x000fea0003800200 */
.L_x_7482:
        /* <DEDUP_REMOVED lines=19> */
.L_x_7489:
        /* <DEDUP_REMOVED lines=13> */
.L_x_7491:
[----:B------:R-:W-:Y:S05]  /*b130*/  BSYNC.RECONVERGENT B3 ;  /* 0x0000000000037941 */ /* 0x000fea0003800200 */
.L_x_7490:
        /* <DEDUP_REMOVED lines=40> */
[----:B------:R-:W-:Y:S02]  /*b3c0*/  MOV R90, R66 ;  /* 0x00000042005a7202 */ /* 0x000fe40000000f00 */
[----:B------:R-:W-:Y:S02]  /*b3d0*/  LOP3.LUT R89, R56, UR32, R65, 0x96, !PT ;  /* 0x0000002038597c12 */ /* 0x000fe4000f8e9641 */
[----:B------:R-:W-:-:S07]  /*b3e0*/  MOV R0, R64 ;  /* 0x0000004000007202 */ /* 0x000fce0000000f00 */
.L_x_7488:
[----:B------:R-:W-:Y:S05]  /*b3f0*/  BSYNC.RECONVERGENT B2 ;  /* 0x0000000000027941 */ /* 0x000fea0003800200 */
.L_x_7487:
[----:B------:R-:W-:Y:S01]  /*b400*/  I2FP.F32.U32 R51, R51 ;  /* 0x0000003300337245 */ /* 0x000fe20000201000 */
[----:B------:R-:W-:Y:S01]  /*b410*/  HADD2.F32 R56, -RZ, R77.H1_H1 ;  /* 0x3000004dff387230 */ /* 0x000fe20000004100 */
[----:B------:R-:W-:Y:S01]  /*b420*/  BSSY.RECONVERGENT B2, `(.L_x_7492) ;  /* 0x000004e000027945 */ /* 0x000fe20003800200 */
[----:B------:R-:W-:Y:S02]  /*b430*/  HFMA2 R64, -RZ, RZ, 0, 1.1920928955078125e-07 ;  /* 0x00000002ff407431 */ /* 0x000fe400000001ff */
[----:B------:R-:W-:Y:S01]  /*b440*/  FFMA.FTZ R51, R51, R62, 1.1641532182693481445e-10 ;  /* 0x2f00000033337423 */ /* 0x000fe2000001003e */
[----:B------:R-:W-:-:S04]  /*b450*/  FMUL.FTZ R56, R56, R61 ;  /* 0x0000003d38387220 */ /* 0x000fc80000410000 */
[----:B------:R-:W-:-:S04]  /*b460*/  FSETP.GTU.FTZ.AND P2, PT, R51, R2, PT ;  /* 0x000000023300720b */ /* 0x000fc80003f5c000 */
[----:B------:R-:W-:Y:S02]  /*b470*/  FSEL R51, R56, RZ, !P2 ;  /* 0x000000ff38337208 */ /* 0x000fe40005000000 */
[----:B------:R-:W-:Y:S02]  /*b480*/  SEL R70, RZ, 0x1, P2 ;  /* 0x00000001ff467807 */ /* 0x000fe40001000000 */
[----:B------:R-:W-:Y:S02]  /*b490*/  ISETP.NE.AND P2, PT, R57, 0x1, PT ;  /* 0x000000013900780c */ /* 0x000fe40003f45270 */
[----:B------:R-:W-:Y:S01]  /*b4a0*/  FSEL R56, R3, RZ, P4 ;  /* 0x000000ff03387208 */ /* 0x000fe20002000000 */
[----:B------:R-:W-:-:S04]  /*b4b0*/  IMAD.MOV.U32 R3, RZ, RZ, R90 ;  /* 0x000000ffff037224 */ /* 0x000fc800078e005a */
[----:B------:R-:W-:-:S04]  /*b4c0*/  FADD.FTZ R51, R51, R56 ;  /* 0x0000003833337221 */ /* 0x000fc80000010000 */
[----:B------:R-:W-:Y:S02]  /*b4d0*/  @P1 FADD.FTZ R51, R47, R51 ;  /* 0x000000332f331221 */ /* 0x000fe40000010000 */
        /* <DEDUP_REMOVED lines=9> */
.L_x_7494:
        /* <DEDUP_REMOVED lines=13> */
.L_x_7496:
[----:B------:R-:W-:Y:S05]  /*b640*/  BSYNC.RECONVERGENT B3 ;  /* 0x0000000000037941 */ /* 0x000fea0003800200 */
.L_x_7495:
        /* <DEDUP_REMOVED lines=40> */
[----:B------:R-:W-:Y:S02]  /*b8d0*/  HFMA2 R64, -RZ, RZ, 0, 0 ;  /* 0x00000000ff407431 */ /* 0x000fe400000001ff */
[----:B------:R-:W-:Y:S01]  /*b8e0*/  IMAD.MOV.U32 R90, RZ, RZ, R66 ;  /* 0x000000ffff5a7224 */ /* 0x000fe200078e0042 */
[----:B------:R-:W-:-:S07]  /*b8f0*/  LOP3.LUT R89, R56, UR32, R65, 0x96, !PT ;  /* 0x0000002038597c12 */ /* 0x000fce000f8e9641 */
.L_x_7493:
[----:B------:R-:W-:Y:S05]  /*b900*/  BSYNC.RECONVERGENT B2 ;  /* 0x0000000000027941 */ /* 0x000fea0003800200 */
.L_x_7492:
[----:B------:R-:W-:Y:S01]  /*b910*/  ISETP.NE.AND P3, PT, R64, 0x1, PT ;  /* 0x000000014000780c */ /* 0x000fe20003f65270 */
[----:B------:R-:W-:Y:S01]  /*b920*/  HADD2.F32 R56, -RZ, R58.H0_H0 ;  /* 0x2000003aff387230 */ /* 0x000fe20000004100 */
        /* <DEDUP_REMOVED lines=16> */
.L_x_7499:
        /* <DEDUP_REMOVED lines=13> */
.L_x_7501:
[----:B------:R-:W-:Y:S05]  /*bb00*/  BSYNC.RECONVERGENT B3 ;  /* 0x0000000000037941 */ /* 0x000fea0003800200 */
.L_x_7500:
        /* <DEDUP_REMOVED lines=43> */
.L_x_7498:
[----:B------:R-:W-:Y:S05]  /*bdc0*/  BSYNC.RECONVERGENT B2 ;  /* 0x0000000000027941 */ /* 0x000fea0003800200 */
.L_x_7497:
        /* <DEDUP_REMOVED lines=23> */
.L_x_7504:
        /* <DEDUP_REMOVED lines=13> */
.L_x_7506:
[----:B------:R-:W-:Y:S05]  /*c010*/  BSYNC.RECONVERGENT B3 ;  /* 0x0000000000037941 */ /* 0x000fea0003800200 */
.L_x_7505:
        /* <DEDUP_REMOVED lines=43> */
.L_x_7503:
[----:B------:R-:W-:Y:S05]  /*c2d0*/  BSYNC.RECONVERGENT B2 ;  /* 0x0000000000027941 */ /* 0x000fea0003800200 */
.L_x_7502:
[----:B------:R-:W-:Y:S01]  /*c2e0*/  ISETP.NE.AND P4, PT, R64, 0x1, PT ;  /* 0x000000014000780c */ /* 0x000fe20003f85270 */
[----:B------:R-:W-:Y:S01]  /*c2f0*/  HADD2.F32 R58, -RZ, R58.H1_H1 ;  /* 0x3000003aff3a7230 */ /* 0x000fe20000004100 */
        /* <DEDUP_REMOVED lines=16> */
.L_x_7509:
        /* <DEDUP_REMOVED lines=13> */
.L_x_7511:
[----:B------:R-:W-:Y:S05]  /*c4d0*/  BSYNC.RECONVERGENT B3 ;  /* 0x0000000000037941 */ /* 0x000fea0003800200 */
.L_x_7510:
        /* <DEDUP_REMOVED lines=43> */
.L_x_7508:
[----:B------:R-:W-:Y:S05]  /*c790*/  BSYNC.RECONVERGENT B2 ;  /* 0x0000000000027941 */ /* 0x000fea0003800200 */
.L_x_7507:
        /* <DEDUP_REMOVED lines=23> */
.L_x_7514:
        /* <DEDUP_REMOVED lines=13> */
.L_x_7516:
[----:B------:R-:W-:Y:S05]  /*c9e0*/  BSYNC.RECONVERGENT B3 ;  /* 0x0000000000037941 */ /* 0x000fea0003800200 */
.L_x_7515:
        /* <DEDUP_REMOVED lines=43> */
.L_x_7513:
[----:B------:R-:W-:Y:S05]  /*cca0*/  BSYNC.RECONVERGENT B2 ;  /* 0x0000000000027941 */ /* 0x000fea0003800200 */
.L_x_7512:
        /* <DEDUP_REMOVED lines=18> */
.L_x_7519:
        /* <DEDUP_REMOVED lines=13> */
.L_x_7521:
[----:B------:R-:W-:Y:S05]  /*cea0*/  BSYNC.RECONVERGENT B3 ;  /* 0x0000000000037941 */ /* 0x000fea0003800200 */
.L_x_7520:
        /* <DEDUP_REMOVED lines=40> */
[----:B------:R-:W-:Y:S01]  /*d130*/  IMAD.MOV.U32 R65, RZ, RZ, R0 ;  /* 0x000000ffff417224 */ /* 0x000fe200078e0000 */
[----:B------:R-:W-:Y:S01]  /*d140*/  MOV R0, R64 ;  /* 0x0000004000007202 */ /* 0x000fe20000000f00 */
[----:B------:R-:W-:-:S07]  /*d150*/  IMAD.MOV.U32 R66, RZ, RZ, RZ ;  /* 0x000000ffff427224 */ /* 0x000fce00078e00ff */
.L_x_7518:
[----:B------:R-:W-:Y:S05]  /*d160*/  BSYNC.RECONVERGENT B2 ;  /* 0x0000000000027941 */ /* 0x000fea0003800200 */
.L_x_7517:
[----:B------:R-:W-:Y:S01]  /*d170*/  I2FP.F32.U32 R63, R65 ;  /* 0x00000041003f7245 */ /* 0x000fe20000201000 */
[----:B------:R-:W-:Y:S01]  /*d180*/  HADD2.F32 R58, -RZ, R79.H0_H0 ;  /* 0x2000004fff3a7230 */ /* 0x000fe20000004100 */
        /* <DEDUP_REMOVED lines=10> */
[--C-:B------:R-:W-:Y:S01]  /*d230*/  FADD.FTZ R58, R58, R3.reuse ;  /* 0x000000033a3a7221 */ /* 0x100fe20000010000 */
[----:B------:R-:W-:-:S03]  /*d240*/  PRMT R3, R63, 0x7610, R3 ;  /* 0x000076103f037816 */ /* 0x000fc60000000003 */
        /* <DEDUP_REMOVED lines=10> */
.L_x_7524:
        /* <DEDUP_REMOVED lines=13> */
.L_x_7526:
[----:B------:R-:W-:Y:S05]  /*d3c0*/  BSYNC.RECONVERGENT B3 ;  /* 0x0000000000037941 */ /* 0x000fea0003800200 */
.L_x_7525:
        /* <DEDUP_REMOVED lines=40> */
[----:B------:R-:W-:Y:S01]  /*d650*/  HFMA2 R67, -RZ, RZ, 0, 0 ;  /* 0x00000000ff437431 */ /* 0x000fe200000001ff */
[----:B------:R-:W-:Y:S01]  /*d660*/  MOV R64, R0 ;  /* 0x0000000000407202 */ /* 0x000fe20000000f00 */
[----:B------:R-:W-:-:S07]  /*d670*/  IMAD.MOV.U32 R0, RZ, RZ, R66 ;  /* 0x000000ffff007224 */ /* 0x000fce00078e0042 */
.L_x_7523:
[----:B------:R-:W-:Y:S05]  /*d680*/  BSYNC.RECONVERGENT B2 ;  /* 0x0000000000027941 */ /* 0x000fea0003800200 */
.L_x_7522:
[----:B------:R-:W-:Y:S01]  /*d690*/  ISETP.NE.AND P6, PT, R67, 0x1, PT ;  /* 0x000000014300780c */ /* 0x000fe20003fc5270 */
[----:B------:R-:W-:Y:S01]  /*d6a0*/  BSSY.RECONVERGENT B2, `(.L_x_7527) ;  /* 0x000004c000027945 */ /* 0x000fe20003800200 */
[----:B------:R-:W-:Y:S01]  /*d6b0*/  I2FP.F32.U32 R63, R64 ;  /* 0x00000040003f7245 */ /* 0x000fe20000201000 */
[----:B------:R-:W-:Y:S01]  /*d6c0*/  HADD2.F32 R64, -RZ, R59.H1_H1 ;  /* 0x3000003bff407230 */ /* 0x000fe20000004100 */
[----:B------:R-:W-:Y:S01]  /*d6d0*/  MOV R65, R90 ;  /* 0x0000005a00417202 */ /* 0x000fe20000000f00 */
[----:B------:R-:W-:Y:S02]  /*d6e0*/  IMAD.MOV.U32 R95, RZ, RZ, 0x2 ;  /* 0x00000002ff5f7424 */ /* 0x000fe400078e00ff */
        /* <DEDUP_REMOVED lines=12> */
.L_x_7529:
        /* <DEDUP_REMOVED lines=15> */
.L_x_7531:
[----:B------:R-:W-:Y:S05]  /*d8a0*/  BSYNC.RECONVERGENT B3 ;  /* 0x0000000000037941 */ /* 0x000fea0003800200 */
.L_x_7530:
        /* <DEDUP_REMOVED lines=43> */
.L_x_7528:
[----:B------:R-:W-:Y:S05]  /*db60*/  BSYNC.RECONVERGENT B2 ;  /* 0x0000000000027941 */ /* 0x000fea0003800200 */
.L_x_7527:
        /* <DEDUP_REMOVED lines=9> */
[----:B------:R-:W-:Y:S01]  /*dc00*/  @P1 FADD.FTZ R59, R43, R59 ;  /* 0x0000003b2b3b1221 */ /* 0x000fe20000010000 */
[----:B------:R-:W-:Y:S06]  /*dc10*/  BRA `(.L_x_7532) ;  /* 0x0000002800047947 */ /* 0x000fec0003800000 */
.L_x_7451:
[----:B------:R-:W-:Y:S01]  /*dc20*/  ISETP.NE.AND P2, PT, R95, 0x1, PT ;  /* 0x000000015f00780c */ /* 0x000fe20003f45270 */
[----:B------:R-:W-:Y:S01]  /*dc30*/  BSSY.RECONVERGENT B2, `(.L_x_7533) ;  /* 0x0000047000027945 */ /* 0x000fe20003800200 */
[----:B0-----:R-:W-:Y:S02]  /*dc40*/  HFMA2 R50, -RZ, RZ, 0, 1.1920928955078125e-07 ;  /* 0x00000002ff327431 */ /* 0x001fe400000001ff */
[----:B------:R-:W-:Y:S01]  /*dc50*/  IMAD.MOV.U32 R48, RZ, RZ, R90 ;  /* 0x000000ffff307224 */ /* 0x000fe200078e005a */
[----:B------:R-:W-:-:S08]  /*dc60*/  MOV R0, R86 ;  /* 0x0000005600007202 */ /* 0x000fd00000000f00 */
        /* <DEDUP_REMOVED lines=11> */
.L_x_7535:
        /* <DEDUP_REMOVED lines=13> */
.L_x_7537:
[----:B------:R-:W-:Y:S05]  /*ddf0*/  BSYNC.RECONVERGENT B3 ;  /* 0x0000000000037941 */ /* 0x000fea0003800200 */
.L_x_7536:
        /* <DEDUP_REMOVED lines=41> */
[----:B------:R-:W-:-:S07]  /*e090*/  IMAD.MOV.U32 R48, RZ, RZ, R86 ;  /* 0x000000ffff307224 */ /* 0x000fce00078e0056 */
.L_x_7534:
[----:B------:R-:W-:Y:S05]  /*e0a0*/  BSYNC.RECONVERGENT B2 ;  /* 0x0000000000027941 */ /* 0x000fea0003800200 */
.L_x_7533:
[----:B------:R-:W0:Y:S01]  /*e0b0*/  LDC R61, c[0x0][0x404] ;  /* 0x00010100ff3d7b82 */ /* 0x000e220000000800 */
[----:B------:R-:W-:Y:S01]  /*e0c0*/  ISETP.NE.AND P2, PT, R50, 0x1, PT ;  /* 0x000000013200780c */ /* 0x000fe20003f45270 */
[----:B------:R-:W-:Y:S01]  /*e0d0*/  IMAD.MOV.U32 R64, RZ, RZ, 0x2f800000 ;  /* 0x2f800000ff407424 */ /* 0x000fe200078e00ff */
[----:B------:R-:W-:Y:S01]  /*e0e0*/  I2FP.F32.U32 R49, R48 ;  /* 0x0000003000317245 */ /* 0x000fe20000201000 */
[----:B------:R-:W-:Y:S01]  /*e0f0*/  BSSY.RECONVERGENT B2, `(.L_x_7538) ;  /* 0x0000049000027945 */ /* 0x000fe20003800200 */
[----:B-----5:R-:W-:Y:S01]  /*e100*/  HADD2.F32 R65, -RZ, R56.H0_H0 ;  /* 0x20000038ff417230 */ /* 0x020fe20000004100 */
[----:B------:R-:W-:Y:S02]  /*e110*/  MOV R51, 0x2 ;  /* 0x0000000200337802 */ /* 0x000fe40000000f00 */
        /* <DEDUP_REMOVED lines=13> */
.L_x_7540:
        /* <DEDUP_REMOVED lines=13> */
.L_x_7542:
[----:B------:R-:W-:Y:S05]  /*e2c0*/  BSYNC.RECONVERGENT B3 ;  /* 0x0000000000037941 */ /* 0x000fea0003800200 */
.L_x_7541:
        /* <DEDUP_REMOVED lines=43> */
.L_x_7539:
[----:B------:R-:W-:Y:S05]  /*e580*/  BSYNC.RECONVERGENT B2 ;  /* 0x0000000000027941 */ /* 0x000fea0003800200 */
.L_x_7538:
        /* <DEDUP_REMOVED lines=18> */
.L_x_7545:
        /* <DEDUP_REMOVED lines=13> */
.L_x_7547:
[----:B------:R-:W-:Y:S05]  /*e780*/  BSYNC.RECONVERGENT B3 ;  /* 0x0000000000037941 */ /* 0x000fea0003800200 */
.L_x_7546:
        /* <DEDUP_REMOVED lines=43> */
.L_x_7544:
[----:B------:R-:W-:Y:S05]  /*ea40*/  BSYNC.RECONVERGENT B2 ;  /* 0x0000000000027941 */ /* 0x000fea0003800200 */
.L_x_7543:
        /* <DEDUP_REMOVED lines=18> */
.L_x_7550:
        /* <DEDUP_REMOVED lines=13> */
.L_x_7552:
[----:B------:R-:W-:Y:S05]  /*ec40*/  BSYNC.RECONVERGENT B3 ;  /* 0x0000000000037941 */ /* 0x000fea0003800200 */
.L_x_7551:
        /* <DEDUP_REMOVED lines=43> */
.L_x_7549:
[----:B------:R-:W-:Y:S05]  /*ef00*/  BSYNC.RECONVERGENT B2 ;  /* 0x0000000000027941 */ /* 0x000fea0003800200 */
.L_x_7548:
        /* <DEDUP_REMOVED lines=18> */
.L_x_7555:
        /* <DEDUP_REMOVED lines=13> */
.L_x_7557:
[----:B------:R-:W-:Y:S05]  /*f100*/  BSYNC.RECONVERGENT B3 ;  /* 0x0000000000037941 */ /* 0x000fea0003800200 */
.L_x_7556:
        /* <DEDUP_REMOVED lines=43> */
.L_x_7554:
[----:B------:R-:W-:Y:S05]  /*f3c0*/  BSYNC.RECONVERGENT B2 ;  /* 0x0000000000027941 */ /* 0x000fea0003800200 */
.L_x_7553:
[----:B------:R-:W-:Y:S01]  /*f3d0*/  ISETP.NE.AND P3, PT, R50, 0x1, PT ;  /* 0x000000013200780c */ /* 0x000fe20003f65270 */
[----:B------:R-:W-:Y:S01]  /*f3e0*/  BSSY.RECONVERGENT B2, `(.L_x_7558) ;  /* 0x0000049000027945 */ /* 0x000fe20003800200 */
[----:B------:R-:W-:Y:S01]  /*f3f0*/  I2FP.F32.U32 R49, R48 ;  /* 0x0000003000317245 */ /* 0x000fe20000201000 */
[----:B------:R-:W-:Y:S02]  /*f400*/  HFMA2 R51, -RZ, RZ, 0, 1.1920928955078125e-07 ;  /* 0x00000002ff337431 */ /* 0x000fe400000001ff */
[----:B------:R-:W-:Y:S02]  /*f410*/  HADD2.F32 R87, -RZ, R58.H0_H0 ;  /* 0x2000003aff577230 */ /* 0x000fe40000004100 */
        /* <DEDUP_REMOVED lines=12> */
.L_x_7560:
        /* <DEDUP_REMOVED lines=13> */
.L_x_7562:
[----:B------:R-:W-:Y:S05]  /*f5b0*/  BSYNC.RECONVERGENT B3 ;  /* 0x0000000000037941 */ /* 0x000fea0003800200 */
.L_x_7561:
        /* <DEDUP_REMOVED lines=43> */
.L_x_7559:
[----:B------:R-:W-:Y:S05]  /*f870*/  BSYNC.RECONVERGENT B2 ;  /* 0x0000000000027941 */ /* 0x000fea0003800200 */
.L_x_7558:
[----:B------:R-:W-:Y:S01]  /*f880*/  ISETP.NE.AND P4, PT, R51, 0x1, PT ;  /* 0x000000013300780c */ /* 0x000fe20003f85270 */
[----:B------:R-:W-:Y:S01]  /*f890*/  BSSY.RECONVERGENT B2, `(.L_x_7563) ;  /* 0x0000049000027945 */ /* 0x000fe20003800200 */
[----:B------:R-:W-:Y:S01]  /*f8a0*/  I2FP.F32.U32 R49, R49 ;  /* 0x0000003100317245 */ /* 0x000fe20000201000 */
[----:B------:R-:W-:Y:S02]  /*f8b0*/  HADD2.F32 R58, -RZ, R58.H1_H1 ;  /* 0x3000003aff3a7230 */ /* 0x000fe40000004100 */
        /* <DEDUP_REMOVED lines=13> */
.L_x_7565:
        /* <DEDUP_REMOVED lines=13> */
.L_x_7567:
[----:B------:R-:W-:Y:S05]  /*fa60*/  BSYNC.RECONVERGENT B3 ;  /* 0x0000000000037941 */ /* 0x000fea0003800200 */
.L_x_7566:
        /* <DEDUP_REMOVED lines=40> */
[----:B------:R-:W-:Y:S01]  /*fcf0*/  MOV R0, R50 ;  /* 0x0000003200007202 */ /* 0x000fe20000000f00 */
[----:B------:R-:W-:Y:S01]  /*fd00*/  IMAD.MOV.U32 R50, RZ, RZ, RZ ;  /* 0x000000ffff327224 */ /* 0x000fe200078e00ff */
[----:B------:R-:W-:-:S07]  /*fd10*/  LOP3.LUT R89, R48, UR32, R51, 0x96, !PT ;  /* 0x0000002030597c12 */ /* 0x000fce000f8e9633 */
.L_x_7564:
[----:B------:R-:W-:Y:S05]  /*fd20*/  BSYNC.RECONVERGENT B2 ;  /* 0x0000000000027941 */ /* 0x000fea0003800200 */
.L_x_7563:
        /* <DEDUP_REMOVED lines=17> */
.L_x_7570:
        /* <DEDUP_REMOVED lines=13> */
.L_x_7572:
[----:B------:R-:W-:Y:S05]  /*ff10*/  BSYNC.RECONVERGENT B3 ;  /* 0x0000000000037941 */ /* 0x000fea0003800200 */
.L_x_7571:
        /* <DEDUP_REMOVED lines=43> */
.L_x_7569:
[----:B------:R-:W-:Y:S05]  /*101d0*/  BSYNC.RECONVERGENT B2 ;  /* 0x0000000000027941 */ /* 0x000fea0003800200 */
.L_x_7568:
[----:B------:R-:W-:Y:S01]  /*101e0*/  P2R R50, PR, RZ, 0x2 ;  /* 0x00000002ff327803 */ /* 0x000fe20000000000 */
[----:B------:R-:W-:Y:S01]  /*101f0*/  FMUL.FTZ R65, R65, UR12 ;  /* 0x0000000c41417c20 */ /* 0x000fe20008410000 */
[----:B------:R-:W-:Y:S01]  /*10200*/  I2FP.F32.U32 R49, R49 ;  /* 0x0000003100317245 */ /* 0x000fe20000201000 */
[----:B------:R-:W-:Y:S01]  /*10210*/  FMUL.FTZ R66, R66, UR12 ;  /* 0x0000000c42427c20 */ /* 0x000fe20008410000 */
[----:B------:R-:W-:Y:S01]  /*10220*/  ISETP.NE.AND P1, PT, R91, RZ, PT ;  /* 0x000000ff5b00720c */ /* 0x000fe20003f25270 */
[----:B------:R-:W-:Y:S01]  /*10230*/  HADD2.F32 R59, -RZ, R59.H1_H1 ;  /* 0x3000003bff3b7230 */ /* 0x000fe20000004100 */
[----:B------:R-:W-:Y:S01]  /*10240*/  P2R R51, PR, RZ, 0x1 ;  /* 0x00000001ff337803 */ /* 0x000fe20000000000 */
[----:B------:R-:W-:Y:S01]  /*10250*/  FMUL.FTZ R86, R86, UR12 ;  /* 0x0000000c56567c20 */ /* 0x000fe20008410000 */
[----:B------:R-:W-:Y:S01]  /*10260*/  ISETP.NE.AND P0, PT, R93, RZ, PT ;  /* 0x000000ff5d00720c */ /* 0x000fe20003f05270 */
[----:B------:R-:W-:Y:S01]  /*10270*/  FFMA.FTZ R64, R49, R64, 1.1641532182693481445e-10 ;  /* 0x2f00000031407423 */ /* 0x000fe20000010040 */
[----:B------:R-:W-:Y:S01]  /*10280*/  ISETP.NE.AND P5, PT, R94, RZ, PT ;  /* 0x000000ff5e00720c */ /* 0x000fe20003fa5270 */
[----:B------:R-:W-:Y:S01]  /*10290*/  FMUL.FTZ R96, R96, UR12 ;  /* 0x0000000c60607c20 */ /* 0x000fe20008410000 */
[----:B------:R-:W-:Y:S01]  /*102a0*/  FSEL R48, R65, RZ, P1 ;  /* 0x000000ff41307208 */ /* 0x000fe20000800000 */
        /* <DEDUP_REMOVED lines=24> */
.L_x_7532:
        /* <DEDUP_REMOVED lines=21> */
[----:B------:R0:W-:Y:S02]  /*10580*/  STG.E.128 desc[UR8][R64.64+0x10], R56 ;  /* 0x0000103840007986 */ /* 0x0001e4000c101d08 */
[----:B------:R-:W-:Y:S02]  /*10590*/  IMAD.MOV.U32 R86, RZ, RZ, R0 ;  /* 0x000000ffff567224 */ /* 0x000fe400078e0000 */
        /* <DEDUP_REMOVED lines=22> */
.L_x_7450:
[----:B------:R-:W-:Y:S05]  /*10700*/  BSYNC.RECONVERGENT B1 ;  /* 0x0000000000017941 */ /* 0x000fea0003800200 */
.L_x_7449:
        /* <DEDUP_REMOVED lines=76> */
.L_x_7590:
        /* <DEDUP_REMOVED lines=16> */
[--C-:B------:R-:W-:Y:S01]  /*10cd0*/  FADD.FTZ R61, R54, -R87.reuse ;  /* 0x80000057363d7221 */ /* 0x100fe20000010000 */
[----:B-1---5:R-:W-:Y:S02]  /*10ce0*/  HADD2.F32 R60, -RZ, R7.H0_H0 ;  /* 0x20000007ff3c7230 */ /* 0x022fe40000004100 */
        /* <DEDUP_REMOVED lines=14> */
[C---:B------:R-:W-:Y:S01]  /*10dd0*/  FMUL.FTZ R61, R0.reuse, R61 ;  /* 0x0000003d003d7220 */ /* 0x040fe20000410000 */
        /* <DEDUP_REMOVED lines=8> */
[----:B------:R-:W-:Y:S02]  /*10e60*/  HADD2.F32 R93, -RZ, R6.H1_H1 ;  /* 0x30000006ff5d7230 */ /* 0x000fe40000004100 */
[----:B------:R-:W-:Y:S01]  /*10e70*/  FADD.FTZ R65, R38, -R87 ;  /* 0x8000005726417221 */ /* 0x000fe20000010000 */
[----:B------:R-:W-:Y:S02]  /*10e80*/  HADD2.F32 R97, -RZ, R18.H1_H1 ;  /* 0x30000012ff617230 */ /* 0x000fe40000004100 */
[----:B------:R-:W-:Y:S01]  /*10e90*/  FFMA.FTZ R64, R94, R99, R101 ;  /* 0x000000635e407223 */ /* 0x000fe20000010065 */
[----:B------:R-:W-:Y:S02]  /*10ea0*/  HADD2.F32 R92, -RZ, R5.H0_H0 ;  /* 0x20000005ff5c7230 */ /* 0x000fe40000004100 */
[----:B------:R-:W-:Y:S01]  /*10eb0*/  FMUL.FTZ R91, R0, R65 ;  /* 0x00000041005b7220 */ /* 0x000fe20000410000 */
[----:B------:R-:W-:-:S02]  /*10ec0*/  HADD2.F32 R94, -RZ, R17.H0_H0 ;  /* 0x20000011ff5e7230 */ /* 0x000fc40000004100 */
        /* <DEDUP_REMOVED lines=9> */
[----:B------:R-:W-:Y:S01]  /*10f60*/  HADD2.F32 R103, -RZ, R10.H1_H1 ;  /* 0x3000000aff677230 */ /* 0x000fe20000004100 */
[----:B------:R-:W0:Y:S01]  /*10f70*/  LDC.64 R92, c[0x0][0x428] ;  /* 0x00010a00ff5c7b82 */ /* 0x000e220000000a00 */
[----:B------:R-:W-:Y:S02]  /*10f80*/  HADD2.F32 R105, -RZ, R14.H1_H1 ;  /* 0x3000000eff697230 */ /* 0x000fe40000004100 */
[----:B------:R-:W-:Y:S01]  /*10f90*/  FFMA.FTZ R110, R108, R99, R101 ;  /* 0x000000636c6e7223 */ /* 0x000fe20000010065 */
[----:B------:R-:W-:Y:S01]  /*10fa0*/  FADD.FTZ R99, R36, -R87 ;  /* 0x8000005724637221 */ /* 0x000fe20000010000 */
[----:B------:R-:W-:Y:S01]  /*10fb0*/  HADD2.F32 R94, -RZ, R4.H0_H0 ;  /* 0x20000004ff5e7230 */ /* 0x000fe20000004100 */
[----:B------:R-:W-:Y:S01]  /*10fc0*/  F2FP.F16.F32.PACK_AB R63, R63, R60 ;  /* 0x0000003c3f3f723e */ /* 0x000fe200000000ff */
[----:B------:R-:W-:Y:S01]  /*10fd0*/  FFMA.FTZ R65, R98, R103, R105 ;  /* 0x0000006762417223 */ /* 0x000fe20000010069 */
[----:B------:R-:W-:Y:S01]  /*10fe0*/  FADD.FTZ R103, R37, -R87 ;  /* 0x8000005725677221 */ /* 0x000fe20000010000 */
[----:B------:R-:W1:Y:S01]  /*10ff0*/  LDC.64 R96, c[0x0][0x430] ;  /* 0x00010c00ff607b82 */ /* 0x000e620000000a00 */
[----:B------:R-:W-:-:S02]  /*11000*/  HADD2.F32 R98, -RZ, R16.H0_H0 ;  /* 0x20000010ff627230 */ /* 0x000fc40000004100 */
[C---:B------:R-:W-:Y:S01]  /*11010*/  FMUL.FTZ R99, R0.reuse, R99 ;  /* 0x0000006300637220 */ /* 0x040fe20000410000 */
[----:B------:R-:W-:Y:S02]  /*11020*/  HADD2.F32 R100, -RZ, R8.H0_H0 ;  /* 0x20000008ff647230 */ /* 0x000fe40000004100 */
[----:B------:R-:W-:Y:S01]  /*11030*/  FMUL.FTZ R103, R0, R103 ;  /* 0x0000006700677220 */ /* 0x000fe20000410000 */
[----:B------:R-:W-:Y:S02]  /*11040*/  HADD2.F32 R101, -RZ, R12.H0_H0 ;  /* 0x2000000cff657230 */ /* 0x000fe40000004100 */
[----:B------:R-:W-:Y:S01]  /*11050*/  FFMA.FTZ R94, R99, R94, R98 ;  /* 0x0000005e635e7223 */ /* 0x000fe20000010062 */
        /* <DEDUP_REMOVED lines=8> */
[----:B------:R-:W-:Y:S01]  /*110e0*/  HADD2.F32 R106, -RZ, R8.H1_H1 ;  /* 0x30000008ff6a7230 */ /* 0x000fe20000004100 */
[----:B------:R-:W-:Y:S01]  /*110f0*/  F2FP.F16.F32.PACK_AB R67, R64, R67 ;  /* 0x000000434043723e */ /* 0x000fe200000000ff */
[----:B------:R-:W-:Y:S02]  /*11100*/  HADD2.F32 R105, -RZ, R12.H1_H1 ;  /* 0x3000000cff697230 */ /* 0x000fe40000004100 */
[----:B------:R-:W-:Y:S01]  /*11110*/  FFMA.FTZ R108, R108, R109, R111 ;  /* 0x0000006d6c6c7223 */ /* 0x000fe2000001006f */
[----:B------:R-:W-:Y:S01]  /*11120*/  F2FP.F16.F32.PACK_AB R60, R99, R94 ;  /* 0x0000005e633c723e */ /* 0x000fe200000000ff */
[----:B0-----:R-:W-:Y:S01]  /*11130*/  IMAD.WIDE.U32 R92, R84, 0x10, R92 ;  /* 0x00000010545c7825 */ /* 0x001fe200078e005c */
[----:B------:R-:W-:-:S03]  /*11140*/  F2FP.F16.F32.PACK_AB R66, R65, R66 ;  /* 0x000000424142723e */ /* 0x000fc600000000ff */
[----:B------:R-:W-:Y:S01]  /*11150*/  FFMA.FTZ R105, R103, R106, R105 ;  /* 0x0000006a67697223 */ /* 0x000fe20000010069 */
[----:B------:R-:W-:Y:S01]  /*11160*/  F2FP.F16.F32.PACK_AB R65, R108, R91 ;  /* 0x0000005b6c41723e */ /* 0x000fe200000000ff */
[C---:B-1----:R-:W-:Y:S01]  /*11170*/  IMAD.WIDE.U32 R96, R84.reuse, 0x10, R96 ;  /* 0x0000001054607825 */ /* 0x042fe200078e0060 */
[----:B------:R0:W-:Y:S02]  /*11180*/  STG.E.128 desc[UR8][R92.64], R60 ;  /* 0x0000003c5c007986 */ /* 0x0001e4000c101d08 */
[----:B------:R-:W-:Y:S01]  /*11190*/  F2FP.F16.F32.PACK_AB R64, R105, R100 ;  /* 0x000000646940723e */ /* 0x000fe200000000ff */
[----:B------:R-:W-:-:S04]  /*111a0*/  VIADD R84, R84, 0x20 ;  /* 0x0000002054547836 */ /* 0x000fc80000000000 */
[----:B------:R0:W-:Y:S03]  /*111b0*/  STG.E.128 desc[UR8][R96.64], R64 ;  /* 0x0000004060007986 */ /* 0x0001e6000c101d08 */
.L_x_7575:
[----:B------:R-:W-:Y:S05]  /*111c0*/  BSYNC.RECONVERGENT B1 ;  /* 0x0000000000017941 */ /* 0x000fea0003800200 */
.L_x_7574:
[----:B------:R-:W-:Y:S01]  /*111d0*/  ISETP.GE.U32.AND P1, PT, R83, 0x40, PT ;  /* 0x000000405300780c */ /* 0x000fe20003f26070 */
[----:B------:R-:W-:-:S12]  /*111e0*/  BSSY.RECONVERGENT B1, `(.L_x_7576) ;  /* 0x0000050000017945 */ /* 0x000fd80003800200 */
[----:B------:R-:W-:Y:S05]  /*111f0*/  @!P1 BRA `(.L_x_7577) ;  /* 0x0000000400389947 */ /* 0x000fea0003800000 */
[--C-:B0-----:R-:W-:Y:S01]  /*11200*/  FADD.FTZ R61, R48, -R87.reuse ;  /* 0x80000057303d7221 */ /* 0x101fe20000010000 */
[--C-:B------:R-:W-:Y:S01]  /*11210*/  FADD.FTZ R67, R51, -R87.reuse ;  /* 0x8000005733437221 */ /* 0x100fe20000010000 */
[--C-:B-1----:R-:W-:Y:S01]  /*11220*/  FADD.FTZ R63, R49, -R87.reuse ;  /* 0x80000057313f7221 */ /* 0x102fe20000010000 */
[--C-:B------:R-:W-:Y:S01]  /*11230*/  FADD.FTZ R65, R50, -R87.reuse ;  /* 0x8000005732417221 */ /* 0x100fe20000010000 */
[--C-:B------:R-:W-:Y:S01]  /*11240*/  FADD.FTZ R91, R56, -R87.reuse ;  /* 0x80000057385b7221 */ /* 0x100fe20000010000 */
[--C-:B------:R-:W-:Y:S01]  /*11250*/  FADD.FTZ R97, R57, -R87.reuse ;  /* 0x8000005739617221 */ /* 0x100fe20000010000 */
[--C-:B------:R-:W-:Y:S01]  /*11260*/  FADD.FTZ R99, R58, -R87.reuse ;  /* 0x800000573a637221 */ /* 0x100fe20000010000 */
[----:B------:R-:W-:Y:S01]  /*11270*/  FADD.FTZ R87, R59, -R87 ;  /* 0x800000573b577221 */ /* 0x000fe20000010000 */
[----:B-----5:R-:W-:Y:S02]  /*11280*/  HADD2.F32 R60, -RZ, R20.H0_H0 ;  /* 0x20000014ff3c7230 */ /* 0x020fe40000004100 */
[----:B------:R-:W-:Y:S01]  /*11290*/  FMUL.FTZ R61, R0, R61 ;  /* 0x0000003d003d7220 */ /* 0x000fe20000410000 */
[----:B------:R-:W-:-:S02]  /*112a0*/  HADD2.F32 R62, -RZ, R28.H0_H0 ;  /* 0x2000001cff3e7230 */ /* 0x000fc40000004100 */
[C---:B------:R-:W-:Y:S01]  /*112b0*/  FMUL.FTZ R92, R0.reuse, R67 ;  /* 0x00000043005c7220 */ /* 0x040fe20000410000 */
[C---:B------:R-:W-:Y:S01]  /*112c0*/  FMUL.FTZ R93, R0.reuse, R65 ;  /* 0x00000041005d7220 */ /* 0x040fe20000410000 */
[C---:B------:R-:W-:Y:S01]  /*112d0*/  FMUL.FTZ R67, R0.reuse, R91 ;  /* 0x0000005b00437220 */ /* 0x040fe20000410000 */
[C---:B------:R-:W-:Y:S01]  /*112e0*/  FMUL.FTZ R63, R0.reuse, R63 ;  /* 0x0000003f003f7220 */ /* 0x040fe20000410000 */
[C---:B------:R-:W-:Y:S01]  /*112f0*/  FMUL.FTZ R65, R0.reuse, R97 ;  /* 0x0000006100417220 */ /* 0x040fe20000410000 */
[C---:B------:R-:W-:Y:S01]  /*11300*/  FMUL.FTZ R66, R0.reuse, R99 ;  /* 0x0000006300427220 */ /* 0x040fe20000410000 */
[----:B------:R-:W-:Y:S01]  /*11310*/  FMUL.FTZ R91, R0, R87 ;  /* 0x00000057005b7220 */ /* 0x000fe20000410000 */
[----:B------:R-:W-:Y:S01]  /*11320*/  FFMA.FTZ R0, R61, R60, R62 ;  /* 0x0000003c3d007223 */ /* 0x000fe2000001003e */
[----:B------:R-:W-:Y:S02]  /*11330*/  HADD2.F32 R64, -RZ, R24.H0_H0 ;  /* 0x20000018ff407230 */ /* 0x000fe40000004100 */
[----:B------:R-:W-:-:S02]  /*11340*/  HADD2.F32 R60, -RZ, R32.H0_H0 ;  /* 0x20000020ff3c7230 */ /* 0x000fc40000004100 */
[----:B------:R-:W-:Y:S02]  /*11350*/  HADD2.F32 R62, -RZ, R20.H1_H1 ;  /* 0x30000014ff3e7230 */ /* 0x000fe40000004100 */
[----:B------:R-:W-:Y:S02]  /*11360*/  HADD2.F32 R94, -RZ, R28.H1_H1 ;  /* 0x3000001cff5e7230 */ /* 0x000fe40000004100 */
[----:B------:R-:W-:Y:S01]  /*11370*/  FFMA.FTZ R64, R61, R64, R60 ;  /* 0x000000403d407223 */ /* 0x000fe2000001003c */
[----:B------:R-:W-:Y:S01]  /*11380*/  HADD2.F32 R96, -RZ, R24.H1_H1 ;  /* 0x30000018ff607230 */ /* 0x000fe20000004100 */
[----:B------:R-:W0:Y:S01]  /*11390*/  LDC.64 R60, c[0x0][0x430] ;  /* 0x00010c00ff3c7b82 */ /* 0x000e220000000a00 */
[----:B------:R-:W-:Y:S02]  /*113a0*/  HADD2.F32 R87, -RZ, R32.H1_H1 ;  /* 0x30000020ff577230 */ /* 0x000fe40000004100 */
[----:B------:R-:W-:Y:S01]  /*113b0*/  FFMA.FTZ R99, R63, R62, R94 ;  /* 0x0000003e3f637223 */ /* 0x000fe2000001005e */
[----:B------:R-:W-:-:S02]  /*113c0*/  HADD2.F32 R98, -RZ, R21.H0_H0 ;  /* 0x20000015ff627230 */ /* 0x000fc40000004100 */
[----:B------:R-:W-:Y:S02]  /*113d0*/  HADD2.F32 R100, -RZ, R29.H0_H0 ;  /* 0x2000001dff647230 */ /* 0x000fe40000004100 */
[----:B------:R-:W-:Y:S01]  /*113e0*/  FFMA.FTZ R87, R63, R96, R87 ;  /* 0x000000603f577223 */ /* 0x000fe20000010057 */
[----:B------:R-:W-:Y:S01]  /*113f0*/  HADD2.F32 R102, -RZ, R25.H0_H0 ;  /* 0x20000019ff667230 */ /* 0x000fe20000004100 */
[----:B------:R-:W1:Y:S01]  /*11400*/  LDC.64 R62, c[0x0][0x428] ;  /* 0x00010a00ff3e7b82 */ /* 0x000e620000000a00 */
[----:B------:R-:W-:Y:S02]  /*11410*/  HADD2.F32 R97, -RZ, R33.H0_H0 ;  /* 0x20000021ff617230 */ /* 0x000fe40000004100 */
[----:B------:R-:W-:Y:S01]  /*11420*/  FFMA.FTZ R98, R93, R98, R100 ;  /* 0x000000625d627223 */ /* 0x000fe20000010064 */
[----:B------:R-:W-:Y:S01]  /*11430*/  HADD2.F32 R100, -RZ, R22.H0_H0 ;  /* 0x20000016ff647230 */ /* 0x000fe20000004100 */
[----:B------:R-:W-:Y:S01]  /*11440*/  F2FP.F16.F32.PACK_AB R64, R87, R64 ;  /* 0x000000405740723e */ /* 0x000fe200000000ff */
[----:B------:R-:W-:-:S02]  /*11450*/  HADD2.F32 R104, -RZ, R26.H0_H0 ;  /* 0x2000001aff687230 */ /* 0x000fc40000004100 */
[----:B------:R-:W-:Y:S01]  /*11460*/  FFMA.FTZ R94, R93, R102, R97 ;  /* 0x000000665d5e7223 */ /* 0x000fe20000010061 */
[----:B------:R-:W-:Y:S02]  /*11470*/  HADD2.F32 R102, -RZ, R30.H0_H0 ;  /* 0x2000001eff667230 */ /* 0x000fe40000004100 */
[----:B------:R-:W-:Y:S02]  /*11480*/  HADD2.F32 R97, -RZ, R34.H0_H0 ;  /* 0x20000022ff617230 */ /* 0x000fe40000004100 */
[----:B------:R-:W-:Y:S02]  /*11490*/  HADD2.F32 R103, -RZ, R21.H1_H1 ;  /* 0x30000015ff677230 */ /* 0x000fe40000004100 */
[C---:B------:R-:W-:Y:S01]  /*114a0*/  FFMA.FTZ R100, R67.reuse, R100, R102 ;  /* 0x0000006443647223 */ /* 0x040fe20000010066 */
[----:B------:R-:W-:Y:S02]  /*114b0*/  HADD2.F32 R93, -RZ, R29.H1_H1 ;  /* 0x3000001dff5d7230 */ /* 0x000fe40000004100 */
[----:B------:R-:W-:Y:S01]  /*114c0*/  FFMA.FTZ R104, R67, R104, R97 ;  /* 0x0000006843687223 */ /* 0x000fe20000010061 */
[----:B------:R-:W-:-:S02]  /*114d0*/  HADD2.F32 R101, -RZ, R25.H1_H1 ;  /* 0x30000019ff657230 */ /* 0x000fc40000004100 */
[----:B------:R-:W-:Y:S02]  /*114e0*/  HADD2.F32 R96, -RZ, R33.H1_H1 ;  /* 0x30000021ff607230 */ /* 0x000fe40000004100 */
[C---:B------:R-:W-:Y:S01]  /*114f0*/  FFMA.FTZ R103, R92.reuse, R103, R93 ;  /* 0x000000675c677223 */ /* 0x040fe2000001005d */
[----:B------:R-:W-:Y:S02]  /*11500*/  HADD2.F32 R106, -RZ, R22.H1_H1 ;  /* 0x30000016ff6a7230 */ /* 0x000fe40000004100 */
        /* <DEDUP_REMOVED lines=8> */
[----:B------:R-:W-:Y:S02]  /*11590*/  HADD2.F32 R108, -RZ, R23.H1_H1 ;  /* 0x30000017ff6c7230 */ /* 0x000fe40000004100 */
        /* <DEDUP_REMOVED lines=8> */
[----:B-1----:R-:W-:Y:S01]  /*11620*/  IMAD.WIDE.U32 R92, R84, 0x10, R62 ;  /* 0x00000010545c7825 */ /* 0x002fe200078e003e */
[----:B------:R-:W-:-:S03]  /*11630*/  F2FP.F16.F32.PACK_AB R62, R67, R100 ;  /* 0x00000064433e723e */ /* 0x000fc600000000ff */
[----:B------:R-:W-:Y:S01]  /*11640*/  FFMA.FTZ R112, R91, R112, R109 ;  /* 0x000000705b707223 */ /* 0x000fe2000001006d */
[----:B0-----:R-:W-:Y:S01]  /*11650*/  IMAD.WIDE.U32 R96, R84, 0x10, R60 ;  /* 0x0000001054607825 */ /* 0x001fe200078e003c */
[----:B------:R-:W-:Y:S02]  /*11660*/  F2FP.F16.F32.PACK_AB R61, R103, R98 ;  /* 0x00000062673d723e */ /* 0x000fe400000000ff */
[----:B------:R-:W-:Y:S02]  /*11670*/  F2FP.F16.F32.PACK_AB R60, R99, R0 ;  /* 0x00000000633c723e */ /* 0x000fe400000000ff */
[----:B------:R-:W-:Y:S02]  /*11680*/  F2FP.F16.F32.PACK_AB R63, R107, R102 ;  /* 0x000000666b3f723e */ /* 0x000fe400000000ff */
[----:B------:R-:W-:Y:S02]  /*11690*/  F2FP.F16.F32.PACK_AB R66, R65, R104 ;  /* 0x000000684142723e */ /* 0x000fe400000000ff */
[----:B------:R-:W-:Y:S01]  /*116a0*/  F2FP.F16.F32.PACK_AB R67, R112, R105 ;  /* 0x000000697043723e */ /* 0x000fe200000000ff */
[----:B------:R2:W-:Y:S01]  /*116b0*/  STG.E.128 desc[UR8][R92.64], R60 ;  /* 0x0000003c5c007986 */ /* 0x0005e2000c101d08 */
[----:B------:R-:W-:-:S05]  /*116c0*/  F2FP.F16.F32.PACK_AB R65, R101, R94 ;  /* 0x0000005e6541723e */ /* 0x000fca00000000ff */
[----:B------:R2:W-:Y:S02]  /*116d0*/  STG.E.128 desc[UR8][R96.64], R64 ;  /* 0x0000004060007986 */ /* 0x0005e4000c101d08 */
.L_x_7577:
[----:B------:R-:W-:Y:S05]  /*116e0*/  BSYNC.RECONVERGENT B1 ;  /* 0x0000000000017941 */ /* 0x000fea0003800200 */
.L_x_7576:
[----:B012---:R-:W0:Y:S02]  /*116f0*/  LDC.64 R60, c[0x0][0x380] ;  /* 0x0000e000ff3c7b82 */ /* 0x007e240000000a00 */
[----:B0-----:R-:W-:-:S04]  /*11700*/  LEA R80, R60, R80, 0x2 ;  /* 0x000000503c507211 */ /* 0x001fc800078e10ff */
[----:B------:R-:W-:-:S13]  /*11710*/  ISETP.GE.AND P1, PT, R80, R61, PT ;  /* 0x0000003d5000720c */ /* 0x000fda0003f26270 */
[----:B------:R-:W-:Y:S05]  /*11720*/  @!P1 BRA `(.L_x_7578) ;  /* 0xfffffef800409947 */ /* 0x000fea000383ffff */
[----:B------:R-:W-:Y:S05]  /*11730*/  BSYNC B0 ;  /* 0x0000000000007941 */ /* 0x000fea0003800000 */
.L_x_7323:
[----:B------:R-:W-:Y:S05]  /*11740*/  EXIT ;  /* 0x000000000000794d */ /* 0x000fea0003800000 */
.L_x_7573:
        /* <DEDUP_REMOVED lines=8> */
.L_x_7580:
[----:B------:R-:W-:Y:S05]  /*117d0*/  BSYNC B1 ;  /* 0x0000000000017941 */ /* 0x000fea0003800000 */
.L_x_7579:
        /* <DEDUP_REMOVED lines=9> */
.L_x_7581:
[----:B------:R-:W-:Y:S01]  /*11870*/  HFMA2 R91, -RZ, RZ, 0, 2.384185791015625e-07 ;  /* 0x00000004ff5b7431 */ /* 0x000fe200000001ff */
[----:B------:R-:W-:-:S05]  /*11880*/  MOV R61, R67 ;  /* 0x00000043003d7202 */ /* 0x000fca0000000f00 */
[----:B------:R-:W-:-:S04]  /*11890*/  FADD.FTZ R64, R62, R61 ;  /* 0x0000003d3e407221 */ /* 0x000fc80000010000 */
[----:B------:R-:W-:-:S07]  /*118a0*/  IMAD.MOV.U32 R92, RZ, RZ, R64 ;  /* 0x000000ffff5c7224 */ /* 0x000fce00078e0040 */
[----:B------:R-:W-:Y:S05]  /*118b0*/  WARPSYNC.COLLECTIVE R87, `(.L_x_7582) ;  /* 0x0000000057087348 */ /* 0x000fea0003c00000 */
[----:B------:R0:W1:Y:S02]  /*118c0*/  SHFL.BFLY P3, R67, R92, R91, R94 ;  /* 0x0c00005b5c437389 */ /* 0x000064000006005e */
[----:B01----:R-:W-:Y:S05]  /*118d0*/  ENDCOLLECTIVE ;  /* 0x000000000000791b */ /* 0x003fea0003800000 */
.L_x_7582:
        /* <DEDUP_REMOVED lines=8> */
.L_x_7583:
[----:B------:R-:W-:Y:S01]  /*11960*/  HFMA2 R91, -RZ, RZ, 0, 9.5367431640625e-07 ;  /* 0x00000010ff5b7431 */ /* 0x000fe200000001ff */
[----:B------:R-:W-:-:S05]  /*11970*/  MOV R0, R67 ;  /* 0x0000004300007202 */ /* 0x000fca0000000f00 */
[----:B------:R-:W-:-:S04]  /*11980*/  FADD.FTZ R66, R65, R0 ;  /* 0x0000000041427221 */ /* 0x000fc80000010000 */
[----:B------:R-:W-:-:S07]  /*11990*/  IMAD.MOV.U32 R92, RZ, RZ, R66 ;  /* 0x000000ffff5c7224 */ /* 0x000fce00078e0042 */
[----:B------:R-:W-:Y:S05]  /*119a0*/  WARPSYNC.COLLECTIVE R87, `(.L_x_7584) ;  /* 0x0000000057087348 */ /* 0x000fea0003c00000 */
[----:B------:R0:W1:Y:S02]  /*119b0*/  SHFL.BFLY P3, R67, R92, R91, R94 ;  /* 0x0c00005b5c437389 */ /* 0x000064000006005e */
[----:B01----:R-:W-:Y:S05]  /*119c0*/  ENDCOLLECTIVE ;  /* 0x000000000000791b */ /* 0x003fea0003800000 */
.L_x_7584:
        /* <DEDUP_REMOVED lines=40> */
.L_x_7585:
[----:B------:R-:W-:Y:S02]  /*11c50*/  IMAD.MOV.U32 R91, RZ, RZ, 0x2 ;  /* 0x00000002ff5b7424 */ /* 0x000fe400078e00ff */
[----:B------:R-:W-:-:S04]  /*11c60*/  IMAD.MOV.U32 R63, RZ, RZ, R67 ;  /* 0x000000ffff3f7224 */ /* 0x000fc800078e0043 */
[----:B------:R-:W-:-:S05]  /*11c70*/  FADD.FTZ R63, R0, R63 ;  /* 0x0000003f003f7221 */ /* 0x000fca0000010000 */
[----:B------:R-:W-:-:S07]  /*11c80*/  MOV R92, R63 ;  /* 0x0000003f005c7202 */ /* 0x000fce0000000f00 */
[----:B------:R-:W-:Y:S05]  /*11c90*/  WARPSYNC.COLLECTIVE R87, `(.L_x_7586) ;  /* 0x0000000057087348 */ /* 0x000fea0003c00000 */
[----:B------:R0:W1:Y:S02]  /*11ca0*/  SHFL.BFLY P3, R67, R92, R91, R94 ;  /* 0x0c00005b5c437389 */ /* 0x000064000006005e */
[----:B01----:R-:W-:Y:S05]  /*11cb0*/  ENDCOLLECTIVE ;  /* 0x000000000000791b */ /* 0x003fea0003800000 */
.L_x_7586:
[----:B------:R-:W-:Y:S01]  /*11cc0*/  HFMA2 R91, -RZ, RZ, 0, 2.384185791015625e-07 ;  /* 0x00000004ff5b7431 */ /* 0x000fe200000001ff */
[----:B------:R-:W-:-:S05]  /*11cd0*/  MOV R62, R67 ;  /* 0x00000043003e7202 */ /* 0x000fca0000000f00 */
[----:B------:R-:W-:-:S04]  /*11ce0*/  FADD.FTZ R62, R63, R62 ;  /* 0x0000003e3f3e7221 */ /* 0x000fc80000010000 */
[----:B------:R-:W-:-:S07]  /*11cf0*/  IMAD.MOV.U32 R92, RZ, RZ, R62 ;  /* 0x000000ffff5c7224 */ /* 0x000fce00078e003e */
[----:B------:R-:W-:Y:S05]  /*11d00*/  WARPSYNC.COLLECTIVE R87, `(.L_x_7587) ;  /* 0x0000000057087348 */ /* 0x000fea0003c00000 */
[----:B------:R0:W1:Y:S02]  /*11d10*/  SHFL.BFLY P3, R67, R92, R91, R94 ;  /* 0x0c00005b5c437389 */ /* 0x000064000006005e */
[----:B01----:R-:W-:Y:S05]  /*11d20*/  ENDCOLLECTIVE ;  /* 0x000000000000791b */ /* 0x003fea0003800000 */
.L_x_7587:
[----:B------:R-:W-:Y:S02]  /*11d30*/  IMAD.MOV.U32 R91, RZ, RZ, 0x8 ;  /* 0x00000008ff5b7424 */ /* 0x000fe400078e00ff */
[----:B------:R-:W-:-:S04]  /*11d40*/  IMAD.MOV.U32 R65, RZ, RZ, R67 ;  /* 0x000000ffff417224 */ /* 0x000fc800078e0043 */
[----:B------:R-:W-:-:S05]  /*11d50*/  FADD.FTZ R65, R62, R65 ;  /* 0x000000413e417221 */ /* 0x000fca0000010000 */
[----:B------:R-:W-:-:S07]  /*11d60*/  MOV R92, R65 ;  /* 0x00000041005c7202 */ /* 0x000fce0000000f00 */
[----:B------:R-:W-:Y:S05]  /*11d70*/  WARPSYNC.COLLECTIVE R87, `(.L_x_7588) ;  /* 0x0000000057087348 */ /* 0x000fea0003c00000 */
[----:B------:R0:W1:Y:S02]  /*11d80*/  SHFL.BFLY P3, R67, R92, R91, R94 ;  /* 0x0c00005b5c437389 */ /* 0x000064000006005e */
[----:B01----:R-:W-:Y:S05]  /*11d90*/  ENDCOLLECTIVE ;  /* 0x000000000000791b */ /* 0x003fea0003800000 */
.L_x_7588:
[----:B------:R-:W-:Y:S01]  /*11da0*/  HFMA2 R91, -RZ, RZ, 0, 9.5367431640625e-07 ;  /* 0x00000010ff5b7431 */ /* 0x000fe200000001ff */
[----:B------:R-:W-:-:S05]  /*11db0*/  MOV R64, R67 ;  /* 0x0000004300407202 */ /* 0x000fca0000000f00 */
[----:B------:R-:W-:-:S04]  /*11dc0*/  FADD.FTZ R64, R65, R64 ;  /* 0x0000004041407221 */ /* 0x000fc80000010000 */
[----:B------:R-:W-:-:S07]  /*11dd0*/  IMAD.MOV.U32 R92, RZ, RZ, R64 ;  /* 0x000000ffff5c7224 */ /* 0x000fce00078e0040 */
[----:B------:R-:W-:Y:S05]  /*11de0*/  WARPSYNC.COLLECTIVE R87, `(.L_x_7589) ;  /* 0x0000000057087348 */ /* 0x000fea0003c00000 */
[----:B------:R0:W1:Y:S02]  /*11df0*/  SHFL.BFLY P3, R67, R92, R91, R94 ;  /* 0x0c00005b5c437389 */ /* 0x000064000006005e */
[----:B01----:R-:W-:Y:S05]  /*11e00*/  ENDCOLLECTIVE ;  /* 0x000000000000791b */ /* 0x003fea0003800000 */
.L_x_7589:
[----:B------:R-:W-:Y:S05]  /*11e10*/  BRA `(.L_x_7590) ;  /* 0xffffffec006c7947 */ /* 0x000fea000383ffff */
.L_x_7591:
        /* <DEDUP_REMOVED lines=14> */
.L_x_12149:


//--------------------- .text._ZN10layer_norm31ln_parallel_residual_fwd_kernelINS_13Kernel_traitsI6__halfS2_fS2_fjLj512ELj1ELj4ELj1ELj16ENS_18Kernel_traits_baseILj512ES2_S2_fS2_fjLj128EEEEELb1ELb0ELb1EEEvNS_9FwdParamsE --------------------------
	.section	.text._ZN10layer_norm31ln_parallel_residual_fwd_kernelINS_13Kernel_traitsI6__halfS2_fS2_fjLj512ELj1ELj4ELj1ELj16ENS_18Kernel_traits_baseILj512ES2_S2_fS2_fjLj128EEEEELb1ELb0ELb1EEEvNS_9FwdParamsE,"ax",@progbits
	.align	128
        .global         _ZN10layer_norm31ln_parallel_residual_fwd_kernelINS_13Kernel_traitsI6__halfS2_fS2_fjLj512ELj1ELj4ELj1ELj16ENS_18Kernel_traits_baseILj512ES2_S2_fS2_fjLj128EEEEELb1ELb0ELb1EEEvNS_9FwdParamsE
        .type           _ZN10layer_norm31ln_parallel_residual_fwd_kernelINS_13Kernel_traitsI6__halfS2_fS2_fjLj512ELj1ELj4ELj1ELj16ENS_18Kernel_traits_baseILj512ES2_S2_fS2_fjLj128EEEEELb1ELb0ELb1EEEvNS_9FwdParamsE,@function
        .size           _ZN10layer_norm31ln_parallel_residual_fwd_kernelINS_13Kernel_traitsI6__halfS2_fS2_fjLj512ELj1ELj4ELj1ELj16ENS_18Kernel_traits_baseILj512ES2_S2_fS2_fjLj128EEEEELb1ELb0ELb1EEEvNS_9FwdParamsE,(.L_x_12150 - _ZN10layer_norm31ln_parallel_residual_fwd_kernelINS_13Kernel_traitsI6__halfS2_fS2_fjLj512ELj1ELj4ELj1ELj16ENS_18Kernel_traits_baseILj512ES2_S2_fS2_fjLj128EEEEELb1ELb0ELb1EEEvNS_9FwdParamsE)
        .other          _ZN10layer_norm31ln_parallel_residual_fwd_kernelINS_13Kernel_traitsI6__halfS2_fS2_fjLj512ELj1ELj4ELj1ELj16ENS_18Kernel_traits_baseILj512ES2_S2_fS2_fjLj128EEEEELb1ELb0ELb1EEEvNS_9FwdParamsE,@"STO_CUDA_ENTRY STV_DEFAULT"
_ZN10layer_norm31ln_parallel_residual_fwd_kernelINS_13Kernel_traitsI6__halfS2_fS2_fjLj512ELj1ELj4ELj1ELj16ENS_18Kernel_traits_baseILj512ES2_S2_fS2_fjLj128EEEEELb1ELb0ELb1EEEvNS_9FwdParamsE:
.text._ZN10layer_norm31ln_parallel_residual_fwd_kernelINS_13Kernel_traitsI6__halfS2_fS2_fjLj512ELj1ELj4ELj1ELj16ENS_18Kernel_traits_baseILj512ES2_S2_fS2_fjLj128EEEEELb1ELb0ELb1EEEvNS_9FwdParamsE:
        /* <DEDUP_REMOVED lines=56> */
[----:B------:R-:W2:Y:S03]  /*0380*/  LDG.E.128 R20, desc[UR8][R6.64+0x200] ;  /* 0x0002000806147981 */ /* 0x000ea6000c1e1d00 */
[----:B------:R-:W0:Y:S01]  /*0390*/  @P0 LDC.64 R14, c[0x0][0x440] ;  /* 0x00011000ff0e0b82 */ /* 0x000e220000000a00 */
[----:B------:R-:W-:Y:S02]  /*03a0*/  @!P0 CS2R R98, SRZ ;  /* 0x0000000000628805 */ /* 0x000fe4000001ff00 */
[----:B------:R-:W-:Y:S01]  /*03b0*/  @!P0 CS2R R96, SRZ ;  /* 0x0000000000608805 */ /* 0x000fe2000001ff00 */
[----:B------:R-:W4:Y:S01]  /*03c0*/  LDG.E.128 R16, desc[UR8][R12.64+0x200] ;  /* 0x000200080c107981 */ /* 0x000f22000c1e1d00 */
[----:B------:R-:W-:Y:S02]  /*03d0*/  @!P0 CS2R R10, SRZ ;  /* 0x00000000000a8805 */ /* 0x000fe4000001ff00 */
[----:B------:R-:W-:Y:S01]  /*03e0*/  @!P0 CS2R R8, SRZ ;  /* 0x0000000000088805 */ /* 0x000fe2000001ff00 */
[----:B------:R4:W4:Y:S01]  /*03f0*/  LDG.E.128 R88, desc[UR8][R12.64] ;  /* 0x000000080c587981 */ /* 0x000922000c1e1d00 */
[----:B0-----:R-:W-:-:S05]  /*0400*/  @P0 IMAD.WIDE.U32 R14, R125, 0x10, R14 ;  /* 0x000000107d0e0825 */ /* 0x001fca00078e000e */
[----:B------:R0:W5:Y:S04]  /*0410*/  @P0 LDG.E.128 R96, desc[UR8][R14.64] ;  /* 0x000000080e600981 */ /* 0x000168000c1e1d00 */
[----:B------:R0:W5:Y:S01]  /*0420*/  @P0 LDG.E.128 R8, desc[UR8][R14.64+0x200] ;  /* 0x000200080e080981 */ /* 0x000162000c1e1d00 */
[----:B------:R-:W-:Y:S02]  /*0430*/  HFMA2 R24, -RZ, RZ, 0, 0 ;  /* 0x00000000ff187431 */ /* 0x000fe400000001ff */
[----:B------:R-:W-:Y:S01]  /*0440*/  IMAD.MOV.U32 R92, RZ, RZ, RZ ;  /* 0x000000ffff5c7224 */ /* 0x000fe200078e00ff */
[----:B------:R-:W-:Y:S01]  /*0450*/  MOV R100, RZ ;  /* 0x000000ff00647202 */ /* 0x000fe20000000f00 */
[----:B------:R-:W-:Y:S02]  /*0460*/  IMAD.MOV.U32 R116, RZ, RZ, RZ ;  /* 0x000000ffff747224 */ /* 0x000fe400078e00ff */
[----:B---3--:R-:W-:Y:S01]  /*0470*/  @!P0 IMAD.MOV.U32 R117, RZ, RZ, R108 ;  /* 0x000000ffff758224 */ /* 0x008fe200078e006c */
[----:B------:R-:W-:Y:S01]  /*0480*/  @!P0 MOV R93, R111 ;  /* 0x0000006f005d8202 */ /* 0x000fe20000000f00 */
[----:B------:R-:W-:-:S02]  /*0490*/  @!P0 IMAD.MOV.U32 R101, RZ, RZ, R110 ;  /* 0x000000ffff658224 */ /* 0x000fc400078e006e */
[----:B--2---:R-:W-:Y:S01]  /*04a0*/  @!P0 IMAD.MOV.U32 R85, RZ, RZ, R20 ;  /* 0x000000ffff558224 */ /* 0x004fe200078e0014 */
[----:B------:R-:W-:Y:S01]  /*04b0*/  @P0 MOV R93, R111 ;  /* 0x0000006f005d0202 */ /* 0x000fe20000000f00 */
[----:B------:R-:W-:Y:S01]  /*04c0*/  @P0 IMAD.MOV.U32 R117, RZ, RZ, R108 ;  /* 0x000000ffff750224 */ /* 0x000fe200078e006c */
[-C--:B----4-:R-:W-:Y:S01]  /*04d0*/  @!P0 MOV R12, R16.reuse ;  /* 0x00000010000c8202 */ /* 0x090fe20000000f00 */
[----:B------:R-:W-:Y:S01]  /*04e0*/  @!P0 IMAD.MOV.U32 R13, RZ, RZ, R17 ;  /* 0x000000ffff0d8224 */ /* 0x000fe200078e0011 */
[----:B------:R-:W-:Y:S01]  /*04f0*/  @P0 MOV R12, R16 ;  /* 0x00000010000c0202 */ /* 0x000fe20000000f00 */
[----:B------:R-:W-:Y:S01]  /*0500*/  @P0 IMAD.MOV.U32 R85, RZ, RZ, R20 ;  /* 0x000000ffff550224 */ /* 0x000fe200078e0014 */
[-C--:B------:R-:W-:Y:S01]  /*0510*/  @!P0 MOV R25, R90.reuse ;  /* 0x0000005a00198202 */ /* 0x080fe20000000f00 */
[----:B------:R-:W-:Y:S01]  /*0520*/  @!P0 IMAD.MOV.U32 R115, RZ, RZ, R88 ;  /* 0x000000ffff738224 */ /* 0x000fe200078e0058 */
[----:B------:R-:W-:Y:S01]  /*0530*/  @P0 MOV R25, R90 ;  /* 0x0000005a00190202 */ /* 0x000fe20000000f00 */
[----:B------:R-:W-:-:S02]  /*0540*/  @!P0 IMAD.MOV.U32 R107, RZ, RZ, R89 ;  /* 0x000000ffff6b8224 */ /* 0x000fc400078e0059 */
[----:B------:R-:W-:Y:S02]  /*0550*/  @!P0 IMAD.MOV.U32 R52, RZ, RZ, R19 ;  /* 0x000000ffff348224 */ /* 0x000fe400078e0013 */
[----:B------:R-:W-:Y:S01]  /*0560*/  @P0 IMAD.MOV.U32 R13, RZ, RZ, R17 ;  /* 0x000000ffff0d0224 */ /* 0x000fe200078e0011 */
[----:B------:R-:W-:Y:S01]  /*0570*/  CS2R R16, SRZ ;  /* 0x0000000000107805 */ /* 0x000fe2000001ff00 */
[----:B------:R-:W-:Y:S02]  /*0580*/  @P0 IMAD.MOV.U32 R101, RZ, RZ, R110 ;  /* 0x000000ffff650224 */ /* 0x000fe400078e006e */
[----:B------:R-:W-:Y:S02]  /*0590*/  @P0 IMAD.MOV.U32 R115, RZ, RZ, R88 ;  /* 0x000000ffff730224 */ /* 0x000fe400078e0058 */
[----:B------:R-:W-:Y:S02]  /*05a0*/  @P0 IMAD.MOV.U32 R107, RZ, RZ, R89 ;  /* 0x000000ffff6b0224 */ /* 0x000fe400078e0059 */
[----:B------:R-:W-:-:S02]  /*05b0*/  @P0 IMAD.MOV.U32 R52, RZ, RZ, R19 ;  /* 0x000000ffff340224 */ /* 0x000fc400078e0013 */
[----:B------:R-:W-:Y:S02]  /*05c0*/  IMAD.MOV.U32 R20, RZ, RZ, RZ ;  /* 0x000000ffff147224 */ /* 0x000fe400078e00ff */
[----:B------:R-:W-:Y:S01]  /*05d0*/  IMAD.MOV.U32 R108, RZ, RZ, RZ ;  /* 0x000000ffff6c7224 */ /* 0x000fe200078e00ff */
[----:B0-----:R-:W-:Y:S06]  /*05e0*/  BRA `(.L_x_7593) ;  /* 0x0000000000d47947 */ /* 0x001fec0003800000 */
.L_x_7592:
        /* <DEDUP_REMOVED lines=19> */
[----:B----4-:R-:W-:Y:S01]  /*0720*/  @P0 IMAD.MOV.U32 R85, RZ, RZ, R20 ;  /* 0x000000ffff550224 */ /* 0x010fe200078e0014 */
[----:B------:R-:W-:Y:S02]  /*0730*/  @!P0 MOV R85, R20 ;  /* 0x0000001400558202 */ /* 0x000fe40000000f00 */
[-C--:B--2---:R-:W-:Y:S01]  /*0740*/  @P0 MOV R117, R108.reuse ;  /* 0x0000006c00750202 */ /* 0x084fe20000000f00 */
[----:B------:R-:W-:Y:S01]  /*0750*/  @P0 IMAD.MOV.U32 R101, RZ, RZ, R110 ;  /* 0x000000ffff650224 */ /* 0x000fe200078e006e */
[----:B------:R-:W-:Y:S01]  /*0760*/  @!P0 MOV R117, R108 ;  /* 0x0000006c00758202 */ /* 0x000fe20000000f00 */
[----:B------:R-:W-:Y:S01]  /*0770*/  @P0 IMAD.MOV.U32 R20, RZ, RZ, R18 ;  /* 0x000000ffff140224 */ /* 0x000fe200078e0012 */
[----:B------:R-:W-:Y:S01]  /*0780*/  @!P0 MOV R20, R18 ;  /* 0x0000001200148202 */ /* 0x000fe20000000f00 */
[----:B------:R-:W-:Y:S01]  /*0790*/  @P0 IMAD.MOV.U32 R93, RZ, RZ, R111 ;  /* 0x000000ffff5d0224 */ /* 0x000fe200078e006f */
[----:B---3--:R-:W-:Y:S01]  /*07a0*/  @P0 MOV R116, R32 ;  /* 0x0000002000740202 */ /* 0x008fe20000000f00 */
[----:B------:R-:W-:Y:S01]  /*07b0*/  @P0 IMAD.MOV.U32 R108, RZ, RZ, R33 ;  /* 0x000000ffff6c0224 */ /* 0x000fe200078e0021 */
[----:B------:R-:W-:Y:S01]  /*07c0*/  @P0 MOV R92, R35 ;  /* 0x00000023005c0202 */ /* 0x000fe20000000f00 */
[----:B------:R-:W-:Y:S01]  /*07d0*/  @P0 IMAD.MOV.U32 R100, RZ, RZ, R34 ;  /* 0x000000ffff640224 */ /* 0x000fe200078e0022 */
[----:B------:R-:W-:Y:S01]  /*07e0*/  @P0 MOV R107, R89 ;  /* 0x00000059006b0202 */ /* 0x000fe20000000f00 */
[----:B------:R-:W-:Y:S01]  /*07f0*/  @P0 IMAD.MOV.U32 R115, RZ, RZ, R88 ;  /* 0x000000ffff730224 */ /* 0x000fe200078e0058 */
[----:B------:R-:W-:Y:S01]  /*0800*/  @!P0 MOV R100, R34 ;  /* 0x0000002200648202 */ /* 0x000fe20000000f00 */
[----:B------:R-:W-:Y:S01]  /*0810*/  @P0 IMAD.MOV.U32 R25, RZ, RZ, R90 ;  /* 0x000000ffff190224 */ /* 0x000fe200078e005a */
[----:B------:R-:W-:Y:S01]  /*0820*/  @P0 MOV R52, R15 ;  /* 0x0000000f00340202 */ /* 0x000fe20000000f00 */
[----:B------:R-:W-:Y:S01]  /*0830*/  @P0 IMAD.MOV.U32 R24, RZ, RZ, R19 ;  /* 0x000000ffff180224 */ /* 0x000fe200078e0013 */
[----:B------:R-:W-:Y:S01]  /*0840*/  @!P0 MOV R107, R89 ;  /* 0x00000059006b8202 */ /* 0x000fe20000000f00 */
[----:B------:R-:W-:-:S02]  /*0850*/  @P0 IMAD.MOV.U32 R18, RZ, RZ, R14 ;  /* 0x000000ffff120224 */ /* 0x000fc400078e000e */
[----:B------:R-:W-:Y:S02]  /*0860*/  @!P0 IMAD.MOV.U32 R101, RZ, RZ, R110 ;  /* 0x000000ffff658224 */ /* 0x000fe400078e006e */
[----:B------:R-:W-:Y:S02]  /*0870*/  @!P0 IMAD.MOV.U32 R93, RZ, RZ, R111 ;  /* 0x000000ffff5d8224 */ /* 0x000fe400078e006f */
[----:B------:R-:W-:Y:S02]  /*0880*/  @!P0 IMAD.MOV.U32 R116, RZ, RZ, R32 ;  /* 0x000000ffff748224 */ /* 0x000fe400078e0020 */
[----:B------:R-:W-:Y:S02]  /*0890*/  @!P0 IMAD.MOV.U32 R108, RZ, RZ, R33 ;  /* 0x000000ffff6c8224 */ /* 0x000fe400078e0021 */
        /* <DEDUP_REMOVED lines=9> */
[----:B0-----:R-:W-:-:S07]  /*0930*/  @!P0 IMAD.MOV.U32 R52, RZ, RZ, R15 ;  /* 0x000000ffff348224 */ /* 0x001fce00078e000f */
.L_x_7593:
[----:B------:R-:W0:Y:S02]  /*0940*/  LDCU UR4, c[0x0][0x384] ;  /* 0x00007080ff0477ac */ /* 0x000e240008000800 */
[----:B0-----:R-:W-:-:S13]  /*0950*/  ISETP.GE.AND P0, PT, R2, UR4, PT ;  /* 0x0000000402007c0c */ /* 0x001fda000bf06270 */
[----:B------:R-:W-:Y:S05]  /*0960*/  @P0 EXIT ;  /* 0x000000000000094d */ /* 0x000fea0003800000 */
[----:B------:R-:W-:Y:S01]  /*0970*/  IMAD.HI.U32 R5, R0, -0x326172a9, RZ ;  /* 0xcd9e8d5700057827 */ /* 0x000fe200078e00ff */
[----:B------:R-:W0:Y:S03]  /*0980*/  LDCU.64 UR4, c[0x0][0x398] ;  /* 0x00007300ff0477ac */ /* 0x000e260008000a00 */
[----:B------:R-:W-:Y:S01]  /*0990*/  HFMA2 R53, -RZ, RZ, 0, 0 ;  /* 0x00000000ff357431 */ /* 0x000fe200000001ff */
[----:B------:R-:W-:Y:S01]  /*09a0*/  BSSY B0, `(.L_x_7594) ;  /* 0x0001069000007945 */ /* 0x000fe20003800000 */
[C---:B------:R-:W-:Y:S01]  /*09b0*/  IMAD.HI.U32 R6, R3.reuse, -0x2daee0ad, RZ ;  /* 0xd2511f5303067827 */ /* 0x040fe200078e00ff */
[----:B------:R-:W-:Y:S01]  /*09c0*/  LOP3.LUT R5, R4, UR6, R5, 0x96, !PT ;  /* 0x0000000604057c12 */ /* 0x000fe2000f8e9605 */
[----:B------:R-:W1:Y:S01]  /*09d0*/  LDCU UR31, c[0x0][0x404] ;  /* 0x00008080ff1f77ac */ /* 0x000e620008000800 */
[----:B------:R-:W-:Y:S01]  /*09e0*/  LOP3.LUT R72, R72, 0x3, RZ, 0xc0, !PT ;  /* 0x0000000348487812 */ /* 0x000fe200078ec0ff */
[----:B------:R-:W-:Y:S01]  /*09f0*/  IMAD R26, R3, -0x2daee0ad, RZ ;  /* 0xd2511f53031a7824 */ /* 0x000fe200078e02ff */
[----:B------:R-:W-:Y:S01]  /*0a00*/  LOP3.LUT R6, R6, UR7, RZ, 0x3c, !PT ;  /* 0x0000000706067c12 */ /* 0x000fe2000f8e3cff */
[C---:B------:R-:W-:Y:S01]  /*0a10*/  IMAD.HI.U32 R15, R5.reuse, -0x2daee0ad, RZ ;  /* 0xd2511f53050f7827 */ /* 0x040fe200078e00ff */
[----:B------:R-:W2:Y:S03]  /*0a20*/  LDCU UR32, c[0x0][0x408] ;  /* 0x00008100ff2077ac */ /* 0x000ea60008000800 */
[----:B------:R-:W-:Y:S01]  /*0a30*/  IMAD R14, R0, -0x326172a9, RZ ;  /* 0xcd9e8d57000e7824 */ /* 0x000fe200078e02ff */
[----:B------:R-:W-:Y:S01]  /*0a40*/  LOP3.LUT R15, R26, UR14, R15, 0x96, !PT ;  /* 0x0000000e1a0f7c12 */ /* 0x000fe2000f8e960f */
[----:B------:R-:W-:Y:S01]  /*0a50*/  IMAD.HI.U32 R7, R6, -0x326172a9, RZ ;  /* 0xcd9e8d5706077827 */ /* 0x000fe200078e00ff */
        /* <DEDUP_REMOVED lines=100> */
[----:B------:R-:W-:Y:S02]  /*10a0*/  HADD2.F32 R17, -RZ, R18.H0_H0 ;  /* 0x20000012ff117230 */ /* 0x000fe40000004100 */
[----:B------:R-:W-:Y:S02]  /*10b0*/  HADD2.F32 R23, -RZ, R52.H0_H0 ;  /* 0x20000034ff177230 */ /* 0x000fe40000004100 */
        /* <DEDUP_REMOVED lines=19> */
[----:B------:R-:W-:Y:S02]  /*11f0*/  IMAD R10, R26, -0x2daee0ad, RZ ;  /* 0xd2511f531a0a7824 */ /* 0x000fe400078e02ff */
[----:B-1234-:R-:W-:-:S07]  /*1200*/  IMAD R74, R28, -0x326172a9, RZ ;  /* 0xcd9e8d571c4a7824 */ /* 0x01efce00078e02ff */
.L_x_7842:
[----:B------:R-:W-:Y:S01]  /*1210*/  ISETP.NE.U32.AND P1, PT, RZ, UR10, PT ;  /* 0x0000000aff007c0c */ /* 0x000fe2000bf25070 */
[----:B-1----:R-:W0:Y:S01]  /*1220*/  LDC.64 R30, c[0x0][0x390] ;  /* 0x0000e400ff1e7b82 */ /* 0x002e220000000a00 */
[----:B------:R-:W-:Y:S02]  /*1230*/  IMAD R28, R2, UR5, RZ ;  /* 0x00000005021c7c24 */ /* 0x000fe4000f8e02ff */
[----:B------:R-:W-:-:S03]  /*1240*/  ISETP.NE.AND.EX P1, PT, RZ, UR11, PT, P1 ;  /* 0x0000000bff007c0c */ /* 0x000fc6000bf25310 */
[----:B------:R-:W-:Y:S02]  /*1250*/  SHF.R.S32.HI R29, RZ, 0x1f, R28 ;  /* 0x0000001fff1d7819 */ /* 0x000fe4000001141c */
[----:B------:R-:W1:Y:S02]  /*1260*/  @P0 LDC.64 R24, c[0x0][0x398] ;  /* 0x0000e600ff180b82 */ /* 0x000e640000000a00 */
[----:B------:R-:W-:-:S04]  /*1270*/  LEA.HI R62, R29, R28, RZ, 0x3 ;  /* 0x0000001c1d3e7211 */ /* 0x000fc800078f18ff */
[----:B------:R-:W-:Y:S02]  /*1280*/  LEA.HI.SX32 R62, R62, R125, 0x1d ;  /* 0x0000007d3e3e7211 */ /* 0x000fe400078feaff */
[----:B------:R-:W2:Y:S03]  /*1290*/  @P1 LDC.64 R26, c[0x0][0x3a0] ;  /* 0x0000e800ff1a1b82 */ /* 0x000ea60000000a00 */
[----:B0-----:R-:W-:-:S05]  /*12a0*/  IMAD.WIDE.U32 R28, R62, 0x10, R30 ;  /* 0x000000103e1c7825 */ /* 0x001fca00078e001e */
[----:B------:R-:W0:Y:S01]  /*12b0*/  LDC.64 R48, c[0x0][0x398] ;  /* 0x0000e600ff307b82 */ /* 0x000e220000000a00 */
[----:B------:R-:W5:Y:S01]  /*12c0*/  LDG.E.128 R28, desc[UR8][R28.64] ;  /* 0x000000081c1c7981 */ /* 0x000f62000c1e1d00 */
[----:B-1----:R-:W-:-:S05]  /*12d0*/  @P0 IMAD.WIDE.U32 R24, R62, 0x10, R24 ;  /* 0x000000103e180825 */ /* 0x002fca00078e0018 */
[----:B------:R1:W5:Y:S01]  /*12e0*/  @P0 LDG.E.128 R40, desc[UR8][R24.64] ;  /* 0x0000000818280981 */ /* 0x000362000c1e1d00 */
[----:B--2---:R-:W-:-:S05]  /*12f0*/  @P1 IMAD.WIDE.U32 R26, R62, 0x20, R26 ;  /* 0x000000203e1a1825 */ /* 0x004fca00078e001a */
[----:B------:R1:W5:Y:S04]  /*1300*/  @P1 LDG.E.128 R36, desc[UR8][R26.64] ;  /* 0x000000081a241981 */ /* 0x000368000c1e1d00 */
[----:B------:R1:W5:Y:S01]  /*1310*/  @P1 LDG.E.128 R32, desc[UR8][R26.64+0x10] ;  /* 0x000010081a201981 */ /* 0x000362000c1e1d00 */
[----:B0-----:R-:W-:-:S04]  /*1320*/  ISETP.NE.U32.AND P0, PT, R48, RZ, PT ;  /* 0x000000ff3000720c */ /* 0x001fc80003f05070 */
[----:B------:R-:W-:Y:S01]  /*1330*/  ISETP.NE.AND.EX P0, PT, R49, RZ, PT, P0 ;  /* 0x000000ff3100720c */ /* 0x000fe20003f05300 */
[----:B------:R-:W-:-:S12]  /*1340*/  IMAD.MOV.U32 R64, RZ, RZ, 0x2f800000 ;  /* 0x2f800000ff407424 */ /* 0x000fd800078e00ff */
        /* <DEDUP_REMOVED lines=17> */
.L_x_7598:
        /* <DEDUP_REMOVED lines=13> */
.L_x_7600:
[----:B------:R-:W-:Y:S05]  /*1530*/  BSYNC.RECONVERGENT B2 ;  /* 0x0000000000027941 */ /* 0x000fea0003800200 */
.L_x_7599:
        /* <DEDUP_REMOVED lines=41> */
.L_x_7597:
[----:B------:R-:W-:Y:S05]  /*17d0*/  BSYNC.RECONVERGENT B1 ;  /* 0x0000000000017941 */ /* 0x000fea0003800200 */
.L_x_7596:
[----:B------:R-:W-:Y:S01]  /*17e0*/  ISETP.NE.AND P0, PT, R26, 0x1, PT ;  /* 0x000000011a00780c */ /* 0x000fe20003f05270 */
[----:B------:R-:W-:Y:S01]  /*17f0*/  IMAD.U32 R65, RZ, RZ, UR31 ;  /* 0x0000001fff417e24 */ /* 0x000fe2000f8e00ff */
[----:B------:R-:W-:Y:S01]  /*1800*/  I2FP.F32.U32 R25, R24 ;  /* 0x0000001800197245 */ /* 0x000fe20000201000 */
[----:B------:R-:W-:Y:S01]  /*1810*/  BSSY.RECONVERGENT B1, `(.L_x_7601) ;  /* 0x0000048000017945 */ /* 0x000fe20003800200 */
[----:B------:R-:W-:Y:S02]  /*1820*/  HFMA2 R27, -RZ, RZ, 0, 1.1920928955078125e-07 ;  /* 0x00000002ff1b7431 */ /* 0x000fe400000001ff */
[----:B-----5:R-:W-:Y:S02]  /*1830*/  HADD2.F32 R24, -RZ, R28.H0_H0 ;  /* 0x2000001cff187230 */ /* 0x020fe40000004100 */
        /* <DEDUP_REMOVED lines=13> */
.L_x_7603:
        /* <DEDUP_REMOVED lines=13> */
.L_x_7605:
[----:B------:R-:W-:Y:S05]  /*19e0*/  BSYNC.RECONVERGENT B2 ;  /* 0x0000000000027941 */ /* 0x000fea0003800200 */
.L_x_7604:
        /* <DEDUP_REMOVED lines=42> */
.L_x_7602:
[----:B------:R-:W-:Y:S05]  /*1c90*/  BSYNC.RECONVERGENT B1 ;  /* 0x0000000000017941 */ /* 0x000fea0003800200 */
.L_x_7601:
[----:B------:R-:W-:Y:S01]  /*1ca0*/  ISETP.NE.AND P0, PT, R27, 0x1, PT ;  /* 0x000000011b00780c */ /* 0x000fe20003f05270 */
[----:B------:R-:W-:Y:S01]  /*1cb0*/  BSSY.RECONVERGENT B1, `(.L_x_7606) ;  /* 0x0000049000017945 */ /* 0x000fe20003800200 */
[----:B------:R-:W-:Y:S01]  /*1cc0*/  I2FP.F32.U32 R25, R25 ;  /* 0x0000001900197245 */ /* 0x000fe20000201000 */
[----:B------:R-:W-:Y:S02]  /*1cd0*/  HADD2.F32 R28, -RZ, R28.H1_H1 ;  /* 0x3000001cff1c7230 */ /* 0x000fe40000004100 */
[----:B------:R-:W-:Y:S02]  /*1ce0*/  IMAD.MOV.U32 R46, RZ, RZ, 0x2 ;  /* 0x00000002ff2e7424 */ /* 0x000fe400078e00ff */
        /* <DEDUP_REMOVED lines=13> */
.L_x_7608:
        /* <DEDUP_REMOVED lines=13> */
.L_x_7610:
[----:B------:R-:W-:Y:S05]  /*1e90*/  BSYNC.RECONVERGENT B2 ;  /* 0x0000000000027941 */ /* 0x000fea0003800200 */
.L_x_7609:
        /* <DEDUP_REMOVED lines=42> */
.L_x_7607:
[----:B------:R-:W-:Y:S05]  /*2140*/  BSYNC.RECONVERGENT B1 ;  /* 0x0000000000017941 */ /* 0x000fea0003800200 */
.L_x_7606:
[----:B------:R-:W-:Y:S01]  /*2150*/  ISETP.NE.AND P2, PT, R46, 0x1, PT ;  /* 0x000000012e00780c */ /* 0x000fe20003f45270 */
[----:B------:R-:W-:Y:S01]  /*2160*/  BSSY.RECONVERGENT B1, `(.L_x_7611) ;  /* 0x0000048000017945 */ /* 0x000fe20003800200 */
[----:B------:R-:W-:Y:S01]  /*2170*/  I2FP.F32.U32 R25, R25 ;  /* 0x0000001900197245 */ /* 0x000fe20000201000 */
[----:B------:R-:W-:Y:S01]  /*2180*/  IMAD.MOV.U32 R47, RZ, RZ, 0x2 ;  /* 0x00000002ff2f7424 */ /* 0x000fe200078e00ff */
[----:B------:R-:W-:-:S03]  /*2190*/  MOV R27, R74 ;  /* 0x0000004a001b7202 */ /* 0x000fc60000000f00 */
[----:B------:R-:W-:Y:S01]  /*21a0*/  FFMA.FTZ R26, R25, R64, 1.1641532182693481445e-10 ;  /* 0x2f000000191a7423 */ /* 0x000fe20000010040 */
[----:B------:R-:W-:-:S04]  /*21b0*/  HADD2.F32 R25, -RZ, R29.H0_H0 ;  /* 0x2000001dff197230 */ /* 0x000fc80000004100 */
        /* <DEDUP_REMOVED lines=10> */
.L_x_7613:
        /* <DEDUP_REMOVED lines=13> */
.L_x_7615:
[----:B------:R-:W-:Y:S05]  /*2330*/  BSYNC.RECONVERGENT B2 ;  /* 0x0000000000027941 */ /* 0x000fea0003800200 */
.L_x_7614:
        /* <DEDUP_REMOVED lines=42> */
.L_x_7612:
[----:B------:R-:W-:Y:S05]  /*25e0*/  BSYNC.RECONVERGENT B1 ;  /* 0x0000000000017941 */ /* 0x000fea0003800200 */
.L_x_7611:
        /* <DEDUP_REMOVED lines=17> */
.L_x_7618:
        /* <DEDUP_REMOVED lines=13> */
.L_x_7620:
[----:B------:R-:W-:Y:S05]  /*27d0*/  BSYNC.RECONVERGENT B2 ;  /* 0x0000000000027941 */ /* 0x000fea0003800200 */
.L_x_7619:
        /* <DEDUP_REMOVED lines=42> */
.L_x_7617:
[----:B------:R-:W-:Y:S05]  /*2a80*/  BSYNC.RECONVERGENT B1 ;  /* 0x0000000000017941 */ /* 0x000fea0003800200 */
.L_x_7616:
[----:B------:R-:W-:Y:S01]  /*2a90*/  ISETP.NE.AND P3, PT, R50, 0x1, PT ;  /* 0x000000013200780c */ /* 0x000fe20003f65270 */
[----:B------:R-:W-:Y:S01]  /*2aa0*/  BSSY.RECONVERGENT B1, `(.L_x_7621) ;  /* 0x0000049000017945 */ /* 0x000fe20003800200 */
[----:B------:R-:W-:Y:S01]  /*2ab0*/  I2FP.F32.U32 R27, R27 ;  /* 0x0000001b001b7245 */ /* 0x000fe20000201000 */
[----:B------:R-:W-:-:S04]  /*2ac0*/  IMAD.MOV.U32 R47, RZ, RZ, 0x2 ;  /* 0x00000002ff2f7424 */ /* 0x000fc800078e00ff */
[----:B------:R-:W-:Y:S01]  /*2ad0*/  FFMA.FTZ R26, R27, R64, 1.1641532182693481445e-10 ;  /* 0x2f0000001b1a7423 */ /* 0x000fe20000010040 */
[----:B------:R-:W-:-:S04]  /*2ae0*/  IMAD.MOV.U32 R27, RZ, RZ, R74 ;  /* 0x000000ffff1b7224 */ /* 0x000fc800078e004a */
[----:B------:R-:W-:Y:S01]  /*2af0*/  FSETP.LE.FTZ.AND P4, PT, R26, R65, PT ;  /* 0x000000411a00720b */ /* 0x000fe20003f93000 */
[----:B------:R-:W-:-:S03]  /*2b00*/  HADD2.F32 R26, -RZ, R30.H0_H0 ;  /* 0x2000001eff1a7230 */ /* 0x000fc60000004100 */
        /* <DEDUP_REMOVED lines=10> */
.L_x_7623:
        /* <DEDUP_REMOVED lines=13> */
.L_x_7625:
[----:B------:R-:W-:Y:S05]  /*2c80*/  BSYNC.RECONVERGENT B2 ;  /* 0x0000000000027941 */ /* 0x000fea0003800200 */
.L_x_7624:
        /* <DEDUP_REMOVED lines=42> */
.L_x_7622:
[----:B------:R-:W-:Y:S05]  /*2f30*/  BSYNC.RECONVERGENT B1 ;  /* 0x0000000000017941 */ /* 0x000fea0003800200 */
.L_x_7621:
        /* <DEDUP_REMOVED lines=17> */
.L_x_7628:
        /* <DEDUP_REMOVED lines=13> */
.L_x_7630:
[----:B------:R-:W-:Y:S05]  /*3120*/  BSYNC.RECONVERGENT B2 ;  /* 0x0000000000027941 */ /* 0x000fea0003800200 */
.L_x_7629:
        /* <DEDUP_REMOVED lines=42> */
.L_x_7627:
[----:B------:R-:W-:Y:S05]  /*33d0*/  BSYNC.RECONVERGENT B1 ;  /* 0x0000000000017941 */ /* 0x000fea0003800200 */
.L_x_7626:
[----:B------:R-:W-:Y:S01]  /*33e0*/  ISETP.NE.AND P5, PT, R51, 0x1, PT ;  /* 0x000000013300780c */ /* 0x000fe20003fa5270 */
[----:B------:R-:W-:Y:S01]  /*33f0*/  BSSY.RECONVERGENT B1, `(.L_x_7631) ;  /* 0x0000048000017945 */ /* 0x000fe20003800200 */
[----:B------:R-:W-:Y:S01]  /*3400*/  I2FP.F32.U32 R27, R27 ;  /* 0x0000001b001b7245 */ /* 0x000fe20000201000 */
[----:B------:R-:W-:Y:S02]  /*3410*/  HFMA2 R67, -RZ, RZ, 0, 1.1920928955078125e-07 ;  /* 0x00000002ff437431 */ /* 0x000fe400000001ff */
[----:B------:R-:W-:Y:S02]  /*3420*/  IMAD.MOV.U32 R47, RZ, RZ, R74 ;  /* 0x000000ffff2f7224 */ /* 0x000fe400078e004a */
        /* <DEDUP_REMOVED lines=12> */
.L_x_7633:
        /* <DEDUP_REMOVED lines=13> */
.L_x_7635:
[----:B------:R-:W-:Y:S05]  /*35c0*/  BSYNC.RECONVERGENT B2 ;  /* 0x0000000000027941 */ /* 0x000fea0003800200 */
.L_x_7634:
        /* <DEDUP_REMOVED lines=42> */
.L_x_7632:
[----:B------:R-:W-:Y:S05]  /*3870*/  BSYNC.RECONVERGENT B1 ;  /* 0x0000000000017941 */ /* 0x000fea0003800200 */
.L_x_7631:
[----:B------:R-:W-:Y:S01]  /*3880*/  IMAD.U32 R66, RZ, RZ, UR32 ;  /* 0x00000020ff427e24 */ /* 0x000fe2000f8e00ff */
[----:B------:R-:W-:Y:S01]  /*3890*/  P2R R51, PR, RZ, 0x2 ;  /* 0x00000002ff337803 */ /* 0x000fe20000000000 */
[----:B------:R-:W-:Y:S01]  /*38a0*/  HADD2.F32 R69, -RZ, R31.H1_H1 ;  /* 0x3000001fff457230 */ /* 0x000fe20000004100 */
[----:B------:R-:W-:Y:S01]  /*38b0*/  I2FP.F32.U32 R47, R47 ;  /* 0x0000002f002f7245 */ /* 0x000fe20000201000 */
[-C--:B------:R-:W-:Y:S01]  /*38c0*/  FMUL.FTZ R26, R26, R66.reuse ;  /* 0x000000421a1a7220 */ /* 0x080fe20000410000 */
[----:B------:R-:W-:Y:S01]  /*38d0*/  ISETP.NE.AND P1, PT, R46, RZ, PT ;  /* 0x000000ff2e00720c */ /* 0x000fe20003f25270 */
[-C--:B------:R-:W-:Y:S01]  /*38e0*/  FMUL.FTZ R63, R28, R66.reuse ;  /* 0x000000421c3f7220 */ /* 0x080fe20000410000 */
        /* <DEDUP_REMOVED lines=29> */
.L_x_7595:
        /* <DEDUP_REMOVED lines=16> */
.L_x_7639:
        /* <DEDUP_REMOVED lines=13> */
.L_x_7641:
[----:B------:R-:W-:Y:S05]  /*3c90*/  BSYNC.RECONVERGENT B2 ;  /* 0x0000000000027941 */ /* 0x000fea0003800200 */
.L_x_7640:
        /* <DEDUP_REMOVED lines=41> */
.L_x_7638:
[----:B------:R-:W-:Y:S05]  /*3f30*/  BSYNC.RECONVERGENT B1 ;  /* 0x0000000000017941 */ /* 0x000fea0003800200 */
.L_x_7637:
[----:B------:R-:W-:Y:S01]  /*3f40*/  ISETP.NE.AND P0, PT, R26, 0x1, PT ;  /* 0x000000011a00780c */ /* 0x000fe20003f05270 */
[----:B------:R-:W-:Y:S01]  /*3f50*/  IMAD.U32 R65, RZ, RZ, UR31 ;  /* 0x0000001fff417e24 */ /* 0x000fe2000f8e00ff */
[----:B------:R-:W-:Y:S01]  /*3f60*/  I2FP.F32.U32 R25, R24 ;  /* 0x0000001800197245 */ /* 0x000fe20000201000 */
[----:B-----5:R-:W-:Y:S01]  /*3f70*/  HADD2.F32 R45, -RZ, R28.H0_H0 ;  /* 0x2000001cff2d7230 */ /* 0x020fe20000004100 */
[----:B------:R-:W-:Y:S01]  /*3f80*/  MOV R66, UR32 ;  /* 0x0000002000427c02 */ /* 0x000fe20008000f00 */
[----:B------:R-:W-:Y:S01]  /*3f90*/  BSSY.RECONVERGENT B1, `(.L_x_7642) ;  /* 0x0000048000017945 */ /* 0x000fe20003800200 */
[----:B------:R-:W-:Y:S02]  /*3fa0*/  IMAD.MOV.U32 R46, RZ, RZ, 0x2 ;  /* 0x00000002ff2e7424 */ /* 0x000fe400078e00ff */
[----:B------:R-:W-:Y:S01]  /*3fb0*/  FFMA.FTZ R10, R25, R64, 1.1641532182693481445e-10 ;  /* 0x2f000000190a7423 */ /* 0x000fe20000010040 */
[----:B------:R-:W-:Y:S02]  /*3fc0*/  IMAD.MOV.U32 R25, RZ, RZ, R74 ;  /* 0x000000ffff197224 */ /* 0x000fe400078e004a */
[----:B------:R-:W-:-:S02]  /*3fd0*/  FMUL.FTZ R45, R66, R45 ;  /* 0x0000002d422d7220 */ /* 0x000fc40000410000 */
        /* <DEDUP_REMOVED lines=11> */
.L_x_7644:
        /* <DEDUP_REMOVED lines=13> */
.L_x_7646:
[----:B------:R-:W-:Y:S05]  /*4160*/  BSYNC.RECONVERGENT B2 ;  /* 0x0000000000027941 */ /* 0x000fea0003800200 */
.L_x_7645:
        /* <DEDUP_REMOVED lines=42> */
.L_x_7643:
[----:B------:R-:W-:Y:S05]  /*4410*/  BSYNC.RECONVERGENT B1 ;  /* 0x0000000000017941 */ /* 0x000fea0003800200 */
.L_x_7642:
        /* <DEDUP_REMOVED lines=23> */
.L_x_7649:
        /* <DEDUP_REMOVED lines=13> */
.L_x_7651:
[----:B------:R-:W-:Y:S05]  /*4660*/  BSYNC.RECONVERGENT B2 ;  /* 0x0000000000027941 */ /* 0x000fea0003800200 */
.L_x_7650:
        /* <DEDUP_REMOVED lines=42> */
.L_x_7648:
[----:B------:R-:W-:Y:S05]  /*4910*/  BSYNC.RECONVERGENT B1 ;  /* 0x0000000000017941 */ /* 0x000fea0003800200 */
.L_x_7647:
[----:B------:R-:W-:Y:S01]  /*4920*/  ISETP.NE.AND P0, PT, R47, 0x1, PT ;  /* 0x000000012f00780c */ /* 0x000fe20003f05270 */
[----:B------:R-:W-:Y:S01]  /*4930*/  BSSY.RECONVERGENT B1, `(.L_x_7652) ;  /* 0x000004a000017945 */ /* 0x000fe20003800200 */
[----:B------:R-:W-:Y:S01]  /*4940*/  I2FP.F32.U32 R25, R25 ;  /* 0x0000001900197245 */ /* 0x000fe20000201000 */
[----:B------:R-:W-:-:S04]  /*4950*/  IMAD.MOV.U32 R27, RZ, RZ, R74 ;  /* 0x000000ffff1b7224 */ /* 0x000fc800078e004a */
[----:B------:R-:W-:Y:S01]  /*4960*/  FFMA.FTZ R26, R25, R64, 1.1641532182693481445e-10 ;  /* 0x2f000000191a7423 */ /* 0x000fe20000010040 */
[----:B------:R-:W-:Y:S02]  /*4970*/  HADD2.F32 R25, -RZ, R28.H1_H1 ;  /* 0x3000001cff197230 */ /* 0x000fe40000004100 */
[----:B------:R-:W-:Y:S02]  /*4980*/  HFMA2 R28, -RZ, RZ, 0, 1.1920928955078125e-07 ;  /* 0x00000002ff1c7431 */ /* 0x000fe400000001ff */
        /* <DEDUP_REMOVED lines=12> */
.L_x_7654:
        /* <DEDUP_REMOVED lines=13> */
.L_x_7656:
[----:B------:R-:W-:Y:S05]  /*4b20*/  BSYNC.RECONVERGENT B2 ;  /* 0x0000000000027941 */ /* 0x000fea0003800200 */
.L_x_7655:
        /* <DEDUP_REMOVED lines=42> */
.L_x_7653:
[----:B------:R-:W-:Y:S05]  /*4dd0*/  BSYNC.RECONVERGENT B1 ;  /* 0x0000000000017941 */ /* 0x000fea0003800200 */
.L_x_7652:
        /* <DEDUP_REMOVED lines=23> */
.L_x_7659:
        /* <DEDUP_REMOVED lines=13> */
.L_x_7661:
[----:B------:R-:W-:Y:S05]  /*5020*/  BSYNC.RECONVERGENT B2 ;  /* 0x0000000000027941 */ /* 0x000fea0003800200 */
.L_x_7660:
        /* <DEDUP_REMOVED lines=42> */
.L_x_7658:
[----:B------:R-:W-:Y:S05]  /*52d0*/  BSYNC.RECONVERGENT B1 ;  /* 0x0000000000017941 */ /* 0x000fea0003800200 */
.L_x_7657:
[----:B------:R-:W-:Y:S01]  /*52e0*/  ISETP.NE.AND P2, PT, R46, 0x1, PT ;  /* 0x000000012e00780c */ /* 0x000fe20003f45270 */
[----:B------:R-:W-:Y:S01]  /*52f0*/  HADD2.F32 R47, -RZ, R29.H0_H0 ;  /* 0x2000001dff2f7230 */ /* 0x000fe20000004100 */
[----:B------:R-:W-:Y:S01]  /*5300*/  I2FP.F32.U32 R27, R27 ;  /* 0x0000001b001b7245 */ /* 0x000fe20000201000 */
[----:B------:R-:W-:Y:S01]  /*5310*/  BSSY.RECONVERGENT B1, `(.L_x_7662) ;  /* 0x0000047000017945 */ /* 0x000fe20003800200 */
[----:B------:R-:W-:Y:S02]  /*5320*/  IMAD.MOV.U32 R50, RZ, RZ, 0x2 ;  /* 0x00000002ff327424 */ /* 0x000fe400078e00ff */
[----:B------:R-:W-:Y:S01]  /*5330*/  FMUL.FTZ R28, R66, R47 ;  /* 0x0000002f421c7220 */ /* 0x000fe20000410000 */
        /* <DEDUP_REMOVED lines=12> */
.L_x_7664:
        /* <DEDUP_REMOVED lines=13> */
.L_x_7666:
[----:B------:R-:W-:Y:S05]  /*54d0*/  BSYNC.RECONVERGENT B2 ;  /* 0x0000000000027941 */ /* 0x000fea0003800200 */
.L_x_7665:
        /* <DEDUP_REMOVED lines=42> */
.L_x_7663:
[----:B------:R-:W-:Y:S05]  /*5780*/  BSYNC.RECONVERGENT B1 ;  /* 0x0000000000017941 */ /* 0x000fea0003800200 */
.L_x_7662:
[----:B------:R-:W-:Y:S01]  /*5790*/  I2FP.F32.U32 R27, R27 ;  /* 0x0000001b001b7245 */ /* 0x000fe20000201000 */
[----:B------:R-:W-:Y:S01]  /*57a0*/  HADD2.F32 R47, -RZ, R41.H0_H0 ;  /* 0x20000029ff2f7230 */ /* 0x000fe20000004100 */
[----:B------:R-:W-:Y:S01]  /*57b0*/  ISETP.NE.AND P3, PT, R50, 0x1, PT ;  /* 0x000000013200780c */ /* 0x000fe20003f65270 */
[----:B------:R-:W-:Y:S01]  /*57c0*/  BSSY.RECONVERGENT B1, `(.L_x_7667) ;  /* 0x000004c000017945 */ /* 0x000fe20003800200 */
[----:B------:R-:W-:Y:S01]  /*57d0*/  FSEL R28, R28, RZ, P0 ;  /* 0x000000ff1c1c7208 */ /* 0x000fe20000000000 */
[----:B------:R-:W-:Y:S01]  /*57e0*/  FFMA.FTZ R26, R27, R64, 1.1641532182693481445e-10 ;  /* 0x2f0000001b1a7423 */ /* 0x000fe20000010040 */
[----:B------:R-:W-:Y:S01]  /*57f0*/  FMUL.FTZ R47, R47, R66 ;  /* 0x000000422f2f7220 */ /* 0x000fe20000410000 */
[----:B------:R-:W-:Y:S02]  /*5800*/  HFMA2 R46, -RZ, RZ, 0, 1.1920928955078125e-07 ;  /* 0x00000002ff2e7431 */ /* 0x000fe400000001ff */
        /* <DEDUP_REMOVED lines=15> */
.L_x_7669:
        /* <DEDUP_REMOVED lines=13> */
.L_x_7671:
[----:B------:R-:W-:Y:S05]  /*59d0*/  BSYNC.RECONVERGENT B2 ;  /* 0x0000000000027941 */ /* 0x000fea0003800200 */
.L_x_7670:
        /* <DEDUP_REMOVED lines=42> */
.L_x_7668:
[----:B------:R-:W-:Y:S05]  /*5c80*/  BSYNC.RECONVERGENT B1 ;  /* 0x0000000000017941 */ /* 0x000fea0003800200 */
.L_x_7667:
[----:B------:R-:W-:Y:S01]  /*5c90*/  ISETP.NE.AND P3, PT, R46, 0x1, PT ;  /* 0x000000012e00780c */ /* 0x000fe20003f65270 */
[----:B------:R-:W-:Y:S01]  /*5ca0*/  BSSY.RECONVERGENT B1, `(.L_x_7672) ;  /* 0x0000049000017945 */ /* 0x000fe20003800200 */
[----:B------:R-:W-:Y:S01]  /*5cb0*/  I2FP.F32.U32 R27, R27 ;  /* 0x0000001b001b7245 */ /* 0x000fe20000201000 */
[----:B------:R-:W-:-:S04]  /*5cc0*/  IMAD.MOV.U32 R50, RZ, RZ, 0x2 ;  /* 0x00000002ff327424 */ /* 0x000fc800078e00ff */
[----:B------:R-:W-:Y:S01]  /*5cd0*/  FFMA.FTZ R28, R27, R64, 1.1641532182693481445e-10 ;  /* 0x2f0000001b1c7423 */ /* 0x000fe20000010040 */
[----:B------:R-:W-:Y:S02]  /*5ce0*/  HADD2.F32 R27, -RZ, R29.H1_H1 ;  /* 0x3000001dff1b7230 */ /* 0x000fe40000004100 */
[----:B------:R-:W-:Y:S02]  /*5cf0*/  IMAD.MOV.U32 R29, RZ, RZ, R74 ;  /* 0x000000ffff1d7224 */ /* 0x000fe400078e004a */
        /* <DEDUP_REMOVED lines=11> */
.L_x_7674:
        /* <DEDUP_REMOVED lines=13> */
.L_x_7676:
[----:B------:R-:W-:Y:S05]  /*5e80*/  BSYNC.RECONVERGENT B2 ;  /* 0x0000000000027941 */ /* 0x000fea0003800200 */
.L_x_7675:
        /* <DEDUP_REMOVED lines=42> */
.L_x_7673:
[----:B------:R-:W-:Y:S05]  /*6130*/  BSYNC.RECONVERGENT B1 ;  /* 0x0000000000017941 */ /* 0x000fea0003800200 */
.L_x_7672:
        /* <DEDUP_REMOVED lines=23> */
.L_x_7679:
        /* <DEDUP_REMOVED lines=13> */
.L_x_7681:
[----:B------:R-:W-:Y:S05]  /*6380*/  BSYNC.RECONVERGENT B2 ;  /* 0x0000000000027941 */ /* 0x000fea0003800200 */
.L_x_7680:
        /* <DEDUP_REMOVED lines=42> */
.L_x_7678:
[----:B------:R-:W-:Y:S05]  /*6630*/  BSYNC.RECONVERGENT B1 ;  /* 0x0000000000017941 */ /* 0x000fea0003800200 */
.L_x_7677:
[----:B------:R-:W-:Y:S01]  /*6640*/  ISETP.NE.AND P3, PT, R51, 0x1, PT ;  /* 0x000000013300780c */ /* 0x000fe20003f65270 */
[----:B------:R-:W-:Y:S01]  /*6650*/  HADD2.F32 R47, -RZ, R30.H0_H0 ;  /* 0x2000001eff2f7230 */ /* 0x000fe20000004100 */
[----:B------:R-:W-:Y:S01]  /*6660*/  I2FP.F32.U32 R29, R29 ;  /* 0x0000001d001d7245 */ /* 0x000fe20000201000 */
[----:B------:R-:W-:Y:S01]  /*6670*/  BSSY.RECONVERGENT B1, `(.L_x_7682) ;  /* 0x0000048000017945 */ /* 0x000fe20003800200 */
[----:B------:R-:W-:Y:S02]  /*6680*/  HFMA2 R50, -RZ, RZ, 0, 1.1920928955078125e-07 ;  /* 0x00000002ff327431 */ /* 0x000fe400000001ff */
[----:B------:R-:W-:Y:S01]  /*6690*/  FMUL.FTZ R47, R66, R47 ;  /* 0x0000002f422f7220 */ /* 0x000fe20000410000 */
        /* <DEDUP_REMOVED lines=13> */
.L_x_7684:
        /* <DEDUP_REMOVED lines=13> */
.L_x_7686:
[----:B------:R-:W-:Y:S05]  /*6840*/  BSYNC.RECONVERGENT B2 ;  /* 0x0000000000027941 */ /* 0x000fea0003800200 */
.L_x_7685:
        /* <DEDUP_REMOVED lines=42> */
.L_x_7683:
[----:B------:R-:W-:Y:S05]  /*6af0*/  BSYNC.RECONVERGENT B1 ;  /* 0x0000000000017941 */ /* 0x000fea0003800200 */
.L_x_7682:
[----:B------:R-:W-:Y:S01]  /*6b00*/  I2FP.F32.U32 R29, R29 ;  /* 0x0000001d001d7245 */ /* 0x000fe20000201000 */
[----:B------:R-:W-:Y:S01]  /*6b10*/  HADD2.F32 R51, -RZ, R42.H0_H0 ;  /* 0x2000002aff337230 */ /* 0x000fe20000004100 */
[----:B------:R-:W-:Y:S03]  /*6b20*/  BSSY.RECONVERGENT B1, `(.L_x_7687) ;  /* 0x000004d000017945 */ /* 0x000fe60003800200 */
[----:B------:R-:W-:Y:S01]  /*6b30*/  FFMA.FTZ R28, R29, R64, 1.1641532182693481445e-10 ;  /* 0x2f0000001d1c7423 */ /* 0x000fe20000010040 */
[----:B------:R-:W-:Y:S01]  /*6b40*/  FMUL.FTZ R51, R51, R66 ;  /* 0x0000004233337220 */ /* 0x000fe20000410000 */
[----:B------:R-:W-:-:S03]  /*6b50*/  IMAD.MOV.U32 R29, RZ, RZ, R74 ;  /* 0x000000ffff1d7224 */ /* 0x000fc600078e004a */
[----:B------:R-:W-:Y:S02]  /*6b60*/  FSETP.GTU.FTZ.AND P3, PT, R28, R65, PT ;  /* 0x000000411c00720b */ /* 0x000fe40003f7c000 */
[----:B------:R-:W-:Y:S01]  /*6b70*/  FSEL R28, R47, RZ, P5 ;  /* 0x000000ff2f1c7208 */ /* 0x000fe20002800000 */
[----:B------:R-:W-:Y:S01]  /*6b80*/  HFMA2 R47, -RZ, RZ, 0, 1.1920928955078125e-07 ;  /* 0x00000002ff2f7431 */ /* 0x000fe200000001ff */
        /* <DEDUP_REMOVED lines=14> */
.L_x_7689:
        /* <DEDUP_REMOVED lines=13> */
.L_x_7691:
[----:B------:R-:W-:Y:S05]  /*6d40*/  BSYNC.RECONVERGENT B2 ;  /* 0x0000000000027941 */ /* 0x000fea0003800200 */
.L_x_7690:
        /* <DEDUP_REMOVED lines=42> */
.L_x_7688:
[----:B------:R-:W-:Y:S05]  /*6ff0*/  BSYNC.RECONVERGENT B1 ;  /* 0x0000000000017941 */ /* 0x000fea0003800200 */
.L_x_7687:
[----:B------:R-:W-:Y:S01]  /*7000*/  ISETP.NE.AND P4, PT, R47, 0x1, PT ;  /* 0x000000012f00780c */ /* 0x000fe20003f85270 */
[----:B------:R-:W-:Y:S01]  /*7010*/  BSSY.RECONVERGENT B1, `(.L_x_7692) ;  /* 0x0000049000017945 */ /* 0x000fe20003800200 */
[----:B------:R-:W-:Y:S01]  /*7020*/  I2FP.F32.U32 R29, R29 ;  /* 0x0000001d001d7245 */ /* 0x000fe20000201000 */
[----:B------:R-:W-:-:S04]  /*7030*/  HFMA2 R60, -RZ, RZ, 0, 1.1920928955078125e-07 ;  /* 0x00000002ff3c7431 */ /* 0x000fc800000001ff */
        /* <DEDUP_REMOVED lines=14> */
.L_x_7694:
        /* <DEDUP_REMOVED lines=13> */
.L_x_7696:
[----:B------:R-:W-:Y:S05]  /*71f0*/  BSYNC.RECONVERGENT B2 ;  /* 0x0000000000027941 */ /* 0x000fea0003800200 */
.L_x_7695:
        /* <DEDUP_REMOVED lines=42> */
.L_x_7693:
[----:B------:R-:W-:Y:S05]  /*74a0*/  BSYNC.RECONVERGENT B1 ;  /* 0x0000000000017941 */ /* 0x000fea0003800200 */
.L_x_7692:
[----:B------:R-:W-:Y:S01]  /*74b0*/  I2FP.F32.U32 R47, R30 ;  /* 0x0000001e002f7245 */ /* 0x000fe20000201000 */
[----:B------:R-:W-:Y:S01]  /*74c0*/  HADD2.F32 R51, -RZ, R42.H1_H1 ;  /* 0x3000002aff337230 */ /* 0x000fe20000004100 */
        /* <DEDUP_REMOVED lines=21> */
.L_x_7699:
        /* <DEDUP_REMOVED lines=13> */
.L_x_7701:
[----:B------:R-:W-:Y:S05]  /*76f0*/  BSYNC.RECONVERGENT B2 ;  /* 0x0000000000027941 */ /* 0x000fea0003800200 */
.L_x_7700:
        /* <DEDUP_REMOVED lines=42> */
.L_x_7698:
[----:B------:R-:W-:Y:S05]  /*79a0*/  BSYNC.RECONVERGENT B1 ;  /* 0x0000000000017941 */ /* 0x000fea0003800200 */
.L_x_7697:
        /* <DEDUP_REMOVED lines=18> */
.L_x_7704:
        /* <DEDUP_REMOVED lines=13> */
.L_x_7706:
[----:B------:R-:W-:Y:S05]  /*7ba0*/  BSYNC.RECONVERGENT B2 ;  /* 0x0000000000027941 */ /* 0x000fea0003800200 */
.L_x_7705:
        /* <DEDUP_REMOVED lines=42> */
.L_x_7703:
[----:B------:R-:W-:Y:S05]  /*7e50*/  BSYNC.RECONVERGENT B1 ;  /* 0x0000000000017941 */ /* 0x000fea0003800200 */
.L_x_7702:
[----:B------:R-:W-:Y:S01]  /*7e60*/  I2FP.F32.U32 R47, R47 ;  /* 0x0000002f002f7245 */ /* 0x000fe20000201000 */
[----:B------:R-:W-:Y:S01]  /*7e70*/  HADD2.F32 R51, -RZ, R43.H0_H0 ;  /* 0x2000002bff337230 */ /* 0x000fe20000004100 */
[----:B------:R-:W-:Y:S01]  /*7e80*/  FSEL R30, R30, RZ, P4 ;  /* 0x000000ff1e1e7208 */ /* 0x000fe20002000000 */
[----:B------:R-:W-:Y:S02]  /*7e90*/  BSSY.RECONVERGENT B1, `(.L_x_7707) ;  /* 0x000004c000017945 */ /* 0x000fe40003800200 */
[----:B------:R-:W-:Y:S01]  /*7ea0*/  FFMA.FTZ R50, R47, R64, 1.1641532182693481445e-10 ;  /* 0x2f0000002f327423 */ /* 0x000fe20000010040 */
[----:B------:R-:W-:Y:S01]  /*7eb0*/  FMUL.FTZ R51, R51, R66 ;  /* 0x0000004233337220 */ /* 0x000fe20000410000 */
[----:B------:R-:W-:-:S03]  /*7ec0*/  IMAD.MOV.U32 R47, RZ, RZ, R74 ;  /* 0x000000ffff2f7224 */ /* 0x000fc600078e004a */
[----:B------:R-:W-:-:S04]  /*7ed0*/  FSETP.GTU.FTZ.AND P5, PT, R50, R65, PT ;  /* 0x000000413200720b */ /* 0x000fc80003fbc000 */
        /* <DEDUP_REMOVED lines=15> */
.L_x_7709:
        /* <DEDUP_REMOVED lines=13> */
.L_x_7711:
[----:B------:R-:W-:Y:S05]  /*80a0*/  BSYNC.RECONVERGENT B2 ;  /* 0x0000000000027941 */ /* 0x000fea0003800200 */
.L_x_7710:
        /* <DEDUP_REMOVED lines=42> */
.L_x_7708:
[----:B------:R-:W-:Y:S05]  /*8350*/  BSYNC.RECONVERGENT B1 ;  /* 0x0000000000017941 */ /* 0x000fea0003800200 */
.L_x_7707:
[----:B------:R-:W-:Y:S01]  /*8360*/  ISETP.NE.AND P6, PT, R51, 0x1, PT ;  /* 0x000000013300780c */ /* 0x000fe20003fc5270 */
[----:B------:R-:W-:Y:S01]  /*8370*/  HADD2.F32 R31, -RZ, R31.H1_H1 ;  /* 0x3000001fff1f7230 */ /* 0x000fe20000004100 */
        /* <DEDUP_REMOVED lines=16> */
.L_x_7714:
        /* <DEDUP_REMOVED lines=12> */
[----:B------:R-:W-:Y:S02]  /*8540*/  @P0 IADD3 R50, PT, PT, R53, RZ, RZ ;  /* 0x000000ff35320210 */ /* 0x000fe40007ffe0ff */
[----:B------:R-:W-:Y:S02]  /*8550*/  ISETP.NE.AND P0, PT, R47, RZ, PT ;  /* 0x000000ff2f00720c */ /* 0x000fe40003f05270 */
[----:B------:R-:W-:-:S11]  /*8560*/  @!P6 MOV R53, R50 ;  /* 0x000000320035e202 */ /* 0x000fd60000000f00 */
.L_x_7716:
[----:B------:R-:W-:Y:S05]  /*8570*/  BSYNC.RECONVERGENT B2 ;  /* 0x0000000000027941 */ /* 0x000fea0003800200 */
.L_x_7715:
        /* <DEDUP_REMOVED lines=42> */
.L_x_7713:
[----:B------:R-:W-:Y:S05]  /*8820*/  BSYNC.RECONVERGENT B1 ;  /* 0x0000000000017941 */ /* 0x000fea0003800200 */
.L_x_7712:
[----:B------:R-:W-:Y:S01]  /*8830*/  I2FP.F32.U32 R47, R47 ;  /* 0x0000002f002f7245 */ /* 0x000fe20000201000 */
[----:B------:R-:W-:-:S04]  /*8840*/  HADD2.F32 R51, -RZ, R43.H1_H1 ;  /* 0x3000002bff337230 */ /* 0x000fc80000004100 */
        /* <DEDUP_REMOVED lines=8> */
.L_x_7636:
[----:B------:R-:W0:Y:S01]  /*88d0*/  LDC.64 R68, c[0x0][0x3a8] ;  /* 0x0000ea00ff447b82 */ /* 0x000e220000000a00 */
[----:B------:R-:W-:Y:S02]  /*88e0*/  ISETP.NE.AND P6, PT, R10, RZ, PT ;  /* 0x000000ff0a00720c */ /* 0x000fe40003fc5270 */
[----:B------:R-:W-:Y:S02]  /*88f0*/  SEL R10, RZ, 0x1000000, !P5 ;  /* 0x01000000ff0a7807 */ /* 0x000fe40006800000 */
[----:B------:R-:W-:Y:S02]  /*8900*/  ISETP.NE.AND P5, PT, R46, RZ, PT ;  /* 0x000000ff2e00720c */ /* 0x000fe40003fa5270 */
[----:B------:R-:W-:Y:S02]  /*8910*/  SEL R51, RZ, 0x10000, !P4 ;  /* 0x00010000ff337807 */ /* 0x000fe40006000000 */
[----:B------:R-:W-:Y:S02]  /*8920*/  SEL R50, RZ, 0x100, !P3 ;  /* 0x00000100ff327807 */ /* 0x000fe40005800000 */
[----:B------:R-:W-:-:S02]  /*8930*/  ISETP.NE.AND P4, PT, R45, RZ, PT ;  /* 0x000000ff2d00720c */ /* 0x000fc40003f85270 */
[----:B------:R-:W-:Y:S02]  /*8940*/  LOP3.LUT R50, R50, R10, R51, 0xfe, !PT ;  /* 0x0000000a32327212 */ /* 0x000fe400078efe33 */
[----:B------:R-:W-:Y:S02]  /*8950*/  ISETP.NE.U32.AND P3, PT, R48, RZ, PT ;  /* 0x000000ff3000720c */ /* 0x000fe40003f65070 */
[----:B------:R-:W-:Y:S02]  /*8960*/  SEL R48, RZ, 0x1000000, !P2 ;  /* 0x01000000ff307807 */ /* 0x000fe40005000000 */
[----:B------:R-:W-:Y:S02]  /*8970*/  SEL R45, RZ, 0x10000, !P0 ;  /* 0x00010000ff2d7807 */ /* 0x000fe40004000000 */
[----:B------:R-:W-:Y:S02]  /*8980*/  SEL R10, RZ, 0x100, !P4 ;  /* 0x00000100ff0a7807 */ /* 0x000fe40006000000 */
[----:B------:R-:W-:Y:S01]  /*8990*/  ISETP.NE.AND.EX P0, PT, R49, RZ, PT, P3 ;  /* 0x000000ff3100720c */ /* 0x000fe20003f05330 */
[----:B0-----:R-:W-:Y:S01]  /*89a0*/  IMAD.WIDE.U32 R46, R62, 0x20, R68 ;  /* 0x000000203e2e7825 */ /* 0x001fe200078e0044 */
[----:B------:R-:W-:Y:S01]  /*89b0*/  LOP3.LUT R10, R10, R48, R45, 0xfe, !PT ;  /* 0x000000300a0a7212 */ /* 0x000fe200078efe2d */
[----:B------:R-:W0:Y:S01]  /*89c0*/  LDC.64 R68, c[0x0][0x3b0] ;  /* 0x0000ec00ff447b82 */ /* 0x000e220000000a00 */
[----:B------:R-:W-:-:S02]  /*89d0*/  SEL R45, RZ, 0x1, !P5 ;  /* 0x00000001ff2d7807 */ /* 0x000fc40006800000 */
[----:B------:R-:W-:Y:S04]  /*89e0*/  STG.E.128 desc[UR8][R46.64], R24 ;  /* 0x000000182e007986 */ /* 0x000fe8000c101d08 */
[----:B------:R1:W-:Y:S01]  /*89f0*/  STG.E.128 desc[UR8][R46.64+0x10], R28 ;  /* 0x0000101c2e007986 */ /* 0x0003e2000c101d08 */
[----:B0-----:R-:W-:Y:S01]  /*8a00*/  IMAD.WIDE.U32 R48, R62, 0x8, R68 ;  /* 0x000000083e307825 */ /* 0x001fe200078e0044 */
[----:B-1----:R-:W-:Y:S02]  /*8a10*/  LOP3.LUT R47, R50, R45, RZ, 0xfc, !PT ;  /* 0x0000002d322f7212 */ /* 0x002fe400078efcff */
[----:B------:R-:W-:-:S04]  /*8a20*/  SEL R45, RZ, 0x1, !P6 ;  /* 0x00000001ff2d7807 */ /* 0x000fc80007000000 */
[----:B------:R-:W-:-:S05]  /*8a30*/  LOP3.LUT R46, R10, R45, RZ, 0xfc, !PT ;  /* 0x0000002d0a2e7212 */ /* 0x000fca00078efcff */
[----:B------:R0:W-:Y:S01]  /*8a40*/  STG.E.64 desc[UR8][R48.64], R46 ;  /* 0x0000002e30007986 */ /* 0x0001e2000c101b08 */
[----:B------:R-:W-:Y:S05]  /*8a50*/  @!P0 BRA `(.L_x_7717) ;  /* 0x0000000000508947 */ /* 0x000fea0003800000 */
[----:B------:R-:W-:Y:S02]  /*8a60*/  SHF.L.U32 R10, R60, 0x10, RZ ;  /* 0x000000103c0a7819 */ /* 0x000fe400000006ff */
[----:B0-----:R-:W-:Y:S02]  /*8a70*/  LOP3.LUT R46, R57, 0xff, RZ, 0xc0, !PT ;  /* 0x000000ff392e7812 */ /* 0x001fe400078ec0ff */
[----:B------:R-:W-:Y:S02]  /*8a80*/  LOP3.LUT R45, R10, 0xff0000, RZ, 0xc0, !PT ;  /* 0x00ff00000a2d7812 */ /* 0x000fe400078ec0ff */
[----:B------:R-:W-:Y:S01]  /*8a90*/  LOP3.LUT R10, R61, 0xffff, RZ, 0xc0, !PT ;  /* 0x0000ffff3d0a7812 */ /* 0x000fe200078ec0ff */
[----:B------:R-:W-:Y:S01]  /*8aa0*/  IMAD.WIDE.U32 R46, R46, 0x1000000, RZ ;  /* 0x010000002e2e7825 */ /* 0x000fe200078e00ff */
[----:B------:R-:W-:Y:S02]  /*8ab0*/  LOP3.LUT R48, R56, 0xff, RZ, 0xc0, !PT ;  /* 0x000000ff38307812 */ /* 0x000fe400078ec0ff */
        /* <DEDUP_REMOVED lines=14> */
.L_x_7717:
[----:B0-----:R-:W0:Y:S01]  /*8ba0*/  @P0 LDC.64 R48, c[0x0][0x398] ;  /* 0x0000e600ff300b82 */ /* 0x001e220000000a00 */
[----:B------:R-:W-:-:S07]  /*8bb0*/  VIADD R63, R62, 0x20 ;  /* 0x000000203e3f7836 */ /* 0x000fce0000000000 */
[----:B-1----:R-:W1:Y:S08]  /*8bc0*/  LDC.64 R50, c[0x0][0x390] ;  /* 0x0000e400ff327b82 */ /* 0x002e700000000a00 */
[----:B------:R-:W2:Y:S01]  /*8bd0*/  @P1 LDC.64 R46, c[0x0][0x3a0] ;  /* 0x0000e800ff2e1b82 */ /* 0x000ea20000000a00 */
[----:B0-----:R-:W-:-:S05]  /*8be0*/  @P0 IMAD.WIDE.U32 R48, R63, 0x10, R48 ;  /* 0x000000103f300825 */ /* 0x001fca00078e0030 */
[----:B------:R1:W5:Y:S02]  /*8bf0*/  @P0 LDG.E.128 R40, desc[UR8][R48.64] ;  /* 0x0000000830280981 */ /* 0x000364000c1e1d00 */
[----:B-1----:R-:W-:-:S04]  /*8c00*/  IMAD.WIDE.U32 R48, R63, 0x10, R50 ;  /* 0x000000103f307825 */ /* 0x002fc800078e0032 */
[----:B--2---:R-:W-:Y:S02]  /*8c10*/  @P1 IMAD.WIDE.U32 R46, R63, 0x20, R46 ;  /* 0x000000203f2e1825 */ /* 0x004fe400078e002e */
[----:B------:R-:W5:Y:S04]  /*8c20*/  LDG.E.128 R48, desc[UR8][R48.64] ;  /* 0x0000000830307981 */ /* 0x000f68000c1e1d00 */
[----:B------:R0:W5:Y:S04]  /*8c30*/  @P1 LDG.E.128 R36, desc[UR8][R46.64] ;  /* 0x000000082e241981 */ /* 0x000168000c1e1d00 */
[----:B------:R0:W5:Y:S01]  /*8c40*/  @P1 LDG.E.128 R32, desc[UR8][R46.64+0x10] ;  /* 0x000010082e201981 */ /* 0x000162000c1e1d00 */
[----:B------:R-:W-:Y:S05]  /*8c50*/  @!P0 BRA `(.L_x_7718) ;  /* 0x0000004c00908947 */ /* 0x000fea0003800000 */
        /* <DEDUP_REMOVED lines=16> */
.L_x_7721:
        /* <DEDUP_REMOVED lines=13> */
.L_x_7723:
[----:B------:R-:W-:Y:S05]  /*8e30*/  BSYNC.RECONVERGENT B2 ;  /* 0x0000000000027941 */ /* 0x000fea0003800200 */
.L_x_7722:
        /* <DEDUP_REMOVED lines=42> */
.L_x_7720:
[----:B------:R-:W-:Y:S05]  /*90e0*/  BSYNC.RECONVERGENT B1 ;  /* 0x0000000000017941 */ /* 0x000fea0003800200 */
.L_x_7719:
[----:B------:R-:W-:Y:S01]  /*90f0*/  ISETP.NE.AND P2, PT, R47, 0x1, PT ;  /* 0x000000012f00780c */ /* 0x000fe20003f45270 */
[----:B------:R-:W-:Y:S01]  /*9100*/  BSSY.RECONVERGENT B1, `(.L_x_7724) ;  /* 0x000004a000017945 */ /* 0x000fe20003800200 */
[----:B------:R-:W-:Y:S01]  /*9110*/  I2FP.F32.U32 R45, R45 ;  /* 0x0000002d002d7245 */ /* 0x000fe20000201000 */
[----:B------:R-:W-:Y:S01]  /*9120*/  IMAD.MOV.U32 R55, RZ, RZ, 0x2 ;  /* 0x00000002ff377424 */ /* 0x000fe200078e00ff */
[----:B------:R-:W-:-:S03]  /*9130*/  MOV R46, R74 ;  /* 0x0000004a002e7202 */ /* 0x000fc60000000f00 */
[----:B------:R-:W-:Y:S01]  /*9140*/  FFMA.FTZ R44, R45, R64, 1.1641532182693481445e-10 ;  /* 0x2f0000002d2c7423 */ /* 0x000fe20000010040 */
[----:B-----5:R-:W-:-:S04]  /*9150*/  HADD2.F32 R45, -RZ, R48.H0_H0 ;  /* 0x20000030ff2d7230 */ /* 0x020fc80000004100 */
        /* <DEDUP_REMOVED lines=12> */
.L_x_7726:
        /* <DEDUP_REMOVED lines=13> */
.L_x_7728:
[----:B------:R-:W-:Y:S05]  /*92f0*/  BSYNC.RECONVERGENT B2 ;  /* 0x0000000000027941 */ /* 0x000fea0003800200 */
.L_x_7727:
        /* <DEDUP_REMOVED lines=42> */
.L_x_7725:
[----:B------:R-:W-:Y:S05]  /*95a0*/  BSYNC.RECONVERGENT B1 ;  /* 0x0000000000017941 */ /* 0x000fea0003800200 */
.L_x_7724:
[----:B------:R-:W-:Y:S01]  /*95b0*/  I2FP.F32.U32 R45, R46 ;  /* 0x0000002e002d7245 */ /* 0x000fe20000201000 */
[----:B------:R-:W-:Y:S01]  /*95c0*/  HADD2.F32 R47, -RZ, R40.H0_H0 ;  /* 0x20000028ff2f7230 */ /* 0x000fe20000004100 */
[----:B------:R-:W-:Y:S01]  /*95d0*/  ISETP.NE.AND P3, PT, R55, 0x1, PT ;  /* 0x000000013700780c */ /* 0x000fe20003f65270 */
[----:B------:R-:W-:Y:S01]  /*95e0*/  BSSY.RECONVERGENT B1, `(.L_x_7729) ;  /* 0x000004c000017945 */ /* 0x000fe20003800200 */
[----:B------:R-:W-:Y:S02]  /*95f0*/  IMAD.MOV.U32 R56, RZ, RZ, 0x2 ;  /* 0x00000002ff387424 */ /* 0x000fe400078e00ff */
[----:B------:R-:W-:Y:S01]  /*9600*/  FFMA.FTZ R44, R45, R64, 1.1641532182693481445e-10 ;  /* 0x2f0000002d2c7423 */ /* 0x000fe20000010040 */
[----:B------:R-:W-:Y:S01]  /*9610*/  FMUL.FTZ R47, R47, R66 ;  /* 0x000000422f2f7220 */ /* 0x000fe20000410000 */
[----:B------:R-:W-:-:S03]  /*9620*/  FSEL R45, R58, RZ, P4 ;  /* 0x000000ff3a2d7208 */ /* 0x000fc60002000000 */
        /* <DEDUP_REMOVED lines=15> */
.L_x_7731:
        /* <DEDUP_REMOVED lines=13> */
.L_x_7733:
[----:B------:R-:W-:Y:S05]  /*97f0*/  BSYNC.RECONVERGENT B2 ;  /* 0x0000000000027941 */ /* 0x000fea0003800200 */
.L_x_7732:
        /* <DEDUP_REMOVED lines=42> */
.L_x_7730:
[----:B------:R-:W-:Y:S05]  /*9aa0*/  BSYNC.RECONVERGENT B1 ;  /* 0x0000000000017941 */ /* 0x000fea0003800200 */
.L_x_7729:
[----:B------:R-:W-:Y:S01]  /*9ab0*/  ISETP.NE.AND P2, PT, R56, 0x1, PT ;  /* 0x000000013800780c */ /* 0x000fe20003f45270 */
[----:B------:R-:W-:Y:S01]  /*9ac0*/  BSSY.RECONVERGENT B1, `(.L_x_7734) ;  /* 0x000004a000017945 */ /* 0x000fe20003800200 */
[----:B------:R-:W-:Y:S02]  /*9ad0*/  I2FP.F32.U32 R45, R45 ;  /* 0x0000002d002d7245 */ /* 0x000fe40000201000 */
[----:B------:R-:W-:-:S03]  /*9ae0*/  MOV R47, R74 ;  /* 0x0000004a002f7202 */ /* 0x000fc60000000f00 */
[----:B------:R-:W-:Y:S01]  /*9af0*/  FFMA.FTZ R46, R45, R64, 1.1641532182693481445e-10 ;  /* 0x2f0000002d2e7423 */ /* 0x000fe20000010040 */
[----:B------:R-:W-:Y:S02]  /*9b00*/  HADD2.F32 R45, -RZ, R48.H1_H1 ;  /* 0x30000030ff2d7230 */ /* 0x000fe40000004100 */
        /* <DEDUP_REMOVED lines=13> */
.L_x_7736:
        /* <DEDUP_REMOVED lines=13> */
.L_x_7738:
[----:B------:R-:W-:Y:S05]  /*9cb0*/  BSYNC.RECONVERGENT B2 ;  /* 0x0000000000027941 */ /* 0x000fea0003800200 */
.L_x_7737:
        /* <DEDUP_REMOVED lines=42> */
.L_x_7735:
[----:B------:R-:W-:Y:S05]  /*9f60*/  BSYNC.RECONVERGENT B1 ;  /* 0x0000000000017941 */ /* 0x000fea0003800200 */
.L_x_7734:
        /* <DEDUP_REMOVED lines=23> */
.L_x_7741:
        /* <DEDUP_REMOVED lines=13> */
.L_x_7743:
[----:B------:R-:W-:Y:S05]  /*a1b0*/  BSYNC.RECONVERGENT B2 ;  /* 0x0000000000027941 */ /* 0x000fea0003800200 */
.L_x_7742:
        /* <DEDUP_REMOVED lines=42> */
.L_x_7740:
[----:B------:R-:W-:Y:S05]  /*a460*/  BSYNC.RECONVERGENT B1 ;  /* 0x0000000000017941 */ /* 0x000fea0003800200 */
.L_x_7739:
[----:B------:R-:W-:Y:S01]  /*a470*/  ISETP.NE.AND P2, PT, R56, 0x1, PT ;  /* 0x000000013800780c */ /* 0x000fe20003f45270 */
[----:B------:R-:W-:Y:S01]  /*a480*/  BSSY.RECONVERGENT B1, `(.L_x_7744) ;  /* 0x000004a000017945 */ /* 0x000fe20003800200 */
[----:B------:R-:W-:Y:S01]  /*a490*/  I2FP.F32.U32 R47, R47 ;  /* 0x0000002f002f7245 */ /* 0x000fe20000201000 */
[----:B------:R-:W-:-:S04]  /*a4a0*/  IMAD.MOV.U32 R57, RZ, RZ, 0x2 ;  /* 0x00000002ff397424 */ /* 0x000fc800078e00ff */
[----:B------:R-:W-:Y:S01]  /*a4b0*/  FFMA.FTZ R46, R47, R64, 1.1641532182693481445e-10 ;  /* 0x2f0000002f2e7423 */ /* 0x000fe20000010040 */
[----:B------:R-:W-:-:S04]  /*a4c0*/  HADD2.F32 R47, -RZ, R49.H0_H0 ;  /* 0x20000031ff2f7230 */ /* 0x000fc80000004100 */
        /* <DEDUP_REMOVED lines=13> */
.L_x_7746:
        /* <DEDUP_REMOVED lines=13> */
.L_x_7748:
[----:B------:R-:W-:Y:S05]  /*a670*/  BSYNC.RECONVERGENT B2 ;  /* 0x0000000000027941 */ /* 0x000fea0003800200 */
.L_x_7747:
        /* <DEDUP_REMOVED lines=42> */
.L_x_7745:
[----:B------:R-:W-:Y:S05]  /*a920*/  BSYNC.RECONVERGENT B1 ;  /* 0x0000000000017941 */ /* 0x000fea0003800200 */
.L_x_7744:
[----:B------:R-:W-:Y:S01]  /*a930*/  I2FP.F32.U32 R47, R47 ;  /* 0x0000002f002f7245 */ /* 0x000fe20000201000 */
[----:B------:R-:W-:Y:S01]  /*a940*/  BSSY.RECONVERGENT B1, `(.L_x_7749) ;  /* 0x000004e000017945 */ /* 0x000fe20003800200 */
[----:B------:R-:W-:-:S03]  /*a950*/  IMAD.MOV.U32 R59, RZ, RZ, 0x2 ;  /* 0x00000002ff3b7424 */ /* 0x000fc600078e00ff */
[----:B------:R-:W-:Y:S01]  /*a960*/  FFMA.FTZ R46, R47, R64, 1.1641532182693481445e-10 ;  /* 0x2f0000002f2e7423 */ /* 0x000fe20000010040 */
[----:B------:R-:W-:-:S04]  /*a970*/  HADD2.F32 R47, -RZ, R41.H0_H0 ;  /* 0x20000029ff2f7230 */ /* 0x000fc80000004100 */
[----:B------:R-:W-:Y:S01]  /*a980*/  FSETP.GTU.FTZ.AND P2, PT, R46, R65, PT ;  /* 0x000000412e00720b */ /* 0x000fe20003f5c000 */
[----:B------:R-:W-:Y:S01]  /*a990*/  FMUL.FTZ R46, R47, R66 ;  /* 0x000000422f2e7220 */ /* 0x000fe20000410000 */
[----:B------:R-:W-:Y:S02]  /*a9a0*/  FSEL R47, R48, RZ, P4 ;  /* 0x000000ff302f7208 */ /* 0x000fe40002000000 */
        /* <DEDUP_REMOVED lines=15> */
.L_x_7751:
        /* <DEDUP_REMOVED lines=13> */
.L_x_7753:
[----:B------:R-:W-:Y:S05]  /*ab70*/  BSYNC.RECONVERGENT B2 ;  /* 0x0000000000027941 */ /* 0x000fea0003800200 */
.L_x_7752:
        /* <DEDUP_REMOVED lines=42> */
.L_x_7750:
[----:B------:R-:W-:Y:S05]  /*ae20*/  BSYNC.RECONVERGENT B1 ;  /* 0x0000000000017941 */ /* 0x000fea0003800200 */
.L_x_7749:
[----:B------:R-:W-:Y:S01]  /*ae30*/  ISETP.NE.AND P2, PT, R59, 0x1, PT ;  /* 0x000000013b00780c */ /* 0x000fe20003f45270 */
[----:B------:R-:W-:Y:S01]  /*ae40*/  BSSY.RECONVERGENT B1, `(.L_x_7754) ;  /* 0x000004a000017945 */ /* 0x000fe20003800200 */
[----:B------:R-:W-:Y:S01]  /*ae50*/  I2FP.F32.U32 R47, R47 ;  /* 0x0000002f002f7245 */ /* 0x000fe20000201000 */
[----:B------:R-:W-:-:S04]  /*ae60*/  IMAD.MOV.U32 R58, RZ, RZ, 0x2 ;  /* 0x00000002ff3a7424 */ /* 0x000fc800078e00ff */
[----:B------:R-:W-:Y:S01]  /*ae70*/  FFMA.FTZ R48, R47, R64, 1.1641532182693481445e-10 ;  /* 0x2f0000002f307423 */ /* 0x000fe20000010040 */
[----:B------:R-:W-:Y:S01]  /*ae80*/  HADD2.F32 R47, -RZ, R49.H1_H1 ;  /* 0x30000031ff2f7230 */ /* 0x000fe20000004100 */
[----:B------:R-:W-:-:S03]  /*ae90*/  MOV R49, R74 ;  /* 0x0000004a00317202 */ /* 0x000fc60000000f00 */
        /* <DEDUP_REMOVED lines=12> */
.L_x_7756:
        /* <DEDUP_REMOVED lines=13> */
.L_x_7758:
[----:B------:R-:W-:Y:S05]  /*b030*/  BSYNC.RECONVERGENT B2 ;  /* 0x0000000000027941 */ /* 0x000fea0003800200 */
.L_x_7757:
        /* <DEDUP_REMOVED lines=38> */
[----:B------:R-:W-:-:S05]  /*b2a0*/  IMAD.WIDE.U32 R48, R49, -0x2daee0ad, RZ ;  /* 0xd2511f5331307825 */ /* 0x000fca00078e00ff */
[----:B------:R-:W-:Y:S02]  /*b2b0*/  LOP3.LUT R76, R76, UR30, R49, 0x96, !PT ;  /* 0x0000001e4c4c7c12 */ /* 0x000fe4000f8e9631 */
[----:B------:R-:W-:Y:S01]  /*b2c0*/  MOV R49, R10 ;  /* 0x0000000a00317202 */ /* 0x000fe20000000f00 */
[----:B------:R-:W-:-:S07]  /*b2d0*/  IMAD.MOV.U32 R10, RZ, RZ, R48 ;  /* 0x000000ffff0a7224 */ /* 0x000fce00078e0030 */
.L_x_7755:
[----:B------:R-:W-:Y:S05]  /*b2e0*/  BSYNC.RECONVERGENT B1 ;  /* 0x0000000000017941 */ /* 0x000fea0003800200 */
.L_x_7754:
[----:B------:R-:W-:Y:S01]  /*b2f0*/  I2FP.F32.U32 R49, R49 ;  /* 0x0000003100317245 */ /* 0x000fe20000201000 */
[----:B------:R-:W-:Y:S01]  /*b300*/  BSSY.RECONVERGENT B1, `(.L_x_7759) ;  /* 0x000004e000017945 */ /* 0x000fe20003800200 */
[----:B------:R-:W-:-:S03]  /*b310*/  IMAD.MOV.U32 R59, RZ, RZ, 0x2 ;  /* 0x00000002ff3b7424 */ /* 0x000fc600078e00ff */
[----:B------:R-:W-:Y:S01]  /*b320*/  FFMA.FTZ R48, R49, R64, 1.1641532182693481445e-10 ;  /* 0x2f00000031307423 */ /* 0x000fe20000010040 */
[----:B------:R-:W-:-:S04]  /*b330*/  HADD2.F32 R49, -RZ, R41.H1_H1 ;  /* 0x30000029ff317230 */ /* 0x000fc80000004100 */
[----:B------:R-:W-:Y:S01]  /*b340*/  FSETP.GTU.FTZ.AND P2, PT, R48, R65, PT ;  /* 0x000000413000720b */ /* 0x000fe20003f5c000 */
[----:B------:R-:W-:Y:S01]  /*b350*/  FMUL.FTZ R49, R49, R66 ;  /* 0x0000004231317220 */ /* 0x000fe20000410000 */
[----:B------:R-:W-:Y:S02]  /*b360*/  FSEL R48, R47, RZ, P4 ;  /* 0x000000ff2f307208 */ /* 0x000fe40002000000 */
[----:B------:R-:W-:Y:S02]  /*b370*/  SEL R57, RZ, 0x1, P2 ;  /* 0x00000001ff397807 */ /* 0x000fe40001000000 */
[----:B------:R-:W-:Y:S02]  /*b380*/  FSEL R47, R49, RZ, !P2 ;  /* 0x000000ff312f7208 */ /* 0x000fe40005000000 */
[----:B------:R-:W-:Y:S02]  /*b390*/  ISETP.NE.AND P2, PT, R58, 0x1, PT ;  /* 0x000000013a00780c */ /* 0x000fe40003f45270 */
[----:B------:R-:W-:Y:S01]  /*b3a0*/  MOV R49, R74 ;  /* 0x0000004a00317202 */ /* 0x000fe20000000f00 */
        /* <DEDUP_REMOVED lines=11> */
.L_x_7761:
        /* <DEDUP_REMOVED lines=13> */
.L_x_7763:
[----:B------:R-:W-:Y:S05]  /*b530*/  BSYNC.RECONVERGENT B2 ;  /* 0x0000000000027941 */ /* 0x000fea0003800200 */
.L_x_7762:
        /* <DEDUP_REMOVED lines=42> */
.L_x_7760:
[----:B------:R-:W-:Y:S05]  /*b7e0*/  BSYNC.RECONVERGENT B1 ;  /* 0x0000000000017941 */ /* 0x000fea0003800200 */
.L_x_7759:
        /* <DEDUP_REMOVED lines=18> */
.L_x_7766:
        /* <DEDUP_REMOVED lines=13> */
.L_x_7768:
[----:B------:R-:W-:Y:S05]  /*b9e0*/  BSYNC.RECONVERGENT B2 ;  /* 0x0000000000027941 */ /* 0x000fea0003800200 */
.L_x_7767:
        /* <DEDUP_REMOVED lines=42> */
.L_x_7765:
[----:B------:R-:W-:Y:S05]  /*bc90*/  BSYNC.RECONVERGENT B1 ;  /* 0x0000000000017941 */ /* 0x000fea0003800200 */
.L_x_7764:
[----:B------:R-:W-:Y:S01]  /*bca0*/  I2FP.F32.U32 R49, R49 ;  /* 0x0000003100317245 */ /* 0x000fe20000201000 */
[----:B------:R-:W-:Y:S01]  /*bcb0*/  BSSY.RECONVERGENT B1, `(.L_x_7769) ;  /* 0x000004e000017945 */ /* 0x000fe20003800200 */
[----:B------:R-:W-:-:S03]  /*bcc0*/  IMAD.MOV.U32 R59, RZ, RZ, 0x2 ;  /* 0x00000002ff3b7424 */ /* 0x000fc600078e00ff */
[----:B------:R-:W-:Y:S01]  /*bcd0*/  FFMA.FTZ R48, R49, R64, 1.1641532182693481445e-10 ;  /* 0x2f00000031307423 */ /* 0x000fe20000010040 */
[----:B------:R-:W-:-:S04]  /*bce0*/  HADD2.F32 R49, -RZ, R42.H0_H0 ;  /* 0x2000002aff317230 */ /* 0x000fc80000004100 */
[----:B------:R-:W-:Y:S01]  /*bcf0*/  FSETP.GTU.FTZ.AND P3, PT, R48, R65, PT ;  /* 0x000000413000720b */ /* 0x000fe20003f7c000 */
[----:B------:R-:W-:-:S03]  /*bd00*/  FMUL.FTZ R49, R49, R66 ;  /* 0x0000004231317220 */ /* 0x000fc60000410000 */
[----:B------:R-:W-:Y:S02]  /*bd10*/  SEL R58, RZ, 0x1, P3 ;  /* 0x00000001ff3a7807 */ /* 0x000fe40001800000 */
[----:B------:R-:W-:Y:S02]  /*bd20*/  FSEL R48, R49, RZ, !P3 ;  /* 0x000000ff31307208 */ /* 0x000fe40005800000 */
[----:B------:R-:W-:Y:S02]  /*bd30*/  ISETP.NE.AND P3, PT, R60, 0x1, PT ;  /* 0x000000013c00780c */ /* 0x000fe40003f65270 */
[----:B------:R-:W-:-:S05]  /*bd40*/  FSEL R49, R72, RZ, P2 ;  /* 0x000000ff48317208 */ /* 0x000fca0001000000 */
[----:B------:R-:W-:Y:S01]  /*bd50*/  FADD.FTZ R48, R48, R49 ;  /* 0x0000003130307221 */ /* 0x000fe20000010000 */
[----:B------:R-:W-:-:S03]  /*bd60*/  MOV R49, R74 ;  /* 0x0000004a00317202 */ /* 0x000fc60000000f00 */
[----:B------:R-:W-:Y:S02]  /*bd70*/  @P1 FADD.FTZ R48, R32, R48 ;  /* 0x0000003020301221 */ /* 0x000fe40000010000 */
        /* <DEDUP_REMOVED lines=9> */
.L_x_7771:
        /* <DEDUP_REMOVED lines=13> */
.L_x_7773:
[----:B------:R-:W-:Y:S05]  /*bee0*/  BSYNC.RECONVERGENT B2 ;  /* 0x0000000000027941 */ /* 0x000fea0003800200 */
.L_x_7772:
        /* <DEDUP_REMOVED lines=42> */
.L_x_7770:
[----:B------:R-:W-:Y:S05]  /*c190*/  BSYNC.RECONVERGENT B1 ;  /* 0x0000000000017941 */ /* 0x000fea0003800200 */
.L_x_7769:
[----:B------:R-:W-:Y:S01]  /*c1a0*/  ISETP.NE.AND P4, PT, R59, 0x1, PT ;  /* 0x000000013b00780c */ /* 0x000fe20003f85270 */
[----:B------:R-:W-:Y:S01]  /*c1b0*/  HADD2.F32 R61, -RZ, R50.H1_H1 ;  /* 0x30000032ff3d7230 */ /* 0x000fe20000004100 */
[----:B------:R-:W-:Y:S01]  /*c1c0*/  I2FP.F32.U32 R49, R49 ;  /* 0x0000003100317245 */ /* 0x000fe20000201000 */
[----:B------:R-:W-:Y:S01]  /*c1d0*/  BSSY.RECONVERGENT B1, `(.L_x_7774) ;  /* 0x0000047000017945 */ /* 0x000fe20003800200 */
[----:B------:R-:W-:-:S03]  /*c1e0*/  IMAD.MOV.U32 R60, RZ, RZ, 0x2 ;  /* 0x00000002ff3c7424 */ /* 0x000fc600078e00ff */
        /* <DEDUP_REMOVED lines=13> */
.L_x_7776:
        /* <DEDUP_REMOVED lines=13> */
.L_x_7778:
[----:B------:R-:W-:Y:S05]  /*c390*/  BSYNC.RECONVERGENT B2 ;  /* 0x0000000000027941 */ /* 0x000fea0003800200 */
.L_x_7777:
        /* <DEDUP_REMOVED lines=42> */
.L_x_7775:
[----:B------:R-:W-:Y:S05]  /*c640*/  BSYNC.RECONVERGENT B1 ;  /* 0x0000000000017941 */ /* 0x000fea0003800200 */
.L_x_7774:
[----:B------:R-:W-:Y:S01]  /*c650*/  I2FP.F32.U32 R59, R61 ;  /* 0x0000003d003b7245 */ /* 0x000fe20000201000 */
[----:B------:R-:W-:Y:S01]  /*c660*/  BSSY.RECONVERGENT B1, `(.L_x_7779) ;  /* 0x000004e000017945 */ /* 0x000fe20003800200 */
[----:B------:R-:W-:Y:S01]  /*c670*/  FSEL R49, R49, RZ, P3 ;  /* 0x000000ff31317208 */ /* 0x000fe20001800000 */
[----:B------:R-:W-:Y:S02]  /*c680*/  IMAD.MOV.U32 R75, RZ, RZ, 0x2 ;  /* 0x00000002ff4b7424 */ /* 0x000fe400078e00ff */
[----:B------:R-:W-:Y:S01]  /*c690*/  FFMA.FTZ R50, R59, R64, 1.1641532182693481445e-10 ;  /* 0x2f0000003b327423 */ /* 0x000fe20000010040 */
[----:B------:R-:W-:-:S04]  /*c6a0*/  HADD2.F32 R59, -RZ, R42.H1_H1 ;  /* 0x3000002aff3b7230 */ /* 0x000fc80000004100 */
[----:B------:R-:W-:Y:S01]  /*c6b0*/  FSETP.GTU.FTZ.AND P4, PT, R50, R65, PT ;  /* 0x000000413200720b */ /* 0x000fe20003f9c000 */
[----:B------:R-:W-:-:S05]  /*c6c0*/  FMUL.FTZ R59, R59, R66 ;  /* 0x000000423b3b7220 */ /* 0x000fca0000410000 */
        /* <DEDUP_REMOVED lines=15> */
.L_x_7781:
        /* <DEDUP_REMOVED lines=13> */
.L_x_7783:
[----:B------:R-:W-:Y:S05]  /*c890*/  BSYNC.RECONVERGENT B2 ;  /* 0x0000000000027941 */ /* 0x000fea0003800200 */
.L_x_7782:
        /* <DEDUP_REMOVED lines=40> */
[----:B------:R-:W-:Y:S01]  /*cb20*/  IMAD.MOV.U32 R10, RZ, RZ, R60 ;  /* 0x000000ffff0a7224 */ /* 0x000fe200078e003c */
[----:B------:R-:W-:-:S07]  /*cb30*/  LOP3.LUT R76, R76, UR30, R61, 0x96, !PT ;  /* 0x0000001e4c4c7c12 */ /* 0x000fce000f8e963d */
.L_x_7780:
[----:B------:R-:W-:Y:S05]  /*cb40*/  BSYNC.RECONVERGENT B1 ;  /* 0x0000000000017941 */ /* 0x000fea0003800200 */
.L_x_7779:
        /* <DEDUP_REMOVED lines=18> */
.L_x_7786:
        /* <DEDUP_REMOVED lines=13> */
.L_x_7788:
[----:B------:R-:W-:Y:S05]  /*cd40*/  BSYNC.RECONVERGENT B2 ;  /* 0x0000000000027941 */ /* 0x000fea0003800200 */
.L_x_7787:
        /* <DEDUP_REMOVED lines=41> */
[----:B------:R-:W-:Y:S01]  /*cfe0*/  IMAD.MOV.U32 R72, RZ, RZ, RZ ;  /* 0x000000ffff487224 */ /* 0x000fe200078e00ff */
[----:B------:R-:W-:-:S07]  /*cff0*/  MOV R10, R60 ;  /* 0x0000003c000a7202 */ /* 0x000fce0000000f00 */
.L_x_7785:
[----:B------:R-:W-:Y:S05]  /*d000*/  BSYNC.RECONVERGENT B1 ;  /* 0x0000000000017941 */ /* 0x000fea0003800200 */
.L_x_7784:
[----:B------:R-:W-:Y:S01]  /*d010*/  I2FP.F32.U32 R61, R61 ;  /* 0x0000003d003d7245 */ /* 0x000fe20000201000 */
[----:B------:R-:W-:Y:S01]  /*d020*/  BSSY.RECONVERGENT B1, `(.L_x_7789) ;  /* 0x000004e000017945 */ /* 0x000fe20003800200 */
[----:B------:R-:W-:Y:S01]  /*d030*/  FSEL R50, R50, RZ, P4 ;  /* 0x000000ff32327208 */ /* 0x000fe20002000000 */
[----:B------:R-:W-:Y:S02]  /*d040*/  HFMA2 R75, -RZ, RZ, 0, 1.1920928955078125e-07 ;  /* 0x00000002ff4b7431 */ /* 0x000fe400000001ff */
[----:B------:R-:W-:Y:S01]  /*d050*/  FFMA.FTZ R60, R61, R64, 1.1641532182693481445e-10 ;  /* 0x2f0000003d3c7423 */ /* 0x000fe20000010040 */
[----:B------:R-:W-:-:S04]  /*d060*/  HADD2.F32 R61, -RZ, R43.H0_H0 ;  /* 0x2000002bff3d7230 */ /* 0x000fc80000004100 */
        /* <DEDUP_REMOVED lines=17> */
.L_x_7791:
        /* <DEDUP_REMOVED lines=13> */
.L_x_7793:
[----:B------:R-:W-:Y:S05]  /*d250*/  BSYNC.RECONVERGENT B2 ;  /* 0x0000000000027941 */ /* 0x000fea0003800200 */
.L_x_7792:
        /* <DEDUP_REMOVED lines=39> */
[----:B------:R-:W-:-:S05]  /*d4d0*/  IMAD.WIDE.U32 R74, R77, -0x326172a9, RZ ;  /* 0xcd9e8d574d4a7825 */ /* 0x000fca00078e00ff */
[----:B------:R-:W-:Y:S01]  /*d4e0*/  LOP3.LUT R73, R72, UR29, R75, 0x96, !PT ;  /* 0x0000001d48497c12 */ /* 0x000fe2000f8e964b */
[----:B------:R-:W-:-:S07]  /*d4f0*/  IMAD.MOV.U32 R75, RZ, RZ, RZ ;  /* 0x000000ffff4b7224 */ /* 0x000fce00078e00ff */
.L_x_7790:
[----:B------:R-:W-:Y:S05]  /*d500*/  BSYNC.RECONVERGENT B1 ;  /* 0x0000000000017941 */ /* 0x000fea0003800200 */
.L_x_7789:
        /* <DEDUP_REMOVED lines=18> */
.L_x_7796:
        /* <DEDUP_REMOVED lines=15> */
.L_x_7798:
[----:B------:R-:W-:Y:S05]  /*d720*/  BSYNC.RECONVERGENT B2 ;  /* 0x0000000000027941 */ /* 0x000fea0003800200 */
.L_x_7797:
        /* <DEDUP_REMOVED lines=41> */
[----:B------:R-:W-:Y:S02]  /*d9c0*/  IMAD.MOV.U32 R74, RZ, RZ, R72 ;  /* 0x000000ffff4a7224 */ /* 0x000fe400078e0048 */
[----:B------:R-:W-:-:S07]  /*d9d0*/  HFMA2 R72, -RZ, RZ, 0, 0 ;  /* 0x00000000ff487431 */ /* 0x000fce00000001ff */
.L_x_7795:
[----:B------:R-:W-:Y:S05]  /*d9e0*/  BSYNC.RECONVERGENT B1 ;  /* 0x0000000000017941 */ /* 0x000fea0003800200 */
.L_x_7794:
[----:B------:R-:W-:Y:S02]  /*d9f0*/  I2FP.F32.U32 R61, R61 ;  /* 0x0000003d003d7245 */ /* 0x000fe40000201000 */
[----:B------:R-:W-:-:S03]  /*da00*/  FSEL R51, R51, RZ, P5 ;  /* 0x000000ff33337208 */ /* 0x000fc60002800000 */
[----:B------:R-:W-:Y:S01]  /*da10*/  FFMA.FTZ R64, R61, R64, 1.1641532182693481445e-10 ;  /* 0x2f0000003d407423 */ /* 0x000fe20000010040 */
[----:B------:R-:W-:-:S04]  /*da20*/  HADD2.F32 R61, -RZ, R43.H1_H1 ;  /* 0x3000002bff3d7230 */ /* 0x000fc80000004100 */
[----:B------:R-:W-:Y:S01]  /*da30*/  FSETP.GTU.FTZ.AND P6, PT, R64, R65, PT ;  /* 0x000000414000720b */ /* 0x000fe20003fdc000 */
[----:B------:R-:W-:-:S05]  /*da40*/  FMUL.FTZ R61, R61, R66 ;  /* 0x000000423d3d7220 */ /* 0x000fca0000410000 */
[----:B------:R-:W-:Y:S02]  /*da50*/  FSEL R64, R61, RZ, !P6 ;  /* 0x000000ff3d407208 */ /* 0x000fe40007000000 */
[----:B------:R-:W-:-:S03]  /*da60*/  SEL R61, RZ, 0x1, P6 ;  /* 0x00000001ff3d7807 */ /* 0x000fc60003000000 */
[----:B------:R-:W-:-:S04]  /*da70*/  FADD.FTZ R51, R64, R51 ;  /* 0x0000003340337221 */ /* 0x000fc80000010000 */
[----:B------:R-:W-:Y:S01]  /*da80*/  @P1 FADD.FTZ R51, R35, R51 ;  /* 0x0000003323331221 */ /* 0x000fe20000010000 */
[----:B------:R-:W-:Y:S06]  /*da90*/  BRA `(.L_x_7799) ;  /* 0x0000002400e07947 */ /* 0x000fec0003800000 */
.L_x_7718:
        /* <DEDUP_REMOVED lines=13> */
[----:B------:R-:W-:Y:S01]  /*db70*/  @!P2 MOV R45, R76 ;  /* 0x0000004c002da202 */ /* 0x000fe20000000f00 */
[----:B------:R-:W-:Y:S01]  /*db80*/  @P2 IMAD.MOV.U32 R45, RZ, RZ, R73 ;  /* 0x000000ffff2d2224 */ /* 0x000fe200078e0049 */
[----:B------:R-:W-:Y:S06]  /*db90*/  BRA `(.L_x_7801) ;  /* 0x0000000000e07947 */ /* 0x000fec0003800000 */
.L_x_7802:
        /* <DEDUP_REMOVED lines=13> */
.L_x_7804:
[----:B------:R-:W-:Y:S05]  /*dc70*/  BSYNC.RECONVERGENT B2 ;  /* 0x0000000000027941 */ /* 0x000fea0003800200 */
.L_x_7803:
        /* <DEDUP_REMOVED lines=42> */
.L_x_7801:
[----:B------:R-:W-:Y:S05]  /*df20*/  BSYNC.RECONVERGENT B1 ;  /* 0x0000000000017941 */ /* 0x000fea0003800200 */
.L_x_7800:
[----:B------:R-:W-:Y:S01]  /*df30*/  ISETP.NE.AND P2, PT, R46, 0x1, PT ;  /* 0x000000012e00780c */ /* 0x000fe20003f45270 */
[----:B------:R-:W-:Y:S01]  /*df40*/  BSSY.RECONVERGENT B1, `(.L_x_7805) ;  /* 0x0000049000017945 */ /* 0x000fe20003800200 */
[----:B------:R-:W-:Y:S01]  /*df50*/  I2FP.F32.U32 R45, R45 ;  /* 0x0000002d002d7245 */ /* 0x000fe20000201000 */
[----:B------:R-:W-:-:S04]  /*df60*/  HFMA2 R47, -RZ, RZ, 0, 1.1920928955078125e-07 ;  /* 0x00000002ff2f7431 */ /* 0x000fc800000001ff */
[----:B------:R-:W-:Y:S01]  /*df70*/  FFMA.FTZ R44, R45, R64, 1.1641532182693481445e-10 ;  /* 0x2f0000002d2c7423 */ /* 0x000fe20000010040 */
[----:B------:R-:W-:-:S04]  /*df80*/  IMAD.MOV.U32 R45, RZ, RZ, R74 ;  /* 0x000000ffff2d7224 */ /* 0x000fc800078e004a */
[----:B------:R-:W-:Y:S01]  /*df90*/  FSETP.LE.FTZ.AND P3, PT, R44, R65, PT ;  /* 0x000000412c00720b */ /* 0x000fe20003f73000 */
[----:B-----5:R-:W-:-:S03]  /*dfa0*/  HADD2.F32 R44, -RZ, R48.H0_H0 ;  /* 0x20000030ff2c7230 */ /* 0x020fc60000004100 */
        /* <DEDUP_REMOVED lines=10> */
.L_x_7807:
        /* <DEDUP_REMOVED lines=13> */
.L_x_7809:
[----:B------:R-:W-:Y:S05]  /*e120*/  BSYNC.RECONVERGENT B2 ;  /* 0x0000000000027941 */ /* 0x000fea0003800200 */
.L_x_7808:
        /* <DEDUP_REMOVED lines=42> */
.L_x_7806:
[----:B------:R-:W-:Y:S05]  /*e3d0*/  BSYNC.RECONVERGENT B1 ;  /* 0x0000000000017941 */ /* 0x000fea0003800200 */
.L_x_7805:
[----:B------:R-:W-:Y:S01]  /*e3e0*/  ISETP.NE.AND P2, PT, R47, 0x1, PT ;  /* 0x000000012f00780c */ /* 0x000fe20003f45270 */
[----:B------:R-:W-:Y:S01]  /*e3f0*/  BSSY.RECONVERGENT B1, `(.L_x_7810) ;  /* 0x0000049000017945 */ /* 0x000fe20003800200 */
[----:B------:R-:W-:Y:S01]  /*e400*/  I2FP.F32.U32 R45, R45 ;  /* 0x0000002d002d7245 */ /* 0x000fe20000201000 */
[----:B------:R-:W-:Y:S02]  /*e410*/  HFMA2 R70, -RZ, RZ, 0, 1.1920928955078125e-07 ;  /* 0x00000002ff467431 */ /* 0x000fe400000001ff */
[----:B------:R-:W-:Y:S02]  /*e420*/  HADD2.F32 R48, -RZ, R48.H1_H1 ;  /* 0x30000030ff307230 */ /* 0x000fe40000004100 */
        /* <DEDUP_REMOVED lines=13> */
.L_x_7812:
        /* <DEDUP_REMOVED lines=13> */
.L_x_7814:
[----:B------:R-:W-:Y:S05]  /*e5d0*/  BSYNC.RECONVERGENT B2 ;  /* 0x0000000000027941 */ /* 0x000fea0003800200 */
.L_x_7813:
        /* <DEDUP_REMOVED lines=42> */
.L_x_7811:
[----:B------:R-:W-:Y:S05]  /*e880*/  BSYNC.RECONVERGENT B1 ;  /* 0x0000000000017941 */ /* 0x000fea0003800200 */
.L_x_7810:
[----:B------:R-:W-:Y:S01]  /*e890*/  ISETP.NE.AND P2, PT, R70, 0x1, PT ;  /* 0x000000014600780c */ /* 0x000fe20003f45270 */
[----:B------:R-:W-:Y:S01]  /*e8a0*/  BSSY.RECONVERGENT B1, `(.L_x_7815) ;  /* 0x0000049000017945 */ /* 0x000fe20003800200 */
[----:B------:R-:W-:Y:S01]  /*e8b0*/  I2FP.F32.U32 R45, R45 ;  /* 0x0000002d002d7245 */ /* 0x000fe20000201000 */
[----:B------:R-:W-:-:S04]  /*e8c0*/  HFMA2 R47, -RZ, RZ, 0, 1.1920928955078125e-07 ;  /* 0x00000002ff2f7431 */ /* 0x000fc800000001ff */
[----:B------:R-:W-:Y:S01]  /*e8d0*/  FFMA.FTZ R46, R45, R64, 1.1641532182693481445e-10 ;  /* 0x2f0000002d2e7423 */ /* 0x000fe20000010040 */
[----:B------:R-:W-:-:S04]  /*e8e0*/  HADD2.F32 R45, -RZ, R49.H0_H0 ;  /* 0x20000031ff2d7230 */ /* 0x000fc80000004100 */
        /* <DEDUP_REMOVED lines=12> */
.L_x_7817:
        /* <DEDUP_REMOVED lines=13> */
.L_x_7819:
[----:B------:R-:W-:Y:S05]  /*ea80*/  BSYNC.RECONVERGENT B2 ;  /* 0x0000000000027941 */ /* 0x000fea0003800200 */
.L_x_7818:
        /* <DEDUP_REMOVED lines=36> */
[----:B------:R-:W-:Y:S02]  /*ecd0*/  IMAD.MOV.U32 R47, RZ, RZ, RZ ;  /* 0x000000ffff2f7224 */ /* 0x000fe400078e00ff */
[----:B------:R-:W-:-:S05]  /*ece0*/  IMAD.WIDE.U32 R72, R72, -0x2daee0ad, RZ ;  /* 0xd2511f5348487825 */ /* 0x000fca00078e00ff */
[----:B------:R-:W-:Y:S02]  /*ecf0*/  LOP3.LUT R76, R76, UR30, R73, 0x96, !PT ;  /* 0x0000001e4c4c7c12 */ /* 0x000fe4000f8e9649 */
[----:B------:R-:W-:Y:S01]  /*ed00*/  LOP3.LUT R73, R46, UR29, R75, 0x96, !PT ;  /* 0x0000001d2e497c12 */ /* 0x000fe2000f8e964b */
[----:B------:R-:W-:Y:S01]  /*ed10*/  IMAD.MOV.U32 R46, RZ, RZ, R10 ;  /* 0x000000ffff2e7224 */ /* 0x000fe200078e000a */
[----:B------:R-:W-:-:S07]  /*ed20*/  MOV R10, R72 ;  /* 0x00000048000a7202 */ /* 0x000fce0000000f00 */
.L_x_7816:
[----:B------:R-:W-:Y:S05]  /*ed30*/  BSYNC.RECONVERGENT B1 ;  /* 0x0000000000017941 */ /* 0x000fea0003800200 */
.L_x_7815:
[----:B------:R-:W-:Y:S01]  /*ed40*/  ISETP.NE.AND P2, PT, R47, 0x1, PT ;  /* 0x000000012f00780c */ /* 0x000fe20003f45270 */
[----:B------:R-:W-:Y:S01]  /*ed50*/  BSSY.RECONVERGENT B1, `(.L_x_7820) ;  /* 0x0000049000017945 */ /* 0x000fe20003800200 */
[----:B------:R-:W-:Y:S01]  /*ed60*/  I2FP.F32.U32 R75, R46 ;  /* 0x0000002e004b7245 */ /* 0x000fe20000201000 */
[----:B------:R-:W-:-:S04]  /*ed70*/  HADD2.F32 R49, -RZ, R49.H1_H1 ;  /* 0x30000031ff317230 */ /* 0x000fc80000004100 */
[----:B------:R-:W-:Y:S01]  /*ed80*/  FFMA.FTZ R46, R75, R64, 1.1641532182693481445e-10 ;  /* 0x2f0000004b2e7423 */ /* 0x000fe20000010040 */
[----:B------:R-:W-:-:S04]  /*ed90*/  HFMA2 R75, -RZ, RZ, 0, 1.1920928955078125e-07 ;  /* 0x00000002ff4b7431 */ /* 0x000fc800000001ff */
        /* <DEDUP_REMOVED lines=12> */
.L_x_7822:
        /* <DEDUP_REMOVED lines=13> */
.L_x_7824:
[----:B------:R-:W-:Y:S05]  /*ef30*/  BSYNC.RECONVERGENT B2 ;  /* 0x0000000000027941 */ /* 0x000fea0003800200 */
.L_x_7823:
        /* <DEDUP_REMOVED lines=38> */
[----:B------:R-:W-:Y:S01]  /*f1a0*/  LOP3.LUT R73, R46, UR29, R75, 0x96, !PT ;  /* 0x0000001d2e497c12 */ /* 0x000fe2000f8e964b */
[----:B------:R-:W-:Y:S01]  /*f1b0*/  IMAD.MOV.U32 R46, RZ, RZ, R10 ;  /* 0x000000ffff2e7224 */ /* 0x000fe200078e000a */
[----:B------:R-:W-:Y:S01]  /*f1c0*/  MOV R10, R72 ;  /* 0x00000048000a7202 */ /* 0x000fe20000000f00 */
[----:B------:R-:W-:-:S07]  /*f1d0*/  IMAD.MOV.U32 R75, RZ, RZ, RZ ;  /* 0x000000ffff4b7224 */ /* 0x000fce00078e00ff */
.L_x_7821:
[----:B------:R-:W-:Y:S05]  /*f1e0*/  BSYNC.RECONVERGENT B1 ;  /* 0x0000000000017941 */ /* 0x000fea0003800200 */
.L_x_7820:
[----:B------:R-:W-:Y:S01]  /*f1f0*/  ISETP.NE.AND P3, PT, R75, 0x1, PT ;  /* 0x000000014b00780c */ /* 0x000fe20003f65270 */
[----:B------:R-:W-:Y:S01]  /*f200*/  BSSY.RECONVERGENT B1, `(.L_x_7825) ;  /* 0x0000048000017945 */ /* 0x000fe20003800200 */
[----:B------:R-:W-:Y:S01]  /*f210*/  I2FP.F32.U32 R47, R46 ;  /* 0x0000002e002f7245 */ /* 0x000fe20000201000 */
[----:B------:R-:W-:-:S04]  /*f220*/  HFMA2 R72, -RZ, RZ, 0, 1.1920928955078125e-07 ;  /* 0x00000002ff487431 */ /* 0x000fc800000001ff */
[----:B------:R-:W-:Y:S01]  /*f230*/  FFMA.FTZ R46, R47, R64, 1.1641532182693481445e-10 ;  /* 0x2f0000002f2e7423 */ /* 0x000fe20000010040 */
[----:B------:R-:W-:-:S04]  /*f240*/  IMAD.MOV.U32 R47, RZ, RZ, R74 ;  /* 0x000000ffff2f7224 */ /* 0x000fc800078e004a */
[----:B------:R-:W-:Y:S01]  /*f250*/  FSETP.LE.FTZ.AND P2, PT, R46, R65, PT ;  /* 0x000000412e00720b */ /* 0x000fe20003f53000 */
[----:B------:R-:W-:Y:S01]  /*f260*/  HADD2.F32 R46, -RZ, R50.H0_H0 ;  /* 0x20000032ff2e7230 */ /* 0x000fe20000004100 */
        /* <DEDUP_REMOVED lines=9> */
.L_x_7827:
        /* <DEDUP_REMOVED lines=13> */
.L_x_7829:
[----:B------:R-:W-:Y:S05]  /*f3d0*/  BSYNC.RECONVERGENT B2 ;  /* 0x0000000000027941 */ /* 0x000fea0003800200 */
.L_x_7828:
        /* <DEDUP_REMOVED lines=42> */
.L_x_7826:
[----:B------:R-:W-:Y:S05]  /*f680*/  BSYNC.RECONVERGENT B1 ;  /* 0x0000000000017941 */ /* 0x000fea0003800200 */
.L_x_7825:
[----:B------:R-:W-:Y:S01]  /*f690*/  ISETP.NE.AND P4, PT, R72, 0x1, PT ;  /* 0x000000014800780c */ /* 0x000fe20003f85270 */
[----:B------:R-:W-:Y:S01]  /*f6a0*/  BSSY.RECONVERGENT B1, `(.L_x_7830) ;  /* 0x0000048000017945 */ /* 0x000fe20003800200 */
[----:B------:R-:W-:Y:S01]  /*f6b0*/  I2FP.F32.U32 R47, R47 ;  /* 0x0000002f002f7245 */ /* 0x000fe20000201000 */
[----:B------:R-:W-:Y:S02]  /*f6c0*/  HFMA2 R75, -RZ, RZ, 0, 1.1920928955078125e-07 ;  /* 0x00000002ff4b7431 */ /* 0x000fe400000001ff */
[----:B------:R-:W-:Y:S02]  /*f6d0*/  HADD2.F32 R50, -RZ, R50.H1_H1 ;  /* 0x30000032ff327230 */ /* 0x000fe40000004100 */
        /* <DEDUP_REMOVED lines=12> */
.L_x_7832:
        /* <DEDUP_REMOVED lines=13> */
.L_x_7834:
[----:B------:R-:W-:Y:S05]  /*f870*/  BSYNC.RECONVERGENT B2 ;  /* 0x0000000000027941 */ /* 0x000fea0003800200 */
.L_x_7833:
        /* <DEDUP_REMOVED lines=42> */
.L_x_7831:
[----:B------:R-:W-:Y:S05]  /*fb20*/  BSYNC.RECONVERGENT B1 ;  /* 0x0000000000017941 */ /* 0x000fea0003800200 */
.L_x_7830:
[----:B------:R-:W-:Y:S01]  /*fb30*/  ISETP.NE.AND P5, PT, R75, 0x1, PT ;  /* 0x000000014b00780c */ /* 0x000fe20003fa5270 */
[----:B------:R-:W-:Y:S01]  /*fb40*/  BSSY.RECONVERGENT B1, `(.L_x_7835) ;  /* 0x0000048000017945 */ /* 0x000fe20003800200 */
[----:B------:R-:W-:Y:S01]  /*fb50*/  I2FP.F32.U32 R47, R47 ;  /* 0x0000002f002f7245 */ /* 0x000fe20000201000 */
[----:B------:R-:W-:-:S04]  /*fb60*/  IMAD.MOV.U32 R77, RZ, RZ, R74 ;  /* 0x000000ffff4d7224 */ /* 0x000fc800078e004a */
[----:B------:R-:W-:Y:S01]  /*fb70*/  FFMA.FTZ R72, R47, R64, 1.1641532182693481445e-10 ;  /* 0x2f0000002f487423 */ /* 0x000fe20000010040 */
[----:B------:R-:W-:-:S04]  /*fb80*/  HADD2.F32 R47, -RZ, R51.H0_H0 ;  /* 0x20000033ff2f7230 */ /* 0x000fc80000004100 */
[----:B------:R-:W-:Y:S01]  /*fb90*/  FSETP.LE.FTZ.AND P4, PT, R72, R65, PT ;  /* 0x000000414800720b */ /* 0x000fe20003f93000 */
[----:B------:R-:W-:Y:S01]  /*fba0*/  HFMA2 R72, -RZ, RZ, 0, 1.1920928955078125e-07 ;  /* 0x00000002ff487431 */ /* 0x000fe200000001ff */
        /* <DEDUP_REMOVED lines=9> */
.L_x_7837:
        /* <DEDUP_REMOVED lines=13> */
.L_x_7839:
[----:B------:R-:W-:Y:S05]  /*fd10*/  BSYNC.RECONVERGENT B2 ;  /* 0x0000000000027941 */ /* 0x000fea0003800200 */
.L_x_7838:
        /* <DEDUP_REMOVED lines=42> */
.L_x_7836:
[----:B------:R-:W-:Y:S05]  /*ffc0*/  BSYNC.RECONVERGENT B1 ;  /* 0x0000000000017941 */ /* 0x000fea0003800200 */
.L_x_7835:
        /* <DEDUP_REMOVED lines=9> */
[----:B------:R-:W-:Y:S02]  /*10060*/  HADD2.F32 R77, -RZ, R51.H1_H1 ;  /* 0x30000033ff4d7230 */ /* 0x000fe40000004100 */
[-C--:B------:R-:W-:Y:S01]  /*10070*/  FMUL.FTZ R47, R46, R66.reuse ;  /* 0x000000422e2f7220 */ /* 0x080fe20000410000 */
        /* <DEDUP_REMOVED lines=25> */
[----:B------:R-:W-:-:S13]  /*10210*/  PLOP3.LUT P5, PT, P5, PT, PT, 0x8, 0x80 ;  /* 0x000000000080781c */ /* 0x000fda0002fae170 */
.L_x_7799:
[----:B------:R-:W-:Y:S01]  /*10220*/  ISETP.NE.AND P1, PT, R67, RZ, PT ;  /* 0x000000ff4300720c */ /* 0x000fe20003f25270 */
[----:B------:R-:W0:Y:S01]  /*10230*/  LDC.64 R64, c[0x0][0x3a8] ;  /* 0x0000ea00ff407b82 */ /* 0x000e220000000a00 */
[----:B------:R-:W-:Y:S02]  /*10240*/  SEL R67, RZ, 0x10000, !P4 ;  /* 0x00010000ff437807 */ /* 0x000fe40006000000 */
[----:B------:R-:W-:Y:S02]  /*10250*/  ISETP.NE.AND P4, PT, R70, RZ, PT ;  /* 0x000000ff4600720c */ /* 0x000fe40003f85270 */
[----:B------:R-:W-:Y:S02]  /*10260*/  SEL R66, RZ, 0x1000000, !P5 ;  /* 0x01000000ff427807 */ /* 0x000fe40006800000 */
[----:B------:R-:W-:Y:S02]  /*10270*/  SEL R70, RZ, 0x100, !P3 ;  /* 0x00000100ff467807 */ /* 0x000fe40005800000 */
[----:B------:R-:W-:-:S02]  /*10280*/  ISETP.NE.AND P6, PT, R69, RZ, PT ;  /* 0x000000ff4500720c */ /* 0x000fc40003fc5270 */
[----:B------:R-:W-:Y:S02]  /*10290*/  ISETP.NE.AND P5, PT, R68, RZ, PT ;  /* 0x000000ff4400720c */ /* 0x000fe40003fa5270 */
[----:B------:R-:W-:Y:S02]  /*102a0*/  LOP3.LUT R70, R70, R66, R67, 0xfe, !PT ;  /* 0x0000004246467212 */ /* 0x000fe400078efe43 */
[----:B------:R-:W-:Y:S02]  /*102b0*/  SEL R68, RZ, 0x1000000, !P4 ;  /* 0x01000000ff447807 */ /* 0x000fe40006000000 */
[----:B------:R-:W-:Y:S02]  /*102c0*/  SEL R67, RZ, 0x10000, !P5 ;  /* 0x00010000ff437807 */ /* 0x000fe40006800000 */
[----:B------:R-:W-:-:S04]  /*102d0*/  SEL R66, RZ, 0x100, !P6 ;  /* 0x00000100ff427807 */ /* 0x000fc80007000000 */
[----:B------:R-:W-:Y:S01]  /*102e0*/  LOP3.LUT R66, R66, R68, R67, 0xfe, !PT ;  /* 0x0000004442427212 */ /* 0x000fe200078efe43 */
[----:B0-----:R-:W-:Y:S01]  /*102f0*/  IMAD.WIDE.U32 R64, R63, 0x20, R64 ;  /* 0x000000203f407825 */ /* 0x001fe200078e0040 */
[----:B------:R-:W0:Y:S01]  /*10300*/  LDC.64 R68, c[0x0][0x3b0] ;  /* 0x0000ec00ff447b82 */ /* 0x000e220000000a00 */
[----:B------:R-:W-:-:S03]  /*10310*/  SEL R67, RZ, 0x1, !P2 ;  /* 0x00000001ff437807 */ /* 0x000fc60005000000 */
[----:B------:R-:W-:Y:S04]  /*10320*/  STG.E.128 desc[UR8][R64.64], R44 ;  /* 0x0000002c40007986 */ /* 0x000fe8000c101d08 */
[----:B------:R1:W-:Y:S02]  /*10330*/  STG.E.128 desc[UR8][R64.64+0x10], R48 ;  /* 0x0000103040007986 */ /* 0x0003e4000c101d08 */
[----:B-1----:R-:W-:Y:S02]  /*10340*/  LOP3.LUT R65, R70, R67, RZ, 0xfc, !PT ;  /* 0x0000004346417212 */ /* 0x002fe400078efcff */
[----:B------:R-:W-:-:S04]  /*10350*/  SEL R67, RZ, 0x1, !P1 ;  /* 0x00000001ff437807 */ /* 0x000fc80004800000 */
[----:B------:R-:W-:Y:S01]  /*10360*/  LOP3.LUT R64, R66, R67, RZ, 0xfc, !PT ;  /* 0x0000004342407212 */ /* 0x000fe200078efcff */
[----:B0-----:R-:W-:-:S05]  /*10370*/  IMAD.WIDE.U32 R66, R63, 0x8, R68 ;  /* 0x000000083f427825 */ /* 0x001fca00078e0044 */
[----:B------:R0:W-:Y:S01]  /*10380*/  STG.E.64 desc[UR8][R66.64], R64 ;  /* 0x0000004042007986 */ /* 0x0001e2000c101b08 */
[----:B------:R-:W-:Y:S05]  /*10390*/  @!P0 BRA `(.L_x_7840) ;  /* 0x0000000000508947 */ /* 0x000fea0003800000 */
[----:B0-----:R-:W-:Y:S02]  /*103a0*/  SHF.L.U32 R64, R60, 0x10, RZ ;  /* 0x000000103c407819 */ /* 0x001fe400000006ff */
        /* <DEDUP_REMOVED lines=19> */
.L_x_7840:
        /* <DEDUP_REMOVED lines=72> */
.L_x_7854:
        /* <DEDUP_REMOVED lines=23> */
[C---:B------:R-:W-:Y:S01]  /*10ad0*/  FADD.FTZ R75, -R66.reuse, R28 ;  /* 0x0000001c424b7221 */ /* 0x040fe20000010100 */
[----:B------:R-:W-:Y:S01]  /*10ae0*/  FADD.FTZ R77, -R66, R29 ;  /* 0x0000001d424d7221 */ /* 0x000fe20000010100 */
[----:B------:R-:W-:Y:S01]  /*10af0*/  FFMA.FTZ R24, R64, R122, R120 ;  /* 0x0000007a40187223 */ /* 0x000fe20000010078 */
[----:B------:R-:W-:Y:S01]  /*10b00*/  FFMA.FTZ R25, R65, R117, R116 ;  /* 0x0000007541197223 */ /* 0x000fe20000010074 */
[C---:B------:R-:W-:Y:S01]  /*10b10*/  FADD.FTZ R121, -R66.reuse, R30 ;  /* 0x0000001e42797221 */ /* 0x040fe20000010100 */
[----:B0-----:R-:W-:Y:S01]  /*10b20*/  FADD.FTZ R123, -R66, R31 ;  /* 0x0000001f427b7221 */ /* 0x001fe20000010100 */
[----:B------:R-:W-:Y:S01]  /*10b30*/  FFMA.FTZ R26, R67, R113, R112 ;  /* 0x00000071431a7223 */ /* 0x000fe20000010070 */
[----:B------:R-:W-:Y:S01]  /*10b40*/  FFMA.FTZ R27, R69, R109, R108 ;  /* 0x0000006d451b7223 */ /* 0x000fe2000001006c */
        /* <DEDUP_REMOVED lines=19> */
[----:B------:R-:W-:Y:S01]  /*10c80*/  FFMA.FTZ R124, R77, R99, R98 ;  /* 0x000000634d7c7223 */ /* 0x000fe20000010062 */
[C---:B------:R-:W-:Y:S01]  /*10c90*/  FADD.FTZ R45, -R66.reuse, R45 ;  /* 0x0000002d422d7221 */ /* 0x040fe20000010100 */
[C---:B------:R-:W-:Y:S01]  /*10ca0*/  FADD.FTZ R49, -R66.reuse, R49 ;  /* 0x0000003142317221 */ /* 0x040fe20000010100 */
[C---:B------:R-:W-:Y:S01]  /*10cb0*/  FADD.FTZ R47, -R66.reuse, R47 ;  /* 0x0000002f422f7221 */ /* 0x040fe20000010100 */
[----:B------:R-:W-:-:S03]  /*10cc0*/  FADD.FTZ R77, -R66, R50 ;  /* 0x00000032424d7221 */ /* 0x000fc60000010100 */
[----:B------:R-:W-:Y:S01]  /*10cd0*/  FMUL.FTZ R50, R68, R47 ;  /* 0x0000002f44327220 */ /* 0x000fe20000410000 */
[----:B0-----:R-:W-:-:S05]  /*10ce0*/  IMAD.WIDE.U32 R30, R62, 0x10, R28 ;  /* 0x000000103e1e7825 */ /* 0x001fca00078e001c */
[----:B------:R0:W-:Y:S02]  /*10cf0*/  STG.E.128 desc[UR8][R30.64], R24 ;  /* 0x000000181e007986 */ /* 0x0001e4000c101d08 */
[----:B0-----:R-:W0:Y:S01]  /*10d00*/  LDC.64 R30, c[0x0][0x430] ;  /* 0x00010c00ff1e7b82 */ /* 0x001e220000000a00 */
[----:B------:R-:W-:Y:S01]  /*10d10*/  F2FP.F16.F32.PACK_AB R27, R70, R121 ;  /* 0x00000079461b723e */ /* 0x000fe200000000ff */
[----:B------:R-:W-:Y:S01]  /*10d20*/  FFMA.FTZ R70, R69, R107, R106 ;  /* 0x0000006b45467223 */ /* 0x000fe2000001006a */
[----:B------:R-:W-:Y:S01]  /*10d30*/  F2FP.F16.F32.PACK_AB R24, R65, R64 ;  /* 0x000000404118723e */ /* 0x000fe200000000ff */
[----:B------:R-:W-:Y:S01]  /*10d40*/  FADD.FTZ R69, -R66, R46 ;  /* 0x0000002e42457221 */ /* 0x000fe20000010100 */
[----:B------:R-:W-:Y:S01]  /*10d50*/  F2FP.F16.F32.PACK_AB R26, R124, R75 ;  /* 0x0000004b7c1a723e */ /* 0x000fe200000000ff */
[----:B------:R-:W-:Y:S01]  /*10d60*/  FADD.FTZ R121, -R66, R51 ;  /* 0x0000003342797221 */ /* 0x000fe20000010100 */
[----:B------:R-:W-:Y:S01]  /*10d70*/  F2FP.F16.F32.PACK_AB R25, R70, R67 ;  /* 0x000000434619723e */ /* 0x000fe200000000ff */
[----:B------:R-:W-:Y:S01]  /*10d80*/  FADD.FTZ R67, -R66, R44 ;  /* 0x0000002c42437221 */ /* 0x000fe20000010100 */
[----:B------:R-:W-:Y:S01]  /*10d90*/  FMUL.FTZ R51, R68, R45 ;  /* 0x0000002d44337220 */ /* 0x000fe20000410000 */
[----:B------:R-:W-:Y:S01]  /*10da0*/  FADD.FTZ R75, -R66, R48 ;  /* 0x00000030424b7221 */ /* 0x000fe20000010100 */
[----:B------:R-:W-:-:S04]  /*10db0*/  IMAD.WIDE.U32 R44, R63, 0x10, R28 ;  /* 0x000000103f2c7825 */ /* 0x000fc800078e001c */
[----:B------:R-:W-:Y:S01]  /*10dc0*/  FMUL.FTZ R67, R68, R67 ;  /* 0x0000004344437220 */ /* 0x000fe20000410000 */
[----:B0-----:R-:W-:-:S04]  /*10dd0*/  IMAD.WIDE.U32 R64, R62, 0x10, R30 ;  /* 0x000000103e407825 */ /* 0x001fc800078e001e */
[----:B------:R-:W-:Y:S01]  /*10de0*/  FMUL.FTZ R62, R68, R77 ;  /* 0x0000004d443e7220 */ /* 0x000fe20000410000 */
[----:B------:R-:W-:Y:S01]  /*10df0*/  IMAD.WIDE.U32 R46, R63, 0x10, R30 ;  /* 0x000000103f2e7825 */ /* 0x000fe200078e001e */
[----:B------:R0:W-:Y:S03]  /*10e00*/  STG.E.128 desc[UR8][R64.64], R24 ;  /* 0x0000001840007986 */ /* 0x0001e6000c101d08 */
[C---:B------:R-:W-:Y:S01]  /*10e10*/  FFMA.FTZ R29, R62.reuse, R19, R21 ;  /* 0x000000133e1d7223 */ /* 0x040fe20000010015 */
[----:B------:R-:W-:Y:S01]  /*10e20*/  FFMA.FTZ R31, R62, R23, R8 ;  /* 0x000000173e1f7223 */ /* 0x000fe20000010008 */
[C---:B0-----:R-:W-:Y:S01]  /*10e30*/  FMUL.FTZ R65, R68.reuse, R69 ;  /* 0x0000004544417220 */ /* 0x041fe20000410000 */
[C---:B------:R-:W-:Y:S01]  /*10e40*/  FMUL.FTZ R69, R68.reuse, R49 ;  /* 0x0000003144457220 */ /* 0x040fe20000410000 */
[----:B------:R-:W-:Y:S01]  /*10e50*/  FFMA.FTZ R24, R67, R89, R88 ;  /* 0x0000005943187223 */ /* 0x000fe20000010058 */
[----:B------:R-:W-:Y:S01]  /*10e60*/  FFMA.FTZ R25, R51, R85, R84 ;  /* 0x0000005533197223 */ /* 0x000fe20000010054 */
[----:B------:R-:W0:Y:S01]  /*10e70*/  LDC.64 R48, c[0x0][0x380] ;  /* 0x0000e000ff307b82 */ /* 0x000e220000000a00 */
[C---:B------:R-:W-:Y:S01]  /*10e80*/  FMUL.FTZ R64, R68.reuse, R75 ;  /* 0x0000004b44407220 */ /* 0x040fe20000410000 */
[----:B------:R-:W-:Y:S01]  /*10e90*/  FMUL.FTZ R75, R68, R121 ;  /* 0x00000079444b7220 */ /* 0x000fe20000410000 */
[----:B------:R-:W-:Y:S01]  /*10ea0*/  FFMA.FTZ R26, R50, R71, R11 ;  /* 0x00000047321a7223 */ /* 0x000fe2000001000b */
[----:B------:R-:W-:Y:S01]  /*10eb0*/  F2FP.F16.F32.PACK_AB R24, R25, R24 ;  /* 0x000000181918723e */ /* 0x000fe200000000ff */
        /* <DEDUP_REMOVED lines=12> */
[----:B------:R-:W-:Y:S01]  /*10f80*/  FFMA.FTZ R50, R50, R12, R5 ;  /* 0x0000000c32327223 */ /* 0x000fe20000010005 */
[----:B------:R-:W-:Y:S01]  /*10f90*/  FFMA.FTZ R51, R51, R83, R82 ;  /* 0x0000005333337223 */ /* 0x000fe20000010052 */
[----:B------:R-:W-:Y:S01]  /*10fa0*/  F2FP.F16.F32.PACK_AB R31, R62, R31 ;  /* 0x0000001f3e1f723e */ /* 0x000fe200000000ff */
[----:B------:R1:W-:Y:S01]  /*10fb0*/  STG.E.128 desc[UR8][R44.64], R24 ;  /* 0x000000182c007986 */ /* 0x0003e2000c101d08 */
[----:B------:R-:W-:-:S02]  /*10fc0*/  F2FP.F16.F32.PACK_AB R30, R69, R30 ;  /* 0x0000001e451e723e */ /* 0x000fc400000000ff */
[----:B------:R-:W-:Y:S01]  /*10fd0*/  F2FP.F16.F32.PACK_AB R29, R50, R29 ;  /* 0x0000001d321d723e */ /* 0x000fe200000000ff */
[----:B0-----:R-:W-:Y:S01]  /*10fe0*/  IMAD R2, R48, 0x4, R2 ;  /* 0x0000000430027824 */ /* 0x001fe200078e0202 */
[----:B------:R-:W-:-:S04]  /*10ff0*/  F2FP.F16.F32.PACK_AB R28, R51, R28 ;  /* 0x0000001c331c723e */ /* 0x000fc800000000ff */
[----:B------:R-:W-:Y:S01]  /*11000*/  ISETP.GE.AND P1, PT, R2, R49, PT ;  /* 0x000000310200720c */ /* 0x000fe20003f26270 */
[----:B------:R1:W-:-:S12]  /*11010*/  STG.E.128 desc[UR8][R46.64], R28 ;  /* 0x0000001c2e007986 */ /* 0x0003d8000c101d08 */
[----:B------:R-:W-:Y:S05]  /*11020*/  @!P1 BRA `(.L_x_7842) ;  /* 0xffffff0000789947 */ /* 0x000fea000383ffff */
[----:B------:R-:W-:Y:S05]  /*11030*/  BSYNC B0 ;  /* 0x0000000000007941 */ /* 0x000fea0003800000 */
.L_x_7594:
[----:B------:R-:W-:Y:S05]  /*11040*/  EXIT ;  /* 0x000000000000794d */ /* 0x000fea0003800000 */
.L_x_7841:
        /* <DEDUP_REMOVED lines=8> */
.L_x_7844:
[----:B------:R-:W-:Y:S05]  /*110d0*/  BSYNC B1 ;  /* 0x0000000000017941 */ /* 0x000fea0003800000 */
.L_x_7843:
        /* <DEDUP_REMOVED lines=8> */
.L_x_7845:
[----:B------:R-:W-:Y:S02]  /*11160*/  HFMA2 R68, -RZ, RZ, 0, 2.384185791015625e-07 ;  /* 0x00000004ff447431 */ /* 0x000fe400000001ff */
[----:B------:R-:W-:-:S04]  /*11170*/  FADD.FTZ R75, R70, R64 ;  /* 0x00000040464b7221 */ /* 0x000fc80000010000 */
[----:B------:R-:W-:-:S07]  /*11180*/  IMAD.MOV.U32 R70, RZ, RZ, R75 ;  /* 0x000000ffff467224 */ /* 0x000fce00078e004b */
[----:B------:R-:W-:Y:S05]  /*11190*/  WARPSYNC.COLLECTIVE R66, `(.L_x_7846) ;  /* 0x0000000042087348 */ /* 0x000fea0003c00000 */
[----:B------:R0:W1:Y:S02]  /*111a0*/  SHFL.BFLY P2, R64, R70, R68, R67 ;  /* 0x0c00004446407389 */ /* 0x0000640000040043 */
[----:B01----:R-:W-:Y:S05]  /*111b0*/  ENDCOLLECTIVE ;  /* 0x000000000000791b */ /* 0x003fea0003800000 */
.L_x_7846:
[----:B------:R-:W-:Y:S01]  /*111c0*/  MOV R68, 0x8 ;  /* 0x0000000800447802 */ /* 0x000fe20000000f00 */
[----:B------:R-:W-:-:S04]  /*111d0*/  FADD.FTZ R77, R75, R64 ;  /* 0x000000404b4d7221 */ /* 0x000fc80000010000 */
[----:B------:R-:W-:-:S07]  /*111e0*/  IMAD.MOV.U32 R70, RZ, RZ, R77 ;  /* 0x000000ffff467224 */ /* 0x000fce00078e004d */
[----:B------:R-:W-:Y:S05]  /*111f0*/  WARPSYNC.COLLECTIVE R66, `(.L_x_7847) ;  /* 0x0000000042087348 */ /* 0x000fea0003c00000 */
[----:B------:R0:W1:Y:S02]  /*11200*/  SHFL.BFLY P2, R64, R70, R68, R67 ;  /* 0x0c00004446407389 */ /* 0x0000640000040043 */
[----:B01----:R-:W-:Y:S05]  /*11210*/  ENDCOLLECTIVE ;  /* 0x000000000000791b */ /* 0x003fea0003800000 */
.L_x_7847:
[----:B------:R-:W-:Y:S02]  /*11220*/  HFMA2 R68, -RZ, RZ, 0, 9.5367431640625e-07 ;  /* 0x00000010ff447431 */ /* 0x000fe400000001ff */
[----:B------:R-:W-:-:S04]  /*11230*/  FADD.FTZ R121, R77, R64 ;  /* 0x000000404d797221 */ /* 0x000fc80000010000 */
[----:B------:R-:W-:-:S07]  /*11240*/  IMAD.MOV.U32 R70, RZ, RZ, R121 ;  /* 0x000000ffff467224 */ /* 0x000fce00078e0079 */
[----:B------:R-:W-:Y:S05]  /*11250*/  WARPSYNC.COLLECTIVE R66, `(.L_x_7848) ;  /* 0x0000000042087348 */ /* 0x000fea0003c00000 */
[----:B------:R0:W1:Y:S02]  /*11260*/  SHFL.BFLY P2, R64, R70, R68, R67 ;  /* 0x0c00004446407389 */ /* 0x0000640000040043 */
[----:B01----:R-:W-:Y:S05]  /*11270*/  ENDCOLLECTIVE ;  /* 0x000000000000791b */ /* 0x003fea0003800000 */
.L_x_7848:
        /* <DEDUP_REMOVED lines=39> */
.L_x_7849:
[----:B------:R-:W-:Y:S02]  /*114f0*/  HFMA2 R68, -RZ, RZ, 0, 1.1920928955078125e-07 ;  /* 0x00000002ff447431 */ /* 0x000fe400000001ff */
[----:B------:R-:W-:-:S04]  /*11500*/  FADD.FTZ R75, R70, R64 ;  /* 0x00000040464b7221 */ /* 0x000fc80000010000 */
[----:B------:R-:W-:-:S07]  /*11510*/  IMAD.MOV.U32 R70, RZ, RZ, R75 ;  /* 0x000000ffff467224 */ /* 0x000fce00078e004b */
[----:B------:R-:W-:Y:S05]  /*11520*/  WARPSYNC.COLLECTIVE R66, `(.L_x_7850) ;  /* 0x0000000042087348 */ /* 0x000fea0003c00000 */
[----:B------:R0:W1:Y:S02]  /*11530*/  SHFL.BFLY P2, R64, R70, R68, R67 ;  /* 0x0c00004446407389 */ /* 0x0000640000040043 */
[----:B01----:R-:W-:Y:S05]  /*11540*/  ENDCOLLECTIVE ;  /* 0x000000000000791b */ /* 0x003fea0003800000 */
.L_x_7850:
[----:B------:R-:W-:Y:S01]  /*11550*/  MOV R68, 0x4 ;  /* 0x0000000400447802 */ /* 0x000fe20000000f00 */
[----:B------:R-:W-:-:S04]  /*11560*/  FADD.FTZ R77, R75, R64 ;  /* 0x000000404b4d7221 */ /* 0x000fc80000010000 */
[----:B------:R-:W-:-:S07]  /*11570*/  IMAD.MOV.U32 R70, RZ, RZ, R77 ;  /* 0x000000ffff467224 */ /* 0x000fce00078e004d */
[----:B------:R-:W-:Y:S05]  /*11580*/  WARPSYNC.COLLECTIVE R66, `(.L_x_7851) ;  /* 0x0000000042087348 */ /* 0x000fea0003c00000 */
[----:B------:R0:W1:Y:S02]  /*11590*/  SHFL.BFLY P2, R64, R70, R68, R67 ;  /* 0x0c00004446407389 */ /* 0x0000640000040043 */
[----:B01----:R-:W-:Y:S05]  /*115a0*/  ENDCOLLECTIVE ;  /* 0x000000000000791b */ /* 0x003fea0003800000 */
.L_x_7851:
[----:B------:R-:W-:Y:S02]  /*115b0*/  HFMA2 R68, -RZ, RZ, 0, 4.76837158203125e-07 ;  /* 0x00000008ff447431 */ /* 0x000fe400000001ff */
[----:B------:R-:W-:-:S04]  /*115c0*/  FADD.FTZ R121, R77, R64 ;  /* 0x000000404d797221 */ /* 0x000fc80000010000 */
[----:B------:R-:W-:-:S07]  /*115d0*/  IMAD.MOV.U32 R70, RZ, RZ, R121 ;  /* 0x000000ffff467224 */ /* 0x000fce00078e0079 */
[----:B------:R-:W-:Y:S05]  /*115e0*/  WARPSYNC.COLLECTIVE R66, `(.L_x_7852) ;  /* 0x0000000042087348 */ /* 0x000fea0003c00000 */
[----:B------:R0:W1:Y:S02]  /*115f0*/  SHFL.BFLY P2, R64, R70, R68, R67 ;  /* 0x0c00004446407389 */ /* 0x0000640000040043 */
[----:B01----:R-:W-:Y:S05]  /*11600*/  ENDCOLLECTIVE ;  /* 0x000000000000791b */ /* 0x003fea0003800000 */
.L_x_7852:
[----:B------:R-:W-:Y:S01]  /*11610*/  MOV R68, 0x10 ;  /* 0x0000001000447802 */ /* 0x000fe20000000f00 */
[----:B------:R-:W-:-:S04]  /*11620*/  FADD.FTZ R123, R121, R64 ;  /* 0x00000040797b7221 */ /* 0x000fc80000010000 */
[----:B------:R-:W-:-:S07]  /*11630*/  IMAD.MOV.U32 R70, RZ, RZ, R123 ;  /* 0x000000ffff467224 */ /* 0x000fce00078e007b */
[----:B------:R-:W-:Y:S05]  /*11640*/  WARPSYNC.COLLECTIVE R66, `(.L_x_7853) ;  /* 0x0000000042087348 */ /* 0x000fea0003c00000 */
[----:B------:R0:W1:Y:S02]  /*11650*/  SHFL.BFLY P2, R64, R70, R68, R67 ;  /* 0x0c00004446407389 */ /* 0x0000640000040043 */
[----:B01----:R-:W-:Y:S05]  /*11660*/  ENDCOLLECTIVE ;  /* 0x000000000000791b */ /* 0x003fea0003800000 */
.L_x_7853:
[----:B------:R-:W-:Y:S05]  /*11670*/  BRA `(.L_x_7854) ;  /* 0xfffffff000b87947 */ /* 0x000fea000383ffff */
.L_x_7855:
        /* <DEDUP_REMOVED lines=16> */
.L_x_12150:


//--------------------- .text._ZN10layer_norm31ln_parallel_residual_fwd_kernelINS_13Kernel_traitsI6__halfS2_fS2_fjLj512ELj1ELj4ELj1ELj16ENS_18Kernel_traits_baseILj512ES2_S2_fS2_fjLj128EEEEELb1ELb1ELb0EEEvNS_9FwdParamsE --------------------------
	.section	.text._ZN10layer_norm31ln_parallel_residual_fwd_kernelINS_13Kernel_traitsI6__halfS2_fS2_fjLj512ELj1ELj4ELj1ELj16ENS_18Kernel_traits_baseILj512ES2_S2_fS2_fjLj128EEEEELb1ELb1ELb0EEEvNS_9FwdParamsE,"ax",@progbits
	.align	128
        .global         _ZN10layer_norm31ln_parallel_residual_fwd_kernelINS_13Kernel_traitsI6__halfS2_fS2_fjLj512ELj1ELj4ELj1ELj16ENS_18Kernel_traits_baseILj512ES2_S2_fS2_fjLj128EEEEELb1ELb1ELb0EEEvNS_9FwdParamsE
        .type           _ZN10layer_norm31ln_parallel_residual_fwd_kernelINS_13Kernel_traitsI6__halfS2_fS2_fjLj512ELj1ELj4ELj1ELj16ENS_18Kernel_traits_baseILj512ES2_S2_fS2_fjLj128EEEEELb1ELb1ELb0EEEvNS_9FwdParamsE,@function
        .size           _ZN10layer_norm31ln_parallel_residual_fwd_kernelINS_13Kernel_traitsI6__halfS2_fS2_fjLj512ELj1ELj4ELj1ELj16ENS_18Kernel_traits_baseILj512ES2_S2_fS2_fjLj128EEEEELb1ELb1ELb0EEEvNS_9FwdParamsE,(.L_x_12151 - _ZN10layer_norm31ln_parallel_residual_fwd_kernelINS_13Kernel_traitsI6__halfS2_fS2_fjLj512ELj1ELj4ELj1ELj16ENS_18Kernel_traits_baseILj512ES2_S2_fS2_fjLj128EEEEELb1ELb1ELb0EEEvNS_9FwdParamsE)
        .other          _ZN10layer_norm31ln_parallel_residual_fwd_kernelINS_13Kernel_traitsI6__halfS2_fS2_fjLj512ELj1ELj4ELj1ELj16ENS_18Kernel_traits_baseILj512ES2_S2_fS2_fjLj128EEEEELb1ELb1ELb0EEEvNS_9FwdParamsE,@"STO_CUDA_ENTRY STV_DEFAULT"
_ZN10layer_norm31ln_parallel_residual_fwd_kernelINS_13Kernel_traitsI6__halfS2_fS2_fjLj512ELj1ELj4ELj1ELj16ENS_18Kernel_traits_baseILj512ES2_S2_fS2_fjLj128EEEEELb1ELb1ELb0EEEvNS_9FwdParamsE:
.text._ZN10layer_norm31ln_parallel_residual_fwd_kernelINS_13Kernel_traitsI6__halfS2_fS2_fjLj512ELj1ELj4ELj1ELj16ENS_18Kernel_traits_baseILj512ES2_S2_fS2_fjLj128EEEEELb1ELb1ELb0EEEvNS_9FwdParamsE:
[----:B------:R-:W-:Y:S01]  /*0000*/  LDC R1, c[0x0][0x37c] ;  /* 0x0000df00ff017b82 */ /* 0x000fe20000000800 */
[----:B------:R-:W0:Y:S01]  /*0010*/  LDCU.U8 UR4, c[0x0][0x464] ;  /* 0x00008c80ff0477ac */ /* 0x000e220008000000 */
[----:B------:R-:W1:Y:S01]  /*0020*/  LDCU.64 UR6, c[0x0][0x450] ;  /* 0x00008a00ff0677ac */ /* 0x000e620008000a00 */
[----:B------:R-:W2:Y:S05]  /*0030*/  LDCU.64 UR8, c[0x0][0x358] ;  /* 0x00006b00ff0877ac */ /* 0x000eaa0008000a00 */
[----:B------:R-:W3:Y:S08]  /*0040*/  LDC R0, c[0x0][0x458] ;  /* 0x00011600ff007b82 */ /* 0x000ef00000000800 */
[----:B------:R-:W4:Y:S01]  /*0050*/  LDC R7, c[0x0][0x45c] ;  /* 0x00011700ff077b82 */ /* 0x000f220000000800 */
[----:B0-----:R-:W-:Y:S01]  /*0060*/  ISETP.NE.AND P0, PT, RZ, UR4, PT ;  /* 0x00000004ff007c0c */ /* 0x001fe2000bf05270 */
[----:B------:R-:W0:Y:S01]  /*0070*/  LDCU.64 UR10, c[0x0][0x438] ;  /* 0x00008700ff0a77ac */ /* 0x000e220008000a00 */
[----:B-1----:R-:W-:-:S02]  /*0080*/  IMAD.U32 R2, RZ, RZ, UR6 ;  /* 0x00000006ff027e24 */ /* 0x002fc4000f8e00ff */
[----:B------:R-:W-:Y:S01]  /*0090*/  IMAD.U32 R3, RZ, RZ, UR7 ;  /* 0x00000007ff037e24 */ /* 0x000fe2000f8e00ff */
[----:B------:R-:W1:Y:S02]  /*00a0*/  S2R R6, SR_TID.X ;  /* 0x0000000000067919 */ /* 0x000e640000002100 */
[----:B------:R-:W5:Y:S06]  /*00b0*/  LDC R11, c[0x0][0x388] ;  /* 0x0000e200ff0b7b82 */ /* 0x000f6c0000000800 */
[----:B--2---:R-:W2:Y:S01]  /*00c0*/  @P0 LDG.E.64 R2, desc[UR8][R2.64] ;  /* 0x0000000802020981 */ /* 0x004ea2000c1e1b00 */
[----:B---3--:R-:W-:Y:S01]  /*00d0*/  @P0 MOV R4, R0 ;  /* 0x0000000000040202 */ /* 0x008fe20000000f00 */
[----:B------:R-:W3:Y:S01]  /*00e0*/  @P0 LDC R9, c[0x0][0x460] ;  /* 0x00011800ff090b82 */ /* 0x000ee20000000800 */
[----:B----4-:R-:W-:-:S06]  /*00f0*/  @P0 IMAD.MOV.U32 R5, RZ, RZ, R7 ;  /* 0x000000ffff050224 */ /* 0x010fcc00078e0007 */
[----:B------:R-:W3:Y:S01]  /*0100*/  @P0 LDG.E.64 R4, desc[UR8][R4.64] ;  /* 0x0000000804040981 */ /* 0x000ee2000c1e1b00 */
[----:B------:R-:W4:Y:S01]  /*0110*/  S2UR UR5, SR_CTAID.X ;  /* 0x00000000000579c3 */ /* 0x000f220000002500 */
[----:B0-----:R-:W-:Y:S01]  /*0120*/  UISETP.NE.U32.AND UP0, UPT, UR10, URZ, UPT ;  /* 0x000000ff0a00728c */ /* 0x001fe2000bf05070 */
[----:B------:R-:W-:Y:S03]  /*0130*/  BSSY.RECONVERGENT B0, `(.L_x_7856) ;  /* 0x0000049000007945 */ /* 0x000fe60003800200 */
[----:B------:R-:W-:Y:S01]  /*0140*/  UISETP.NE.AND.EX UP0, UPT, UR11, URZ, UPT, UP0 ;  /* 0x000000ff0b00728c */ /* 0x000fe2000bf05300 */
[C---:B-1----:R-:W-:Y:S02]  /*0150*/  LOP3.LUT R71, R6.reuse, 0x1f, RZ, 0xc, !PT ;  /* 0x0000001f06477812 */ /* 0x042fe400078e0cff */
[----:B------:R-:W-:Y:S01]  /*0160*/  LOP3.LUT R26, R6, 0x1f, RZ, 0xc0, !PT ;  /* 0x0000001f061a7812 */ /* 0x000fe200078ec0ff */
[----:B----4-:R-:W-:Y:S01]  /*0170*/  USHF.L.U32 UR4, UR5, 0x2, URZ ;  /* 0x0000000205047899 */ /* 0x010fe200080006ff */
[----:B--2---:R-:W-:-:S02]  /*0180*/  @P0 R2UR UR7, R3 ;  /* 0x00000000030702ca */ /* 0x004fc400000e0000 */
[----:B------:R-:W0:Y:S01]  /*0190*/  LDC R3, c[0x0][0x360] ;  /* 0x0000d800ff037b82 */ /* 0x000e220000000800 */
[----:B------:R-:W-:Y:S02]  /*01a0*/  @P0 R2UR UR6, R2 ;  /* 0x00000000020602ca */ /* 0x000fe400000e0000 */
[----:B-----5:R-:W-:-:S04]  /*01b0*/  SHF.R.S32.HI R2, RZ, 0x1f, R11 ;  /* 0x0000001fff027819 */ /* 0x020fc8000001140b */
[----:B------:R-:W-:-:S04]  /*01c0*/  LEA.HI R2, R2, R11, RZ, 0x3 ;  /* 0x0000000b02027211 */ /* 0x000fc800078f18ff */
[----:B------:R-:W-:Y:S01]  /*01d0*/  LEA.HI.SX32 R71, R2, R71, 0x1d ;  /* 0x0000004702477211 */ /* 0x000fe200078feaff */
[----:B------:R-:W-:Y:S01]  /*01e0*/  UIADD3 UR16, UPT, UPT, UR7, -0x4498517b, URZ ;  /* 0xbb67ae8507107890 */ /* 0x000fe2000fffe0ff */
[----:B---3--:R-:W-:Y:S01]  /*01f0*/  @P0 IADD3 R0, P1, PT, R4, R9, RZ ;  /* 0x0000000904000210 */ /* 0x008fe20007f3e0ff */
[----:B------:R-:W-:Y:S01]  /*0200*/  UIADD3 UR15, UPT, UPT, UR6, -0x61c88647, URZ ;  /* 0x9e3779b9060f7890 */ /* 0x000fe2000fffe0ff */
[--C-:B------:R-:W-:Y:S01]  /*0210*/  SHF.R.U32.HI R4, RZ, 0x5, R6.reuse ;  /* 0x00000005ff047819 */ /* 0x100fe20000011606 */
[----:B------:R-:W-:Y:S02]  /*0220*/  UIADD3 UR17, UPT, UPT, UR6, 0x3c6ef372, URZ ;  /* 0x3c6ef37206117890 */ /* 0x000fe4000fffe0ff */
[----:B------:R-:W-:Y:S01]  /*0230*/  @P0 IMAD.X R7, RZ, RZ, R5, P1 ;  /* 0x000000ffff070224 */ /* 0x000fe200008e0605 */
[----:B------:R-:W-:Y:S01]  /*0240*/  LOP3.LUT R4, R4, UR4, RZ, 0xfc, !PT ;  /* 0x0000000404047c12 */ /* 0x000fe2000f8efcff */
[----:B------:R-:W-:Y:S02]  /*0250*/  UIADD3 UR18, UPT, UPT, UR7, 0x76cf5d0a, URZ ;  /* 0x76cf5d0a07127890 */ /* 0x000fe4000fffe0ff */
[----:B------:R-:W-:Y:S01]  /*0260*/  UIADD3 UR19, UPT, UPT, UR6, -0x255992d5, URZ ;  /* 0xdaa66d2b06137890 */ /* 0x000fe2000fffe0ff */
[----:B0-----:R-:W-:Y:S01]  /*0270*/  IMAD R3, R3, UR5, R6 ;  /* 0x0000000503037c24 */ /* 0x001fe2000f8e0206 */
[--C-:B------:R-:W-:Y:S01]  /*0280*/  SHF.R.U64 R5, R0, 0x2, R7.reuse ;  /* 0x0000000200057819 */ /* 0x100fe20000001207 */
[----:B------:R-:W-:Y:S01]  /*0290*/  UIADD3 UR20, UPT, UPT, UR7, 0x32370b8f, URZ ;  /* 0x32370b8f07147890 */ /* 0x000fe2000fffe0ff */
[----:B------:R-:W-:Y:S01]  /*02a0*/  SHF.R.U32.HI R6, RZ, 0x2, R7 ;  /* 0x00000002ff067819 */ /* 0x000fe20000011607 */
[----:B------:R-:W-:-:S02]  /*02b0*/  UIADD3 UR21, UPT, UPT, UR6, 0x78dde6e4, URZ ;  /* 0x78dde6e406157890 */ /* 0x000fc4000fffe0ff */
[----:B------:R-:W-:Y:S02]  /*02c0*/  UIADD3 UR22, UPT, UPT, UR7, -0x126145ec, URZ ;  /* 0xed9eba1407167890 */ /* 0x000fe4000fffe0ff */
[----:B------:R-:W-:Y:S02]  /*02d0*/  UIADD3 UR23, UPT, UPT, UR6, 0x1715609d, URZ ;  /* 0x1715609d06177890 */ /* 0x000fe4000fffe0ff */
[----:B------:R-:W-:Y:S02]  /*02e0*/  UIADD3 UR24, UPT, UPT, UR7, -0x56f99767, URZ ;  /* 0xa906689907187890 */ /* 0x000fe4000fffe0ff */
[----:B------:R-:W-:Y:S02]  /*02f0*/  UIADD3 UR25, UPT, UPT, UR6, -0x4ab325aa, URZ ;  /* 0xb54cda5606197890 */ /* 0x000fe4000fffe0ff */
[----:B------:R-:W-:Y:S02]  /*0300*/  UIADD3 UR26, UPT, UPT, UR7, 0x646e171e, URZ ;  /* 0x646e171e071a7890 */ /* 0x000fe4000fffe0ff */
[----:B------:R-:W-:-:S02]  /*0310*/  UIADD3 UR27, UPT, UPT, UR6, 0x5384540f, URZ ;  /* 0x5384540f061b7890 */ /* 0x000fc4000fffe0ff */
        /* <DEDUP_REMOVED lines=18> */
.L_x_7859:
[----:B------:R-:W-:Y:S05]  /*0440*/  BSYNC.RECONVERGENT B1 ;  /* 0x0000000000017941 */ /* 0x000fea0003800200 */
.L_x_7858:
        /* <DEDUP_REMOVED lines=8> */
.L_x_7857:
        /* <DEDUP_REMOVED lines=15> */
.L_x_7860:
[----:B------:R-:W-:Y:S05]  /*05c0*/  BSYNC.RECONVERGENT B0 ;  /* 0x0000000000007941 */ /* 0x000fea0003800200 */
.L_x_7856:
[----:B------:R-:W1:Y:S02]  /*05d0*/  LDCU UR4, c[0x0][0x384] ;  /* 0x00007080ff0477ac */ /* 0x000e640008000800 */
[----:B-1----:R-:W-:-:S13]  /*05e0*/  ISETP.GE.AND P1, PT, R4, UR4, PT ;  /* 0x0000000404007c0c */ /* 0x002fda000bf26270 */
[----:B------:R-:W-:Y:S05]  /*05f0*/  @P1 EXIT ;  /* 0x000000000000194d */ /* 0x000fea0003800000 */
[----:B------:R-:W-:Y:S01]  /*0600*/  IMAD.HI.U32 R7, R3, -0x326172a9, RZ ;  /* 0xcd9e8d5703077827 */ /* 0x000fe200078e00ff */
[----:B------:R-:W-:Y:S01]  /*0610*/  BSSY B0, `(.L_x_7861) ;  /* 0x0001085000007945 */ /* 0x000fe20003800000 */
[----:B------:R-:W-:Y:S01]  /*0620*/  LOP3.LUT R61, R0, 0x3, RZ, 0xc0, !PT ;  /* 0x00000003003d7812 */ /* 0x000fe200078ec0ff */
[----:B------:R-:W1:Y:S01]  /*0630*/  LDCU UR12, c[0x0][0x408] ;  /* 0x00008100ff0c77ac */ /* 0x000e620008000800 */
[C---:B------:R-:W-:Y:S01]  /*0640*/  IMAD.HI.U32 R2, R5.reuse, -0x2daee0ad, RZ ;  /* 0xd2511f5305027827 */ /* 0x040fe200078e00ff */
[----:B------:R-:W-:Y:S01]  /*0650*/  LOP3.LUT R7, R6, UR6, R7, 0x96, !PT ;  /* 0x0000000606077c12 */ /* 0x000fe2000f8e9607 */
[----:B------:R-:W2:Y:S02]  /*0660*/  LDCU UR33, c[0x0][0x388] ;  /* 0x00007100ff2177ac */ /* 0x000ea40008000800 */
[----:B0-----:R-:W-:Y:S01]  /*0670*/  IMAD R27, R5, -0x2daee0ad, RZ ;  /* 0xd2511f53051b7824 */ /* 0x001fe200078e02ff */
[----:B------:R-:W-:Y:S01]  /*0680*/  LOP3.LUT R2, R2, UR7, RZ, 0x3c, !PT ;  /* 0x0000000702027c12 */ /* 0x000fe2000f8e3cff */
[----:B------:R-:W-:Y:S01]  /*0690*/  IMAD.HI.U32 R26, R7, -0x2daee0ad, RZ ;  /* 0xd2511f53071a7827 */ /* 0x000fe200078e00ff */
[----:B------:R-:W0:Y:S03]  /*06a0*/  LDCU.U8 UR13, c[0x0][0x410] ;  /* 0x00008200ff0d77ac */ /* 0x000e260008000000 */
        /* <DEDUP_REMOVED lines=57> */
[----:B01234-:R-:W-:-:S07]  /*0a40*/  IMAD R0, R24, -0x326172a9, RZ ;  /* 0xcd9e8d5718007824 */ /* 0x01ffce00078e02ff */
.L_x_8116:
        /* <DEDUP_REMOVED lines=42> */
.L_x_7867:
        /* <DEDUP_REMOVED lines=13> */
.L_x_7869:
[----:B------:R-:W-:Y:S05]  /*0dc0*/  BSYNC.RECONVERGENT B3 ;  /* 0x0000000000037941 */ /* 0x000fea0003800200 */
.L_x_7868:
        /* <DEDUP_REMOVED lines=42> */
.L_x_7866:
[----:B------:R-:W-:Y:S05]  /*1070*/  BSYNC.RECONVERGENT B2 ;  /* 0x0000000000027941 */ /* 0x000fea0003800200 */
.L_x_7865:
[----:B------:R-:W0:Y:S01]  /*1080*/  LDC R66, c[0x0][0x404] ;  /* 0x00010100ff427b82 */ /* 0x000e220000000800 */
[----:B------:R-:W-:Y:S01]  /*1090*/  ISETP.NE.AND P2, PT, R38, 0x1, PT ;  /* 0x000000012600780c */ /* 0x000fe20003f45270 */
[----:B------:R-:W-:Y:S01]  /*10a0*/  IMAD.MOV.U32 R69, RZ, RZ, 0x2f800000 ;  /* 0x2f800000ff457424 */ /* 0x000fe200078e00ff */
[----:B------:R-:W-:Y:S01]  /*10b0*/  I2FP.F32.U32 R36, R36 ;  /* 0x0000002400247245 */ /* 0x000fe20000201000 */
[----:B------:R-:W-:Y:S01]  /*10c0*/  BSSY.RECONVERGENT B2, `(.L_x_7870) ;  /* 0x0000049000027945 */ /* 0x000fe20003800200 */
[----:B-----5:R-:W-:Y:S01]  /*10d0*/  HADD2.F32 R68, -RZ, R40.H0_H0 ;  /* 0x20000028ff447230 */ /* 0x020fe20000004100 */
[----:B------:R-:W-:Y:S01]  /*10e0*/  MOV R37, R0 ;  /* 0x0000000000257202 */ /* 0x000fe20000000f00 */
[----:B------:R-:W-:Y:S02]  /*10f0*/  IMAD.MOV.U32 R39, RZ, RZ, 0x2 ;  /* 0x00000002ff277424 */ /* 0x000fe400078e00ff */
[----:B------:R-:W-:-:S05]  /*1100*/  FFMA.FTZ R36, R36, R69, 1.1641532182693481445e-10 ;  /* 0x2f00000024247423 */ /* 0x000fca0000010045 */
        /* <DEDUP_REMOVED lines=11> */
.L_x_7872:
        /* <DEDUP_REMOVED lines=13> */
.L_x_7874:
[----:B------:R-:W-:Y:S05]  /*1290*/  BSYNC.RECONVERGENT B3 ;  /* 0x0000000000037941 */ /* 0x000fea0003800200 */
.L_x_7873:
        /* <DEDUP_REMOVED lines=43> */
.L_x_7871:
[----:B------:R-:W-:Y:S05]  /*1550*/  BSYNC.RECONVERGENT B2 ;  /* 0x0000000000027941 */ /* 0x000fea0003800200 */
.L_x_7870:
        /* <DEDUP_REMOVED lines=18> */
.L_x_7877:
        /* <DEDUP_REMOVED lines=13> */
.L_x_7879:
[----:B------:R-:W-:Y:S05]  /*1750*/  BSYNC.RECONVERGENT B3 ;  /* 0x0000000000037941 */ /* 0x000fea0003800200 */
.L_x_7878:
        /* <DEDUP_REMOVED lines=43> */
.L_x_7876:
[----:B------:R-:W-:Y:S05]  /*1a10*/  BSYNC.RECONVERGENT B2 ;  /* 0x0000000000027941 */ /* 0x000fea0003800200 */
.L_x_7875:
[----:B------:R-:W-:Y:S01]  /*1a20*/  ISETP.NE.AND P2, PT, R38, 0x1, PT ;  /* 0x000000012600780c */ /* 0x000fe20003f45270 */
[----:B------:R-:W-:Y:S01]  /*1a30*/  BSSY.RECONVERGENT B2, `(.L_x_7880) ;  /* 0x000004a000027945 */ /* 0x000fe20003800200 */
[----:B------:R-:W-:Y:S01]  /*1a40*/  I2FP.F32.U32 R36, R37 ;  /* 0x0000002500247245 */ /* 0x000fe20000201000 */
[----:B------:R-:W-:Y:S02]  /*1a50*/  HFMA2 R39, -RZ, RZ, 0, 1.1920928955078125e-07 ;  /* 0x00000002ff277431 */ /* 0x000fe400000001ff */
[----:B------:R-:W-:Y:S02]  /*1a60*/  HADD2.F32 R40, -RZ, R41.H0_H0 ;  /* 0x20000029ff287230 */ /* 0x000fe40000004100 */
        /* <DEDUP_REMOVED lines=13> */
.L_x_7882:
        /* <DEDUP_REMOVED lines=13> */
.L_x_7884:
[----:B------:R-:W-:Y:S05]  /*1c10*/  BSYNC.RECONVERGENT B3 ;  /* 0x0000000000037941 */ /* 0x000fea0003800200 */
.L_x_7883:
        /* <DEDUP_REMOVED lines=43> */
.L_x_7881:
[----:B------:R-:W-:Y:S05]  /*1ed0*/  BSYNC.RECONVERGENT B2 ;  /* 0x0000000000027941 */ /* 0x000fea0003800200 */
.L_x_7880:
[----:B------:R-:W-:Y:S01]  /*1ee0*/  ISETP.NE.AND P2, PT, R39, 0x1, PT ;  /* 0x000000012700780c */ /* 0x000fe20003f45270 */
[----:B------:R-:W-:Y:S01]  /*1ef0*/  BSSY.RECONVERGENT B2, `(.L_x_7885) ;  /* 0x000004a000027945 */ /* 0x000fe20003800200 */
[----:B------:R-:W-:Y:S01]  /*1f00*/  I2FP.F32.U32 R36, R37 ;  /* 0x0000002500247245 */ /* 0x000fe20000201000 */
[----:B------:R-:W-:Y:S01]  /*1f10*/  HADD2.F32 R41, -RZ, R41.H1_H1 ;  /* 0x30000029ff297230 */ /* 0x000fe20000004100 */
[----:B------:R-:W-:Y:S01]  /*1f20*/  MOV R37, R0 ;  /* 0x0000000000257202 */ /* 0x000fe20000000f00 */
[----:B------:R-:W-:Y:S02]  /*1f30*/  IMAD.MOV.U32 R38, RZ, RZ, 0x2 ;  /* 0x00000002ff267424 */ /* 0x000fe400078e00ff */
        /* <DEDUP_REMOVED lines=12> */
.L_x_7887:
        /* <DEDUP_REMOVED lines=13> */
.L_x_7889:
[----:B------:R-:W-:Y:S05]  /*20d0*/  BSYNC.RECONVERGENT B3 ;  /* 0x0000000000037941 */ /* 0x000fea0003800200 */
.L_x_7888:
        /* <DEDUP_REMOVED lines=43> */
.L_x_7886:
[----:B------:R-:W-:Y:S05]  /*2390*/  BSYNC.RECONVERGENT B2 ;  /* 0x0000000000027941 */ /* 0x000fea0003800200 */
.L_x_7885:
[----:B------:R-:W-:Y:S01]  /*23a0*/  ISETP.NE.AND P3, PT, R38, 0x1, PT ;  /* 0x000000012600780c */ /* 0x000fe20003f65270 */
[----:B------:R-:W-:Y:S01]  /*23b0*/  BSSY.RECONVERGENT B2, `(.L_x_7890) ;  /* 0x0000049000027945 */ /* 0x000fe20003800200 */
[----:B------:R-:W-:Y:S01]  /*23c0*/  I2FP.F32.U32 R36, R37 ;  /* 0x0000002500247245 */ /* 0x000fe20000201000 */
[----:B------:R-:W-:-:S04]  /*23d0*/  IMAD.MOV.U32 R61, RZ, RZ, 0x2 ;  /* 0x00000002ff3d7424 */ /* 0x000fc800078e00ff */
[----:B------:R-:W-:Y:S01]  /*23e0*/  FFMA.FTZ R37, R36, R69, 1.1641532182693481445e-10 ;  /* 0x2f00000024257423 */ /* 0x000fe20000010045 */
[----:B------:R-:W-:-:S04]  /*23f0*/  HADD2.F32 R36, -RZ, R42.H0_H0 ;  /* 0x2000002aff247230 */ /* 0x000fc80000004100 */
        /* <DEDUP_REMOVED lines=11> */
.L_x_7892:
        /* <DEDUP_REMOVED lines=13> */
.L_x_7894:
[----:B------:R-:W-:Y:S05]  /*2580*/  BSYNC.RECONVERGENT B3 ;  /* 0x0000000000037941 */ /* 0x000fea0003800200 */
.L_x_7893:
        /* <DEDUP_REMOVED lines=43> */
.L_x_7891:
[----:B------:R-:W-:Y:S05]  /*2840*/  BSYNC.RECONVERGENT B2 ;  /* 0x0000000000027941 */ /* 0x000fea0003800200 */
.L_x_7890:
[----:B------:R-:W0:Y:S01]  /*2850*/  LDC R62, c[0x0][0x404] ;  /* 0x00010100ff3e7b82 */ /* 0x000e220000000800 */
[----:B------:R-:W-:Y:S01]  /*2860*/  ISETP.NE.AND P4, PT, R61, 0x1, PT ;  /* 0x000000013d00780c */ /* 0x000fe20003f85270 */
[----:B------:R-:W-:Y:S01]  /*2870*/  BSSY.RECONVERGENT B2, `(.L_x_7895) ;  /* 0x0000049000027945 */ /* 0x000fe20003800200 */
[----:B------:R-:W-:Y:S01]  /*2880*/  I2FP.F32.U32 R38, R37 ;  /* 0x0000002500267245 */ /* 0x000fe20000201000 */
[----:B------:R-:W-:Y:S02]  /*2890*/  HFMA2 R39, -RZ, RZ, 0, 1.1920928955078125e-07 ;  /* 0x00000002ff277431 */ /* 0x000fe400000001ff */
[----:B------:R-:W-:Y:S02]  /*28a0*/  HADD2.F32 R42, -RZ, R42.H1_H1 ;  /* 0x3000002aff2a7230 */ /* 0x000fe40000004100 */
[----:B------:R-:W-:Y:S02]  /*28b0*/  IMAD.MOV.U32 R37, RZ, RZ, R0 ;  /* 0x000000ffff257224 */ /* 0x000fe400078e0000 */
[----:B------:R-:W-:-:S05]  /*28c0*/  FFMA.FTZ R38, R38, R69, 1.1641532182693481445e-10 ;  /* 0x2f00000026267423 */ /* 0x000fca0000010045 */
[----:B0-----:R-:W-:Y:S01]  /*28d0*/  FSETP.LE.FTZ.AND P3, PT, R38, R62, PT ;  /* 0x0000003e2600720b */ /* 0x001fe20003f73000 */
        /* <DEDUP_REMOVED lines=9> */
.L_x_7897:
        /* <DEDUP_REMOVED lines=13> */
.L_x_7899:
[----:B------:R-:W-:Y:S05]  /*2a40*/  BSYNC.RECONVERGENT B3 ;  /* 0x0000000000037941 */ /* 0x000fea0003800200 */
.L_x_7898:
        /* <DEDUP_REMOVED lines=43> */
.L_x_7896:
[----:B------:R-:W-:Y:S05]  /*2d00*/  BSYNC.RECONVERGENT B2 ;  /* 0x0000000000027941 */ /* 0x000fea0003800200 */
.L_x_7895:
[----:B------:R-:W0:Y:S01]  /*2d10*/  LDC R66, c[0x0][0x404] ;  /* 0x00010100ff427b82 */ /* 0x000e220000000800 */
[----:B------:R-:W-:Y:S01]  /*2d20*/  ISETP.NE.AND P5, PT, R39, 0x1, PT ;  /* 0x000000012700780c */ /* 0x000fe20003fa5270 */
[----:B------:R-:W-:Y:S01]  /*2d30*/  BSSY.RECONVERGENT B2, `(.L_x_7900) ;  /* 0x0000049000027945 */ /* 0x000fe20003800200 */
[----:B------:R-:W-:Y:S01]  /*2d40*/  I2FP.F32.U32 R38, R37 ;  /* 0x0000002500267245 */ /* 0x000fe20000201000 */
[----:B------:R-:W-:Y:S01]  /*2d50*/  HADD2.F32 R37, -RZ, R43.H0_H0 ;  /* 0x2000002bff257230 */ /* 0x000fe20000004100 */
[----:B------:R-:W-:Y:S01]  /*2d60*/  MOV R62, R0 ;  /* 0x00000000003e7202 */ /* 0x000fe20000000f00 */
[----:B------:R-:W-:Y:S02]  /*2d70*/  IMAD.MOV.U32 R61, RZ, RZ, 0x2 ;  /* 0x00000002ff3d7424 */ /* 0x000fe400078e00ff */
[----:B------:R-:W-:-:S05]  /*2d80*/  FFMA.FTZ R38, R38, R69, 1.1641532182693481445e-10 ;  /* 0x2f00000026267423 */ /* 0x000fca0000010045 */
[----:B0-----:R-:W-:Y:S01]  /*2d90*/  FSETP.LE.FTZ.AND P4, PT, R38, R66, PT ;  /* 0x000000422600720b */ /* 0x001fe20003f93000 */
        /* <DEDUP_REMOVED lines=9> */
.L_x_7902:
        /* <DEDUP_REMOVED lines=13> */
.L_x_7904:
[----:B------:R-:W-:Y:S05]  /*2f00*/  BSYNC.RECONVERGENT B3 ;  /* 0x0000000000037941 */ /* 0x000fea0003800200 */
.L_x_7903:
        /* <DEDUP_REMOVED lines=43> */
.L_x_7901:
[----:B------:R-:W-:Y:S05]  /*31c0*/  BSYNC.RECONVERGENT B2 ;  /* 0x0000000000027941 */ /* 0x000fea0003800200 */
.L_x_7900:
[----:B------:R-:W-:Y:S01]  /*31d0*/  I2FP.F32.U32 R62, R62 ;  /* 0x0000003e003e7245 */ /* 0x000fe20000201000 */
[----:B------:R-:W-:Y:S01]  /*31e0*/  FMUL.FTZ R68, R68, UR12 ;  /* 0x0000000c44447c20 */ /* 0x000fe20008410000 */
[----:B------:R-:W-:Y:S01]  /*31f0*/  P2R R39, PR, RZ, 0x2 ;  /* 0x00000002ff277803 */ /* 0x000fe20000000000 */
[----:B------:R-:W-:Y:S01]  /*3200*/  HADD2.F32 R63, -RZ, R43.H1_H1 ;  /* 0x3000002bff3f7230 */ /* 0x000fe20000004100 */
[----:B------:R-:W-:Y:S01]  /*3210*/  ISETP.NE.AND P1, PT, R53, RZ, PT ;  /* 0x000000ff3500720c */ /* 0x000fe20003f25270 */
[----:B------:R-:W-:Y:S01]  /*3220*/  FMUL.FTZ R64, R37, UR12 ;  /* 0x0000000c25407c20 */ /* 0x000fe20008410000 */
[----:B------:R-:W-:Y:S01]  /*3230*/  FFMA.FTZ R69, R62, R69, 1.1641532182693481445e-10 ;  /* 0x2f0000003e457423 */ /* 0x000fe20000010045 */
[----:B------:R-:W-:Y:S01]  /*3240*/  FMUL.FTZ R37, R42, UR12 ;  /* 0x0000000c2a257c20 */ /* 0x000fe20008410000 */
[----:B------:R-:W-:Y:S01]  /*3250*/  FMUL.FTZ R43, R36, UR12 ;  /* 0x0000000c242b7c20 */ /* 0x000fe20008410000 */
[----:B------:R-:W-:Y:S01]  /*3260*/  FMUL.FTZ R62, R41, UR12 ;  /* 0x0000000c293e7c20 */ /* 0x000fe20008410000 */
[----:B------:R-:W-:Y:S01]  /*3270*/  P2R R38, PR, RZ, 0x1 ;  /* 0x00000001ff267803 */ /* 0x000fe20000000000 */
[----:B------:R-:W-:Y:S01]  /*3280*/  FMUL.FTZ R59, R59, UR12 ;  /* 0x0000000c3b3b7c20 */ /* 0x000fe20008410000 */
[----:B------:R-:W-:Y:S01]  /*3290*/  ISETP.NE.AND P5, PT, R58, RZ, PT ;  /* 0x000000ff3a00720c */ /* 0x000fe20003fa5270 */
[----:B------:R-:W-:Y:S01]  /*32a0*/  FMUL.FTZ R40, R40, UR12 ;  /* 0x0000000c28287c20 */ /* 0x000fe20008410000 */
[----:B------:R-:W-:Y:S01]  /*32b0*/  FSEL R36, R68, RZ, P1 ;  /* 0x000000ff44247208 */ /* 0x000fe20000800000 */
[----:B------:R-:W-:Y:S01]  /*32c0*/  FMUL.FTZ R63, R63, UR12 ;  /* 0x0000000c3f3f7c20 */ /* 0x000fe20008410000 */
[----:B------:R-:W-:-:S02]  /*32d0*/  ISETP.NE.AND P0, PT, R54, RZ, PT ;  /* 0x000000ff3600720c */ /* 0x000fc40003f05270 */
[----:B------:R-:W-:Y:S02]  /*32e0*/  ISETP.NE.AND P1, PT, R39, RZ, PT ;  /* 0x000000ff2700720c */ /* 0x000fe40003f25270 */
[----:B------:R-:W-:Y:S02]  /*32f0*/  ISETP.NE.AND P6, PT, R55, RZ, PT ;  /* 0x000000ff3700720c */ /* 0x000fe40003fc5270 */
[----:B------:R-:W-:Y:S02]  /*3300*/  FSEL R41, R37, RZ, P3 ;  /* 0x000000ff25297208 */ /* 0x000fe40001800000 */
[----:B------:R-:W-:Y:S02]  /*3310*/  FSEL R39, R62, RZ, P5 ;  /* 0x000000ff3e277208 */ /* 0x000fe40002800000 */
[----:B------:R-:W-:Y:S02]  /*3320*/  FSEL R37, R59, RZ, P0 ;  /* 0x000000ff3b257208 */ /* 0x000fe40000000000 */
[----:B------:R-:W-:-:S02]  /*3330*/  FSETP.GTU.FTZ.AND P5, PT, R69, R66, PT ;  /* 0x000000424500720b */ /* 0x000fc40003fbc000 */
[----:B------:R-:W-:Y:S01]  /*3340*/  ISETP.NE.AND P0, PT, R38, RZ, PT ;  /* 0x000000ff2600720c */ /* 0x000fe20003f05270 */
        /* <DEDUP_REMOVED lines=14> */
.L_x_7864:
        /* <DEDUP_REMOVED lines=16> */
.L_x_7908:
        /* <DEDUP_REMOVED lines=13> */
.L_x_7910:
[----:B------:R-:W-:Y:S05]  /*3600*/  BSYNC.RECONVERGENT B3 ;  /* 0x0000000000037941 */ /* 0x000fea0003800200 */
.L_x_7909:
        /* <DEDUP_REMOVED lines=42> */
.L_x_7907:
[----:B------:R-:W-:Y:S05]  /*38b0*/  BSYNC.RECONVERGENT B2 ;  /* 0x0000000000027941 */ /* 0x000fea0003800200 */
.L_x_7906:
[----:B------:R-:W0:Y:S01]  /*38c0*/  LDC R69, c[0x0][0x404] ;  /* 0x00010100ff457b82 */ /* 0x000e220000000800 */
[----:B------:R-:W-:Y:S01]  /*38d0*/  ISETP.NE.AND P2, PT, R38, 0x1, PT ;  /* 0x000000012600780c */ /* 0x000fe20003f45270 */
[----:B------:R-:W-:Y:S01]  /*38e0*/  IMAD.MOV.U32 R70, RZ, RZ, 0x2f800000 ;  /* 0x2f800000ff467424 */ /* 0x000fe200078e00ff */
[----:B------:R-:W-:Y:S01]  /*38f0*/  I2FP.F32.U32 R36, R36 ;  /* 0x0000002400247245 */ /* 0x000fe20000201000 */
[----:B-----5:R-:W-:Y:S01]  /*3900*/  HADD2.F32 R39, -RZ, R40.H0_H0 ;  /* 0x20000028ff277230 */ /* 0x020fe20000004100 */
[----:B------:R-:W-:Y:S01]  /*3910*/  BSSY.RECONVERGENT B2, `(.L_x_7911) ;  /* 0x000004a000027945 */ /* 0x000fe20003800200 */
[----:B------:R-:W-:Y:S02]  /*3920*/  HFMA2 R54, -RZ, RZ, 0, 1.1920928955078125e-07 ;  /* 0x00000002ff367431 */ /* 0x000fe400000001ff */
[----:B------:R-:W-:Y:S01]  /*3930*/  IMAD.MOV.U32 R37, RZ, RZ, R0 ;  /* 0x000000ffff257224 */ /* 0x000fe200078e0000 */
        /* <DEDUP_REMOVED lines=14> */
.L_x_7913:
        /* <DEDUP_REMOVED lines=13> */
.L_x_7915:
[----:B------:R-:W-:Y:S05]  /*3af0*/  BSYNC.RECONVERGENT B3 ;  /* 0x0000000000037941 */ /* 0x000fea0003800200 */
.L_x_7914:
        /* <DEDUP_REMOVED lines=43> */
.L_x_7912:
[----:B------:R-:W-:Y:S05]  /*3db0*/  BSYNC.RECONVERGENT B2 ;  /* 0x0000000000027941 */ /* 0x000fea0003800200 */
.L_x_7911:
[----:B------:R-:W-:Y:S01]  /*3dc0*/  I2FP.F32.U32 R36, R37 ;  /* 0x0000002500247245 */ /* 0x000fe20000201000 */
[----:B------:R-:W-:Y:S01]  /*3dd0*/  HADD2.F32 R37, -RZ, R24.H0_H0 ;  /* 0x20000018ff257230 */ /* 0x000fe20000004100 */
        /* <DEDUP_REMOVED lines=21> */
.L_x_7918:
        /* <DEDUP_REMOVED lines=13> */
.L_x_7920:
[----:B------:R-:W-:Y:S05]  /*4000*/  BSYNC.RECONVERGENT B3 ;  /* 0x0000000000037941 */ /* 0x000fea0003800200 */
.L_x_7919:
        /* <DEDUP_REMOVED lines=43> */
.L_x_7917:
[----:B------:R-:W-:Y:S05]  /*42c0*/  BSYNC.RECONVERGENT B2 ;  /* 0x0000000000027941 */ /* 0x000fea0003800200 */
.L_x_7916:
[----:B------:R-:W-:Y:S01]  /*42d0*/  ISETP.NE.AND P2, PT, R55, 0x1, PT ;  /* 0x000000013700780c */ /* 0x000fe20003f45270 */
[----:B------:R-:W-:Y:S01]  /*42e0*/  BSSY.RECONVERGENT B2, `(.L_x_7921) ;  /* 0x000004b000027945 */ /* 0x000fe20003800200 */
[----:B------:R-:W-:Y:S01]  /*42f0*/  I2FP.F32.U32 R37, R37 ;  /* 0x0000002500257245 */ /* 0x000fe20000201000 */
[----:B------:R-:W-:-:S04]  /*4300*/  IMAD.MOV.U32 R39, RZ, RZ, R0 ;  /* 0x000000ffff277224 */ /* 0x000fc800078e0000 */
        /* <DEDUP_REMOVED lines=15> */
.L_x_7923:
        /* <DEDUP_REMOVED lines=13> */
.L_x_7925:
[----:B------:R-:W-:Y:S05]  /*44d0*/  BSYNC.RECONVERGENT B3 ;  /* 0x0000000000037941 */ /* 0x000fea0003800200 */
.L_x_7924:
        /* <DEDUP_REMOVED lines=43> */
.L_x_7922:
[----:B------:R-:W-:Y:S05]  /*4790*/  BSYNC.RECONVERGENT B2 ;  /* 0x0000000000027941 */ /* 0x000fea0003800200 */
.L_x_7921:
[----:B------:R-:W-:Y:S01]  /*47a0*/  I2FP.F32.U32 R38, R39 ;  /* 0x0000002700267245 */ /* 0x000fe20000201000 */
[----:B------:R-:W-:Y:S01]  /*47b0*/  HADD2.F32 R39, -RZ, R24.H1_H1 ;  /* 0x30000018ff277230 */ /* 0x000fe20000004100 */
        /* <DEDUP_REMOVED lines=21> */
.L_x_7928:
        /* <DEDUP_REMOVED lines=13> */
.L_x_7930:
[----:B------:R-:W-:Y:S05]  /*49e0*/  BSYNC.RECONVERGENT B3 ;  /* 0x0000000000037941 */ /* 0x000fea0003800200 */
.L_x_7929:
        /* <DEDUP_REMOVED lines=43> */
.L_x_7927:
[----:B------:R-:W-:Y:S05]  /*4ca0*/  BSYNC.RECONVERGENT B2 ;  /* 0x0000000000027941 */ /* 0x000fea0003800200 */
.L_x_7926:
        /* <DEDUP_REMOVED lines=19> */
.L_x_7933:
        /* <DEDUP_REMOVED lines=13> */
.L_x_7935:
[----:B------:R-:W-:Y:S05]  /*4eb0*/  BSYNC.RECONVERGENT B3 ;  /* 0x0000000000037941 */ /* 0x000fea0003800200 */
.L_x_7934:
        /* <DEDUP_REMOVED lines=43> */
.L_x_7932:
[----:B------:R-:W-:Y:S05]  /*5170*/  BSYNC.RECONVERGENT B2 ;  /* 0x0000000000027941 */ /* 0x000fea0003800200 */
.L_x_7931:
[----:B------:R-:W-:Y:S01]  /*5180*/  I2FP.F32.U32 R39, R39 ;  /* 0x0000002700277245 */ /* 0x000fe20000201000 */
[----:B------:R-:W-:Y:S01]  /*5190*/  HADD2.F32 R59, -RZ, R25.H0_H0 ;  /* 0x20000019ff3b7230 */ /* 0x000fe20000004100 */
[----:B------:R-:W-:Y:S01]  /*51a0*/  ISETP.NE.AND P3, PT, R60, 0x1, PT ;  /* 0x000000013c00780c */ /* 0x000fe20003f65270 */
[----:B------:R-:W-:Y:S01]  /*51b0*/  BSSY.RECONVERGENT B2, `(.L_x_7936) ;  /* 0x000004d000027945 */ /* 0x000fe20003800200 */
[----:B------:R-:W-:Y:S01]  /*51c0*/  FSEL R38, R38, RZ, P4 ;  /* 0x000000ff26267208 */ /* 0x000fe20002000000 */
[----:B------:R-:W-:Y:S01]  /*51d0*/  FFMA.FTZ R40, R39, R70, 1.1641532182693481445e-10 ;  /* 0x2f00000027287423 */ /* 0x000fe20000010046 */
[----:B------:R-:W-:Y:S01]  /*51e0*/  FMUL.FTZ R59, R59, R68 ;  /* 0x000000443b3b7220 */ /* 0x000fe20000410000 */
[----:B------:R-:W-:Y:S02]  /*51f0*/  IMAD.MOV.U32 R61, RZ, RZ, 0x2 ;  /* 0x00000002ff3d7424 */ /* 0x000fe400078e00ff */
        /* <DEDUP_REMOVED lines=15> */
.L_x_7938:
        /* <DEDUP_REMOVED lines=13> */
.L_x_7940:
[----:B------:R-:W-:Y:S05]  /*53c0*/  BSYNC.RECONVERGENT B3 ;  /* 0x0000000000037941 */ /* 0x000fea0003800200 */
.L_x_7939:
        /* <DEDUP_REMOVED lines=43> */
.L_x_7937:
[----:B------:R-:W-:Y:S05]  /*5680*/  BSYNC.RECONVERGENT B2 ;  /* 0x0000000000027941 */ /* 0x000fea0003800200 */
.L_x_7936:
        /* <DEDUP_REMOVED lines=19> */
.L_x_7943:
        /* <DEDUP_REMOVED lines=13> */
.L_x_7945:
[----:B------:R-:W-:Y:S05]  /*5890*/  BSYNC.RECONVERGENT B3 ;  /* 0x0000000000037941 */ /* 0x000fea0003800200 */
.L_x_7944:
        /* <DEDUP_REMOVED lines=43> */
.L_x_7942:
[----:B------:R-:W-:Y:S05]  /*5b50*/  BSYNC.RECONVERGENT B2 ;  /* 0x0000000000027941 */ /* 0x000fea0003800200 */
.L_x_7941:
[----:B------:R-:W-:Y:S01]  /*5b60*/  I2FP.F32.U32 R40, R41 ;  /* 0x0000002900287245 */ /* 0x000fe20000201000 */
[----:B------:R-:W-:Y:S01]  /*5b70*/  HADD2.F32 R41, -RZ, R25.H1_H1 ;  /* 0x30000019ff297230 */ /* 0x000fe20000004100 */
        /* <DEDUP_REMOVED lines=21> */
.L_x_7948:
        /* <DEDUP_REMOVED lines=13> */
.L_x_7950:
[----:B------:R-:W-:Y:S05]  /*5da0*/  BSYNC.RECONVERGENT B3 ;  /* 0x0000000000037941 */ /* 0x000fea0003800200 */
.L_x_7949:
        /* <DEDUP_REMOVED lines=43> */
.L_x_7947:
[----:B------:R-:W-:Y:S05]  /*6060*/  BSYNC.RECONVERGENT B2 ;  /* 0x0000000000027941 */ /* 0x000fea0003800200 */
.L_x_7946:
[----:B------:R-:W-:Y:S01]  /*6070*/  ISETP.NE.AND P3, PT, R60, 0x1, PT ;  /* 0x000000013c00780c */ /* 0x000fe20003f65270 */
[----:B------:R-:W-:Y:S01]  /*6080*/  HADD2.F32 R59, -RZ, R42.H0_H0 ;  /* 0x2000002aff3b7230 */ /* 0x000fe20000004100 */
[----:B------:R-:W-:Y:S01]  /*6090*/  I2FP.F32.U32 R40, R41 ;  /* 0x0000002900287245 */ /* 0x000fe20000201000 */
[----:B------:R-:W-:Y:S01]  /*60a0*/  BSSY.RECONVERGENT B2, `(.L_x_7951) ;  /* 0x0000048000027945 */ /* 0x000fe20003800200 */
[----:B------:R-:W-:Y:S02]  /*60b0*/  IMAD.MOV.U32 R61, RZ, RZ, 0x2 ;  /* 0x00000002ff3d7424 */ /* 0x000fe400078e00ff */
[----:B------:R-:W-:Y:S02]  /*60c0*/  IMAD.MOV.U32 R41, RZ, RZ, R0 ;  /* 0x000000ffff297224 */ /* 0x000fe400078e0000 */
        /* <DEDUP_REMOVED lines=12> */
.L_x_7953:
        /* <DEDUP_REMOVED lines=13> */
.L_x_7955:
[----:B------:R-:W-:Y:S05]  /*6260*/  BSYNC.RECONVERGENT B3 ;  /* 0x0000000000037941 */ /* 0x000fea0003800200 */
.L_x_7954:
        /* <DEDUP_REMOVED lines=43> */
.L_x_7952:
[----:B------:R-:W-:Y:S05]  /*6520*/  BSYNC.RECONVERGENT B2 ;  /* 0x0000000000027941 */ /* 0x000fea0003800200 */
.L_x_7951:
        /* <DEDUP_REMOVED lines=23> */
.L_x_7958:
        /* <DEDUP_REMOVED lines=13> */
.L_x_7960:
[----:B------:R-:W-:Y:S05]  /*6770*/  BSYNC.RECONVERGENT B3 ;  /* 0x0000000000037941 */ /* 0x000fea0003800200 */
.L_x_7959:
        /* <DEDUP_REMOVED lines=43> */
.L_x_7957:
[----:B------:R-:W-:Y:S05]  /*6a30*/  BSYNC.RECONVERGENT B2 ;  /* 0x0000000000027941 */ /* 0x000fea0003800200 */
.L_x_7956:
        /* <DEDUP_REMOVED lines=18> */
.L_x_7963:
        /* <DEDUP_REMOVED lines=13> */
.L_x_7965:
[----:B------:R-:W-:Y:S05]  /*6c30*/  BSYNC.RECONVERGENT B3 ;  /* 0x0000000000037941 */ /* 0x000fea0003800200 */
.L_x_7964:
        /* <DEDUP_REMOVED lines=43> */
.L_x_7962:
[----:B------:R-:W-:Y:S05]  /*6ef0*/  BSYNC.RECONVERGENT B2 ;  /* 0x0000000000027941 */ /* 0x000fea0003800200 */
.L_x_7961:
        /* <DEDUP_REMOVED lines=23> */
.L_x_7968:
        /* <DEDUP_REMOVED lines=13> */
.L_x_7970:
[----:B------:R-:W-:Y:S05]  /*7140*/  BSYNC.RECONVERGENT B3 ;  /* 0x0000000000037941 */ /* 0x000fea0003800200 */
.L_x_7969:
        /* <DEDUP_REMOVED lines=43> */
.L_x_7967:
[----:B------:R-:W-:Y:S05]  /*7400*/  BSYNC.RECONVERGENT B2 ;  /* 0x0000000000027941 */ /* 0x000fea0003800200 */
.L_x_7966:
[----:B------:R-:W-:Y:S01]  /*7410*/  ISETP.NE.AND P5, PT, R62, 0x1, PT ;  /* 0x000000013e00780c */ /* 0x000fe20003fa5270 */
[----:B------:R-:W-:Y:S01]  /*7420*/  HADD2.F32 R59, -RZ, R43.H0_H0 ;  /* 0x2000002bff3b7230 */ /* 0x000fe20000004100 */
[----:B------:R-:W-:Y:S01]  /*7430*/  I2FP.F32.U32 R42, R42 ;  /* 0x0000002a002a7245 */ /* 0x000fe20000201000 */
[----:B------:R-:W-:Y:S01]  /*7440*/  BSSY.RECONVERGENT B2, `(.L_x_7971) ;  /* 0x0000048000027945 */ /* 0x000fe20003800200 */
[----:B------:R-:W-:-:S03]  /*7450*/  HFMA2 R61, -RZ, RZ, 0, 1.1920928955078125e-07 ;  /* 0x00000002ff3d7431 */ /* 0x000fc600000001ff */
[----:B------:R-:W-:Y:S01]  /*7460*/  FFMA.FTZ R60, R42, R70, 1.1641532182693481445e-10 ;  /* 0x2f0000002a3c7423 */ /* 0x000fe20000010046 */
[----:B------:R-:W-:Y:S01]  /*7470*/  FMUL.FTZ R42, R68, R59 ;  /* 0x0000003b442a7220 */ /* 0x000fe20000410000 */
[----:B------:R-:W-:-:S03]  /*7480*/  IMAD.MOV.U32 R59, RZ, RZ, R0 ;  /* 0x000000ffff3b7224 */ /* 0x000fc600078e0000 */
        /* <DEDUP_REMOVED lines=10> */
.L_x_7973:
        /* <DEDUP_REMOVED lines=13> */
.L_x_7975:
[----:B------:R-:W-:Y:S05]  /*7600*/  BSYNC.RECONVERGENT B3 ;  /* 0x0000000000037941 */ /* 0x000fea0003800200 */
.L_x_7974:
        /* <DEDUP_REMOVED lines=43> */
.L_x_7972:
[----:B------:R-:W-:Y:S05]  /*78c0*/  BSYNC.RECONVERGENT B2 ;  /* 0x0000000000027941 */ /* 0x000fea0003800200 */
.L_x_7971:
[----:B------:R-:W-:Y:S01]  /*78d0*/  I2FP.F32.U32 R59, R59 ;  /* 0x0000003b003b7245 */ /* 0x000fe20000201000 */
[----:B------:R-:W-:Y:S01]  /*78e0*/  IMAD.MOV.U32 R66, RZ, RZ, 0x2f800000 ;  /* 0x2f800000ff427424 */ /* 0x000fe200078e00ff */
[----:B------:R-:W-:Y:S01]  /*78f0*/  FSEL R42, R42, RZ, P4 ;  /* 0x000000ff2a2a7208 */ /* 0x000fe20002000000 */
[----:B------:R-:W-:Y:S01]  /*7900*/  HADD2.F32 R63, -RZ, R27.H0_H0 ;  /* 0x2000001bff3f7230 */ /* 0x000fe20000004100 */
[----:B------:R-:W-:Y:S01]  /*7910*/  BSSY.RECONVERGENT B2, `(.L_x_7976) ;  /* 0x000004d000027945 */ /* 0x000fe20003800200 */
[----:B------:R-:W-:Y:S01]  /*7920*/  FFMA.FTZ R60, R59, R66, 1.1641532182693481445e-10 ;  /* 0x2f0000003b3c7423 */ /* 0x000fe20000010042 */
[----:B------:R-:W-:Y:S02]  /*7930*/  IMAD.MOV.U32 R59, RZ, RZ, R0 ;  /* 0x000000ffff3b7224 */ /* 0x000fe400078e0000 */
[----:B------:R-:W-:Y:S02]  /*7940*/  FMUL.FTZ R63, R63, R68 ;  /* 0x000000443f3f7220 */ /* 0x000fe40000410000 */
[----:B------:R-:W-:Y:S01]  /*7950*/  FSETP.GTU.FTZ.AND P5, PT, R60, R69, PT ;  /* 0x000000453c00720b */ /* 0x000fe20003fbc000 */
[----:B------:R-:W-:-:S03]  /*7960*/  HFMA2 R60, -RZ, RZ, 0, 1.1920928955078125e-07 ;  /* 0x00000002ff3c7431 */ /* 0x000fc600000001ff */
        /* <DEDUP_REMOVED lines=14> */
.L_x_7978:
        /* <DEDUP_REMOVED lines=13> */
.L_x_7980:
[----:B------:R-:W-:Y:S05]  /*7b20*/  BSYNC.RECONVERGENT B3 ;  /* 0x0000000000037941 */ /* 0x000fea0003800200 */
.L_x_7979:
        /* <DEDUP_REMOVED lines=43> */
.L_x_7977:
[----:B------:R-:W-:Y:S05]  /*7de0*/  BSYNC.RECONVERGENT B2 ;  /* 0x0000000000027941 */ /* 0x000fea0003800200 */
.L_x_7976:
[----:B------:R-:W-:Y:S01]  /*7df0*/  ISETP.NE.AND P6, PT, R60, 0x1, PT ;  /* 0x000000013c00780c */ /* 0x000fe20003fc5270 */
[----:B------:R-:W-:Y:S01]  /*7e00*/  HADD2.F32 R43, -RZ, R43.H1_H1 ;  /* 0x3000002bff2b7230 */ /* 0x000fe20000004100 */
        /* <DEDUP_REMOVED lines=16> */
.L_x_7983:
        /* <DEDUP_REMOVED lines=15> */
.L_x_7985:
[----:B------:R-:W-:Y:S05]  /*8000*/  BSYNC.RECONVERGENT B3 ;  /* 0x0000000000037941 */ /* 0x000fea0003800200 */
.L_x_7984:
        /* <DEDUP_REMOVED lines=42> */
[----:B------:R-:W-:-:S07]  /*82b0*/  HFMA2 R61, -RZ, RZ, 0, 0 ;  /* 0x00000000ff3d7431 */ /* 0x000fce00000001ff */
.L_x_7982:
[----:B------:R-:W-:Y:S05]  /*82c0*/  BSYNC.RECONVERGENT B2 ;  /* 0x0000000000027941 */ /* 0x000fea0003800200 */
.L_x_7981:
[----:B------:R-:W-:Y:S02]  /*82d0*/  I2FP.F32.U32 R59, R59 ;  /* 0x0000003b003b7245 */ /* 0x000fe40000201000 */
[----:B------:R-:W-:-:S03]  /*82e0*/  FSEL R62, R43, RZ, P5 ;  /* 0x000000ff2b3e7208 */ /* 0x000fc60002800000 */
[----:B------:R-:W-:Y:S01]  /*82f0*/  FFMA.FTZ R60, R59, R66, 1.1641532182693481445e-10 ;  /* 0x2f0000003b3c7423 */ /* 0x000fe20000010042 */
[----:B------:R-:W-:-:S04]  /*8300*/  HADD2.F32 R59, -RZ, R27.H1_H1 ;  /* 0x3000001bff3b7230 */ /* 0x000fc80000004100 */
[----:B------:R-:W-:Y:S01]  /*8310*/  FSETP.GTU.FTZ.AND P6, PT, R60, R69, PT ;  /* 0x000000453c00720b */ /* 0x000fe20003fdc000 */
[----:B------:R-:W-:-:S03]  /*8320*/  FMUL.FTZ R59, R59, R68 ;  /* 0x000000443b3b7220 */ /* 0x000fc60000410000 */
[----:B------:R-:W-:Y:S02]  /*8330*/  SEL R60, RZ, 0x1, P6 ;  /* 0x00000001ff3c7807 */ /* 0x000fe40003000000 */
[----:B------:R-:W-:-:S05]  /*8340*/  FSEL R59, R59, RZ, !P6 ;  /* 0x000000ff3b3b7208 */ /* 0x000fca0007000000 */
[----:B------:R-:W-:-:S04]  /*8350*/  FADD.FTZ R43, R59, R62 ;  /* 0x0000003e3b2b7221 */ /* 0x000fc80000010000 */
[----:B------:R-:W-:-:S07]  /*8360*/  @P1 FADD.FTZ R43, R35, R43 ;  /* 0x0000002b232b1221 */ /* 0x000fce0000010000 */
.L_x_7905:
        /* <DEDUP_REMOVED lines=26> */
[----:B------:R-:W-:Y:S02]  /*8510*/  PRMT R55, R72, 0x7104, RZ ;  /* 0x0000710448377816 */ /* 0x000fe400000000ff */
[----:B------:R-:W-:Y:S02]  /*8520*/  LOP3.LUT R54, R54, 0xff0000, RZ, 0xc0, !PT ;  /* 0x00ff000036367812 */ /* 0x000fe400078ec0ff */
[----:B------:R-:W-:Y:S02]  /*8530*/  LOP3.LUT R58, R75, 0xff, RZ, 0xc0, !PT ;  /* 0x000000ff4b3a7812 */ /* 0x000fe400078ec0ff */
[----:B------:R-:W-:Y:S02]  /*8540*/  PRMT R64, R54, 0x4210, R53 ;  /* 0x0000421036407816 */ /* 0x000fe40000000035 */
[----:B------:R-:W-:Y:S01]  /*8550*/  LOP3.LUT R54, R74, 0xff, RZ, 0xc0, !PT ;  /* 0x000000ff4a367812 */ /* 0x000fe200078ec0ff */
[----:B------:R-:W-:Y:S01]  /*8560*/  IMAD.WIDE.U32 R58, R58, 0x10000, RZ ;  /* 0x000100003a3a7825 */ /* 0x000fe200078e00ff */
[----:B------:R-:W-:-:S02]  /*8570*/  LOP3.LUT R62, R76, 0xff, RZ, 0xc0, !PT ;  /* 0x000000ff4c3e7812 */ /* 0x000fc400078ec0ff */
        /* <DEDUP_REMOVED lines=11> */
.L_x_7986:
[----:B0-----:R-:W-:Y:S01]  /*8630*/  IMAD.MOV.U32 R58, RZ, RZ, R52 ;  /* 0x000000ffff3a7224 */ /* 0x001fe200078e0034 */
[----:B------:R-:W-:-:S07]  /*8640*/  IADD3 R53, PT, PT, R56, 0x20, RZ ;  /* 0x0000002038357810 */ /* 0x000fce0007ffe0ff */
.L_x_7863:
[----:B------:R-:W-:Y:S05]  /*8650*/  BSYNC.RECONVERGENT B1 ;  /* 0x0000000000017941 */ /* 0x000fea0003800200 */
.L_x_7862:
        /* <DEDUP_REMOVED lines=34> */
.L_x_7992:
        /* <DEDUP_REMOVED lines=13> */
.L_x_7994:
[----:B------:R-:W-:Y:S05]  /*8950*/  BSYNC.RECONVERGENT B3 ;  /* 0x0000000000037941 */ /* 0x000fea0003800200 */
.L_x_7993:
[----:B-1----:R-:W-:Y:S01]  /*8960*/  IMAD.WIDE.U32 R54, R3, -0x326172a9, RZ ;  /* 0xcd9e8d5703367825 */ /* 0x002fe200078e00ff */
        /* <DEDUP_REMOVED lines=42> */
.L_x_7991:
[----:B------:R-:W-:Y:S05]  /*8c10*/  BSYNC.RECONVERGENT B2 ;  /* 0x0000000000027941 */ /* 0x000fea0003800200 */
.L_x_7990:
[----:B------:R-:W0:Y:S01]  /*8c20*/  LDC R69, c[0x0][0x404] ;  /* 0x00010100ff457b82 */ /* 0x000e220000000800 */
[----:B------:R-:W-:Y:S01]  /*8c30*/  ISETP.NE.AND P2, PT, R46, 0x1, PT ;  /* 0x000000012e00780c */ /* 0x000fe20003f45270 */
[----:B------:R-:W-:Y:S01]  /*8c40*/  HFMA2 R70, -RZ, RZ, 0.1171875, 0 ;  /* 0x2f800000ff467431 */ /* 0x000fe200000001ff */
[----:B------:R-:W-:Y:S01]  /*8c50*/  I2FP.F32.U32 R44, R44 ;  /* 0x0000002c002c7245 */ /* 0x000fe20000201000 */
[----:B-1---5:R-:W-:Y:S01]  /*8c60*/  HADD2.F32 R55, -RZ, R48.H0_H0 ;  /* 0x20000030ff377230 */ /* 0x022fe20000004100 */
[----:B------:R-:W-:Y:S01]  /*8c70*/  BSSY.RECONVERGENT B2, `(.L_x_7995) ;  /* 0x000004a000027945 */ /* 0x000fe20003800200 */
[----:B------:R-:W-:Y:S02]  /*8c80*/  IMAD.MOV.U32 R47, RZ, RZ, 0x2 ;  /* 0x00000002ff2f7424 */ /* 0x000fe400078e00ff */
        /* <DEDUP_REMOVED lines=15> */
.L_x_7997:
        /* <DEDUP_REMOVED lines=13> */
.L_x_7999:
[----:B------:R-:W-:Y:S05]  /*8e50*/  BSYNC.RECONVERGENT B3 ;  /* 0x0000000000037941 */ /* 0x000fea0003800200 */
.L_x_7998:
        /* <DEDUP_REMOVED lines=43> */
.L_x_7996:
[----:B------:R-:W-:Y:S05]  /*9110*/  BSYNC.RECONVERGENT B2 ;  /* 0x0000000000027941 */ /* 0x000fea0003800200 */
.L_x_7995:
[----:B------:R-:W-:Y:S01]  /*9120*/  I2FP.F32.U32 R44, R45 ;  /* 0x0000002d002c7245 */ /* 0x000fe20000201000 */
[----:B------:R-:W-:Y:S01]  /*9130*/  HADD2.F32 R45, -RZ, R24.H0_H0 ;  /* 0x20000018ff2d7230 */ /* 0x000fe20000004100 */
[----:B------:R-:W-:Y:S01]  /*9140*/  ISETP.NE.AND P3, PT, R47, 0x1, PT ;  /* 0x000000012f00780c */ /* 0x000fe20003f65270 */
[----:B------:R-:W-:Y:S01]  /*9150*/  BSSY.RECONVERGENT B2, `(.L_x_8000) ;  /* 0x000004d000027945 */ /* 0x000fe20003800200 */
[----:B------:R-:W-:Y:S01]  /*9160*/  FSEL R55, R55, RZ, P4 ;  /* 0x000000ff37377208 */ /* 0x000fe20002000000 */
[----:B------:R-:W-:Y:S01]  /*9170*/  FFMA.FTZ R44, R44, R70, 1.1641532182693481445e-10 ;  /* 0x2f0000002c2c7423 */ /* 0x000fe20000010046 */
[----:B------:R-:W-:-:S04]  /*9180*/  FMUL.FTZ R45, R45, R68 ;  /* 0x000000442d2d7220 */ /* 0x000fc80000410000 */
[----:B------:R-:W-:-:S04]  /*9190*/  FSETP.GTU.FTZ.AND P2, PT, R44, R69, PT ;  /* 0x000000452c00720b */ /* 0x000fc80003f5c000 */
[----:B------:R-:W-:Y:S01]  /*91a0*/  FSEL R44, R45, RZ, !P2 ;  /* 0x000000ff2d2c7208 */ /* 0x000fe20005000000 */
[----:B------:R-:W-:Y:S01]  /*91b0*/  IMAD.MOV.U32 R45, RZ, RZ, R0 ;  /* 0x000000ffff2d7224 */ /* 0x000fe200078e0000 */
        /* <DEDUP_REMOVED lines=13> */
.L_x_8002:
        /* <DEDUP_REMOVED lines=13> */
.L_x_8004:
[----:B------:R-:W-:Y:S05]  /*9360*/  BSYNC.RECONVERGENT B3 ;  /* 0x0000000000037941 */ /* 0x000fea0003800200 */
.L_x_8003:
        /* <DEDUP_REMOVED lines=43> */
.L_x_8001:
[----:B------:R-:W-:Y:S05]  /*9620*/  BSYNC.RECONVERGENT B2 ;  /* 0x0000000000027941 */ /* 0x000fea0003800200 */
.L_x_8000:
        /* <DEDUP_REMOVED lines=19> */
.L_x_8007:
        /* <DEDUP_REMOVED lines=13> */
.L_x_8009:
[----:B------:R-:W-:Y:S05]  /*9830*/  BSYNC.RECONVERGENT B3 ;  /* 0x0000000000037941 */ /* 0x000fea0003800200 */
.L_x_8008:
        /* <DEDUP_REMOVED lines=43> */
.L_x_8006:
[----:B------:R-:W-:Y:S05]  /*9af0*/  BSYNC.RECONVERGENT B2 ;  /* 0x0000000000027941 */ /* 0x000fea0003800200 */
.L_x_8005:
        /* <DEDUP_REMOVED lines=8> */
[----:B------:R-:W-:Y:S02]  /*9b80*/  FSEL R46, R45, RZ, P4 ;  /* 0x000000ff2d2e7208 */ /* 0x000fe40002000000 */
[----:B------:R-:W-:Y:S01]  /*9b90*/  FSEL R45, R47, RZ, !P2 ;  /* 0x000000ff2f2d7208 */ /* 0x000fe20005000000 */
[----:B------:R-:W-:Y:S01]  /*9ba0*/  IMAD.MOV.U32 R47, RZ, RZ, R0 ;  /* 0x000000ffff2f7224 */ /* 0x000fe200078e0000 */
        /* <DEDUP_REMOVED lines=12> */
.L_x_8012:
        /* <DEDUP_REMOVED lines=13> */
.L_x_8014:
[----:B------:R-:W-:Y:S05]  /*9d40*/  BSYNC.RECONVERGENT B3 ;  /* 0x0000000000037941 */ /* 0x000fea0003800200 */
.L_x_8013:
        /* <DEDUP_REMOVED lines=43> */
.L_x_8011:
[----:B------:R-:W-:Y:S05]  /*a000*/  BSYNC.RECONVERGENT B2 ;  /* 0x0000000000027941 */ /* 0x000fea0003800200 */
.L_x_8010:
[----:B------:R-:W-:Y:S01]  /*a010*/  ISETP.NE.AND P2, PT, R59, 0x1, PT ;  /* 0x000000013b00780c */ /* 0x000fe20003f45270 */
[----:B------:R-:W-:Y:S01]  /*a020*/  BSSY.RECONVERGENT B2, `(.L_x_8015) ;  /* 0x000004b000027945 */ /* 0x000fe20003800200 */
[----:B------:R-:W-:Y:S01]  /*a030*/  I2FP.F32.U32 R46, R47 ;  /* 0x0000002f002e7245 */ /* 0x000fe20000201000 */
[----:B------:R-:W-:Y:S02]  /*a040*/  HADD2.F32 R47, -RZ, R49.H0_H0 ;  /* 0x20000031ff2f7230 */ /* 0x000fe40000004100 */
        /* <DEDUP_REMOVED lines=15> */
.L_x_8017:
        /* <DEDUP_REMOVED lines=13> */
.L_x_8019:
[----:B------:R-:W-:Y:S05]  /*a210*/  BSYNC.RECONVERGENT B3 ;  /* 0x0000000000037941 */ /* 0x000fea0003800200 */
.L_x_8018:
        /* <DEDUP_REMOVED lines=43> */
.L_x_8016:
[----:B------:R-:W-:Y:S05]  /*a4d0*/  BSYNC.RECONVERGENT B2 ;  /* 0x0000000000027941 */ /* 0x000fea0003800200 */
.L_x_8015:
[----:B------:R-:W-:Y:S01]  /*a4e0*/  I2FP.F32.U32 R47, R48 ;  /* 0x00000030002f7245 */ /* 0x000fe20000201000 */
[----:B------:R-:W-:Y:S01]  /*a4f0*/  HADD2.F32 R59, -RZ, R25.H0_H0 ;  /* 0x20000019ff3b7230 */ /* 0x000fe20000004100 */
[----:B------:R-:W-:Y:S01]  /*a500*/  BSSY.RECONVERGENT B2, `(.L_x_8020) ;  /* 0x000004e000027945 */ /* 0x000fe20003800200 */
[----:B------:R-:W-:Y:S02]  /*a510*/  IMAD.MOV.U32 R61, RZ, RZ, 0x2 ;  /* 0x00000002ff3d7424 */ /* 0x000fe400078e00ff */
        /* <DEDUP_REMOVED lines=19> */
.L_x_8022:
        /* <DEDUP_REMOVED lines=13> */
.L_x_8024:
[----:B------:R-:W-:Y:S05]  /*a720*/  BSYNC.RECONVERGENT B3 ;  /* 0x0000000000037941 */ /* 0x000fea0003800200 */
.L_x_8023:
        /* <DEDUP_REMOVED lines=43> */
.L_x_8021:
[----:B------:R-:W-:Y:S05]  /*a9e0*/  BSYNC.RECONVERGENT B2 ;  /* 0x0000000000027941 */ /* 0x000fea0003800200 */
.L_x_8020:
        /* <DEDUP_REMOVED lines=19> */
.L_x_8027:
        /* <DEDUP_REMOVED lines=13> */
.L_x_8029:
[----:B------:R-:W-:Y:S05]  /*abf0*/  BSYNC.RECONVERGENT B3 ;  /* 0x0000000000037941 */ /* 0x000fea0003800200 */
.L_x_8028:
        /* <DEDUP_REMOVED lines=43> */
.L_x_8026:
[----:B------:R-:W-:Y:S05]  /*aeb0*/  BSYNC.RECONVERGENT B2 ;  /* 0x0000000000027941 */ /* 0x000fea0003800200 */
.L_x_8025:
[----:B------:R-:W-:Y:S01]  /*aec0*/  I2FP.F32.U32 R48, R49 ;  /* 0x0000003100307245 */ /* 0x000fe20000201000 */
[----:B------:R-:W-:Y:S01]  /*aed0*/  HADD2.F32 R49, -RZ, R25.H1_H1 ;  /* 0x30000019ff317230 */ /* 0x000fe20000004100 */
        /* <DEDUP_REMOVED lines=21> */
.L_x_8032:
        /* <DEDUP_REMOVED lines=13> */
.L_x_8034:
[----:B------:R-:W-:Y:S05]  /*b100*/  BSYNC.RECONVERGENT B3 ;  /* 0x0000000000037941 */ /* 0x000fea0003800200 */
.L_x_8033:
        /* <DEDUP_REMOVED lines=43> */
.L_x_8031:
[----:B------:R-:W-:Y:S05]  /*b3c0*/  BSYNC.RECONVERGENT B2 ;  /* 0x0000000000027941 */ /* 0x000fea0003800200 */
.L_x_8030:
[----:B------:R-:W-:Y:S01]  /*b3d0*/  ISETP.NE.AND P3, PT, R63, 0x1, PT ;  /* 0x000000013f00780c */ /* 0x000fe20003f65270 */
[----:B------:R-:W-:Y:S01]  /*b3e0*/  BSSY.RECONVERGENT B2, `(.L_x_8035) ;  /* 0x000004a000027945 */ /* 0x000fe20003800200 */
[----:B------:R-:W-:Y:S01]  /*b3f0*/  I2FP.F32.U32 R48, R49 ;  /* 0x0000003100307245 */ /* 0x000fe20000201000 */
[----:B------:R-:W-:Y:S02]  /*b400*/  HADD2.F32 R49, -RZ, R50.H0_H0 ;  /* 0x20000032ff317230 */ /* 0x000fe40000004100 */
        /* <DEDUP_REMOVED lines=14> */
.L_x_8037:
        /* <DEDUP_REMOVED lines=13> */
.L_x_8039:
[----:B------:R-:W-:Y:S05]  /*b5c0*/  BSYNC.RECONVERGENT B3 ;  /* 0x0000000000037941 */ /* 0x000fea0003800200 */
.L_x_8038:
        /* <DEDUP_REMOVED lines=43> */
.L_x_8036:
[----:B------:R-:W-:Y:S05]  /*b880*/  BSYNC.RECONVERGENT B2 ;  /* 0x0000000000027941 */ /* 0x000fea0003800200 */
.L_x_8035:
[----:B------:R-:W-:Y:S01]  /*b890*/  I2FP.F32.U32 R49, R61 ;  /* 0x0000003d00317245 */ /* 0x000fe20000201000 */
[----:B------:R-:W-:Y:S01]  /*b8a0*/  HADD2.F32 R61, -RZ, R26.H0_H0 ;  /* 0x2000001aff3d7230 */ /* 0x000fe20000004100 */
        /* <DEDUP_REMOVED lines=21> */
.L_x_8042:
        /* <DEDUP_REMOVED lines=13> */
.L_x_8044:
[----:B------:R-:W-:Y:S05]  /*bad0*/  BSYNC.RECONVERGENT B3 ;  /* 0x0000000000037941 */ /* 0x000fea0003800200 */
.L_x_8043:
        /* <DEDUP_REMOVED lines=43> */
.L_x_8041:
[----:B------:R-:W-:Y:S05]  /*bd90*/  BSYNC.RECONVERGENT B2 ;  /* 0x0000000000027941 */ /* 0x000fea0003800200 */
.L_x_8040:
[----:B------:R-:W-:Y:S01]  /*bda0*/  ISETP.NE.AND P4, PT, R60, 0x1, PT ;  /* 0x000000013c00780c */ /* 0x000fe20003f85270 */
[----:B------:R-:W-:Y:S01]  /*bdb0*/  HADD2.F32 R61, -RZ, R50.H1_H1 ;  /* 0x30000032ff3d7230 */ /* 0x000fe20000004100 */
        /* <DEDUP_REMOVED lines=16> */
.L_x_8047:
        /* <DEDUP_REMOVED lines=13> */
.L_x_8049:
[----:B------:R-:W-:Y:S05]  /*bf90*/  BSYNC.RECONVERGENT B3 ;  /* 0x0000000000037941 */ /* 0x000fea0003800200 */
.L_x_8048:
        /* <DEDUP_REMOVED lines=43> */
.L_x_8046:
[----:B------:R-:W-:Y:S05]  /*c250*/  BSYNC.RECONVERGENT B2 ;  /* 0x0000000000027941 */ /* 0x000fea0003800200 */
.L_x_8045:
        /* <DEDUP_REMOVED lines=23> */
.L_x_8052:
        /* <DEDUP_REMOVED lines=13> */
.L_x_8054:
[----:B------:R-:W-:Y:S05]  /*c4a0*/  BSYNC.RECONVERGENT B3 ;  /* 0x0000000000037941 */ /* 0x000fea0003800200 */
.L_x_8053:
        /* <DEDUP_REMOVED lines=43> */
.L_x_8051:
[----:B------:R-:W-:Y:S05]  /*c760*/  BSYNC.RECONVERGENT B2 ;  /* 0x0000000000027941 */ /* 0x000fea0003800200 */
.L_x_8050:
[----:B------:R-:W-:Y:S01]  /*c770*/  ISETP.NE.AND P5, PT, R62, 0x1, PT ;  /* 0x000000013e00780c */ /* 0x000fe20003fa5270 */
[----:B------:R-:W-:Y:S01]  /*c780*/  HFMA2 R66, -RZ, RZ, 0.1171875, 0 ;  /* 0x2f800000ff427431 */ /* 0x000fe200000001ff */
[----:B------:R-:W-:Y:S01]  /*c790*/  I2FP.F32.U32 R50, R50 ;  /* 0x0000003200327245 */ /* 0x000fe20000201000 */
[----:B------:R-:W-:Y:S01]  /*c7a0*/  HADD2.F32 R61, -RZ, R51.H0_H0 ;  /* 0x20000033ff3d7230 */ /* 0x000fe20000004100 */
[----:B------:R-:W-:Y:S01]  /*c7b0*/  BSSY.RECONVERGENT B2, `(.L_x_8055) ;  /* 0x0000048000027945 */ /* 0x000fe20003800200 */
        /* <DEDUP_REMOVED lines=14> */
.L_x_8057:
        /* <DEDUP_REMOVED lines=13> */
.L_x_8059:
[----:B------:R-:W-:Y:S05]  /*c970*/  BSYNC.RECONVERGENT B3 ;  /* 0x0000000000037941 */ /* 0x000fea0003800200 */
.L_x_8058:
        /* <DEDUP_REMOVED lines=39> */
[----:B------:R-:W-:-:S04]  /*cbf0*/  MOV R0, R64 ;  /* 0x0000004000007202 */ /* 0x000fc80000000f00 */
[----:B------:R-:W-:Y:S01]  /*cc00*/  LOP3.LUT R57, R62, UR32, R61, 0x96, !PT ;  /* 0x000000203e397c12 */ /* 0x000fe2000f8e963d */
[----:B------:R-:W-:Y:S01]  /*cc10*/  IMAD.MOV.U32 R61, RZ, RZ, R52 ;  /* 0x000000ffff3d7224 */ /* 0x000fe200078e0034 */
[----:B------:R-:W-:-:S07]  /*cc20*/  MOV R52, R60 ;  /* 0x0000003c00347202 */ /* 0x000fce0000000f00 */
.L_x_8056:
[----:B------:R-:W-:Y:S05]  /*cc30*/  BSYNC.RECONVERGENT B2 ;  /* 0x0000000000027941 */ /* 0x000fea0003800200 */
.L_x_8055:
        /* <DEDUP_REMOVED lines=10> */
[----:B------:R-:W-:-:S05]  /*cce0*/  FSEL R61, R50, RZ, P4 ;  /* 0x000000ff323d7208 */ /* 0x000fca0002000000 */
[----:B------:R-:W-:Y:S01]  /*ccf0*/  FADD.FTZ R50, R60, R61 ;  /* 0x0000003d3c327221 */ /* 0x000fe20000010000 */
[----:B------:R-:W-:-:S03]  /*cd00*/  IMAD.MOV.U32 R61, RZ, RZ, R0 ;  /* 0x000000ffff3d7224 */ /* 0x000fc600078e0000 */
[----:B------:R-:W-:Y:S02]  /*cd10*/  @P1 FADD.FTZ R50, R34, R50 ;  /* 0x0000003222321221 */ /* 0x000fe40000010000 */
        /* <DEDUP_REMOVED lines=9> */
.L_x_8062:
        /* <DEDUP_REMOVED lines=13> */
.L_x_8064:
[----:B------:R-:W-:Y:S05]  /*ce80*/  BSYNC.RECONVERGENT B3 ;  /* 0x0000000000037941 */ /* 0x000fea0003800200 */
.L_x_8063:
        /* <DEDUP_REMOVED lines=43> */
.L_x_8061:
[----:B------:R-:W-:Y:S05]  /*d140*/  BSYNC.RECONVERGENT B2 ;  /* 0x0000000000027941 */ /* 0x000fea0003800200 */
.L_x_8060:
        /* <DEDUP_REMOVED lines=18> */
.L_x_8067:
        /* <DEDUP_REMOVED lines=15> */
.L_x_8069:
[----:B------:R-:W-:Y:S05]  /*d360*/  BSYNC.RECONVERGENT B3 ;  /* 0x0000000000037941 */ /* 0x000fea0003800200 */
.L_x_8068:
        /* <DEDUP_REMOVED lines=39> */
[----:B------:R-:W-:-:S05]  /*d5e0*/  IMAD.WIDE.U32 R60, R57, -0x2daee0ad, RZ ;  /* 0xd2511f53393c7825 */ /* 0x000fca00078e00ff */
[----:B------:R-:W-:Y:S01]  /*d5f0*/  LOP3.LUT R57, R62, UR32, R61, 0x96, !PT ;  /* 0x000000203e397c12 */ /* 0x000fe2000f8e963d */
[----:B------:R-:W-:Y:S01]  /*d600*/  IMAD.MOV.U32 R61, RZ, RZ, RZ ;  /* 0x000000ffff3d7224 */ /* 0x000fe200078e00ff */
[----:B------:R-:W-:-:S07]  /*d610*/  MOV R52, R60 ;  /* 0x0000003c00347202 */ /* 0x000fce0000000f00 */
.L_x_8066:
[----:B------:R-:W-:Y:S05]  /*d620*/  BSYNC.RECONVERGENT B2 ;  /* 0x0000000000027941 */ /* 0x000fea0003800200 */
.L_x_8065:
[----:B------:R-:W-:Y:S01]  /*d630*/  I2FP.F32.U32 R60, R63 ;  /* 0x0000003f003c7245 */ /* 0x000fe20000201000 */
[----:B------:R-:W-:Y:S01]  /*d640*/  HADD2.F32 R63, -RZ, R27.H1_H1 ;  /* 0x3000001bff3f7230 */ /* 0x000fe20000004100 */
[----:B------:R-:W-:-:S03]  /*d650*/  FSEL R51, R51, RZ, P5 ;  /* 0x000000ff33337208 */ /* 0x000fc60002800000 */
[----:B------:R-:W-:Y:S01]  /*d660*/  FFMA.FTZ R60, R60, R66, 1.1641532182693481445e-10 ;  /* 0x2f0000003c3c7423 */ /* 0x000fe20000010042 */
[----:B------:R-:W-:-:S04]  /*d670*/  FMUL.FTZ R62, R63, R68 ;  /* 0x000000443f3e7220 */ /* 0x000fc80000410000 */
[----:B------:R-:W-:-:S04]  /*d680*/  FSETP.GTU.FTZ.AND P6, PT, R60, R69, PT ;  /* 0x000000453c00720b */ /* 0x000fc80003fdc000 */
[----:B------:R-:W-:Y:S02]  /*d690*/  FSEL R62, R62, RZ, !P6 ;  /* 0x000000ff3e3e7208 */ /* 0x000fe40007000000 */
[----:B------:R-:W-:-:S03]  /*d6a0*/  SEL R60, RZ, 0x1, P6 ;  /* 0x00000001ff3c7807 */ /* 0x000fc60003000000 */
[----:B------:R-:W-:-:S04]  /*d6b0*/  FADD.FTZ R51, R62, R51 ;  /* 0x000000333e337221 */ /* 0x000fc80000010000 */
[----:B------:R-:W-:Y:S01]  /*d6c0*/  @P1 FADD.FTZ R51, R35, R51 ;  /* 0x0000003323331221 */ /* 0x000fe20000010000 */
[----:B------:R-:W-:Y:S06]  /*d6d0*/  BRA `(.L_x_8070) ;  /* 0x0000002800107947 */ /* 0x000fec0003800000 */
.L_x_7989:
        /* <DEDUP_REMOVED lines=16> */
.L_x_8073:
        /* <DEDUP_REMOVED lines=13> */
.L_x_8075:
[----:B------:R-:W-:Y:S05]  /*d8b0*/  BSYNC.RECONVERGENT B3 ;  /* 0x0000000000037941 */ /* 0x000fea0003800200 */
.L_x_8074:
        /* <DEDUP_REMOVED lines=41> */
[----:B------:R-:W-:Y:S01]  /*db50*/  IMAD.MOV.U32 R46, RZ, RZ, RZ ;  /* 0x000000ffff2e7224 */ /* 0x000fe200078e00ff */
[----:B------:R-:W-:-:S07]  /*db60*/  MOV R44, R58 ;  /* 0x0000003a002c7202 */ /* 0x000fce0000000f00 */
.L_x_8072:
[----:B------:R-:W-:Y:S05]  /*db70*/  BSYNC.RECONVERGENT B2 ;  /* 0x0000000000027941 */ /* 0x000fea0003800200 */
.L_x_8071:
[----:B-1----:R-:W0:Y:S01]  /*db80*/  LDC R55, c[0x0][0x404] ;  /* 0x00010100ff377b82 */ /* 0x002e220000000800 */
[----:B------:R-:W-:Y:S01]  /*db90*/  ISETP.NE.AND P2, PT, R46, 0x1, PT ;  /* 0x000000012e00780c */ /* 0x000fe20003f45270 */
[----:B------:R-:W-:Y:S01]  /*dba0*/  HFMA2 R61, -RZ, RZ, 0.1171875, 0 ;  /* 0x2f800000ff3d7431 */ /* 0x000fe200000001ff */
        /* <DEDUP_REMOVED lines=17> */
.L_x_8078:
        /* <DEDUP_REMOVED lines=13> */
.L_x_8080:
[----:B------:R-:W-:Y:S05]  /*dd90*/  BSYNC.RECONVERGENT B3 ;  /* 0x0000000000037941 */ /* 0x000fea0003800200 */
.L_x_8079:
        /* <DEDUP_REMOVED lines=40> */
[----:B------:R-:W-:Y:S01]  /*e020*/  LOP3.LUT R57, R46, UR32, R45, 0x96, !PT ;  /* 0x000000202e397c12 */ /* 0x000fe2000f8e962d */
[----:B------:R-:W-:Y:S01]  /*e030*/  IMAD.MOV.U32 R45, RZ, RZ, R52 ;  /* 0x000000ffff2d7224 */ /* 0x000fe200078e0034 */
[----:B------:R-:W-:-:S07]  /*e040*/  MOV R52, R44 ;  /* 0x0000002c00347202 */ /* 0x000fce0000000f00 */
.L_x_8077:
[----:B------:R-:W-:Y:S05]  /*e050*/  BSYNC.RECONVERGENT B2 ;  /* 0x0000000000027941 */ /* 0x000fea0003800200 */
.L_x_8076:
[----:B------:R-:W-:Y:S01]  /*e060*/  ISETP.NE.AND P2, PT, R47, 0x1, PT ;  /* 0x000000012f00780c */ /* 0x000fe20003f45270 */
[----:B------:R-:W-:Y:S01]  /*e070*/  BSSY.RECONVERGENT B2, `(.L_x_8081) ;  /* 0x000004a000027945 */ /* 0x000fe20003800200 */
[----:B------:R-:W-:Y:S01]  /*e080*/  I2FP.F32.U32 R44, R45 ;  /* 0x0000002d002c7245 */ /* 0x000fe20000201000 */
[----:B------:R-:W-:Y:S02]  /*e090*/  HFMA2 R46, -RZ, RZ, 0, 1.1920928955078125e-07 ;  /* 0x00000002ff2e7431 */ /* 0x000fe400000001ff */
[----:B------:R-:W-:Y:S02]  /*e0a0*/  HADD2.F32 R66, -RZ, R48.H1_H1 ;  /* 0x30000030ff427230 */ /* 0x000fe40000004100 */
        /* <DEDUP_REMOVED lines=13> */
.L_x_8083:
        /* <DEDUP_REMOVED lines=13> */
.L_x_8085:
[----:B------:R-:W-:Y:S05]  /*e250*/  BSYNC.RECONVERGENT B3 ;  /* 0x0000000000037941 */ /* 0x000fea0003800200 */
.L_x_8084:
        /* <DEDUP_REMOVED lines=43> */
.L_x_8082:
[----:B------:R-:W-:Y:S05]  /*e510*/  BSYNC.RECONVERGENT B2 ;  /* 0x0000000000027941 */ /* 0x000fea0003800200 */
.L_x_8081:
[----:B------:R-:W-:Y:S01]  /*e520*/  ISETP.NE.AND P2, PT, R46, 0x1, PT ;  /* 0x000000012e00780c */ /* 0x000fe20003f45270 */
[----:B------:R-:W-:Y:S01]  /*e530*/  BSSY.RECONVERGENT B2, `(.L_x_8086) ;  /* 0x000004a000027945 */ /* 0x000fe20003800200 */
[----:B------:R-:W-:Y:S01]  /*e540*/  I2FP.F32.U32 R44, R45 ;  /* 0x0000002d002c7245 */ /* 0x000fe20000201000 */
[----:B------:R-:W-:Y:S01]  /*e550*/  HADD2.F32 R65, -RZ, R49.H0_H0 ;  /* 0x20000031ff417230 */ /* 0x000fe20000004100 */
        /* <DEDUP_REMOVED lines=14> */
.L_x_8088:
        /* <DEDUP_REMOVED lines=13> */
.L_x_8090:
[----:B------:R-:W-:Y:S05]  /*e710*/  BSYNC.RECONVERGENT B3 ;  /* 0x0000000000037941 */ /* 0x000fea0003800200 */
.L_x_8089:
        /* <DEDUP_REMOVED lines=43> */
.L_x_8087:
[----:B------:R-:W-:Y:S05]  /*e9d0*/  BSYNC.RECONVERGENT B2 ;  /* 0x0000000000027941 */ /* 0x000fea0003800200 */
.L_x_8086:
[----:B------:R-:W0:Y:S01]  /*e9e0*/  LDC R68, c[0x0][0x404] ;  /* 0x00010100ff447b82 */ /* 0x000e220000000800 */
[----:B------:R-:W-:Y:S01]  /*e9f0*/  ISETP.NE.AND P2, PT, R47, 0x1, PT ;  /* 0x000000012f00780c */ /* 0x000fe20003f45270 */
[----:B------:R-:W-:Y:S01]  /*ea00*/  HFMA2 R69, -RZ, RZ, 0.1171875, 0 ;  /* 0x2f800000ff457431 */ /* 0x000fe200000001ff */
[----:B------:R-:W-:Y:S01]  /*ea10*/  I2FP.F32.U32 R44, R45 ;  /* 0x0000002d002c7245 */ /* 0x000fe20000201000 */
[----:B------:R-:W-:Y:S01]  /*ea20*/  BSSY.RECONVERGENT B2, `(.L_x_8091) ;  /* 0x0000049000027945 */ /* 0x000fe20003800200 */
[----:B------:R-:W-:Y:S01]  /*ea30*/  HADD2.F32 R64, -RZ, R49.H1_H1 ;  /* 0x30000031ff407230 */ /* 0x000fe20000004100 */
        /* <DEDUP_REMOVED lines=14> */
.L_x_8093:
        /* <DEDUP_REMOVED lines=13> */
.L_x_8095:
[----:B------:R-:W-:Y:S05]  /*ebf0*/  BSYNC.RECONVERGENT B3 ;  /* 0x0000000000037941 */ /* 0x000fea0003800200 */
.L_x_8094:
        /* <DEDUP_REMOVED lines=39> */
[----:B------:R-:W-:Y:S01]  /*ee70*/  IMAD.MOV.U32 R48, RZ, RZ, RZ ;  /* 0x000000ffff307224 */ /* 0x000fe200078e00ff */
[----:B------:R-:W-:Y:S01]  /*ee80*/  LOP3.LUT R57, R46, UR32, R45, 0x96, !PT ;  /* 0x000000202e397c12 */ /* 0x000fe2000f8e962d */
[----:B------:R-:W-:Y:S01]  /*ee90*/  IMAD.MOV.U32 R45, RZ, RZ, R52 ;  /* 0x000000ffff2d7224 */ /* 0x000fe200078e0034 */
[----:B------:R-:W-:-:S07]  /*eea0*/  MOV R52, R44 ;  /* 0x0000002c00347202 */ /* 0x000fce0000000f00 */
.L_x_8092:
[----:B------:R-:W-:Y:S05]  /*eeb0*/  BSYNC.RECONVERGENT B2 ;  /* 0x0000000000027941 */ /* 0x000fea0003800200 */
.L_x_8091:
        /* <DEDUP_REMOVED lines=17> */
.L_x_8098:
        /* <DEDUP_REMOVED lines=13> */
.L_x_8100:
[----:B------:R-:W-:Y:S05]  /*f0a0*/  BSYNC.RECONVERGENT B3 ;  /* 0x0000000000037941 */ /* 0x000fea0003800200 */
.L_x_8099:
        /* <DEDUP_REMOVED lines=42> */
[----:B------:R-:W-:-:S07]  /*f350*/  HFMA2 R46, -RZ, RZ, 0, 0 ;  /* 0x00000000ff2e7431 */ /* 0x000fce00000001ff */
.L_x_8097:
[----:B------:R-:W-:Y:S05]  /*f360*/  BSYNC.RECONVERGENT B2 ;  /* 0x0000000000027941 */ /* 0x000fea0003800200 */
.L_x_8096:
[----:B------:R-:W-:Y:S01]  /*f370*/  ISETP.NE.AND P4, PT, R46, 0x1, PT ;  /* 0x000000012e00780c */ /* 0x000fe20003f85270 */
[----:B------:R-:W-:Y:S01]  /*f380*/  BSSY.RECONVERGENT B2, `(.L_x_8101) ;  /* 0x0000049000027945 */ /* 0x000fe20003800200 */
[----:B------:R-:W-:Y:S01]  /*f390*/  I2FP.F32.U32 R45, R47 ;  /* 0x0000002f002d7245 */ /* 0x000fe20000201000 */
[----:B------:R-:W-:Y:S01]  /*f3a0*/  HADD2.F32 R50, -RZ, R50.H1_H1 ;  /* 0x30000032ff327230 */ /* 0x000fe20000004100 */
[----:B------:R-:W-:Y:S01]  /*f3b0*/  MOV R47, R0 ;  /* 0x00000000002f7202 */ /* 0x000fe20000000f00 */
        /* <DEDUP_REMOVED lines=12> */
.L_x_8103:
        /* <DEDUP_REMOVED lines=13> */
.L_x_8105:
[----:B------:R-:W-:Y:S05]  /*f550*/  BSYNC.RECONVERGENT B3 ;  /* 0x0000000000037941 */ /* 0x000fea0003800200 */
.L_x_8104:
        /* <DEDUP_REMOVED lines=43> */
.L_x_8102:
[----:B------:R-:W-:Y:S05]  /*f810*/  BSYNC.RECONVERGENT B2 ;  /* 0x0000000000027941 */ /* 0x000fea0003800200 */
.L_x_8101:
        /* <DEDUP_REMOVED lines=17> */
.L_x_8108:
        /* <DEDUP_REMOVED lines=13> */
.L_x_8110:
[----:B------:R-:W-:Y:S05]  /*fa00*/  BSYNC.RECONVERGENT B3 ;  /* 0x0000000000037941 */ /* 0x000fea0003800200 */
.L_x_8109:
        /* <DEDUP_REMOVED lines=43> */
.L_x_8107:
[----:B------:R-:W-:Y:S05]  /*fcc0*/  BSYNC.RECONVERGENT B2 ;  /* 0x0000000000027941 */ /* 0x000fea0003800200 */
.L_x_8106:
[----:B------:R-:W-:Y:S01]  /*fcd0*/  P2R R47, PR, RZ, 0x2 ;  /* 0x00000002ff2f7803 */ /* 0x000fe20000000000 */
[----:B------:R-:W-:Y:S01]  /*fce0*/  FMUL.FTZ R67, R67, UR12 ;  /* 0x0000000c43437c20 */ /* 0x000fe20008410000 */
[----:B------:R-:W-:Y:S01]  /*fcf0*/  I2FP.F32.U32 R62, R48 ;  /* 0x00000030003e7245 */ /* 0x000fe20000201000 */
[----:B------:R-:W-:Y:S01]  /*fd00*/  HADD2.F32 R51, -RZ, R51.H1_H1 ;  /* 0x30000033ff337230 */ /* 0x000fe20000004100 */
        /* <DEDUP_REMOVED lines=28> */
[----:B------:R-:W-:Y:S01]  /*fed0*/  FSEL R51, R51, RZ, !P5 ;  /* 0x000000ff33337208 */ /* 0x000fe20006800000 */
[----:B------:R-:W-:Y:S01]  /*fee0*/  @P1 FADD.FTZ R46, R30, R46 ;  /* 0x0000002e1e2e1221 */ /* 0x000fe20000010000 */
[----:B------:R-:W-:Y:S01]  /*fef0*/  PLOP3.LUT P5, PT, P5, PT, PT, 0x8, 0x80 ;  /* 0x000000000080781c */ /* 0x000fe20002fae170 */
[----:B------:R-:W-:Y:S02]  /*ff00*/  @P1 FADD.FTZ R48, R32, R48 ;  /* 0x0000003020301221 */ /* 0x000fe40000010000 */
[----:B------:R-:W-:-:S10]  /*ff10*/  @P1 FADD.FTZ R51, R35, R51 ;  /* 0x0000003323331221 */ /* 0x000fd40000010000 */
.L_x_8070:
[----:B------:R-:W-:Y:S02]  /*ff20*/  SEL R62, RZ, 0x1000000, !P5 ;  /* 0x01000000ff3e7807 */ /* 0x000fe40006800000 */
[----:B------:R-:W-:Y:S02]  /*ff30*/  ISETP.NE.AND P1, PT, R54, RZ, PT ;  /* 0x000000ff3600720c */ /* 0x000fe40003f25270 */
[----:B------:R-:W-:Y:S02]  /*ff40*/  ISETP.NE.AND P5, PT, R55, RZ, PT ;  /* 0x000000ff3700720c */ /* 0x000fe40003fa5270 */
[----:B------:R-:W0:Y:S01]  /*ff50*/  LDC.64 R54, c[0x0][0x3a8] ;  /* 0x0000ea00ff367b82 */ /* 0x000e220000000a00 */
[----:B------:R-:W-:Y:S02]  /*ff60*/  SEL R63, RZ, 0x10000, !P4 ;  /* 0x00010000ff3f7807 */ /* 0x000fe40006000000 */
[----:B------:R-:W-:Y:S02]  /*ff70*/  ISETP.NE.AND P6, PT, R58, RZ, PT ;  /* 0x000000ff3a00720c */ /* 0x000fe40003fc5270 */
[----:B------:R-:W-:-:S02]  /*ff80*/  ISETP.NE.AND P4, PT, R59, RZ, PT ;  /* 0x000000ff3b00720c */ /* 0x000fc40003f85270 */
[----:B------:R-:W-:Y:S01]  /*ff90*/  SEL R66, RZ, 0x100, !P3 ;  /* 0x00000100ff427807 */ /* 0x000fe20005800000 */
[----:B------:R-:W1:Y:S01]  /*ffa0*/  LDC.64 R58, c[0x0][0x3b0] ;  /* 0x0000ec00ff3a7b82 */ /* 0x000e620000000a00 */
[----:B------:R-:W-:Y:S02]  /*ffb0*/  SEL R64, RZ, 0x1000000, !P4 ;  /* 0x01000000ff407807 */ /* 0x000fe40006000000 */
        /* <DEDUP_REMOVED lines=12> */
[----:B------:R0:W-:Y:S02]  /*10080*/  STG.E.64 desc[UR8][R58.64], R54 ;  /* 0x000000363a007986 */ /* 0x0001e4000c101b08 */
[----:B0-----:R-:W-:Y:S01]  /*10090*/  IMAD.MOV.U32 R58, RZ, RZ, R52 ;  /* 0x000000ffff3a7224 */ /* 0x001fe200078e0034 */
[----:B------:R-:W-:Y:S06]  /*100a0*/  @!P0 BRA `(.L_x_7988) ;  /* 0x0000000000508947 */ /* 0x000fec0003800000 */
[----:B------:R-:W-:Y:S02]  /*100b0*/  SHF.L.U32 R54, R70, 0x10, RZ ;  /* 0x0000001046367819 */ /* 0x000fe400000006ff */
        /* <DEDUP_REMOVED lines=19> */
.L_x_7988:
[----:B------:R-:W-:Y:S05]  /*101f0*/  BSYNC.RECONVERGENT B1 ;  /* 0x0000000000017941 */ /* 0x000fea0003800200 */
.L_x_7987:
[----:B0-----:R-:W-:Y:S01]  /*10200*/  FADD.FTZ R52, RZ, R36 ;  /* 0x00000024ff347221 */ /* 0x001fe20000010000 */
[C---:B------:R-:W-:Y:S01]  /*10210*/  ISETP.GE.U32.AND P0, PT, R71.reuse, 0x20, PT ;  /* 0x000000204700780c */ /* 0x040fe20003f06070 */
[----:B-1----:R-:W0:Y:S01]  /*10220*/  S2R R54, SR_TID.X ;  /* 0x0000000000367919 */ /* 0x002e220000002100 */
        /* <DEDUP_REMOVED lines=75> */
.L_x_8128:
        /* <DEDUP_REMOVED lines=21> */
[----:B------:R-:W-:Y:S02]  /*10830*/  HADD2.F32 R63, -RZ, R8.H1_H1 ;  /* 0x30000008ff3f7230 */ /* 0x000fe40000004100 */
[----:B------:R-:W-:Y:S01]  /*10840*/  FMUL.FTZ R54, R59, R54 ;  /* 0x000000363b367220 */ /* 0x000fe20000410000 */
[----:B------:R-:W-:-:S02]  /*10850*/  HADD2.F32 R62, -RZ, R13.H0_H0 ;  /* 0x2000000dff3e7230 */ /* 0x000fc40000004100 */
[----:B------:R-:W-:Y:S01]  /*10860*/  FFMA.FTZ R52, R52, R53, R55 ;  /* 0x0000003534347223 */ /* 0x000fe20000010037 */
[----:B------:R-:W-:Y:S02]  /*10870*/  HADD2.F32 R53, -RZ, R12.H1_H1 ;  /* 0x3000000cff357230 */ /* 0x000fe40000004100 */
[--C-:B------:R-:W-:Y:S01]  /*10880*/  FADD.FTZ R66, R41, -R64.reuse ;  /* 0x8000004029427221 */ /* 0x100fe20000010000 */
[----:B------:R-:W-:Y:S02]  /*10890*/  HADD2.F32 R55, -RZ, R9.H1_H1 ;  /* 0x30000009ff377230 */ /* 0x000fe40000004100 */
[----:B------:R-:W-:Y:S02]  /*108a0*/  HADD2.F32 R65, -RZ, R13.H1_H1 ;  /* 0x3000000dff417230 */ /* 0x000fe40000004100 */
[----:B------:R-:W-:Y:S01]  /*108b0*/  FFMA.FTZ R63, R54, R63, R53 ;  /* 0x0000003f363f7223 */ /* 0x000fe20000010035 */
[----:B------:R-:W-:Y:S01]  /*108c0*/  FADD.FTZ R54, R38, -R64 ;  /* 0x8000004026367221 */ /* 0x000fe20000010000 */
[----:B------:R-:W-:-:S02]  /*108d0*/  HADD2.F32 R68, -RZ, R14.H1_H1 ;  /* 0x3000000eff447230 */ /* 0x000fc40000004100 */
[----:B0-----:R-:W-:Y:S02]  /*108e0*/  HADD2.F32 R67, -RZ, R11.H1_H1 ;  /* 0x3000000bff437230 */ /* 0x001fe40000004100 */
[----:B------:R-:W-:Y:S01]  /*108f0*/  FMUL.FTZ R53, R59, R54 ;  /* 0x000000363b357220 */ /* 0x000fe20000410000 */
[----:B------:R-:W-:Y:S01]  /*10900*/  HADD2.F32 R54, -RZ, R9.H0_H0 ;  /* 0x20000009ff367230 */ /* 0x000fe20000004100 */
[----:B------:R-:W-:Y:S01]  /*10910*/  F2FP.F16.F32.PACK_AB R52, R63, R52 ;  /* 0x000000343f34723e */ /* 0x000fe200000000ff */
[----:B------:R-:W-:-:S03]  /*10920*/  HADD2.F32 R69, -RZ, R15.H1_H1 ;  /* 0x3000000fff457230 */ /* 0x000fc60000004100 */
[----:B------:R-:W-:Y:S01]  /*10930*/  FFMA.FTZ R53, R53, R54, R62 ;  /* 0x0000003635357223 */ /* 0x000fe2000001003e */
[----:B------:R-:W-:-:S04]  /*10940*/  FADD.FTZ R54, R39, -R64 ;  /* 0x8000004027367221 */ /* 0x000fc80000010000 */
[----:B------:R-:W-:-:S04]  /*10950*/  FMUL.FTZ R54, R59, R54 ;  /* 0x000000363b367220 */ /* 0x000fc80000410000 */
[----:B------:R-:W-:Y:S01]  /*10960*/  FFMA.FTZ R62, R54, R55, R65 ;  /* 0x00000037363e7223 */ /* 0x000fe20000010041 */
[----:B------:R-:W-:Y:S01]  /*10970*/  FADD.FTZ R54, R40, -R64 ;  /* 0x8000004028367221 */ /* 0x000fe20000010000 */
[----:B------:R-:W-:Y:S02]  /*10980*/  HADD2.F32 R55, -RZ, R10.H0_H0 ;  /* 0x2000000aff377230 */ /* 0x000fe40000004100 */
[----:B------:R-:W-:Y:S02]  /*10990*/  HADD2.F32 R65, -RZ, R14.H0_H0 ;  /* 0x2000000eff417230 */ /* 0x000fe40000004100 */
[C---:B------:R-:W-:Y:S01]  /*109a0*/  FMUL.FTZ R54, R59.reuse, R54 ;  /* 0x000000363b367220 */ /* 0x040fe20000410000 */
[----:B------:R-:W-:Y:S02]  /*109b0*/  F2FP.F16.F32.PACK_AB R53, R62, R53 ;  /* 0x000000353e35723e */ /* 0x000fe400000000ff */
[----:B------:R-:W0:Y:S01]  /*109c0*/  LDC.64 R62, c[0x0][0x428] ;  /* 0x00010a00ff3e7b82 */ /* 0x000e220000000a00 */
[----:B------:R-:W-:Y:S01]  /*109d0*/  FFMA.FTZ R54, R54, R55, R65 ;  /* 0x0000003736367223 */ /* 0x000fe20000010041 */
[----:B------:R-:W-:Y:S01]  /*109e0*/  FMUL.FTZ R65, R59, R66 ;  /* 0x000000423b417220 */ /* 0x000fe20000410000 */
[----:B------:R-:W-:-:S05]  /*109f0*/  HADD2.F32 R66, -RZ, R10.H1_H1 ;  /* 0x3000000aff427230 */ /* 0x000fca0000004100 */
[----:B------:R-:W-:Y:S01]  /*10a00*/  FFMA.FTZ R65, R65, R66, R68 ;  /* 0x0000004241417223 */ /* 0x000fe20000010044 */
[----:B------:R-:W-:Y:S01]  /*10a10*/  FADD.FTZ R66, R42, -R64 ;  /* 0x800000402a427221 */ /* 0x000fe20000010000 */
[----:B------:R-:W-:-:S03]  /*10a20*/  HADD2.F32 R68, -RZ, R15.H0_H0 ;  /* 0x2000000fff447230 */ /* 0x000fc60000004100 */
[----:B------:R-:W-:Y:S01]  /*10a30*/  FMUL.FTZ R55, R59, R66 ;  /* 0x000000423b377220 */ /* 0x000fe20000410000 */
[----:B------:R-:W-:Y:S01]  /*10a40*/  HADD2.F32 R66, -RZ, R11.H0_H0 ;  /* 0x2000000bff427230 */ /* 0x000fe20000004100 */
[----:B------:R-:W-:-:S04]  /*10a50*/  F2FP.F16.F32.PACK_AB R54, R65, R54 ;  /* 0x000000364136723e */ /* 0x000fc800000000ff */
[----:B------:R-:W-:Y:S01]  /*10a60*/  FFMA.FTZ R55, R55, R66, R68 ;  /* 0x0000004237377223 */ /* 0x000fe20000010044 */
[----:B------:R-:W-:-:S04]  /*10a70*/  FADD.FTZ R66, R43, -R64 ;  /* 0x800000402b427221 */ /* 0x000fc80000010000 */
[----:B------:R-:W-:Y:S01]  /*10a80*/  FMUL.FTZ R66, R59, R66 ;  /* 0x000000423b427220 */ /* 0x000fe20000410000 */
[----:B0-----:R-:W-:-:S04]  /*10a90*/  IMAD.WIDE.U32 R62, R56, 0x10, R62 ;  /* 0x00000010383e7825 */ /* 0x001fc800078e003e */
[----:B------:R-:W-:Y:S01]  /*10aa0*/  FFMA.FTZ R66, R66, R67, R69 ;  /* 0x0000004342427223 */ /* 0x000fe20000010045 */
[----:B------:R-:W-:-:S04]  /*10ab0*/  VIADD R56, R56, 0x20 ;  /* 0x0000002038387836 */ /* 0x000fc80000000000 */
[----:B------:R-:W-:-:S05]  /*10ac0*/  F2FP.F16.F32.PACK_AB R55, R66, R55 ;  /* 0x000000374237723e */ /* 0x000fca00000000ff */
[----:B------:R2:W-:Y:S02]  /*10ad0*/  STG.E.128 desc[UR8][R62.64], R52 ;  /* 0x000000343e007986 */ /* 0x0005e4000c101d08 */
.L_x_8113:
[----:B------:R-:W-:Y:S05]  /*10ae0*/  BSYNC.RECONVERGENT B1 ;  /* 0x0000000000017941 */ /* 0x000fea0003800200 */
.L_x_8112:
[----:B------:R-:W-:Y:S01]  /*10af0*/  ISETP.GE.U32.AND P1, PT, R71, 0x40, PT ;  /* 0x000000404700780c */ /* 0x000fe20003f26070 */
[----:B------:R-:W-:-:S12]  /*10b00*/  BSSY.RECONVERGENT B1, `(.L_x_8114) ;  /* 0x0000031000017945 */ /* 0x000fd80003800200 */
[----:B------:R-:W-:Y:S05]  /*10b10*/  @!P1 BRA `(.L_x_8115) ;  /* 0x0000000000bc9947 */ /* 0x000fea0003800000 */
[--C-:B-12---:R-:W-:Y:S01]  /*10b20*/  FADD.FTZ R52, R44, -R64.reuse ;  /* 0x800000402c347221 */ /* 0x106fe20000010000 */
[----:B-----5:R-:W-:Y:S02]  /*10b30*/  HADD2.F32 R65, -RZ, R16.H0_H0 ;  /* 0x20000010ff417230 */ /* 0x020fe40000004100 */
[----:B------:R-:W-:Y:S01]  /*10b40*/  FADD.FTZ R54, R46, -R64 ;  /* 0x800000402e367221 */ /* 0x000fe20000010000 */
[--C-:B------:R-:W-:Y:S02]  /*10b50*/  HADD2.F32 R53, -RZ, R20.reuse.H0_H0 ;  /* 0x20000014ff357230 */ /* 0x100fe40000004100 */
[C---:B------:R-:W-:Y:S01]  /*10b60*/  FMUL.FTZ R52, R59.reuse, R52 ;  /* 0x000000343b347220 */ /* 0x040fe20000410000 */
[----:B------:R-:W-:Y:S02]  /*10b70*/  HADD2.F32 R55, -RZ, R20.H1_H1 ;  /* 0x30000014ff377230 */ /* 0x000fe40000004100 */
[----:B------:R-:W-:Y:S01]  /*10b80*/  FMUL.FTZ R54, R59, R54 ;  /* 0x000000363b367220 */ /* 0x000fe20000410000 */
[----:B------:R-:W-:-:S02]  /*10b90*/  HADD2.F32 R62, -RZ, R21.H1_H1 ;  /* 0x30000015ff3e7230 */ /* 0x000fc40000004100 */
[----:B------:R-:W-:Y:S01]  /*10ba0*/  FFMA.FTZ R65, R52, R65, R53 ;  /* 0x0000004134417223 */ /* 0x000fe20000010035 */
[----:B------:R-:W-:Y:S01]  /*10bb0*/  FADD.FTZ R52, R45, -R64 ;  /* 0x800000402d347221 */ /* 0x000fe20000010000 */
[----:B------:R-:W-:Y:S02]  /*10bc0*/  HADD2.F32 R53, -RZ, R16.H1_H1 ;  /* 0x30000010ff357230 */ /* 0x000fe40000004100 */
[----:B------:R-:W-:Y:S02]  /*10bd0*/  HADD2.F32 R63, -RZ, R22.H0_H0 ;  /* 0x20000016ff3f7230 */ /* 0x000fe40000004100 */
[----:B------:R-:W-:Y:S01]  /*10be0*/  FMUL.FTZ R52, R59, R52 ;  /* 0x000000343b347220 */ /* 0x000fe20000410000 */
[--C-:B------:R-:W-:Y:S02]  /*10bf0*/  HADD2.F32 R68, -RZ, R23.reuse.H0_H0 ;  /* 0x20000017ff447230 */ /* 0x100fe40000004100 */
[----:B0-----:R-:W-:Y:S02]  /*10c00*/  HADD2.F32 R67, -RZ, R23.H1_H1 ;  /* 0x30000017ff437230 */ /* 0x001fe40000004100 */
[----:B------:R-:W-:Y:S01]  /*10c10*/  FFMA.FTZ R52, R52, R53, R55 ;  /* 0x0000003534347223 */ /* 0x000fe20000010037 */
[----:B------:R-:W-:-:S02]  /*10c20*/  HADD2.F32 R53, -RZ, R17.H0_H0 ;  /* 0x20000011ff357230 */ /* 0x000fc40000004100 */
[----:B------:R-:W-:Y:S02]  /*10c30*/  HADD2.F32 R55, -RZ, R21.H0_H0 ;  /* 0x20000015ff377230 */ /* 0x000fe40000004100 */
[----:B------:R-:W-:-:S03]  /*10c40*/  F2FP.F16.F32.PACK_AB R52, R52, R65 ;  /* 0x000000413434723e */ /* 0x000fc600000000ff */
[----:B------:R-:W-:Y:S01]  /*10c50*/  FFMA.FTZ R66, R54, R53, R55 ;  /* 0x0000003536427223 */ /* 0x000fe20000010037 */
[----:B------:R-:W-:Y:S01]  /*10c60*/  FADD.FTZ R54, R47, -R64 ;  /* 0x800000402f367221 */ /* 0x000fe20000010000 */
[----:B------:R-:W-:-:S03]  /*10c70*/  HADD2.F32 R55, -RZ, R18.H0_H0 ;  /* 0x20000012ff377230 */ /* 0x000fc60000004100 */
[----:B------:R-:W-:Y:S01]  /*10c80*/  FMUL.FTZ R53, R59, R54 ;  /* 0x000000363b357220 */ /* 0x000fe20000410000 */
[----:B------:R-:W-:-:S05]  /*10c90*/  HADD2.F32 R54, -RZ, R17.H1_H1 ;  /* 0x30000011ff367230 */ /* 0x000fca0000004100 */
[----:B------:R-:W-:Y:S01]  /*10ca0*/  FFMA.FTZ R53, R53, R54, R62 ;  /* 0x0000003635357223 */ /* 0x000fe2000001003e */
[--C-:B------:R-:W-:Y:S01]  /*10cb0*/  FADD.FTZ R54, R48, -R64.reuse ;  /* 0x8000004030367221 */ /* 0x100fe20000010000 */
[----:B------:R-:W-:-:S03]  /*10cc0*/  FADD.FTZ R62, R49, -R64 ;  /* 0x80000040313e7221 */ /* 0x000fc60000010000 */
[C---:B------:R-:W-:Y:S01]  /*10cd0*/  FMUL.FTZ R54, R59.reuse, R54 ;  /* 0x000000363b367220 */ /* 0x040fe20000410000 */
[----:B------:R-:W-:Y:S01]  /*10ce0*/  FMUL.FTZ R62, R59, R62 ;  /* 0x0000003e3b3e7220 */ /* 0x000fe20000410000 */
[----:B------:R-:W-:Y:S02]  /*10cf0*/  F2FP.F16.F32.PACK_AB R53, R53, R66 ;  /* 0x000000423535723e */ /* 0x000fe400000000ff */
[----:B------:R-:W-:Y:S01]  /*10d00*/  FFMA.FTZ R54, R54, R55, R63 ;  /* 0x0000003736367223 */ /* 0x000fe2000001003f */
[----:B------:R-:W-:Y:S02]  /*10d10*/  HADD2.F32 R63, -RZ, R18.H1_H1 ;  /* 0x30000012ff3f7230 */ /* 0x000fe40000004100 */
[----:B------:R-:W-:-:S05]  /*10d20*/  HADD2.F32 R55, -RZ, R22.H1_H1 ;  /* 0x30000016ff377230 */ /* 0x000fca0000004100 */
[----:B------:R-:W-:Y:S01]  /*10d30*/  FFMA.FTZ R63, R62, R63, R55 ;  /* 0x0000003f3e3f7223 */ /* 0x000fe20000010037 */
[--C-:B------:R-:W-:Y:S01]  /*10d40*/  FADD.FTZ R62, R50, -R64.reuse ;  /* 0x80000040323e7221 */ /* 0x100fe20000010000 */
[----:B------:R-:W-:-:S03]  /*10d50*/  FADD.FTZ R64, R51, -R64 ;  /* 0x8000004033407221 */ /* 0x000fc60000010000 */
[----:B------:R-:W-:Y:S01]  /*10d60*/  FMUL.FTZ R55, R59, R62 ;  /* 0x0000003e3b377220 */ /* 0x000fe20000410000 */
[--C-:B------:R-:W-:Y:S01]  /*10d70*/  HADD2.F32 R62, -RZ, R19.reuse.H0_H0 ;  /* 0x20000013ff3e7230 */ /* 0x100fe20000004100 */
[----:B------:R-:W-:Y:S01]  /*10d80*/  F2FP.F16.F32.PACK_AB R54, R63, R54 ;  /* 0x000000363f36723e */ /* 0x000fe200000000ff */
[----:B------:R-:W-:Y:S01]  /*10d90*/  FMUL.FTZ R64, R59, R64 ;  /* 0x000000403b407220 */ /* 0x000fe20000410000 */
[----:B------:R-:W-:Y:S02]  /*10da0*/  HADD2.F32 R59, -RZ, R19.H1_H1 ;  /* 0x30000013ff3b7230 */ /* 0x000fe40000004100 */
[----:B------:R-:W-:Y:S02]  /*10db0*/  FFMA.FTZ R55, R55, R62, R68 ;  /* 0x0000003e37377223 */ /* 0x000fe40000010044 */
[----:B------:R-:W0:Y:S01]  /*10dc0*/  LDC.64 R62, c[0x0][0x428] ;  /* 0x00010a00ff3e7b82 */ /* 0x000e220000000a00 */
[----:B------:R-:W-:-:S05]  /*10dd0*/  FFMA.FTZ R64, R64, R59, R67 ;  /* 0x0000003b40407223 */ /* 0x000fca0000010043 */
[----:B------:R-:W-:Y:S01]  /*10de0*/  F2FP.F16.F32.PACK_AB R55, R64, R55 ;  /* 0x000000374037723e */ /* 0x000fe200000000ff */
[----:B0-----:R-:W-:-:S05]  /*10df0*/  IMAD.WIDE.U32 R62, R56, 0x10, R62 ;  /* 0x00000010383e7825 */ /* 0x001fca00078e003e */
[----:B------:R3:W-:Y:S02]  /*10e00*/  STG.E.128 desc[UR8][R62.64], R52 ;  /* 0x000000343e007986 */ /* 0x0007e4000c101d08 */
.L_x_8115:
[----:B------:R-:W-:Y:S05]  /*10e10*/  BSYNC.RECONVERGENT B1 ;  /* 0x0000000000017941 */ /* 0x000fea0003800200 */
.L_x_8114:
[----:B-123--:R-:W1:Y:S02]  /*10e20*/  LDC.64 R52, c[0x0][0x380] ;  /* 0x0000e000ff347b82 */ /* 0x00ee640000000a00 */
[----:B-1----:R-:W-:-:S04]  /*10e30*/  LEA R4, R52, R4, 0x2 ;  /* 0x0000000434047211 */ /* 0x002fc800078e10ff */
[----:B------:R-:W-:-:S13]  /*10e40*/  ISETP.GE.AND P1, PT, R4, R53, PT ;  /* 0x000000350400720c */ /* 0x000fda0003f26270 */
[----:B------:R-:W-:Y:S05]  /*10e50*/  @!P1 BRA `(.L_x_8116) ;  /* 0xfffffef800fc9947 */ /* 0x000fea000383ffff */
[----:B------:R-:W-:Y:S05]  /*10e60*/  BSYNC B0 ;  /* 0x0000000000007941 */ /* 0x000fea0003800000 */
.L_x_7861:
[----:B------:R-:W-:Y:S05]  /*10e70*/  EXIT ;  /* 0x000000000000794d */ /* 0x000fea0003800000 */
.L_x_8111:
        /* <DEDUP_REMOVED lines=8> */
.L_x_8118:
[----:B------:R-:W-:Y:S05]  /*10f00*/  BSYNC B1 ;  /* 0x0000000000017941 */ /* 0x000fea0003800000 */
.L_x_8117:
        /* <DEDUP_REMOVED lines=9> */
.L_x_8119:
[----:B------:R-:W-:Y:S02]  /*10fa0*/  HFMA2 R59, -RZ, RZ, 0, 2.384185791015625e-07 ;  /* 0x00000004ff3b7431 */ /* 0x000fe400000001ff */
[----:B------:R-:W-:-:S04]  /*10fb0*/  FADD.FTZ R66, R65, R64 ;  /* 0x0000004041427221 */ /* 0x000fc80000010000 */
[----:B------:R-:W-:-:S07]  /*10fc0*/  IMAD.MOV.U32 R68, RZ, RZ, R66 ;  /* 0x000000ffff447224 */ /* 0x000fce00078e0042 */
[----:B------:R-:W-:Y:S05]  /*10fd0*/  WARPSYNC.COLLECTIVE R55, `(.L_x_8120) ;  /* 0x0000000037087348 */ /* 0x000fea0003c00000 */
[----:B------:R0:W1:Y:S02]  /*10fe0*/  SHFL.BFLY P3, R64, R68, R59, R62 ;  /* 0x0c00003b44407389 */ /* 0x000064000006003e */
[----:B01----:R-:W-:Y:S05]  /*10ff0*/  ENDCOLLECTIVE ;  /* 0x000000000000791b */ /* 0x003fea0003800000 */
.L_x_8120:
[----:B------:R-:W-:Y:S01]  /*11000*/  MOV R59, 0x8 ;  /* 0x00000008003b7802 */ /* 0x000fe20000000f00 */
[----:B------:R-:W-:-:S04]  /*11010*/  FADD.FTZ R67, R66, R64 ;  /* 0x0000004042437221 */ /* 0x000fc80000010000 */
[----:B------:R-:W-:-:S07]  /*11020*/  IMAD.MOV.U32 R68, RZ, RZ, R67 ;  /* 0x000000ffff447224 */ /* 0x000fce00078e0043 */
[----:B------:R-:W-:Y:S05]  /*11030*/  WARPSYNC.COLLECTIVE R55, `(.L_x_8121) ;  /* 0x0000000037087348 */ /* 0x000fea0003c00000 */
[----:B------:R0:W1:Y:S02]  /*11040*/  SHFL.BFLY P3, R64, R68, R59, R62 ;  /* 0x0c00003b44407389 */ /* 0x000064000006003e */
[----:B01----:R-:W-:Y:S05]  /*11050*/  ENDCOLLECTIVE ;  /* 0x000000000000791b */ /* 0x003fea0003800000 */
.L_x_8121:
[----:B------:R-:W-:Y:S02]  /*11060*/  IMAD.MOV.U32 R59, RZ, RZ, 0x10 ;  /* 0x00000010ff3b7424 */ /* 0x000fe400078e00ff */
[----:B------:R-:W-:-:S07]  /*11070*/  FADD.FTZ R68, R67, R64 ;  /* 0x0000004043447221 */ /* 0x000fce0000010000 */
[----:B------:R-:W-:Y:S05]  /*11080*/  WARPSYNC.COLLECTIVE R55, `(.L_x_8122) ;  /* 0x0000000037087348 */ /* 0x000fea0003c00000 */
[----:B------:R0:W1:Y:S02]  /*11090*/  SHFL.BFLY P3, R64, R68, R59, R62 ;  /* 0x0c00003b44407389 */ /* 0x000064000006003e */
[----:B01----:R-:W-:Y:S05]  /*110a0*/  ENDCOLLECTIVE ;  /* 0x000000000000791b */ /* 0x003fea0003800000 */
.L_x_8122:
        /* <DEDUP_REMOVED lines=41> */
.L_x_8123:
[----:B------:R-:W-:Y:S01]  /*11340*/  MOV R59, 0x2 ;  /* 0x00000002003b7802 */ /* 0x000fe20000000f00 */
[----:B------:R-:W-:-:S04]  /*11350*/  FADD.FTZ R53, R52, R64 ;  /* 0x0000004034357221 */ /* 0x000fc80000010000 */
[----:B------:R-:W-:-:S07]  /*11360*/  IMAD.MOV.U32 R68, RZ, RZ, R53 ;  /* 0x000000ffff447224 */ /* 0x000fce00078e0035 */
[----:B------:R-:W-:Y:S05]  /*11370*/  WARPSYNC.COLLECTIVE R55, `(.L_x_8124) ;  /* 0x0000000037087348 */ /* 0x000fea0003c00000 */
[----:B------:R0:W1:Y:S02]  /*11380*/  SHFL.BFLY P3, R64, R68, R59, R62 ;  /* 0x0c00003b44407389 */ /* 0x000064000006003e */
[----:B01----:R-:W-:Y:S05]  /*11390*/  ENDCOLLECTIVE ;  /* 0x000000000000791b */ /* 0x003fea0003800000 */
.L_x_8124:
[----:B------:R-:W-:Y:S02]  /*113a0*/  HFMA2 R59, -RZ, RZ, 0, 2.384185791015625e-07 ;  /* 0x00000004ff3b7431 */ /* 0x000fe400000001ff */
[----:B------:R-:W-:-:S04]  /*113b0*/  FADD.FTZ R65, R53, R64 ;  /* 0x0000004035417221 */ /* 0x000fc80000010000 */
[----:B------:R-:W-:-:S07]  /*113c0*/  IMAD.MOV.U32 R68, RZ, RZ, R65 ;  /* 0x000000ffff447224 */ /* 0x000fce00078e0041 */
[----:B------:R-:W-:Y:S05]  /*113d0*/  WARPSYNC.COLLECTIVE R55, `(.L_x_8125) ;  /* 0x0000000037087348 */ /* 0x000fea0003c00000 */
[----:B------:R0:W1:Y:S02]  /*113e0*/  SHFL.BFLY P3, R64, R68, R59, R62 ;  /* 0x0c00003b44407389 */ /* 0x000064000006003e */
[----:B01----:R-:W-:Y:S05]  /*113f0*/  ENDCOLLECTIVE ;  /* 0x000000000000791b */ /* 0x003fea0003800000 */
.L_x_8125:
[----:B------:R-:W-:Y:S01]  /*11400*/  MOV R59, 0x8 ;  /* 0x00000008003b7802 */ /* 0x000fe20000000f00 */
[----:B------:R-:W-:-:S04]  /*11410*/  FADD.FTZ R66, R65, R64 ;  /* 0x0000004041427221 */ /* 0x000fc80000010000 */
[----:B------:R-:W-:-:S07]  /*11420*/  IMAD.MOV.U32 R68, RZ, RZ, R66 ;  /* 0x000000ffff447224 */ /* 0x000fce00078e0042 */
[----:B------:R-:W-:Y:S05]  /*11430*/  WARPSYNC.COLLECTIVE R55, `(.L_x_8126) ;  /* 0x0000000037087348 */ /* 0x000fea0003c00000 */
[----:B------:R0:W1:Y:S02]  /*11440*/  SHFL.BFLY P3, R64, R68, R59, R62 ;  /* 0x0c00003b44407389 */ /* 0x000064000006003e */
[----:B01----:R-:W-:Y:S05]  /*11450*/  ENDCOLLECTIVE ;  /* 0x000000000000791b */ /* 0x003fea0003800000 */
.L_x_8126:
[----:B------:R-:W-:Y:S02]  /*11460*/  HFMA2 R59, -RZ, RZ, 0, 9.5367431640625e-07 ;  /* 0x00000010ff3b7431 */ /* 0x000fe400000001ff */
[----:B------:R-:W-:-:S04]  /*11470*/  FADD.FTZ R67, R66, R64 ;  /* 0x0000004042437221 */ /* 0x000fc80000010000 */
[----:B------:R-:W-:-:S07]  /*11480*/  IMAD.MOV.U32 R68, RZ, RZ, R67 ;  /* 0x000000ffff447224 */ /* 0x000fce00078e0043 */
[----:B------:R-:W-:Y:S05]  /*11490*/  WARPSYNC.COLLECTIVE R55, `(.L_x_8127) ;  /* 0x0000000037087348 */ /* 0x000fea0003c00000 */
[----:B------:R0:W1:Y:S02]  /*114a0*/  SHFL.BFLY P3, R64, R68, R59, R62 ;  /* 0x0c00003b44407389 */ /* 0x000064000006003e */
[----:B01----:R-:W-:Y:S05]  /*114b0*/  ENDCOLLECTIVE ;  /* 0x000000000000791b */ /* 0x003fea0003800000 */
.L_x_8127:
[----:B------:R-:W-:Y:S05]  /*114c0*/  BRA `(.L_x_8128) ;  /* 0xfffffff000847947 */ /* 0x000fea000383ffff */
.L_x_8129:
        /* <DEDUP_REMOVED lines=11> */
.L_x_12151:


//--------------------- .text._ZN10layer_norm31ln_parallel_residual_fwd_kernelINS_13Kernel_traitsI6__halfS2_fS2_fjLj512ELj1ELj4ELj1ELj16ENS_18Kernel_traits_baseILj512ES2_S2_fS2_fjLj128EEEEELb1ELb1ELb1EEEvNS_9FwdParamsE --------------------------
	.section	.text._ZN10layer_norm31ln_parallel_residual_fwd_kernelINS_13Kernel_traitsI6__halfS2_fS2_fjLj512ELj1ELj4ELj1ELj16ENS_18Kernel_traits_baseILj512ES2_S2_fS2_fjLj128EEEEELb1ELb1ELb1EEEvNS_9FwdParamsE,"ax",@progbits
	.align	128
        .global         _ZN10layer_norm31ln_parallel_residual_fwd_kernelINS_13Kernel_traitsI6__halfS2_fS2_fjLj512ELj1ELj4ELj1ELj16ENS_18Kernel_traits_baseILj512ES2_S2_fS2_fjLj128EEEEELb1ELb1ELb1EEEvNS_9FwdParamsE
        .type           _ZN10layer_norm31ln_parallel_residual_fwd_kernelINS_13Kernel_traitsI6__halfS2_fS2_fjLj512ELj1ELj4ELj1ELj16ENS_18Kernel_traits_baseILj512ES2_S2_fS2_fjLj128EEEEELb1ELb1ELb1EEEvNS_9FwdParamsE,@function
        .size           _ZN10layer_norm31ln_parallel_residual_fwd_kernelINS_13Kernel_traitsI6__halfS2_fS2_fjLj512ELj1ELj4ELj1ELj16ENS_18Kernel_traits_baseILj512ES2_S2_fS2_fjLj128EEEEELb1ELb1ELb1EEEvNS_9FwdParamsE,(.L_x_12152 - _ZN10layer_norm31ln_parallel_residual_fwd_kernelINS_13Kernel_traitsI6__halfS2_fS2_fjLj512ELj1ELj4ELj1ELj16ENS_18Kernel_traits_baseILj512ES2_S2_fS2_fjLj128EEEEELb1ELb1ELb1EEEvNS_9FwdParamsE)
        .other          _ZN10layer_norm31ln_parallel_residual_fwd_kernelINS_13Kernel_traitsI6__halfS2_fS2_fjLj512ELj1ELj4ELj1ELj16ENS_18Kernel_traits_baseILj512ES2_S2_fS2_fjLj128EEEEELb1ELb1ELb1EEEvNS_9FwdParamsE,@"STO_CUDA_ENTRY STV_DEFAULT"
_ZN10layer_norm31ln_parallel_residual_fwd_kernelINS_13Kernel_traitsI6__halfS2_fS2_fjLj512ELj1ELj4ELj1ELj16ENS_18Kernel_traits_baseILj512ES2_S2_fS2_fjLj128EEEEELb1ELb1ELb1EEEvNS_9FwdParamsE:
.text._ZN10layer_norm31ln_parallel_residual_fwd_kernelINS_13Kernel_traitsI6__halfS2_fS2_fjLj512ELj1ELj4ELj1ELj16ENS_18Kernel_traits_baseILj512ES2_S2_fS2_fjLj128EEEEELb1ELb1ELb1EEEvNS_9FwdParamsE:
        /* <DEDUP_REMOVED lines=47> */
[----:B------:R-:W-:Y:S01]  /*02f0*/  IMAD.HI.U32 R6, R2, -0x2daee0ad, RZ ;  /* 0xd2511f5302067827 */ /* 0x000fe200078e00ff */
        /* <DEDUP_REMOVED lines=11> */
[----:B------:R-:W-:Y:S01]  /*03b0*/  IMAD.HI.U32 R7, R6, -0x326172a9, RZ ;  /* 0xcd9e8d5706077827 */ /* 0x000fe200078e00ff */
[----:B------:R-:W-:Y:S01]  /*03c0*/  UIADD3 UR18, UPT, UPT, UR6, 0x78dde6e4, URZ ;  /* 0x78dde6e406127890 */ /* 0x000fe2000fffe0ff */
[----:B------:R-:W-:Y:S01]  /*03d0*/  BSSY B0, `(.L_x_8130) ;  /* 0x0001030000007945 */ /* 0x000fe20003800000 */
[----:B------:R-:W-:Y:S01]  /*03e0*/  UIADD3 UR19, UPT, UPT, UR7, -0x126145ec, URZ ;  /* 0xed9eba1407137890 */ /* 0x000fe2000fffe0ff */
[----:B------:R-:W-:Y:S01]  /*03f0*/  IMAD R19, R5, -0x2daee0ad, RZ ;  /* 0xd2511f5305137824 */ /* 0x000fe200078e02ff */
[----:B------:R-:W-:Y:S01]  /*0400*/  LOP3.LUT R7, R16, UR12, R7, 0x96, !PT ;  /* 0x0000000c10077c12 */ /* 0x000fe2000f8e9607 */
[----:B------:R-:W-:Y:S01]  /*0410*/  IMAD R6, R6, -0x326172a9, RZ ;  /* 0xcd9e8d5706067824 */ /* 0x000fe200078e02ff */
[----:B------:R-:W-:Y:S01]  /*0420*/  UIADD3 UR21, UPT, UPT, UR7, -0x56f99767, URZ ;  /* 0xa906689907157890 */ /* 0x000fe2000fffe0ff */
[----:B------:R-:W-:Y:S01]  /*0430*/  IMAD.HI.U32 R5, R17, -0x326172a9, RZ ;  /* 0xcd9e8d5711057827 */ /* 0x000fe200078e00ff */
[----:B------:R-:W-:Y:S01]  /*0440*/  UIADD3 UR20, UPT, UPT, UR6, 0x1715609d, URZ ;  /* 0x1715609d06147890 */ /* 0x000fe2000fffe0ff */
[----:B------:R-:W-:Y:S01]  /*0450*/  LOP3.LUT R56, R56, 0x3, RZ, 0xc0, !PT ;  /* 0x0000000338387812 */ /* 0x000fe200078ec0ff */
[----:B------:R-:W-:Y:S01]  /*0460*/  UIADD3 UR22, UPT, UPT, UR6, -0x4ab325aa, URZ ;  /* 0xb54cda5606167890 */ /* 0x000fe2000fffe0ff */
[----:B------:R-:W-:Y:S01]  /*0470*/  IMAD.HI.U32 R16, R7, -0x2daee0ad, RZ ;  /* 0xd2511f5307107827 */ /* 0x000fe200078e00ff */
[----:B------:R-:W-:Y:S01]  /*0480*/  LOP3.LUT R5, R6, UR14, R5, 0x96, !PT ;  /* 0x0000000e06057c12 */ /* 0x000fe2000f8e9605 */
[----:B------:R-:W-:-:S02]  /*0490*/  UIADD3 UR23, UPT, UPT, UR7, 0x646e171e, URZ ;  /* 0x646e171e07177890 */ /* 0x000fc4000fffe0ff */
[----:B------:R-:W-:Y:S01]  /*04a0*/  IMAD R18, R7, -0x2daee0ad, RZ ;  /* 0xd2511f5307127824 */ /* 0x000fe200078e02ff */
[----:B------:R-:W-:Y:S01]  /*04b0*/  LOP3.LUT R16, R19, UR15, R16, 0x96, !PT ;  /* 0x0000000f13107c12 */ /* 0x000fe2000f8e9610 */
[----:B------:R-:W-:Y:S01]  /*04c0*/  IMAD.HI.U32 R7, R5, -0x2daee0ad, RZ ;  /* 0xd2511f5305077827 */ /* 0x000fe200078e00ff */
[----:B------:R-:W0:Y:S03]  /*04d0*/  LDCU.64 UR4, c[0x0][0x398] ;  /* 0x00007300ff0477ac */ /* 0x000e260008000a00 */
[----:B------:R-:W-:Y:S01]  /*04e0*/  IMAD R17, R17, -0x326172a9, RZ ;  /* 0xcd9e8d5711117824 */ /* 0x000fe200078e02ff */
[----:B------:R-:W-:Y:S01]  /*04f0*/  LOP3.LUT R7, R18, UR17, R7, 0x96, !PT ;  /* 0x0000001112077c12 */ /* 0x000fe2000f8e9607 */
[C---:B------:R-:W-:Y:S01]  /*0500*/  IMAD.HI.U32 R6, R16.reuse, -0x326172a9, RZ ;  /* 0xcd9e8d5710067827 */ /* 0x040fe200078e00ff */
[----:B------:R-:W-:Y:S02]  /*0510*/  UIADD3 UR25, UPT, UPT, UR7, 0x1fd5c5a3, URZ ;  /* 0x1fd5c5a307197890 */ /* 0x000fe4000fffe0ff */
[----:B------:R-:W-:Y:S01]  /*0520*/  UIADD3 UR24, UPT, UPT, UR6, 0x5384540f, URZ ;  /* 0x5384540f06187890 */ /* 0x000fe2000fffe0ff */
[----:B------:R-:W-:Y:S01]  /*0530*/  IMAD R18, R5, -0x2daee0ad, RZ ;  /* 0xd2511f5305127824 */ /* 0x000fe200078e02ff */
[----:B------:R-:W-:Y:S01]  /*0540*/  LOP3.LUT R6, R17, UR16, R6, 0x96, !PT ;  /* 0x0000001011067c12 */ /* 0x000fe2000f8e9606 */
[----:B------:R-:W-:Y:S01]  /*0550*/  IMAD R16, R16, -0x326172a9, RZ ;  /* 0xcd9e8d5710107824 */ /* 0x000fe200078e02ff */
[----:B------:R-:W-:Y:S01]  /*0560*/  UIADD3 UR26, UPT, UPT, UR6, -0xe443238, URZ ;  /* 0xf1bbcdc8061a7890 */ /* 0x000fe2000fffe0ff */
[----:B------:R-:W-:Y:S01]  /*0570*/  IMAD.HI.U32 R5, R7, -0x326172a9, RZ ;  /* 0xcd9e8d5707057827 */ /* 0x000fe200078e00ff */
[----:B------:R-:W-:-:S02]  /*0580*/  UIADD3 UR27, UPT, UPT, UR7, -0x24c28bd8, URZ ;  /* 0xdb3d7428071b7890 */ /* 0x000fc4000fffe0ff */
[----:B------:R-:W-:Y:S01]  /*0590*/  UIADD3 UR29, UPT, UPT, UR7, -0x695add53, URZ ;  /* 0x96a522ad071d7890 */ /* 0x000fe2000fffe0ff */
[----:B------:R-:W-:Y:S01]  /*05a0*/  IMAD.HI.U32 R17, R6, -0x2daee0ad, RZ ;  /* 0xd2511f5306117827 */ /* 0x000fe200078e00ff */
[----:B------:R-:W-:Y:S01]  /*05b0*/  LOP3.LUT R5, R16, UR18, R5, 0x96, !PT ;  /* 0x0000001210057c12 */ /* 0x000fe2000f8e9605 */
[----:B0-----:R-:W-:Y:S02]  /*05c0*/  UISETP.NE.U32.AND UP0, UPT, UR4, URZ, UPT ;  /* 0x000000ff0400728c */ /* 0x001fe4000bf05070 */
[----:B------:R-:W-:Y:S01]  /*05d0*/  IMAD R19, R6, -0x2daee0ad, RZ ;  /* 0xd2511f5306137824 */ /* 0x000fe200078e02ff */
[----:B------:R-:W-:Y:S01]  /*05e0*/  LOP3.LUT R17, R18, UR19, R17, 0x96, !PT ;  /* 0x0000001312117c12 */ /* 0x000fe2000f8e9611 */
[----:B------:R-:W-:Y:S01]  /*05f0*/  IMAD.HI.U32 R16, R5, -0x2daee0ad, RZ ;  /* 0xd2511f5305107827 */ /* 0x000fe200078e00ff */
[----:B------:R-:W-:Y:S02]  /*0600*/  UISETP.NE.AND.EX UP0, UPT, UR5, URZ, UPT, UP0 ;  /* 0x000000ff0500728c */ /* 0x000fe4000bf05300 */
[----:B------:R-:W-:Y:S01]  /*0610*/  UIADD3 UR28, UPT, UPT, UR6, -0x700cb87f, URZ ;  /* 0x8ff34781061c7890 */ /* 0x000fe2000fffe0ff */
[----:B------:R-:W-:Y:S01]  /*0620*/  IMAD R7, R7, -0x326172a9, RZ ;  /* 0xcd9e8d5707077824 */ /* 0x000fe200078e02ff */
[----:B------:R-:W-:Y:S01]  /*0630*/  LOP3.LUT R16, R19, UR21, R16, 0x96, !PT ;  /* 0x0000001513107c12 */ /* 0x000fe2000f8e9610 */
[C---:B------:R-:W-:Y:S01]  /*0640*/  IMAD.HI.U32 R6, R17.reuse, -0x326172a9, RZ ;  /* 0xcd9e8d5711067827 */ /* 0x040fe200078e00ff */
[----:B------:R-:W-:Y:S01]  /*0650*/  PLOP3.LUT P0, PT, PT, PT, UP0, 0x80, 0x8 ;  /* 0x000000000008781c */ /* 0x000fe20003f0f008 */
[----:B------:R-:W0:Y:S02]  /*0660*/  LDCU UR31, c[0x0][0x404] ;  /* 0x00008080ff1f77ac */ /* 0x000e240008000800 */
[----:B------:R-:W-:Y:S01]  /*0670*/  IMAD R18, R17, -0x326172a9, RZ ;  /* 0xcd9e8d5711127824 */ /* 0x000fe200078e02ff */
[----:B------:R-:W-:Y:S01]  /*0680*/  LOP3.LUT R6, R7, UR20, R6, 0x96, !PT ;  /* 0x0000001407067c12 */ /* 0x000fe2000f8e9606 */
[----:B------:R-:W-:Y:S01]  /*0690*/  IMAD.HI.U32 R7, R16, -0x326172a9, RZ ;  /* 0xcd9e8d5710077827 */ /* 0x000fe200078e00ff */
[----:B------:R-:W1:Y:S03]  /*06a0*/  LDCU UR32, c[0x0][0x408] ;  /* 0x00008100ff2077ac */ /* 0x000e660008000800 */
[----:B------:R-:W-:Y:S01]  /*06b0*/  IMAD R20, R5, -0x2daee0ad, RZ ;  /* 0xd2511f5305147824 */ /* 0x000fe200078e02ff */
[----:B------:R-:W-:Y:S01]  /*06c0*/  LOP3.LUT R7, R18, UR22, R7, 0x96, !PT ;  /* 0x0000001612077c12 */ /* 0x000fe2000f8e9607 */
[C---:B------:R-:W-:Y:S01]  /*06d0*/  IMAD.HI.U32 R5, R6.reuse, -0x2daee0ad, RZ ;  /* 0xd2511f5306057827 */ /* 0x040fe200078e00ff */
[----:B------:R-:W2:Y:S03]  /*06e0*/  LDCU UR4, c[0x0][0x388] ;  /* 0x00007100ff0477ac */ /* 0x000ea60008000800 */
[----:B------:R-:W-:Y:S01]  /*06f0*/  IMAD R17, R6, -0x2daee0ad, RZ ;  /* 0xd2511f5306117824 */ /* 0x000fe200078e02ff */
[----:B------:R-:W-:Y:S01]  /*0700*/  LOP3.LUT R20, R20, UR23, R5, 0x96, !PT ;  /* 0x0000001714147c12 */ /* 0x000fe2000f8e9605 */
[----:B------:R-:W-:Y:S01]  /*0710*/  IMAD.HI.U32 R6, R7, -0x2daee0ad, RZ ;  /* 0xd2511f5307067827 */ /* 0x000fe200078e00ff */
[----:B------:R-:W3:Y:S03]  /*0720*/  LDCU.U8 UR30, c[0x0][0x410] ;  /* 0x00008200ff1e77ac */ /* 0x000ee60008000000 */
[----:B------:R-:W-:Y:S01]  /*0730*/  IMAD R16, R16, -0x326172a9, RZ ;  /* 0xcd9e8d5710107824 */ /* 0x000fe200078e02ff */
[----:B------:R-:W-:Y:S01]  /*0740*/  LOP3.LUT R17, R17, UR25, R6, 0x96, !PT ;  /* 0x0000001911117c12 */ /* 0x000fe2000f8e9606 */
[C---:B------:R-:W-:Y:S01]  /*0750*/  IMAD.HI.U32 R5, R20.reuse, -0x326172a9, RZ ;  /* 0xcd9e8d5714057827 */ /* 0x040fe200078e00ff */
[----:B------:R-:W4:Y:S03]  /*0760*/  LDCU UR5, c[0x0][0x448] ;  /* 0x00008900ff0577ac */ /* 0x000f260008000800 */
[----:B------:R-:W-:Y:S01]  /*0770*/  IMAD R19, R20, -0x326172a9, RZ ;  /* 0xcd9e8d5714137824 */ /* 0x000fe200078e02ff */
[----:B------:R-:W-:Y:S01]  /*0780*/  LOP3.LUT R16, R16, UR24, R5, 0x96, !PT ;  /* 0x0000001810107c12 */ /* 0x000fe2000f8e9605 */
[----:B------:R-:W-:Y:S01]  /*0790*/  IMAD.HI.U32 R18, R17, -0x326172a9, RZ ;  /* 0xcd9e8d5711127827 */ /* 0x000fe200078e00ff */
[----:B------:R-:W0:Y:S03]  /*07a0*/  LDCU.64 UR10, c[0x0][0x3a0] ;  /* 0x00007400ff0a77ac */ /* 0x000e260008000a00 */
[----:B------:R-:W-:Y:S01]  /*07b0*/  IMAD R20, R7, -0x2daee0ad, RZ ;  /* 0xd2511f5307147824 */ /* 0x000fe200078e02ff */
[----:B------:R-:W-:Y:S01]  /*07c0*/  LOP3.LUT R18, R19, UR26, R18, 0x96, !PT ;  /* 0x0000001a13127c12 */ /* 0x000fe2000f8e9612 */
[----:B------:R-:W-:-:S04]  /*07d0*/  IMAD.HI.U32 R7, R16, -0x2daee0ad, RZ ;  /* 0xd2511f5310077827 */ /* 0x000fc800078e00ff */
[--C-:B------:R-:W-:Y:S01]  /*07e0*/  HADD2.F32 R74, -RZ, R60.reuse.H0_H0 ;  /* 0x2000003cff4a7230 */ /* 0x100fe20000004100 */
[----:B------:R-:W-:Y:S01]  /*07f0*/  LOP3.LUT R20, R20, UR27, R7, 0x96, !PT ;  /* 0x0000001b14147c12 */ /* 0x000fe2000f8e9607 */
[----:B------:R-:W-:Y:S02]  /*0800*/  HADD2.F32 R72, -RZ, R60.H1_H1 ;  /* 0x3000003cff487230 */ /* 0x000fe40000004100 */
[----:B------:R-:W-:Y:S02]  /*0810*/  IMAD R7, R16, -0x2daee0ad, RZ ;  /* 0xd2511f5310077824 */ /* 0x000fe400078e02ff */
[----:B------:R-:W-:-:S04]  /*0820*/  IMAD.HI.U32 R60, R18, -0x2daee0ad, RZ ;  /* 0xd2511f53123c7827 */ /* 0x000fc800078e00ff */
[----:B------:R-:W-:Y:S01]  /*0830*/  IMAD R22, R17, -0x326172a9, RZ ;  /* 0xcd9e8d5711167824 */ /* 0x000fe200078e02ff */
[----:B------:R-:W-:Y:S01]  /*0840*/  LOP3.LUT R60, R7, UR29, R60, 0x96, !PT ;  /* 0x0000001d073c7c12 */ /* 0x000fe2000f8e963c */
[----:B------:R-:W-:-:S04]  /*0850*/  IMAD.HI.U32 R57, R20, -0x326172a9, RZ ;  /* 0xcd9e8d5714397827 */ /* 0x000fc800078e00ff */
[--C-:B------:R-:W-:Y:S01]  /*0860*/  HADD2.F32 R82, -RZ, R90.reuse.H0_H0 ;  /* 0x2000005aff527230 */ /* 0x100fe20000004100 */
[----:B------:R-:W-:Y:S01]  /*0870*/  LOP3.LUT R57, R22, UR28, R57, 0x96, !PT ;  /* 0x0000001c16397c12 */ /* 0x000fe2000f8e9639 */
        /* <DEDUP_REMOVED lines=13> */
[----:B------:R-:W-:Y:S02]  /*0950*/  HADD2.F32 R62, -RZ, R62.H1_H1 ;  /* 0x3000003eff3e7230 */ /* 0x000fe40000004100 */
[--C-:B------:R-:W-:Y:S02]  /*0960*/  HADD2.F32 R70, -RZ, R61.reuse.H0_H0 ;  /* 0x2000003dff467230 */ /* 0x100fe40000004100 */
[----:B------:R-:W-:Y:S02]  /*0970*/  HADD2.F32 R68, -RZ, R61.H1_H1 ;  /* 0x3000003dff447230 */ /* 0x000fe40000004100 */
        /* <DEDUP_REMOVED lines=13> */
[----:B------:R-:W-:Y:S02]  /*0a50*/  IMAD.MOV.U32 R9, RZ, RZ, RZ ;  /* 0x000000ffff097224 */ /* 0x000fe400078e00ff */
[----:B------:R-:W-:Y:S02]  /*0a60*/  IMAD R7, R18, -0x2daee0ad, RZ ;  /* 0xd2511f5312077824 */ /* 0x000fe400078e02ff */
[----:B01234-:R-:W-:-:S07]  /*0a70*/  IMAD R58, R20, -0x326172a9, RZ ;  /* 0xcd9e8d57143a7824 */ /* 0x01ffce00078e02ff */
.L_x_8378:
        /* <DEDUP_REMOVED lines=11> */
[----:B------:R3:W5:Y:S01]  /*0b30*/  @P0 LDG.E.128 R36, desc[UR8][R16.64] ;  /* 0x0000000810240981 */ /* 0x000762000c1e1d00 */
[----:B-1----:R-:W-:-:S04]  /*0b40*/  IMAD.WIDE.U32 R20, R10, 0x10, R66 ;  /* 0x000000100a147825 */ /* 0x002fc800078e0042 */
[----:B--2---:R-:W-:-:S05]  /*0b50*/  @P1 IMAD.WIDE.U32 R18, R10, 0x20, R18 ;  /* 0x000000200a121825 */ /* 0x004fca00078e0012 */
[----:B------:R3:W5:Y:S04]  /*0b60*/  @P1 LDG.E.128 R32, desc[UR8][R18.64] ;  /* 0x0000000812201981 */ /* 0x000768000c1e1d00 */
[----:B------:R3:W5:Y:S04]  /*0b70*/  @P1 LDG.E.128 R28, desc[UR8][R18.64+0x10] ;  /* 0x00001008121c1981 */ /* 0x000768000c1e1d00 */
[----:B------:R3:W5:Y:S01]  /*0b80*/  LDG.E.128 R16, desc[UR8][R20.64] ;  /* 0x0000000814107981 */ /* 0x000762000c1e1d00 */
[----:B0-----:R-:W-:-:S04]  /*0b90*/  ISETP.NE.U32.AND P0, PT, R40, RZ, PT ;  /* 0x000000ff2800720c */ /* 0x001fc80003f05070 */
[----:B------:R-:W-:Y:S01]  /*0ba0*/  ISETP.NE.AND.EX P0, PT, R41, RZ, PT, P0 ;  /* 0x000000ff2900720c */ /* 0x000fe20003f05300 */
[----:B------:R-:W-:-:S12]  /*0bb0*/  HFMA2 R47, -RZ, RZ, 0.1171875, 0 ;  /* 0x2f800000ff2f7431 */ /* 0x000fd800000001ff */
[----:B---3--:R-:W-:Y:S05]  /*0bc0*/  @P0 BRA `(.L_x_8131) ;  /* 0x0000002400d80947 */ /* 0x008fea0003800000 */
        /* <DEDUP_REMOVED lines=16> */
.L_x_8134:
        /* <DEDUP_REMOVED lines=13> */
.L_x_8136:
[----:B------:R-:W-:Y:S05]  /*0da0*/  BSYNC.RECONVERGENT B2 ;  /* 0x0000000000027941 */ /* 0x000fea0003800200 */
.L_x_8135:
        /* <DEDUP_REMOVED lines=41> */
.L_x_8133:
[----:B------:R-:W-:Y:S05]  /*1040*/  BSYNC.RECONVERGENT B1 ;  /* 0x0000000000017941 */ /* 0x000fea0003800200 */
.L_x_8132:
[----:B------:R-:W-:Y:S01]  /*1050*/  ISETP.NE.AND P0, PT, R22, 0x1, PT ;  /* 0x000000011600780c */ /* 0x000fe20003f05270 */
[----:B------:R-:W-:Y:S01]  /*1060*/  IMAD.U32 R48, RZ, RZ, UR31 ;  /* 0x0000001fff307e24 */ /* 0x000fe2000f8e00ff */
[----:B------:R-:W-:Y:S01]  /*1070*/  I2FP.F32.U32 R20, R20 ;  /* 0x0000001400147245 */ /* 0x000fe20000201000 */
[----:B------:R-:W-:Y:S01]  /*1080*/  BSSY.RECONVERGENT B1, `(.L_x_8137) ;  /* 0x0000048000017945 */ /* 0x000fe20003800200 */
[----:B------:R-:W-:Y:S01]  /*1090*/  IMAD.MOV.U32 R24, RZ, RZ, 0x2 ;  /* 0x00000002ff187424 */ /* 0x000fe200078e00ff */
[----:B------:R-:W-:Y:S02]  /*10a0*/  MOV R21, R58 ;  /* 0x0000003a00157202 */ /* 0x000fe40000000f00 */
[----:B------:R-:W-:Y:S01]  /*10b0*/  FFMA.FTZ R7, R20, R47, 1.1641532182693481445e-10 ;  /* 0x2f00000014077423 */ /* 0x000fe2000001002f */
[----:B-----5:R-:W-:-:S04]  /*10c0*/  HADD2.F32 R20, -RZ, R16.H0_H0 ;  /* 0x20000010ff147230 */ /* 0x020fc80000004100 */
        /* <DEDUP_REMOVED lines=11> */
.L_x_8139:
        /* <DEDUP_REMOVED lines=13> */
.L_x_8141:
[----:B------:R-:W-:Y:S05]  /*1250*/  BSYNC.RECONVERGENT B2 ;  /* 0x0000000000027941 */ /* 0x000fea0003800200 */
.L_x_8140:
        /* <DEDUP_REMOVED lines=42> */
.L_x_8138:
[----:B------:R-:W-:Y:S05]  /*1500*/  BSYNC.RECONVERGENT B1 ;  /* 0x0000000000017941 */ /* 0x000fea0003800200 */
.L_x_8137:
[----:B------:R-:W-:Y:S01]  /*1510*/  ISETP.NE.AND P0, PT, R24, 0x1, PT ;  /* 0x000000011800780c */ /* 0x000fe20003f05270 */
[----:B------:R-:W-:Y:S01]  /*1520*/  BSSY.RECONVERGENT B1, `(.L_x_8142) ;  /* 0x0000049000017945 */ /* 0x000fe20003800200 */
[----:B------:R-:W-:Y:S01]  /*1530*/  I2FP.F32.U32 R22, R21 ;  /* 0x0000001500167245 */ /* 0x000fe20000201000 */
[----:B------:R-:W-:Y:S02]  /*1540*/  HFMA2 R25, -RZ, RZ, 0, 1.1920928955078125e-07 ;  /* 0x00000002ff197431 */ /* 0x000fe400000001ff */
[----:B------:R-:W-:Y:S02]  /*1550*/  IMAD.MOV.U32 R23, RZ, RZ, R58 ;  /* 0x000000ffff177224 */ /* 0x000fe400078e003a */
[----:B------:R-:W-:-:S05]  /*1560*/  FFMA.FTZ R21, R22, R47, 1.1641532182693481445e-10 ;  /* 0x2f00000016157423 */ /* 0x000fca000001002f */
[----:B------:R-:W-:Y:S01]  /*1570*/  FSETP.LE.FTZ.AND P2, PT, R21, R48, PT ;  /* 0x000000301500720b */ /* 0x000fe20003f53000 */
[----:B------:R-:W-:-:S03]  /*1580*/  HADD2.F32 R21, -RZ, R16.H1_H1 ;  /* 0x30000010ff157230 */ /* 0x000fc60000004100 */
        /* <DEDUP_REMOVED lines=10> */
.L_x_8144:
        /* <DEDUP_REMOVED lines=13> */
.L_x_8146:
[----:B------:R-:W-:Y:S05]  /*1700*/  BSYNC.RECONVERGENT B2 ;  /* 0x0000000000027941 */ /* 0x000fea0003800200 */
.L_x_8145:
        /* <DEDUP_REMOVED lines=42> */
.L_x_8143:
[----:B------:R-:W-:Y:S05]  /*19b0*/  BSYNC.RECONVERGENT B1 ;  /* 0x0000000000017941 */ /* 0x000fea0003800200 */
.L_x_8142:
        /* <DEDUP_REMOVED lines=17> */
.L_x_8149:
        /* <DEDUP_REMOVED lines=13> */
.L_x_8151:
[----:B------:R-:W-:Y:S05]  /*1ba0*/  BSYNC.RECONVERGENT B2 ;  /* 0x0000000000027941 */ /* 0x000fea0003800200 */
.L_x_8150:
        /* <DEDUP_REMOVED lines=42> */
.L_x_8148:
[----:B------:R-:W-:Y:S05]  /*1e50*/  BSYNC.RECONVERGENT B1 ;  /* 0x0000000000017941 */ /* 0x000fea0003800200 */
.L_x_8147:
[----:B------:R-:W-:Y:S01]  /*1e60*/  ISETP.NE.AND P3, PT, R26, 0x1, PT ;  /* 0x000000011a00780c */ /* 0x000fe20003f65270 */
[----:B------:R-:W-:Y:S01]  /*1e70*/  BSSY.RECONVERGENT B1, `(.L_x_8152) ;  /* 0x0000048000017945 */ /* 0x000fe20003800200 */
[----:B------:R-:W-:Y:S01]  /*1e80*/  I2FP.F32.U32 R24, R23 ;  /* 0x0000001700187245 */ /* 0x000fe20000201000 */
[----:B------:R-:W-:-:S04]  /*1e90*/  IMAD.MOV.U32 R27, RZ, RZ, 0x2 ;  /* 0x00000002ff1b7424 */ /* 0x000fc800078e00ff */
[----:B------:R-:W-:-:S05]  /*1ea0*/  FFMA.FTZ R23, R24, R47, 1.1641532182693481445e-10 ;  /* 0x2f00000018177423 */ /* 0x000fca000001002f */
[----:B------:R-:W-:Y:S01]  /*1eb0*/  FSETP.LE.FTZ.AND P2, PT, R23, R48, PT ;  /* 0x000000301700720b */ /* 0x000fe20003f53000 */
[----:B------:R-:W-:Y:S01]  /*1ec0*/  HADD2.F32 R23, -RZ, R17.H1_H1 ;  /* 0x30000011ff177230 */ /* 0x000fe20000004100 */
        /* <DEDUP_REMOVED lines=10> */
.L_x_8154:
        /* <DEDUP_REMOVED lines=13> */
.L_x_8156:
[----:B------:R-:W-:Y:S05]  /*2040*/  BSYNC.RECONVERGENT B2 ;  /* 0x0000000000027941 */ /* 0x000fea0003800200 */
.L_x_8155:
        /* <DEDUP_REMOVED lines=42> */
.L_x_8153:
[----:B------:R-:W-:Y:S05]  /*22f0*/  BSYNC.RECONVERGENT B1 ;  /* 0x0000000000017941 */ /* 0x000fea0003800200 */
.L_x_8152:
[----:B------:R-:W-:Y:S01]  /*2300*/  ISETP.NE.AND P3, PT, R27, 0x1, PT ;  /* 0x000000011b00780c */ /* 0x000fe20003f65270 */
[----:B------:R-:W-:Y:S01]  /*2310*/  BSSY.RECONVERGENT B1, `(.L_x_8157) ;  /* 0x0000049000017945 */ /* 0x000fe20003800200 */
[----:B------:R-:W-:Y:S01]  /*2320*/  I2FP.F32.U32 R24, R17 ;  /* 0x0000001100187245 */ /* 0x000fe20000201000 */
[----:B------:R-:W-:Y:S02]  /*2330*/  HFMA2 R42, -RZ, RZ, 0, 1.1920928955078125e-07 ;  /* 0x00000002ff2a7431 */ /* 0x000fe400000001ff */
[----:B------:R-:W-:Y:S02]  /*2340*/  IMAD.MOV.U32 R25, RZ, RZ, R58 ;  /* 0x000000ffff197224 */ /* 0x000fe400078e003a */
[----:B------:R-:W-:Y:S01]  /*2350*/  FFMA.FTZ R17, R24, R47, 1.1641532182693481445e-10 ;  /* 0x2f00000018117423 */ /* 0x000fe2000001002f */
[----:B------:R-:W-:-:S04]  /*2360*/  HADD2.F32 R24, -RZ, R18.H0_H0 ;  /* 0x20000012ff187230 */ /* 0x000fc80000004100 */
        /* <DEDUP_REMOVED lines=11> */
.L_x_8159:
        /* <DEDUP_REMOVED lines=13> */
.L_x_8161:
[----:B------:R-:W-:Y:S05]  /*24f0*/  BSYNC.RECONVERGENT B2 ;  /* 0x0000000000027941 */ /* 0x000fea0003800200 */
.L_x_8160:
        /* <DEDUP_REMOVED lines=42> */
.L_x_8158:
[----:B------:R-:W-:Y:S05]  /*27a0*/  BSYNC.RECONVERGENT B1 ;  /* 0x0000000000017941 */ /* 0x000fea0003800200 */
.L_x_8157:
[----:B------:R-:W-:Y:S01]  /*27b0*/  ISETP.NE.AND P4, PT, R42, 0x1, PT ;  /* 0x000000012a00780c */ /* 0x000fe20003f85270 */
[----:B------:R-:W-:Y:S01]  /*27c0*/  BSSY.RECONVERGENT B1, `(.L_x_8162) ;  /* 0x0000048000017945 */ /* 0x000fe20003800200 */
[----:B------:R-:W-:Y:S01]  /*27d0*/  I2FP.F32.U32 R26, R25 ;  /* 0x00000019001a7245 */ /* 0x000fe20000201000 */
[----:B------:R-:W-:Y:S02]  /*27e0*/  HADD2.F32 R18, -RZ, R18.H1_H1 ;  /* 0x30000012ff127230 */ /* 0x000fe40000004100 */
[----:B------:R-:W-:Y:S02]  /*27f0*/  IMAD.MOV.U32 R43, RZ, RZ, 0x2 ;  /* 0x00000002ff2b7424 */ /* 0x000fe400078e00ff */
        /* <DEDUP_REMOVED lines=12> */
.L_x_8164:
        /* <DEDUP_REMOVED lines=13> */
.L_x_8166:
[----:B------:R-:W-:Y:S05]  /*2990*/  BSYNC.RECONVERGENT B2 ;  /* 0x0000000000027941 */ /* 0x000fea0003800200 */
.L_x_8165:
        /* <DEDUP_REMOVED lines=42> */
.L_x_8163:
[----:B------:R-:W-:Y:S05]  /*2c40*/  BSYNC.RECONVERGENT B1 ;  /* 0x0000000000017941 */ /* 0x000fea0003800200 */
.L_x_8162:
[----:B------:R-:W-:Y:S01]  /*2c50*/  ISETP.NE.AND P5, PT, R43, 0x1, PT ;  /* 0x000000012b00780c */ /* 0x000fe20003fa5270 */
[----:B------:R-:W-:Y:S01]  /*2c60*/  BSSY.RECONVERGENT B1, `(.L_x_8167) ;  /* 0x0000048000017945 */ /* 0x000fe20003800200 */
[----:B------:R-:W-:Y:S01]  /*2c70*/  I2FP.F32.U32 R26, R25 ;  /* 0x00000019001a7245 */ /* 0x000fe20000201000 */
[----:B------:R-:W-:Y:S01]  /*2c80*/  HADD2.F32 R25, -RZ, R19.H0_H0 ;  /* 0x20000013ff197230 */ /* 0x000fe20000004100 */
        /* <DEDUP_REMOVED lines=13> */
.L_x_8169:
        /* <DEDUP_REMOVED lines=13> */
.L_x_8171:
[----:B------:R-:W-:Y:S05]  /*2e30*/  BSYNC.RECONVERGENT B2 ;  /* 0x0000000000027941 */ /* 0x000fea0003800200 */
.L_x_8170:
        /* <DEDUP_REMOVED lines=42> */
.L_x_8168:
[----:B------:R-:W-:Y:S05]  /*30e0*/  BSYNC.RECONVERGENT B1 ;  /* 0x0000000000017941 */ /* 0x000fea0003800200 */
.L_x_8167:
[----:B------:R-:W-:Y:S02]  /*30f0*/  MOV R49, UR32 ;  /* 0x0000002000317c02 */ /* 0x000fe40008000f00 */
[----:B------:R-:W-:Y:S02]  /*3100*/  P2R R27, PR, RZ, 0x2 ;  /* 0x00000002ff1b7803 */ /* 0x000fe40000000000 */
[----:B------:R-:W-:Y:S01]  /*3110*/  I2FP.F32.U32 R26, R42 ;  /* 0x0000002a001a7245 */ /* 0x000fe20000201000 */
[-C--:B------:R-:W-:Y:S01]  /*3120*/  FMUL.FTZ R24, R24, R49.reuse ;  /* 0x0000003118187220 */ /* 0x080fe20000410000 */
[----:B------:R-:W-:Y:S01]  /*3130*/  ISETP.NE.AND P1, PT, R17, RZ, PT ;  /* 0x000000ff1100720c */ /* 0x000fe20003f25270 */
[----:B------:R-:W-:Y:S02]  /*3140*/  HADD2.F32 R42, -RZ, R19.H1_H1 ;  /* 0x30000013ff2a7230 */ /* 0x000fe40000004100 */
        /* <DEDUP_REMOVED lines=30> */
.L_x_8131:
        /* <DEDUP_REMOVED lines=16> */
.L_x_8175:
        /* <DEDUP_REMOVED lines=13> */
.L_x_8177:
[----:B------:R-:W-:Y:S05]  /*3500*/  BSYNC.RECONVERGENT B2 ;  /* 0x0000000000027941 */ /* 0x000fea0003800200 */
.L_x_8176:
        /* <DEDUP_REMOVED lines=40> */
[----:B------:R-:W-:-:S07]  /*3790*/  LOP3.LUT R60, R60, UR29, R53, 0x96, !PT ;  /* 0x0000001d3c3c7c12 */ /* 0x000fce000f8e9635 */
.L_x_8174:
[----:B------:R-:W-:Y:S05]  /*37a0*/  BSYNC.RECONVERGENT B1 ;  /* 0x0000000000017941 */ /* 0x000fea0003800200 */
.L_x_8173:
[----:B------:R-:W-:Y:S01]  /*37b0*/  ISETP.NE.AND P0, PT, R14, 0x1, PT ;  /* 0x000000010e00780c */ /* 0x000fe20003f05270 */
[----:B------:R-:W-:Y:S01]  /*37c0*/  IMAD.U32 R48, RZ, RZ, UR31 ;  /* 0x0000001fff307e24 */ /* 0x000fe2000f8e00ff */
[----:B------:R-:W-:Y:S01]  /*37d0*/  I2FP.F32.U32 R12, R11 ;  /* 0x0000000b000c7245 */ /* 0x000fe20000201000 */
[----:B------:R-:W-:Y:S01]  /*37e0*/  IMAD.U32 R49, RZ, RZ, UR32 ;  /* 0x00000020ff317e24 */ /* 0x000fe2000f8e00ff */
[----:B------:R-:W-:Y:S01]  /*37f0*/  BSSY.RECONVERGENT B1, `(.L_x_8178) ;  /* 0x0000049000017945 */ /* 0x000fe20003800200 */
[----:B------:R-:W-:Y:S01]  /*3800*/  MOV R15, 0x2 ;  /* 0x00000002000f7802 */ /* 0x000fe20000000f00 */
[----:B------:R-:W-:Y:S02]  /*3810*/  IMAD.MOV.U32 R13, RZ, RZ, R58 ;  /* 0x000000ffff0d7224 */ /* 0x000fe400078e003a */
        /* <DEDUP_REMOVED lines=14> */
.L_x_8180:
        /* <DEDUP_REMOVED lines=13> */
.L_x_8182:
[----:B------:R-:W-:Y:S05]  /*39d0*/  BSYNC.RECONVERGENT B2 ;  /* 0x0000000000027941 */ /* 0x000fea0003800200 */
.L_x_8181:
        /* <DEDUP_REMOVED lines=42> */
.L_x_8179:
[----:B------:R-:W-:Y:S05]  /*3c80*/  BSYNC.RECONVERGENT B1 ;  /* 0x0000000000017941 */ /* 0x000fea0003800200 */
.L_x_8178:
[----:B------:R-:W-:Y:S01]  /*3c90*/  I2FP.F32.U32 R12, R13 ;  /* 0x0000000d000c7245 */ /* 0x000fe20000201000 */
[----:B------:R-:W-:Y:S01]  /*3ca0*/  HADD2.F32 R14, -RZ, R36.H0_H0 ;  /* 0x20000024ff0e7230 */ /* 0x000fe20000004100 */
[----:B------:R-:W-:Y:S01]  /*3cb0*/  ISETP.NE.AND P2, PT, R15, 0x1, PT ;  /* 0x000000010f00780c */ /* 0x000fe20003f45270 */
[----:B------:R-:W-:Y:S02]  /*3cc0*/  BSSY.RECONVERGENT B1, `(.L_x_8183) ;  /* 0x000004c000017945 */ /* 0x000fe40003800200 */
[----:B------:R-:W-:Y:S01]  /*3cd0*/  FFMA.FTZ R13, R12, R47, 1.1641532182693481445e-10 ;  /* 0x2f0000000c0d7423 */ /* 0x000fe2000001002f */
[----:B------:R-:W-:-:S04]  /*3ce0*/  FMUL.FTZ R14, R14, R49 ;  /* 0x000000310e0e7220 */ /* 0x000fc80000410000 */
        /* <DEDUP_REMOVED lines=17> */
.L_x_8185:
        /* <DEDUP_REMOVED lines=13> */
.L_x_8187:
[----:B------:R-:W-:Y:S05]  /*3ed0*/  BSYNC.RECONVERGENT B2 ;  /* 0x0000000000027941 */ /* 0x000fea0003800200 */
.L_x_8186:
        /* <DEDUP_REMOVED lines=42> */
.L_x_8184:
[----:B------:R-:W-:Y:S05]  /*4180*/  BSYNC.RECONVERGENT B1 ;  /* 0x0000000000017941 */ /* 0x000fea0003800200 */
.L_x_8183:
[----:B------:R-:W-:Y:S01]  /*4190*/  ISETP.NE.AND P0, PT, R14, 0x1, PT ;  /* 0x000000010e00780c */ /* 0x000fe20003f05270 */
[----:B------:R-:W-:Y:S01]  /*41a0*/  BSSY.RECONVERGENT B1, `(.L_x_8188) ;  /* 0x000004a000017945 */ /* 0x000fe20003800200 */
[----:B------:R-:W-:Y:S01]  /*41b0*/  I2FP.F32.U32 R12, R13 ;  /* 0x0000000d000c7245 */ /* 0x000fe20000201000 */
[----:B------:R-:W-:-:S04]  /*41c0*/  IMAD.MOV.U32 R15, RZ, RZ, 0x2 ;  /* 0x00000002ff0f7424 */ /* 0x000fc800078e00ff */
[----:B------:R-:W-:Y:S01]  /*41d0*/  FFMA.FTZ R13, R12, R47, 1.1641532182693481445e-10 ;  /* 0x2f0000000c0d7423 */ /* 0x000fe2000001002f */
[----:B------:R-:W-:-:S04]  /*41e0*/  HADD2.F32 R12, -RZ, R16.H1_H1 ;  /* 0x30000010ff0c7230 */ /* 0x000fc80000004100 */
        /* <DEDUP_REMOVED lines=13> */
.L_x_8190:
        /* <DEDUP_REMOVED lines=13> */
.L_x_8192:
[----:B------:R-:W-:Y:S05]  /*4390*/  BSYNC.RECONVERGENT B2 ;  /* 0x0000000000027941 */ /* 0x000fea0003800200 */
.L_x_8191:
        /* <DEDUP_REMOVED lines=42> */
.L_x_8189:
[----:B------:R-:W-:Y:S05]  /*4640*/  BSYNC.RECONVERGENT B1 ;  /* 0x0000000000017941 */ /* 0x000fea0003800200 */
.L_x_8188:
[----:B------:R-:W-:Y:S01]  /*4650*/  I2FP.F32.U32 R14, R13 ;  /* 0x0000000d000e7245 */ /* 0x000fe20000201000 */
[----:B------:R-:W-:Y:S01]  /*4660*/  HADD2.F32 R22, -RZ, R36.H1_H1 ;  /* 0x30000024ff167230 */ /* 0x000fe20000004100 */
[----:B------:R-:W-:Y:S01]  /*4670*/  ISETP.NE.AND P2, PT, R15, 0x1, PT ;  /* 0x000000010f00780c */ /* 0x000fe20003f45270 */
[----:B------:R-:W-:Y:S01]  /*4680*/  BSSY.RECONVERGENT B1, `(.L_x_8193) ;  /* 0x000004c000017945 */ /* 0x000fe20003800200 */
[----:B------:R-:W-:Y:S01]  /*4690*/  FSEL R21, R12, RZ, P3 ;  /* 0x000000ff0c157208 */ /* 0x000fe20001800000 */
[----:B------:R-:W-:Y:S01]  /*46a0*/  FFMA.FTZ R13, R14, R47, 1.1641532182693481445e-10 ;  /* 0x2f0000000e0d7423 */ /* 0x000fe2000001002f */
[----:B------:R-:W-:-:S04]  /*46b0*/  FMUL.FTZ R22, R22, R49 ;  /* 0x0000003116167220 */ /* 0x000fc80000410000 */
        /* <DEDUP_REMOVED lines=16> */
.L_x_8195:
        /* <DEDUP_REMOVED lines=13> */
.L_x_8197:
[----:B------:R-:W-:Y:S05]  /*4890*/  BSYNC.RECONVERGENT B2 ;  /* 0x0000000000027941 */ /* 0x000fea0003800200 */
.L_x_8196:
        /* <DEDUP_REMOVED lines=42> */
.L_x_8194:
[----:B------:R-:W-:Y:S05]  /*4b40*/  BSYNC.RECONVERGENT B1 ;  /* 0x0000000000017941 */ /* 0x000fea0003800200 */
.L_x_8193:
[----:B------:R-:W-:Y:S01]  /*4b50*/  ISETP.NE.AND P2, PT, R22, 0x1, PT ;  /* 0x000000011600780c */ /* 0x000fe20003f45270 */
[----:B------:R-:W-:Y:S01]  /*4b60*/  BSSY.RECONVERGENT B1, `(.L_x_8198) ;  /* 0x0000049000017945 */ /* 0x000fe20003800200 */
[----:B------:R-:W-:Y:S01]  /*4b70*/  I2FP.F32.U32 R14, R13 ;  /* 0x0000000d000e7245 */ /* 0x000fe20000201000 */
[----:B------:R-:W-:Y:S02]  /*4b80*/  IMAD.MOV.U32 R23, RZ, RZ, 0x2 ;  /* 0x00000002ff177424 */ /* 0x000fe400078e00ff */
[----:B------:R-:W-:Y:S02]  /*4b90*/  IMAD.MOV.U32 R15, RZ, RZ, R58 ;  /* 0x000000ffff0f7224 */ /* 0x000fe400078e003a */
[----:B------:R-:W-:Y:S01]  /*4ba0*/  FFMA.FTZ R13, R14, R47, 1.1641532182693481445e-10 ;  /* 0x2f0000000e0d7423 */ /* 0x000fe2000001002f */
[----:B------:R-:W-:-:S04]  /*4bb0*/  HADD2.F32 R14, -RZ, R17.H0_H0 ;  /* 0x20000011ff0e7230 */ /* 0x000fc80000004100 */
        /* <DEDUP_REMOVED lines=11> */
.L_x_8200:
        /* <DEDUP_REMOVED lines=13> */
.L_x_8202:
[----:B------:R-:W-:Y:S05]  /*4d40*/  BSYNC.RECONVERGENT B2 ;  /* 0x0000000000027941 */ /* 0x000fea0003800200 */
.L_x_8201:
        /* <DEDUP_REMOVED lines=42> */
.L_x_8199:
[----:B------:R-:W-:Y:S05]  /*4ff0*/  BSYNC.RECONVERGENT B1 ;  /* 0x0000000000017941 */ /* 0x000fea0003800200 */
.L_x_8198:
        /* <DEDUP_REMOVED lines=23> */
.L_x_8205:
        /* <DEDUP_REMOVED lines=13> */
.L_x_8207:
[----:B------:R-:W-:Y:S05]  /*5240*/  BSYNC.RECONVERGENT B2 ;  /* 0x0000000000027941 */ /* 0x000fea0003800200 */
.L_x_8206:
        /* <DEDUP_REMOVED lines=42> */
.L_x_8204:
[----:B------:R-:W-:Y:S05]  /*54f0*/  BSYNC.RECONVERGENT B1 ;  /* 0x0000000000017941 */ /* 0x000fea0003800200 */
.L_x_8203:
[----:B------:R-:W-:Y:S01]  /*5500*/  ISETP.NE.AND P3, PT, R24, 0x1, PT ;  /* 0x000000011800780c */ /* 0x000fe20003f65270 */
[----:B------:R-:W-:Y:S01]  /*5510*/  BSSY.RECONVERGENT B1, `(.L_x_8208) ;  /* 0x0000049000017945 */ /* 0x000fe20003800200 */
[----:B------:R-:W-:-:S05]  /*5520*/  I2FP.F32.U32 R14, R15 ;  /* 0x0000000f000e7245 */ /* 0x000fca0000201000 */
[----:B------:R-:W-:Y:S01]  /*5530*/  FFMA.FTZ R15, R14, R47, 1.1641532182693481445e-10 ;  /* 0x2f0000000e0f7423 */ /* 0x000fe2000001002f */
[----:B------:R-:W-:Y:S02]  /*5540*/  HADD2.F32 R14, -RZ, R17.H1_H1 ;  /* 0x30000011ff0e7230 */ /* 0x000fe40000004100 */
[----:B------:R-:W-:Y:S02]  /*5550*/  HFMA2 R17, -RZ, RZ, 0, 1.1920928955078125e-07 ;  /* 0x00000002ff117431 */ /* 0x000fe400000001ff */
[----:B------:R-:W-:Y:S01]  /*5560*/  FSETP.LE.FTZ.AND P2, PT, R15, R48, PT ;  /* 0x000000300f00720b */ /* 0x000fe20003f53000 */
[----:B------:R-:W-:Y:S02]  /*5570*/  IMAD.MOV.U32 R15, RZ, RZ, R58 ;  /* 0x000000ffff0f7224 */ /* 0x000fe400078e003a */
[----:B------:R-:W-:Y:S01]  /*5580*/  FMUL.FTZ R14, R49, R14 ;  /* 0x0000000e310e7220 */ /* 0x000fe20000410000 */
        /* <DEDUP_REMOVED lines=9> */
.L_x_8210:
        /* <DEDUP_REMOVED lines=13> */
.L_x_8212:
[----:B------:R-:W-:Y:S05]  /*56f0*/  BSYNC.RECONVERGENT B2 ;  /* 0x0000000000027941 */ /* 0x000fea0003800200 */
.L_x_8211:
        /* <DEDUP_REMOVED lines=42> */
.L_x_8209:
[----:B------:R-:W-:Y:S05]  /*59a0*/  BSYNC.RECONVERGENT B1 ;  /* 0x0000000000017941 */ /* 0x000fea0003800200 */
.L_x_8208:
        /* <DEDUP_REMOVED lines=23> */
.L_x_8215:
        /* <DEDUP_REMOVED lines=13> */
.L_x_8217:
[----:B------:R-:W-:Y:S05]  /*5bf0*/  BSYNC.RECONVERGENT B2 ;  /* 0x0000000000027941 */ /* 0x000fea0003800200 */
.L_x_8216:
        /* <DEDUP_REMOVED lines=42> */
.L_x_8214:
[----:B------:R-:W-:Y:S05]  /*5ea0*/  BSYNC.RECONVERGENT B1 ;  /* 0x0000000000017941 */ /* 0x000fea0003800200 */
.L_x_8213:
        /* <DEDUP_REMOVED lines=19> */
.L_x_8220:
        /* <DEDUP_REMOVED lines=13> */
.L_x_8222:
[----:B------:R-:W-:Y:S05]  /*60b0*/  BSYNC.RECONVERGENT B2 ;  /* 0x0000000000027941 */ /* 0x000fea0003800200 */
.L_x_8221:
        /* <DEDUP_REMOVED lines=42> */
.L_x_8219:
[----:B------:R-:W-:Y:S05]  /*6360*/  BSYNC.RECONVERGENT B1 ;  /* 0x0000000000017941 */ /* 0x000fea0003800200 */
.L_x_8218:
[----:B------:R-:W-:Y:S01]  /*6370*/  I2FP.F32.U32 R24, R25 ;  /* 0x0000001900187245 */ /* 0x000fe20000201000 */
[----:B------:R-:W-:Y:S01]  /*6380*/  HADD2.F32 R26, -RZ, R38.H0_H0 ;  /* 0x20000026ff1a7230 */ /* 0x000fe20000004100 */
        /* <DEDUP_REMOVED lines=21> */
.L_x_8225:
        /* <DEDUP_REMOVED lines=13> */
.L_x_8227:
[----:B------:R-:W-:Y:S05]  /*65b0*/  BSYNC.RECONVERGENT B2 ;  /* 0x0000000000027941 */ /* 0x000fea0003800200 */
.L_x_8226:
        /* <DEDUP_REMOVED lines=42> */
.L_x_8224:
[----:B------:R-:W-:Y:S05]  /*6860*/  BSYNC.RECONVERGENT B1 ;  /* 0x0000000000017941 */ /* 0x000fea0003800200 */
.L_x_8223:
[----:B------:R-:W-:Y:S01]  /*6870*/  ISETP.NE.AND P4, PT, R42, 0x1, PT ;  /* 0x000000012a00780c */ /* 0x000fe20003f85270 */
[----:B------:R-:W-:Y:S01]  /*6880*/  HADD2.F32 R18, -RZ, R18.H1_H1 ;  /* 0x30000012ff127230 */ /* 0x000fe20000004100 */
[----:B------:R-:W-:Y:S01]  /*6890*/  I2FP.F32.U32 R26, R25 ;  /* 0x00000019001a7245 */ /* 0x000fe20000201000 */
[----:B------:R-:W-:Y:S01]  /*68a0*/  BSSY.RECONVERGENT B1, `(.L_x_8228) ;  /* 0x0000047000017945 */ /* 0x000fe20003800200 */
[----:B------:R-:W-:Y:S02]  /*68b0*/  IMAD.MOV.U32 R27, RZ, RZ, 0x2 ;  /* 0x00000002ff1b7424 */ /* 0x000fe400078e00ff */
[----:B------:R-:W-:Y:S01]  /*68c0*/  FMUL.FTZ R18, R49, R18 ;  /* 0x0000001231127220 */ /* 0x000fe20000410000 */
        /* <DEDUP_REMOVED lines=12> */
.L_x_8230:
        /* <DEDUP_REMOVED lines=13> */
.L_x_8232:
[----:B------:R-:W-:Y:S05]  /*6a60*/  BSYNC.RECONVERGENT B2 ;  /* 0x0000000000027941 */ /* 0x000fea0003800200 */
.L_x_8231:
        /* <DEDUP_REMOVED lines=42> */
.L_x_8229:
[----:B------:R-:W-:Y:S05]  /*6d10*/  BSYNC.RECONVERGENT B1 ;  /* 0x0000000000017941 */ /* 0x000fea0003800200 */
.L_x_8228:
        /* <DEDUP_REMOVED lines=23> */
.L_x_8235:
        /* <DEDUP_REMOVED lines=13> */
.L_x_8237:
[----:B------:R-:W-:Y:S05]  /*6f60*/  BSYNC.RECONVERGENT B2 ;  /* 0x0000000000027941 */ /* 0x000fea0003800200 */
.L_x_8236:
        /* <DEDUP_REMOVED lines=42> */
.L_x_8234:
[----:B------:R-:W-:Y:S05]  /*7210*/  BSYNC.RECONVERGENT B1 ;  /* 0x0000000000017941 */ /* 0x000fea0003800200 */
.L_x_8233:
[----:B------:R-:W-:Y:S01]  /*7220*/  ISETP.NE.AND P5, PT, R45, 0x1, PT ;  /* 0x000000012d00780c */ /* 0x000fe20003fa5270 */
[----:B------:R-:W-:Y:S01]  /*7230*/  HADD2.F32 R26, -RZ, R19.H0_H0 ;  /* 0x20000013ff1a7230 */ /* 0x000fe20000004100 */
        /* <DEDUP_REMOVED lines=16> */
.L_x_8240:
        /* <DEDUP_REMOVED lines=13> */
.L_x_8242:
[----:B------:R-:W-:Y:S05]  /*7410*/  BSYNC.RECONVERGENT B2 ;  /* 0x0000000000027941 */ /* 0x000fea0003800200 */
.L_x_8241:
        /* <DEDUP_REMOVED lines=40> */
[----:B------:R-:W-:Y:S01]  /*76a0*/  LOP3.LUT R60, R60, UR29, R27, 0x96, !PT ;  /* 0x0000001d3c3c7c12 */ /* 0x000fe2000f8e961b */
[----:B------:R-:W-:-:S07]  /*76b0*/  IMAD.MOV.U32 R52, RZ, RZ, R26 ;  /* 0x000000ffff347224 */ /* 0x000fce00078e001a */
.L_x_8239:
[----:B------:R-:W-:Y:S05]  /*76c0*/  BSYNC.RECONVERGENT B1 ;  /* 0x0000000000017941 */ /* 0x000fea0003800200 */
.L_x_8238:
[----:B------:R-:W-:Y:S01]  /*76d0*/  I2FP.F32.U32 R26, R42 ;  /* 0x0000002a001a7245 */ /* 0x000fe20000201000 */
[----:B------:R-:W-:Y:S01]  /*76e0*/  HADD2.F32 R42, -RZ, R39.H0_H0 ;  /* 0x20000027ff2a7230 */ /* 0x000fe20000004100 */
[----:B------:R-:W-:Y:S01]  /*76f0*/  BSSY.RECONVERGENT B1, `(.L_x_8243) ;  /* 0x000004d000017945 */ /* 0x000fe20003800200 */
[----:B------:R-:W-:Y:S02]  /*7700*/  IMAD.MOV.U32 R46, RZ, RZ, 0x2 ;  /* 0x00000002ff2e7424 */ /* 0x000fe400078e00ff */
        /* <DEDUP_REMOVED lines=19> */
.L_x_8245:
        /* <DEDUP_REMOVED lines=13> */
.L_x_8247:
[----:B------:R-:W-:Y:S05]  /*7910*/  BSYNC.RECONVERGENT B2 ;  /* 0x0000000000027941 */ /* 0x000fea0003800200 */
.L_x_8246:
        /* <DEDUP_REMOVED lines=42> */
.L_x_8244:
[----:B------:R-:W-:Y:S05]  /*7bc0*/  BSYNC.RECONVERGENT B1 ;  /* 0x0000000000017941 */ /* 0x000fea0003800200 */
.L_x_8243:
        /* <DEDUP_REMOVED lines=18> */
.L_x_8250:
        /* <DEDUP_REMOVED lines=15> */
.L_x_8252:
[----:B------:R-:W-:Y:S05]  /*7de0*/  BSYNC.RECONVERGENT B2 ;  /* 0x0000000000027941 */ /* 0x000fea0003800200 */
.L_x_8251:
        /* <DEDUP_REMOVED lines=42> */
.L_x_8249:
[----:B------:R-:W-:Y:S05]  /*8090*/  BSYNC.RECONVERGENT B1 ;  /* 0x0000000000017941 */ /* 0x000fea0003800200 */
.L_x_8248:
        /* <DEDUP_REMOVED lines=10> */
.L_x_8172:
[----:B------:R-:W0:Y:S01]  /*8140*/  LDC.64 R42, c[0x0][0x3a8] ;  /* 0x0000ea00ff2a7b82 */ /* 0x000e220000000a00 */
[----:B------:R-:W-:Y:S02]  /*8150*/  ISETP.NE.AND P6, PT, R7, RZ, PT ;  /* 0x000000ff0700720c */ /* 0x000fe40003fc5270 */
[----:B------:R-:W-:Y:S02]  /*8160*/  SEL R7, RZ, 0x1000000, !P5 ;  /* 0x01000000ff077807 */ /* 0x000fe40006800000 */
[----:B------:R-:W-:Y:S02]  /*8170*/  SEL R18, RZ, 0x10000, !P4 ;  /* 0x00010000ff127807 */ /* 0x000fe40006000000 */
[----:B------:R-:W-:Y:S02]  /*8180*/  ISETP.NE.AND P5, PT, R17, RZ, PT ;  /* 0x000000ff1100720c */ /* 0x000fe40003fa5270 */
[----:B------:R-:W-:Y:S02]  /*8190*/  ISETP.NE.AND P4, PT, R16, RZ, PT ;  /* 0x000000ff1000720c */ /* 0x000fe40003f85270 */
[----:B------:R-:W-:Y:S01]  /*81a0*/  SEL R19, RZ, 0x1000000, !P2 ;  /* 0x01000000ff137807 */ /* 0x000fe20005000000 */
[----:B0-----:R-:W-:Y:S01]  /*81b0*/  IMAD.WIDE.U32 R16, R10, 0x20, R42 ;  /* 0x000000200a107825 */ /* 0x001fe200078e002a */
[----:B------:R-:W-:-:S02]  /*81c0*/  SEL R43, RZ, 0x100, !P3 ;  /* 0x00000100ff2b7807 */ /* 0x000fc40005800000 */
[----:B------:R-:W-:Y:S02]  /*81d0*/  ISETP.NE.U32.AND P3, PT, R40, RZ, PT ;  /* 0x000000ff2800720c */ /* 0x000fe40003f65070 */
[----:B------:R-:W-:Y:S01]  /*81e0*/  LOP3.LUT R43, R43, R7, R18, 0xfe, !PT ;  /* 0x000000072b2b7212 */ /* 0x000fe200078efe12 */
[----:B------:R-:W-:Y:S01]  /*81f0*/  STG.E.128 desc[UR8][R16.64], R20 ;  /* 0x0000001410007986 */ /* 0x000fe2000c101d08 */
[----:B------:R-:W-:Y:S02]  /*8200*/  SEL R18, RZ, 0x10000, !P0 ;  /* 0x00010000ff127807 */ /* 0x000fe40004000000 */
[----:B------:R-:W-:Y:S01]  /*8210*/  ISETP.NE.AND.EX P0, PT, R41, RZ, PT, P3 ;  /* 0x000000ff2900720c */ /* 0x000fe20003f05330 */
[----:B------:R0:W-:Y:S01]  /*8220*/  STG.E.128 desc[UR8][R16.64+0x10], R24 ;  /* 0x0000101810007986 */ /* 0x0001e2000c101d08 */
[----:B------:R-:W1:Y:S01]  /*8230*/  LDC.64 R40, c[0x0][0x3b0] ;  /* 0x0000ec00ff287b82 */ /* 0x000e620000000a00 */
[----:B------:R-:W-:-:S04]  /*8240*/  SEL R7, RZ, 0x100, !P4 ;  /* 0x00000100ff077807 */ /* 0x000fc80006000000 */
[----:B------:R-:W-:Y:S02]  /*8250*/  LOP3.LUT R7, R7, R19, R18, 0xfe, !PT ;  /* 0x0000001307077212 */ /* 0x000fe400078efe12 */
[----:B------:R-:W-:Y:S02]  /*8260*/  SEL R18, RZ, 0x1, !P5 ;  /* 0x00000001ff127807 */ /* 0x000fe40006800000 */
[----:B0-----:R-:W-:Y:S02]  /*8270*/  SEL R16, RZ, 0x1, !P6 ;  /* 0x00000001ff107807 */ /* 0x001fe40007000000 */
[----:B------:R-:W-:Y:S02]  /*8280*/  LOP3.LUT R17, R43, R18, RZ, 0xfc, !PT ;  /* 0x000000122b117212 */ /* 0x000fe400078efcff */
        /* <DEDUP_REMOVED lines=24> */
.L_x_8253:
[----:B0-----:R-:W0:Y:S01]  /*8410*/  @P0 LDC.64 R18, c[0x0][0x398] ;  /* 0x0000e600ff120b82 */ /* 0x001e220000000a00 */
[----:B------:R-:W-:-:S07]  /*8420*/  VIADD R50, R10, 0x20 ;  /* 0x000000200a327836 */ /* 0x000fce0000000000 */
        /* <DEDUP_REMOVED lines=25> */
.L_x_8257:
        /* <DEDUP_REMOVED lines=13> */
.L_x_8259:
[----:B------:R-:W-:Y:S05]  /*8690*/  BSYNC.RECONVERGENT B2 ;  /* 0x0000000000027941 */ /* 0x000fea0003800200 */
.L_x_8258:
[----:B0-----:R-:W-:Y:S01]  /*86a0*/  IMAD.WIDE.U32 R18, R3, -0x326172a9, RZ ;  /* 0xcd9e8d5703127825 */ /* 0x001fe200078e00ff */
        /* <DEDUP_REMOVED lines=41> */
.L_x_8256:
[----:B------:R-:W-:Y:S05]  /*8940*/  BSYNC.RECONVERGENT B1 ;  /* 0x0000000000017941 */ /* 0x000fea0003800200 */
.L_x_8255:
[----:B------:R-:W-:Y:S01]  /*8950*/  ISETP.NE.AND P2, PT, R14, 0x1, PT ;  /* 0x000000010e00780c */ /* 0x000fe20003f45270 */
[----:B------:R-:W-:Y:S01]  /*8960*/  BSSY.RECONVERGENT B1, `(.L_x_8260) ;  /* 0x000004a000017945 */ /* 0x000fe20003800200 */
[----:B------:R-:W-:Y:S01]  /*8970*/  I2FP.F32.U32 R12, R11 ;  /* 0x0000000b000c7245 */ /* 0x000fe20000201000 */
[----:B------:R-:W-:Y:S02]  /*8980*/  HFMA2 R15, -RZ, RZ, 0, 1.1920928955078125e-07 ;  /* 0x00000002ff0f7431 */ /* 0x000fe400000001ff */
        /* <DEDUP_REMOVED lines=15> */
.L_x_8262:
        /* <DEDUP_REMOVED lines=13> */
.L_x_8264:
[----:B------:R-:W-:Y:S05]  /*8b50*/  BSYNC.RECONVERGENT B2 ;  /* 0x0000000000027941 */ /* 0x000fea0003800200 */
.L_x_8263:
        /* <DEDUP_REMOVED lines=42> */
.L_x_8261:
[----:B------:R-:W-:Y:S05]  /*8e00*/  BSYNC.RECONVERGENT B1 ;  /* 0x0000000000017941 */ /* 0x000fea0003800200 */
.L_x_8260:
        /* <DEDUP_REMOVED lines=23> */
.L_x_8267:
        /* <DEDUP_REMOVED lines=13> */
.L_x_8269:
[----:B------:R-:W-:Y:S05]  /*9050*/  BSYNC.RECONVERGENT B2 ;  /* 0x0000000000027941 */ /* 0x000fea0003800200 */
.L_x_8268:
        /* <DEDUP_REMOVED lines=42> */
.L_x_8266:
[----:B------:R-:W-:Y:S05]  /*9300*/  BSYNC.RECONVERGENT B1 ;  /* 0x0000000000017941 */ /* 0x000fea0003800200 */
.L_x_8265:
        /* <DEDUP_REMOVED lines=19> */
.L_x_8272:
        /* <DEDUP_REMOVED lines=11> */
[----:B------:R-:W-:-:S04]  /*94f0*/  @P3 IADD3 R13, PT, PT, R9, RZ, RZ ;  /* 0x000000ff090d3210 */ /* 0x000fc80007ffe0ff */
[----:B------:R-:W-:-:S07]  /*9500*/  @!P2 MOV R9, R13 ;  /* 0x0000000d0009a202 */ /* 0x000fce0000000f00 */
.L_x_8274:
[----:B------:R-:W-:Y:S05]  /*9510*/  BSYNC.RECONVERGENT B2 ;  /* 0x0000000000027941 */ /* 0x000fea0003800200 */
.L_x_8273:
        /* <DEDUP_REMOVED lines=42> */
.L_x_8271:
[----:B------:R-:W-:Y:S05]  /*97c0*/  BSYNC.RECONVERGENT B1 ;  /* 0x0000000000017941 */ /* 0x000fea0003800200 */
.L_x_8270:
[----:B------:R-:W-:Y:S01]  /*97d0*/  I2FP.F32.U32 R14, R13 ;  /* 0x0000000d000e7245 */ /* 0x000fe20000201000 */
[----:B------:R-:W-:Y:S01]  /*97e0*/  HADD2.F32 R18, -RZ, R36.H1_H1 ;  /* 0x30000024ff127230 */ /* 0x000fe20000004100 */
[----:B------:R-:W-:Y:S01]  /*97f0*/  ISETP.NE.AND P3, PT, R15, 0x1, PT ;  /* 0x000000010f00780c */ /* 0x000fe20003f65270 */
[----:B------:R-:W-:Y:S02]  /*9800*/  BSSY.RECONVERGENT B1, `(.L_x_8275) ;  /* 0x000004c000017945 */ /* 0x000fe40003800200 */
[----:B------:R-:W-:Y:S01]  /*9810*/  FFMA.FTZ R13, R14, R47, 1.1641532182693481445e-10 ;  /* 0x2f0000000e0d7423 */ /* 0x000fe2000001002f */
[----:B------:R-:W-:Y:S01]  /*9820*/  FMUL.FTZ R17, R18, R49 ;  /* 0x0000003112117220 */ /* 0x000fe20000410000 */
[----:B------:R-:W-:Y:S01]  /*9830*/  FSEL R14, R12, RZ, P4 ;  /* 0x000000ff0c0e7208 */ /* 0x000fe20002000000 */
[----:B------:R-:W-:Y:S02]  /*9840*/  HFMA2 R18, -RZ, RZ, 0, 1.1920928955078125e-07 ;  /* 0x00000002ff127431 */ /* 0x000fe400000001ff */
        /* <DEDUP_REMOVED lines=15> */
.L_x_8277:
        /* <DEDUP_REMOVED lines=13> */
.L_x_8279:
[----:B------:R-:W-:Y:S05]  /*9a10*/  BSYNC.RECONVERGENT B2 ;  /* 0x0000000000027941 */ /* 0x000fea0003800200 */
.L_x_8278:
        /* <DEDUP_REMOVED lines=42> */
.L_x_8276:
[----:B------:R-:W-:Y:S05]  /*9cc0*/  BSYNC.RECONVERGENT B1 ;  /* 0x0000000000017941 */ /* 0x000fea0003800200 */
.L_x_8275:
        /* <DEDUP_REMOVED lines=19> */
.L_x_8282:
        /* <DEDUP_REMOVED lines=13> */
.L_x_8284:
[----:B------:R-:W-:Y:S05]  /*9ed0*/  BSYNC.RECONVERGENT B2 ;  /* 0x0000000000027941 */ /* 0x000fea0003800200 */
.L_x_8283:
        /* <DEDUP_REMOVED lines=42> */
.L_x_8281:
[----:B------:R-:W-:Y:S05]  /*a180*/  BSYNC.RECONVERGENT B1 ;  /* 0x0000000000017941 */ /* 0x000fea0003800200 */
.L_x_8280:
[----:B------:R-:W-:Y:S01]  /*a190*/  I2FP.F32.U32 R14, R15 ;  /* 0x0000000f000e7245 */ /* 0x000fe20000201000 */
[----:B------:R-:W-:Y:S01]  /*a1a0*/  HADD2.F32 R18, -RZ, R37.H0_H0 ;  /* 0x20000025ff127230 */ /* 0x000fe20000004100 */
        /* <DEDUP_REMOVED lines=21> */
.L_x_8287:
        /* <DEDUP_REMOVED lines=13> */
.L_x_8289:
[----:B------:R-:W-:Y:S05]  /*a3d0*/  BSYNC.RECONVERGENT B2 ;  /* 0x0000000000027941 */ /* 0x000fea0003800200 */
.L_x_8288:
        /* <DEDUP_REMOVED lines=42> */
.L_x_8286:
[----:B------:R-:W-:Y:S05]  /*a680*/  BSYNC.RECONVERGENT B1 ;  /* 0x0000000000017941 */ /* 0x000fea0003800200 */
.L_x_8285:
        /* <DEDUP_REMOVED lines=19> */
.L_x_8292:
        /* <DEDUP_REMOVED lines=13> */
.L_x_8294:
[----:B------:R-:W-:Y:S05]  /*a890*/  BSYNC.RECONVERGENT B2 ;  /* 0x0000000000027941 */ /* 0x000fea0003800200 */
.L_x_8293:
        /* <DEDUP_REMOVED lines=42> */
.L_x_8291:
[----:B------:R-:W-:Y:S05]  /*ab40*/  BSYNC.RECONVERGENT B1 ;  /* 0x0000000000017941 */ /* 0x000fea0003800200 */
.L_x_8290:
[----:B------:R-:W-:Y:S01]  /*ab50*/  I2FP.F32.U32 R40, R15 ;  /* 0x0000000f00287245 */ /* 0x000fe20000201000 */
[----:B------:R-:W-:Y:S01]  /*ab60*/  HADD2.F32 R44, -RZ, R37.H1_H1 ;  /* 0x30000025ff2c7230 */ /* 0x000fe20000004100 */
[----:B------:R-:W-:Y:S03]  /*ab70*/  BSSY.RECONVERGENT B1, `(.L_x_8295) ;  /* 0x000004d000017945 */ /* 0x000fe60003800200 */
[----:B------:R-:W-:Y:S01]  /*ab80*/  FFMA.FTZ R15, R40, R47, 1.1641532182693481445e-10 ;  /* 0x2f000000280f7423 */ /* 0x000fe2000001002f */
[----:B------:R-:W-:Y:S01]  /*ab90*/  FMUL.FTZ R19, R44, R49 ;  /* 0x000000312c137220 */ /* 0x000fe20000410000 */
[----:B------:R-:W-:Y:S01]  /*aba0*/  FSEL R40, R14, RZ, P4 ;  /* 0x000000ff0e287208 */ /* 0x000fe20002000000 */
[----:B------:R-:W-:Y:S02]  /*abb0*/  HFMA2 R44, -RZ, RZ, 0, 1.1920928955078125e-07 ;  /* 0x00000002ff2c7431 */ /* 0x000fe400000001ff */
        /* <DEDUP_REMOVED lines=16> */
.L_x_8297:
        /* <DEDUP_REMOVED lines=13> */
.L_x_8299:
[----:B------:R-:W-:Y:S05]  /*ad90*/  BSYNC.RECONVERGENT B2 ;  /* 0x0000000000027941 */ /* 0x000fea0003800200 */
.L_x_8298:
        /* <DEDUP_REMOVED lines=42> */
.L_x_8296:
[----:B------:R-:W-:Y:S05]  /*b040*/  BSYNC.RECONVERGENT B1 ;  /* 0x0000000000017941 */ /* 0x000fea0003800200 */
.L_x_8295:
        /* <DEDUP_REMOVED lines=18> */
.L_x_8302:
        /* <DEDUP_REMOVED lines=13> */
.L_x_8304:
[----:B------:R-:W-:Y:S05]  /*b240*/  BSYNC.RECONVERGENT B2 ;  /* 0x0000000000027941 */ /* 0x000fea0003800200 */
.L_x_8303:
        /* <DEDUP_REMOVED lines=42> */
.L_x_8301:
[----:B------:R-:W-:Y:S05]  /*b4f0*/  BSYNC.RECONVERGENT B1 ;  /* 0x0000000000017941 */ /* 0x000fea0003800200 */
.L_x_8300:
        /* <DEDUP_REMOVED lines=11> */
[--C-:B------:R-:W-:Y:S01]  /*b5b0*/  FADD.FTZ R40, R40, R15.reuse ;  /* 0x0000000f28287221 */ /* 0x100fe20000010000 */
[----:B------:R-:W-:Y:S01]  /*b5c0*/  PRMT R15, R41, 0x7610, R15 ;  /* 0x00007610290f7816 */ /* 0x000fe2000000000f */
[----:B------:R-:W-:Y:S02]  /*b5d0*/  IMAD.MOV.U32 R41, RZ, RZ, R58 ;  /* 0x000000ffff297224 */ /* 0x000fe400078e003a */
        /* <DEDUP_REMOVED lines=10> */
.L_x_8307:
        /* <DEDUP_REMOVED lines=13> */
.L_x_8309:
[----:B------:R-:W-:Y:S05]  /*b750*/  BSYNC.RECONVERGENT B2 ;  /* 0x0000000000027941 */ /* 0x000fea0003800200 */
.L_x_8308:
        /* <DEDUP_REMOVED lines=42> */
.L_x_8306:
[----:B------:R-:W-:Y:S05]  /*ba00*/  BSYNC.RECONVERGENT B1 ;  /* 0x0000000000017941 */ /* 0x000fea0003800200 */
.L_x_8305:
[----:B------:R-:W-:Y:S01]  /*ba10*/  ISETP.NE.AND P4, PT, R46, 0x1, PT ;  /* 0x000000012e00780c */ /* 0x000fe20003f85270 */
[----:B------:R-:W-:Y:S01]  /*ba20*/  HADD2.F32 R42, -RZ, R42.H1_H1 ;  /* 0x3000002aff2a7230 */ /* 0x000fe20000004100 */
        /* <DEDUP_REMOVED lines=16> */
.L_x_8312:
        /* <DEDUP_REMOVED lines=13> */
.L_x_8314:
[----:B------:R-:W-:Y:S05]  /*bc00*/  BSYNC.RECONVERGENT B2 ;  /* 0x0000000000027941 */ /* 0x000fea0003800200 */
.L_x_8313:
        /* <DEDUP_REMOVED lines=42> */
.L_x_8311:
[----:B------:R-:W-:Y:S05]  /*beb0*/  BSYNC.RECONVERGENT B1 ;  /* 0x0000000000017941 */ /* 0x000fea0003800200 */
.L_x_8310:
[----:B------:R-:W-:Y:S01]  /*bec0*/  I2FP.F32.U32 R44, R56 ;  /* 0x00000038002c7245 */ /* 0x000fe20000201000 */
[----:B------:R-:W-:Y:S01]  /*bed0*/  BSSY.RECONVERGENT B1, `(.L_x_8315) ;  /* 0x000004e000017945 */ /* 0x000fe20003800200 */
[----:B------:R-:W-:Y:S01]  /*bee0*/  FSEL R46, R41, RZ, P3 ;  /* 0x000000ff292e7208 */ /* 0x000fe20001800000 */
[----:B------:R-:W-:Y:S02]  /*bef0*/  HFMA2 R56, -RZ, RZ, 0, 1.1920928955078125e-07 ;  /* 0x00000002ff387431 */ /* 0x000fe400000001ff */
        /* <DEDUP_REMOVED lines=19> */
.L_x_8317:
        /* <DEDUP_REMOVED lines=13> */
.L_x_8319:
[----:B------:R-:W-:Y:S05]  /*c100*/  BSYNC.RECONVERGENT B2 ;  /* 0x0000000000027941 */ /* 0x000fea0003800200 */
.L_x_8318:
        /* <DEDUP_REMOVED lines=42> */
.L_x_8316:
[----:B------:R-:W-:Y:S05]  /*c3b0*/  BSYNC.RECONVERGENT B1 ;  /* 0x0000000000017941 */ /* 0x000fea0003800200 */
.L_x_8315:
[----:B------:R-:W-:Y:S01]  /*c3c0*/  ISETP.NE.AND P5, PT, R56, 0x1, PT ;  /* 0x000000013800780c */ /* 0x000fe20003fa5270 */
[----:B------:R-:W-:Y:S01]  /*c3d0*/  HADD2.F32 R46, -RZ, R43.H0_H0 ;  /* 0x2000002bff2e7230 */ /* 0x000fe20000004100 */
[----:B------:R-:W-:Y:S01]  /*c3e0*/  I2FP.F32.U32 R42, R45 ;  /* 0x0000002d002a7245 */ /* 0x000fe20000201000 */
[----:B------:R-:W-:Y:S01]  /*c3f0*/  BSSY.RECONVERGENT B1, `(.L_x_8320) ;  /* 0x0000047000017945 */ /* 0x000fe20003800200 */
[----:B------:R-:W-:-:S03]  /*c400*/  IMAD.MOV.U32 R45, RZ, RZ, R58 ;  /* 0x000000ffff2d7224 */ /* 0x000fc600078e003a */
        /* <DEDUP_REMOVED lines=13> */
.L_x_8322:
        /* <DEDUP_REMOVED lines=13> */
.L_x_8324:
[----:B------:R-:W-:Y:S05]  /*c5b0*/  BSYNC.RECONVERGENT B2 ;  /* 0x0000000000027941 */ /* 0x000fea0003800200 */
.L_x_8323:
        /* <DEDUP_REMOVED lines=39> */
[----:B------:R-:W-:Y:S01]  /*c830*/  IMAD.WIDE.U32 R58, R58, -0x326172a9, RZ ;  /* 0xcd9e8d573a3a7825 */ /* 0x000fe200078e00ff */
[----:B------:R-:W-:-:S04]  /*c840*/  MOV R7, R56 ;  /* 0x0000003800077202 */ /* 0x000fc80000000f00 */
[----:B------:R-:W-:-:S07]  /*c850*/  LOP3.LUT R57, R66, UR28, R59, 0x96, !PT ;  /* 0x0000001c42397c12 */ /* 0x000fce000f8e963b */
.L_x_8321:
[----:B------:R-:W-:Y:S05]  /*c860*/  BSYNC.RECONVERGENT B1 ;  /* 0x0000000000017941 */ /* 0x000fea0003800200 */
.L_x_8320:
        /* <DEDUP_REMOVED lines=23> */
.L_x_8327:
        /* <DEDUP_REMOVED lines=13> */
.L_x_8329:
[----:B------:R-:W-:Y:S05]  /*cab0*/  BSYNC.RECONVERGENT B2 ;  /* 0x0000000000027941 */ /* 0x000fea0003800200 */
.L_x_8328:
        /* <DEDUP_REMOVED lines=40> */
[----:B------:R-:W-:-:S05]  /*cd40*/  IMAD.WIDE.U32 R56, R46, -0x326172a9, RZ ;  /* 0xcd9e8d572e387825 */ /* 0x000fca00078e00ff */
[----:B------:R-:W-:Y:S01]  /*cd50*/  LOP3.LUT R57, R58, UR28, R57, 0x96, !PT ;  /* 0x0000001c3a397c12 */ /* 0x000fe2000f8e9639 */
[----:B------:R-:W-:-:S07]  /*cd60*/  IMAD.MOV.U32 R58, RZ, RZ, R56 ;  /* 0x000000ffff3a7224 */ /* 0x000fce00078e0038 */
.L_x_8326:
[----:B------:R-:W-:Y:S05]  /*cd70*/  BSYNC.RECONVERGENT B1 ;  /* 0x0000000000017941 */ /* 0x000fea0003800200 */
.L_x_8325:
[----:B------:R-:W-:Y:S01]  /*cd80*/  ISETP.NE.AND P6, PT, R61, 0x1, PT ;  /* 0x000000013d00780c */ /* 0x000fe20003fc5270 */
[----:B------:R-:W-:Y:S01]  /*cd90*/  HADD2.F32 R56, -RZ, R43.H1_H1 ;  /* 0x3000002bff387230 */ /* 0x000fe20000004100 */
[----:B------:R-:W-:Y:S01]  /*cda0*/  I2FP.F32.U32 R46, R59 ;  /* 0x0000003b002e7245 */ /* 0x000fe20000201000 */
[----:B------:R-:W-:Y:S03]  /*cdb0*/  BSSY.RECONVERGENT B1, `(.L_x_8330) ;  /* 0x000004a000017945 */ /* 0x000fe60003800200 */
[----:B------:R-:W-:Y:S01]  /*cdc0*/  FMUL.FTZ R43, R56, R49 ;  /* 0x00000031382b7220 */ /* 0x000fe20000410000 */
[----:B------:R-:W-:Y:S01]  /*cdd0*/  FFMA.FTZ R59, R46, R47, 1.1641532182693481445e-10 ;  /* 0x2f0000002e3b7423 */ /* 0x000fe2000001002f */
[----:B------:R-:W-:Y:S01]  /*cde0*/  IMAD.MOV.U32 R56, RZ, RZ, 0x2 ;  /* 0x00000002ff387424 */ /* 0x000fe200078e00ff */
        /* <DEDUP_REMOVED lines=11> */
.L_x_8332:
        /* <DEDUP_REMOVED lines=15> */
.L_x_8334:
[----:B------:R-:W-:Y:S05]  /*cf90*/  BSYNC.RECONVERGENT B2 ;  /* 0x0000000000027941 */ /* 0x000fea0003800200 */
.L_x_8333:
        /* <DEDUP_REMOVED lines=41> */
[----:B------:R-:W-:Y:S01]  /*d230*/  MOV R58, R56 ;  /* 0x00000038003a7202 */ /* 0x000fe20000000f00 */
[----:B------:R-:W-:-:S07]  /*d240*/  IMAD.MOV.U32 R56, RZ, RZ, RZ ;  /* 0x000000ffff387224 */ /* 0x000fce00078e00ff */
.L_x_8331:
[----:B------:R-:W-:Y:S05]  /*d250*/  BSYNC.RECONVERGENT B1 ;  /* 0x0000000000017941 */ /* 0x000fea0003800200 */
.L_x_8330:
[----:B------:R-:W-:-:S05]  /*d260*/  I2FP.F32.U32 R46, R46 ;  /* 0x0000002e002e7245 */ /* 0x000fca0000201000 */
[----:B------:R-:W-:Y:S01]  /*d270*/  FFMA.FTZ R47, R46, R47, 1.1641532182693481445e-10 ;  /* 0x2f0000002e2f7423 */ /* 0x000fe2000001002f */
[----:B------:R-:W-:-:S04]  /*d280*/  HADD2.F32 R46, -RZ, R39.H1_H1 ;  /* 0x30000027ff2e7230 */ /* 0x000fc80000004100 */
[----:B------:R-:W-:Y:S01]  /*d290*/  FSETP.GTU.FTZ.AND P6, PT, R47, R48, PT ;  /* 0x000000302f00720b */ /* 0x000fe20003fdc000 */
[----:B------:R-:W-:Y:S01]  /*d2a0*/  FMUL.FTZ R46, R46, R49 ;  /* 0x000000312e2e7220 */ /* 0x000fe20000410000 */
[----:B------:R-:W-:-:S04]  /*d2b0*/  FSEL R48, R43, RZ, P5 ;  /* 0x000000ff2b307208 */ /* 0x000fc80002800000 */
[----:B------:R-:W-:Y:S02]  /*d2c0*/  FSEL R47, R46, RZ, !P6 ;  /* 0x000000ff2e2f7208 */ /* 0x000fe40007000000 */
[----:B------:R-:W-:-:S03]  /*d2d0*/  SEL R46, RZ, 0x1, P6 ;  /* 0x00000001ff2e7807 */ /* 0x000fc60003000000 */
[----:B------:R-:W-:-:S04]  /*d2e0*/  FADD.FTZ R43, R47, R48 ;  /* 0x000000302f2b7221 */ /* 0x000fc80000010000 */
[----:B------:R-:W-:Y:S01]  /*d2f0*/  @P1 FADD.FTZ R43, R31, R43 ;  /* 0x0000002b1f2b1221 */ /* 0x000fe20000010000 */
[----:B------:R-:W-:Y:S06]  /*d300*/  BRA `(.L_x_8335) ;  /* 0x0000002400e47947 */ /* 0x000fec0003800000 */
.L_x_8254:
        /* <DEDUP_REMOVED lines=13> */
[----:B------:R-:W-:Y:S01]  /*d3e0*/  @!P2 IMAD.MOV.U32 R16, RZ, RZ, R60 ;  /* 0x000000ffff10a224 */ /* 0x000fe200078e003c */
[----:B------:R-:W-:Y:S01]  /*d3f0*/  @P2 MOV R16, R57 ;  /* 0x0000003900102202 */ /* 0x000fe20000000f00 */
[----:B------:R-:W-:Y:S06]  /*d400*/  BRA `(.L_x_8337) ;  /* 0x0000000000e07947 */ /* 0x000fec0003800000 */
.L_x_8338:
        /* <DEDUP_REMOVED lines=13> */
.L_x_8340:
[----:B------:R-:W-:Y:S05]  /*d4e0*/  BSYNC.RECONVERGENT B2 ;  /* 0x0000000000027941 */ /* 0x000fea0003800200 */
.L_x_8339:
        /* <DEDUP_REMOVED lines=38> */
[----:B------:R-:W-:-:S03]  /*d750*/  IMAD.WIDE.U32 R16, R17, -0x2daee0ad, RZ ;  /* 0xd2511f5311107825 */ /* 0x000fc600078e00ff */
[----:B------:R-:W-:Y:S01]  /*d760*/  MOV R7, R16 ;  /* 0x0000001000077202 */ /* 0x000fe20000000f00 */
[----:B------:R-:W-:Y:S01]  /*d770*/  IMAD.MOV.U32 R16, RZ, RZ, R52 ;  /* 0x000000ffff107224 */ /* 0x000fe200078e0034 */
[----:B------:R-:W-:-:S07]  /*d780*/  LOP3.LUT R60, R60, UR29, R17, 0x96, !PT ;  /* 0x0000001d3c3c7c12 */ /* 0x000fce000f8e9611 */
.L_x_8337:
[----:B------:R-:W-:Y:S05]  /*d790*/  BSYNC.RECONVERGENT B1 ;  /* 0x0000000000017941 */ /* 0x000fea0003800200 */
.L_x_8336:
[----:B------:R-:W-:Y:S01]  /*d7a0*/  ISETP.NE.AND P2, PT, R18, 0x1, PT ;  /* 0x000000011200780c */ /* 0x000fe20003f45270 */
[----:B------:R-:W-:Y:S01]  /*d7b0*/  BSSY.RECONVERGENT B1, `(.L_x_8341) ;  /* 0x0000049000017945 */ /* 0x000fe20003800200 */
[----:B------:R-:W-:Y:S01]  /*d7c0*/  I2FP.F32.U32 R16, R16 ;  /* 0x0000001000107245 */ /* 0x000fe20000201000 */
[----:B------:R-:W-:-:S04]  /*d7d0*/  IMAD.MOV.U32 R19, RZ, RZ, 0x2 ;  /* 0x00000002ff137424 */ /* 0x000fc800078e00ff */
[----:B------:R-:W-:Y:S01]  /*d7e0*/  FFMA.FTZ R17, R16, R47, 1.1641532182693481445e-10 ;  /* 0x2f00000010117423 */ /* 0x000fe2000001002f */
[----:B-----5:R-:W-:-:S04]  /*d7f0*/  HADD2.F32 R16, -RZ, R40.H0_H0 ;  /* 0x20000028ff107230 */ /* 0x020fc80000004100 */
        /* <DEDUP_REMOVED lines=12> */
.L_x_8343:
        /* <DEDUP_REMOVED lines=13> */
.L_x_8345:
[----:B------:R-:W-:Y:S05]  /*d990*/  BSYNC.RECONVERGENT B2 ;  /* 0x0000000000027941 */ /* 0x000fea0003800200 */
.L_x_8344:
        /* <DEDUP_REMOVED lines=42> */
.L_x_8342:
[----:B------:R-:W-:Y:S05]  /*dc40*/  BSYNC.RECONVERGENT B1 ;  /* 0x0000000000017941 */ /* 0x000fea0003800200 */
.L_x_8341:
        /* <DEDUP_REMOVED lines=18> */
.L_x_8348:
        /* <DEDUP_REMOVED lines=13> */
.L_x_8350:
[----:B------:R-:W-:Y:S05]  /*de40*/  BSYNC.RECONVERGENT B2 ;  /* 0x0000000000027941 */ /* 0x000fea0003800200 */
.L_x_8349:
        /* <DEDUP_REMOVED lines=42> */
.L_x_8347:
[----:B------:R-:W-:Y:S05]  /*e0f0*/  BSYNC.RECONVERGENT B1 ;  /* 0x0000000000017941 */ /* 0x000fea0003800200 */
.L_x_8346:
[----:B------:R-:W-:Y:S01]  /*e100*/  ISETP.NE.AND P2, PT, R54, 0x1, PT ;  /* 0x000000013600780c */ /* 0x000fe20003f45270 */
[----:B------:R-:W-:Y:S01]  /*e110*/  BSSY.RECONVERGENT B1, `(.L_x_8351) ;  /* 0x000004a000017945 */ /* 0x000fe20003800200 */
[----:B------:R-:W-:Y:S01]  /*e120*/  I2FP.F32.U32 R18, R17 ;  /* 0x0000001100127245 */ /* 0x000fe20000201000 */
[----:B------:R-:W-:Y:S01]  /*e130*/  IMAD.MOV.U32 R19, RZ, RZ, 0x2 ;  /* 0x00000002ff137424 */ /* 0x000fe200078e00ff */
[----:B------:R-:W-:-:S03]  /*e140*/  MOV R56, R58 ;  /* 0x0000003a00387202 */ /* 0x000fc60000000f00 */
[----:B------:R-:W-:-:S05]  /*e150*/  FFMA.FTZ R17, R18, R47, 1.1641532182693481445e-10 ;  /* 0x2f00000012117423 */ /* 0x000fca000001002f */
[----:B------:R-:W-:Y:S01]  /*e160*/  FSETP.LE.FTZ.AND P3, PT, R17, R48, PT ;  /* 0x000000301100720b */ /* 0x000fe20003f73000 */
[----:B------:R-:W-:-:S03]  /*e170*/  HADD2.F32 R17, -RZ, R41.H0_H0 ;  /* 0x20000029ff117230 */ /* 0x000fc60000004100 */
        /* <DEDUP_REMOVED lines=10> */
.L_x_8353:
        /* <DEDUP_REMOVED lines=13> */
.L_x_8355:
[----:B------:R-:W-:Y:S05]  /*e2f0*/  BSYNC.RECONVERGENT B2 ;  /* 0x0000000000027941 */ /* 0x000fea0003800200 */
.L_x_8354:
        /* <DEDUP_REMOVED lines=41> */
[----:B------:R-:W-:Y:S01]  /*e590*/  IMAD.MOV.U32 R56, RZ, RZ, R7 ;  /* 0x000000ffff387224 */ /* 0x000fe200078e0007 */
[----:B------:R-:W-:-:S07]  /*e5a0*/  MOV R7, R18 ;  /* 0x0000001200077202 */ /* 0x000fce0000000f00 */
.L_x_8352:
[----:B------:R-:W-:Y:S05]  /*e5b0*/  BSYNC.RECONVERGENT B1 ;  /* 0x0000000000017941 */ /* 0x000fea0003800200 */
.L_x_8351:
        /* <DEDUP_REMOVED lines=18> */
.L_x_8358:
        /* <DEDUP_REMOVED lines=13> */
.L_x_8360:
[----:B------:R-:W-:Y:S05]  /*e7b0*/  BSYNC.RECONVERGENT B2 ;  /* 0x0000000000027941 */ /* 0x000fea0003800200 */
.L_x_8359:
        /* <DEDUP_REMOVED lines=42> */
.L_x_8357:
[----:B------:R-:W-:Y:S05]  /*ea60*/  BSYNC.RECONVERGENT B1 ;  /* 0x0000000000017941 */ /* 0x000fea0003800200 */
.L_x_8356:
        /* <DEDUP_REMOVED lines=17> */
.L_x_8363:
        /* <DEDUP_REMOVED lines=13> */
.L_x_8365:
[----:B------:R-:W-:Y:S05]  /*ec50*/  BSYNC.RECONVERGENT B2 ;  /* 0x0000000000027941 */ /* 0x000fea0003800200 */
.L_x_8364:
        /* <DEDUP_REMOVED lines=40> */
[----:B------:R-:W-:Y:S01]  /*eee0*/  IMAD.MOV.U32 R19, RZ, RZ, RZ ;  /* 0x000000ffff137224 */ /* 0x000fe200078e00ff */
[----:B------:R-:W-:-:S07]  /*eef0*/  LOP3.LUT R57, R56, UR28, R59, 0x96, !PT ;  /* 0x0000001c38397c12 */ /* 0x000fce000f8e963b */
.L_x_8362:
[----:B------:R-:W-:Y:S05]  /*ef00*/  BSYNC.RECONVERGENT B1 ;  /* 0x0000000000017941 */ /* 0x000fea0003800200 */
.L_x_8361:
[----:B------:R-:W-:Y:S01]  /*ef10*/  ISETP.NE.AND P4, PT, R19, 0x1, PT ;  /* 0x000000011300780c */ /* 0x000fe20003f85270 */
[----:B------:R-:W-:Y:S01]  /*ef20*/  BSSY.RECONVERGENT B1, `(.L_x_8366) ;  /* 0x0000048000017945 */ /* 0x000fe20003800200 */
[----:B------:R-:W-:Y:S01]  /*ef30*/  I2FP.F32.U32 R56, R61 ;  /* 0x0000003d00387245 */ /* 0x000fe20000201000 */
[----:B------:R-:W-:Y:S02]  /*ef40*/  HFMA2 R59, -RZ, RZ, 0, 1.1920928955078125e-07 ;  /* 0x00000002ff3b7431 */ /* 0x000fe400000001ff */
[----:B------:R-:W-:Y:S02]  /*ef50*/  HADD2.F32 R42, -RZ, R42.H1_H1 ;  /* 0x3000002aff2a7230 */ /* 0x000fe40000004100 */
        /* <DEDUP_REMOVED lines=12> */
.L_x_8368:
        /* <DEDUP_REMOVED lines=13> */
.L_x_8370:
[----:B------:R-:W-:Y:S05]  /*f0f0*/  BSYNC.RECONVERGENT B2 ;  /* 0x0000000000027941 */ /* 0x000fea0003800200 */
.L_x_8369:
        /* <DEDUP_REMOVED lines=42> */
.L_x_8367:
[----:B------:R-:W-:Y:S05]  /*f3a0*/  BSYNC.RECONVERGENT B1 ;  /* 0x0000000000017941 */ /* 0x000fea0003800200 */
.L_x_8366:
[----:B------:R-:W-:Y:S01]  /*f3b0*/  ISETP.NE.AND P5, PT, R59, 0x1, PT ;  /* 0x000000013b00780c */ /* 0x000fe20003fa5270 */
[----:B------:R-:W-:Y:S01]  /*f3c0*/  BSSY.RECONVERGENT B1, `(.L_x_8371) ;  /* 0x0000048000017945 */ /* 0x000fe20003800200 */
[----:B------:R-:W-:Y:S01]  /*f3d0*/  I2FP.F32.U32 R56, R61 ;  /* 0x0000003d00387245 */ /* 0x000fe20000201000 */
[----:B------:R-:W-:-:S04]  /*f3e0*/  HADD2.F32 R19, -RZ, R43.H0_H0 ;  /* 0x2000002bff137230 */ /* 0x000fc80000004100 */
[----:B------:R-:W-:Y:S01]  /*f3f0*/  FFMA.FTZ R61, R56, R47, 1.1641532182693481445e-10 ;  /* 0x2f000000383d7423 */ /* 0x000fe2000001002f */
[----:B------:R-:W-:-:S04]  /*f400*/  HFMA2 R56, -RZ, RZ, 0, 1.1920928955078125e-07 ;  /* 0x00000002ff387431 */ /* 0x000fc800000001ff */
        /* <DEDUP_REMOVED lines=11> */
.L_x_8373:
        /* <DEDUP_REMOVED lines=13> */
.L_x_8375:
[----:B------:R-:W-:Y:S05]  /*f590*/  BSYNC.RECONVERGENT B2 ;  /* 0x0000000000027941 */ /* 0x000fea0003800200 */
.L_x_8374:
        /* <DEDUP_REMOVED lines=42> */
.L_x_8372:
[----:B------:R-:W-:Y:S05]  /*f840*/  BSYNC.RECONVERGENT B1 ;  /* 0x0000000000017941 */ /* 0x000fea0003800200 */
.L_x_8371:
        /* <DEDUP_REMOVED lines=37> */
.L_x_8335:
[----:B------:R-:W0:Y:S01]  /*faa0*/  LDC.64 R48, c[0x0][0x3a8] ;  /* 0x0000ea00ff307b82 */ /* 0x000e220000000a00 */
[----:B------:R-:W-:Y:S02]  /*fab0*/  SEL R47, RZ, 0x10000, !P4 ;  /* 0x00010000ff2f7807 */ /* 0x000fe40006000000 */
[----:B------:R-:W-:Y:S02]  /*fac0*/  ISETP.NE.AND P1, PT, R51, RZ, PT ;  /* 0x000000ff3300720c */ /* 0x000fe40003f25270 */
        /* <DEDUP_REMOVED lines=12> */
[----:B------:R-:W-:Y:S02]  /*fb90*/  SEL R52, RZ, 0x1, !P1 ;  /* 0x00000001ff347807 */ /* 0x000fe40004800000 */
[----:B------:R-:W-:Y:S01]  /*fba0*/  SEL R51, RZ, 0x1, !P2 ;  /* 0x00000001ff337807 */ /* 0x000fe20005000000 */
[----:B------:R-:W-:Y:S04]  /*fbb0*/  STG.E.128 desc[UR8][R48.64], R16 ;  /* 0x0000001030007986 */ /* 0x000fe8000c101d08 */
[----:B------:R0:W-:Y:S02]  /*fbc0*/  STG.E.128 desc[UR8][R48.64+0x10], R40 ;  /* 0x0000102830007986 */ /* 0x0001e4000c101d08 */
[----:B0-----:R-:W-:Y:S01]  /*fbd0*/  LOP3.LUT R48, R47, R52, RZ, 0xfc, !PT ;  /* 0x000000342f307212 */ /* 0x001fe200078efcff */
[----:B-1----:R-:W-:Y:S01]  /*fbe0*/  IMAD.WIDE.U32 R52, R50, 0x8, R66 ;  /* 0x0000000832347825 */ /* 0x002fe200078e0042 */
        /* <DEDUP_REMOVED lines=23> */
.L_x_8376:
        /* <DEDUP_REMOVED lines=72> */
.L_x_8390:
        /* <DEDUP_REMOVED lines=37> */
[----:B------:R-:W-:-:S03]  /*10430*/  F2FP.F16.F32.PACK_AB R19, R16, R17 ;  /* 0x000000111013723e */ /* 0x000fc600000000ff */
        /* <DEDUP_REMOVED lines=9> */
[----:B------:R-:W-:Y:S01]  /*104d0*/  F2FP.F16.F32.PACK_AB R17, R23, R10 ;  /* 0x0000000a1711723e */ /* 0x000fe200000000ff */
[C---:B------:R-:W-:Y:S01]  /*104e0*/  FMUL.FTZ R23, R48.reuse, R26 ;  /* 0x0000001a30177220 */ /* 0x040fe20000410000 */
[----:B------:R-:W-:Y:S01]  /*104f0*/  F2FP.F16.F32.PACK_AB R16, R21, R16 ;  /* 0x000000101510723e */ /* 0x000fe200000000ff */
[----:B------:R-:W-:Y:S01]  /*10500*/  FMUL.FTZ R21, R48, R27 ;  /* 0x0000001b30157220 */ /* 0x000fe20000410000 */
[----:B------:R-:W-:Y:S01]  /*10510*/  F2FP.F16.F32.PACK_AB R22, R41, R22 ;  /* 0x000000162916723e */ /* 0x000fe200000000ff */
        /* <DEDUP_REMOVED lines=11> */
[----:B------:R-:W-:Y:S01]  /*105d0*/  F2FP.F16.F32.PACK_AB R23, R20, R23 ;  /* 0x000000171417723e */ /* 0x000fe200000000ff */
        /* <DEDUP_REMOVED lines=16> */
.L_x_8130:
[----:B------:R-:W-:Y:S05]  /*106e0*/  EXIT ;  /* 0x000000000000794d */ /* 0x000fea0003800000 */
.L_x_8377:
        /* <DEDUP_REMOVED lines=8> */
.L_x_8380:
[----:B------:R-:W-:Y:S05]  /*10770*/  BSYNC B1 ;  /* 0x0000000000017941 */ /* 0x000fea0003800000 */
.L_x_8379:
        /* <DEDUP_REMOVED lines=8> */
.L_x_8381:
[----:B------:R-:W-:Y:S02]  /*10800*/  HFMA2 R53, -RZ, RZ, 0, 2.384185791015625e-07 ;  /* 0x00000004ff357431 */ /* 0x000fe400000001ff */
[----:B------:R-:W-:-:S04]  /*10810*/  FADD.FTZ R59, R54, R48 ;  /* 0x00000030363b7221 */ /* 0x000fc80000010000 */
[----:B------:R-:W-:-:S07]  /*10820*/  IMAD.MOV.U32 R54, RZ, RZ, R59 ;  /* 0x000000ffff367224 */ /* 0x000fce00078e003b */
[----:B------:R-:W-:Y:S05]  /*10830*/  WARPSYNC.COLLECTIVE R51, `(.L_x_8382) ;  /* 0x0000000033087348 */ /* 0x000fea0003c00000 */
[----:B------:R0:W1:Y:S02]  /*10840*/  SHFL.BFLY P2, R48, R54, R53, R52 ;  /* 0x0c00003536307389 */ /* 0x0000640000040034 */
[----:B01----:R-:W-:Y:S05]  /*10850*/  ENDCOLLECTIVE ;  /* 0x000000000000791b */ /* 0x003fea0003800000 */
.L_x_8382:
[----:B------:R-:W-:Y:S01]  /*10860*/  MOV R53, 0x8 ;  /* 0x0000000800357802 */ /* 0x000fe20000000f00 */
[----:B------:R-:W-:-:S04]  /*10870*/  FADD.FTZ R61, R59, R48 ;  /* 0x000000303b3d7221 */ /* 0x000fc80000010000 */
[----:B------:R-:W-:-:S07]  /*10880*/  IMAD.MOV.U32 R54, RZ, RZ, R61 ;  /* 0x000000ffff367224 */ /* 0x000fce00078e003d */
[----:B------:R-:W-:Y:S05]  /*10890*/  WARPSYNC.COLLECTIVE R51, `(.L_x_8383) ;  /* 0x0000000033087348 */ /* 0x000fea0003c00000 */
[----:B------:R0:W1:Y:S02]  /*108a0*/  SHFL.BFLY P2, R48, R54, R53, R52 ;  /* 0x0c00003536307389 */ /* 0x0000640000040034 */
[----:B01----:R-:W-:Y:S05]  /*108b0*/  ENDCOLLECTIVE ;  /* 0x000000000000791b */ /* 0x003fea0003800000 */
.L_x_8383:
[----:B------:R-:W-:Y:S02]  /*108c0*/  HFMA2 R53, -RZ, RZ, 0, 9.5367431640625e-07 ;  /* 0x00000010ff357431 */ /* 0x000fe400000001ff */
[----:B------:R-:W-:-:S04]  /*108d0*/  FADD.FTZ R66, R61, R48 ;  /* 0x000000303d427221 */ /* 0x000fc80000010000 */
[----:B------:R-:W-:-:S07]  /*108e0*/  IMAD.MOV.U32 R54, RZ, RZ, R66 ;  /* 0x000000ffff367224 */ /* 0x000fce00078e0042 */
[----:B------:R-:W-:Y:S05]  /*108f0*/  WARPSYNC.COLLECTIVE R51, `(.L_x_8384) ;  /* 0x0000000033087348 */ /* 0x000fea0003c00000 */
[----:B------:R0:W1:Y:S02]  /*10900*/  SHFL.BFLY P2, R48, R54, R53, R52 ;  /* 0x0c00003536307389 */ /* 0x0000640000040034 */
[----:B01----:R-:W-:Y:S05]  /*10910*/  ENDCOLLECTIVE ;  /* 0x000000000000791b */ /* 0x003fea0003800000 */
.L_x_8384:
        /* <DEDUP_REMOVED lines=39> */
.L_x_8385:
[----:B------:R-:W-:Y:S02]  /*10b90*/  HFMA2 R53, -RZ, RZ, 0, 1.1920928955078125e-07 ;  /* 0x00000002ff357431 */ /* 0x000fe400000001ff */
[----:B------:R-:W-:-:S04]  /*10ba0*/  FADD.FTZ R59, R54, R48 ;  /* 0x00000030363b7221 */ /* 0x000fc80000010000 */
[----:B------:R-:W-:-:S07]  /*10bb0*/  IMAD.MOV.U32 R54, RZ, RZ, R59 ;  /* 0x000000ffff367224 */ /* 0x000fce00078e003b */
[----:B------:R-:W-:Y:S05]  /*10bc0*/  WARPSYNC.COLLECTIVE R51, `(.L_x_8386) ;  /* 0x0000000033087348 */ /* 0x000fea0003c00000 */
[----:B------:R0:W1:Y:S02]  /*10bd0*/  SHFL.BFLY P2, R48, R54, R53, R52 ;  /* 0x0c00003536307389 */ /* 0x0000640000040034 */
[----:B01----:R-:W-:Y:S05]  /*10be0*/  ENDCOLLECTIVE ;  /* 0x000000000000791b */ /* 0x003fea0003800000 */
.L_x_8386:
[----:B------:R-:W-:Y:S01]  /*10bf0*/  MOV R53, 0x4 ;  /* 0x0000000400357802 */ /* 0x000fe20000000f00 */
[----:B------:R-:W-:-:S04]  /*10c00*/  FADD.FTZ R61, R59, R48 ;  /* 0x000000303b3d7221 */ /* 0x000fc80000010000 */
[----:B------:R-:W-:-:S07]  /*10c10*/  IMAD.MOV.U32 R54, RZ, RZ, R61 ;  /* 0x000000ffff367224 */ /* 0x000fce00078e003d */
[----:B------:R-:W-:Y:S05]  /*10c20*/  WARPSYNC.COLLECTIVE R51, `(.L_x_8387) ;  /* 0x0000000033087348 */ /* 0x000fea0003c00000 */
[----:B------:R0:W1:Y:S02]  /*10c30*/  SHFL.BFLY P2, R48, R54, R53, R52 ;  /* 0x0c00003536307389 */ /* 0x0000640000040034 */
[----:B01----:R-:W-:Y:S05]  /*10c40*/  ENDCOLLECTIVE ;  /* 0x000000000000791b */ /* 0x003fea0003800000 */
.L_x_8387:
[----:B------:R-:W-:Y:S02]  /*10c50*/  HFMA2 R53, -RZ, RZ, 0, 4.76837158203125e-07 ;  /* 0x00000008ff357431 */ /* 0x000fe400000001ff */
[----:B------:R-:W-:-:S04]  /*10c60*/  FADD.FTZ R66, R61, R48 ;  /* 0x000000303d427221 */ /* 0x000fc80000010000 */
[----:B------:R-:W-:-:S07]  /*10c70*/  IMAD.MOV.U32 R54, RZ, RZ, R66 ;  /* 0x000000ffff367224 */ /* 0x000fce00078e0042 */
[----:B------:R-:W-:Y:S05]  /*10c80*/  WARPSYNC.COLLECTIVE R51, `(.L_x_8388) ;  /* 0x0000000033087348 */ /* 0x000fea0003c00000 */
[----:B------:R0:W1:Y:S02]  /*10c90*/  SHFL.BFLY P2, R48, R54, R53, R52 ;  /* 0x0c00003536307389 */ /* 0x0000640000040034 */
[----:B01----:R-:W-:Y:S05]  /*10ca0*/  ENDCOLLECTIVE ;  /* 0x000000000000791b */ /* 0x003fea0003800000 */
.L_x_8388:
[----:B------:R-:W-:Y:S01]  /*10cb0*/  MOV R53, 0x10 ;  /* 0x0000001000357802 */ /* 0x000fe20000000f00 */
[----:B------:R-:W-:-:S04]  /*10cc0*/  FADD.FTZ R67, R66, R48 ;  /* 0x0000003042437221 */ /* 0x000fc80000010000 */
[----:B------:R-:W-:-:S07]  /*10cd0*/  IMAD.MOV.U32 R54, RZ, RZ, R67 ;  /* 0x000000ffff367224 */ /* 0x000fce00078e0043 */
[----:B------:R-:W-:Y:S05]  /*10ce0*/  WARPSYNC.COLLECTIVE R51, `(.L_x_8389) ;  /* 0x0000000033087348 */ /* 0x000fea0003c00000 */
[----:B------:R0:W1:Y:S02]  /*10cf0*/  SHFL.BFLY P2, R48, R54, R53, R52 ;  /* 0x0c00003536307389 */ /* 0x0000640000040034 */
[----:B01----:R-:W-:Y:S05]  /*10d00*/  ENDCOLLECTIVE ;  /* 0x000000000000791b */ /* 0x003fea0003800000 */
.L_x_8389:
[----:B------:R-:W-:Y:S05]  /*10d10*/  BRA `(.L_x_8390) ;  /* 0xfffffff400307947 */ /* 0x000fea000383ffff */
.L_x_8391:
        /* <DEDUP_REMOVED lines=14> */
.L_x_12152:


//--------------------- .text._ZN10layer_norm31ln_parallel_residual_fwd_kernelINS_13Kernel_traitsIf6__halffS2_fjLj512ELj1ELj4ELj1ELj16ENS_18Kernel_traits_baseILj512EfS2_fS2_fjLj128EEEEELb0ELb0ELb0EEEvNS_9FwdParamsE --------------------------
	.section	.text._ZN10layer_norm31ln_parallel_residual_fwd_kernelINS_13Kernel_traitsIf6__halffS2_fjLj512ELj1ELj4ELj1ELj16ENS_18Kernel_traits_baseILj512EfS2_fS2_fjLj128EEEEELb0ELb0ELb0EEEvNS_9FwdParamsE,"ax",@progbits
	.align	128
        .global         _ZN10layer_norm31ln_parallel_residual_fwd_kernelINS_13Kernel_traitsIf6__halffS2_fjLj512ELj1ELj4ELj1ELj16ENS_18Kernel_traits_baseILj512EfS2_fS2_fjLj128EEEEELb0ELb0ELb0EEEvNS_9FwdParamsE
        .type           _ZN10layer_norm31ln_parallel_residual_fwd_kernelINS_13Kernel_traitsIf6__halffS2_fjLj512ELj1ELj4ELj1ELj16ENS_18Kernel_traits_baseILj512EfS2_fS2_fjLj128EEEEELb0ELb0ELb0EEEvNS_9FwdParamsE,@function
        .size           _ZN10layer_norm31ln_parallel_residual_fwd_kernelINS_13Kernel_traitsIf6__halffS2_fjLj512ELj1ELj4ELj1ELj16ENS_18Kernel_traits_baseILj512EfS2_fS2_fjLj128EEEEELb0ELb0ELb0EEEvNS_9FwdParamsE,(.L_x_12153 - _ZN10layer_norm31ln_parallel_residual_fwd_kernelINS_13Kernel_traitsIf6__halffS2_fjLj512ELj1ELj4ELj1ELj16ENS_18Kernel_traits_baseILj512EfS2_fS2_fjLj128EEEEELb0ELb0ELb0EEEvNS_9FwdParamsE)
        .other          _ZN10layer_norm31ln_parallel_residual_fwd_kernelINS_13Kernel_traitsIf6__halffS2_fjLj512ELj1ELj4ELj1ELj16ENS_18Kernel_traits_baseILj512EfS2_fS2_fjLj128EEEEELb0ELb0ELb0EEEvNS_9FwdParamsE,@"STO_CUDA_ENTRY STV_DEFAULT"
_ZN10layer_norm31ln_parallel_residual_fwd_kernelINS_13Kernel_traitsIf6__halffS2_fjLj512ELj1ELj4ELj1ELj16ENS_18Kernel_traits_baseILj512EfS2_fS2_fjLj128EEEEELb0ELb0ELb0EEEvNS_9FwdParamsE:
.text._ZN10layer_norm31ln_parallel_residual_fwd_kernelINS_13Kernel_traitsIf6__halffS2_fjLj512ELj1ELj4ELj1ELj16ENS_18Kernel_traits_baseILj512EfS2_fS2_fjLj128EEEEELb0ELb0ELb0EEEvNS_9FwdParamsE:
        /* <DEDUP_REMOVED lines=68> */
.L_x_8394:
        /* <DEDUP_REMOVED lines=42> */
.L_x_8393:
        /* <DEDUP_REMOVED lines=26> */
.L_x_8398:
[----:B------:R-:W-:Y:S05]  /*0880*/  BSYNC.RECONVERGENT B1 ;  /* 0x0000000000017941 */ /* 0x000fea0003800200 */
.L_x_8397:
        /* <DEDUP_REMOVED lines=18> */
.L_x_8396:
        /* <DEDUP_REMOVED lines=36> */
.L_x_8395:
[----:B------:R-:W-:Y:S05]  /*0bf0*/  BSYNC.RECONVERGENT B0 ;  /* 0x0000000000007941 */ /* 0x000fea0003800200 */
.L_x_8392:
        /* <DEDUP_REMOVED lines=9> */
.L_x_8416:
        /* <DEDUP_REMOVED lines=36> */
.L_x_8402:
        /* <DEDUP_REMOVED lines=17> */
.L_x_8401:
        /* <DEDUP_REMOVED lines=28> */
.L_x_8404:
        /* <DEDUP_REMOVED lines=32> */
.L_x_8403:
[----:B------:R-:W0:Y:S01]  /*13a0*/  LDC.64 R92, c[0x0][0x3a8] ;  /* 0x0000ea00ff5c7b82 */ /* 0x000e220000000a00 */
[C---:B------:R-:W-:Y:S01]  /*13b0*/  IADD3 R0, PT, PT, R101.reuse, 0x20, RZ ;  /* 0x0000002065007810 */ /* 0x040fe20007ffe0ff */
[----:B0-----:R-:W-:-:S05]  /*13c0*/  IMAD.WIDE.U32 R92, R101, 0x20, R92 ;  /* 0x00000020655c7825 */ /* 0x001fca00078e005c */
[----:B------:R2:W-:Y:S04]  /*13d0*/  STG.E.128 desc[UR6][R92.64], R76 ;  /* 0x0000004c5c007986 */ /* 0x0005e8000c101d06 */
[----:B------:R2:W-:Y:S02]  /*13e0*/  STG.E.128 desc[UR6][R92.64+0x10], R80 ;  /* 0x000010505c007986 */ /* 0x0005e4000c101d06 */
.L_x_8400:
[----:B0---4-:R-:W-:Y:S05]  /*13f0*/  BSYNC.RECONVERGENT B0 ;  /* 0x0000000000007941 */ /* 0x011fea0003800200 */
.L_x_8399:
        /* <DEDUP_REMOVED lines=26> */
[--C-:B--2---:R-:W-:Y:S02]  /*15a0*/  HADD2.F32 R92, -RZ, R90.reuse.H0_H0 ;  /* 0x2000005aff5c7230 */ /* 0x104fe40000004100 */
        /* <DEDUP_REMOVED lines=25> */
.L_x_8408:
[--C-:B0----5:R-:W-:Y:S02]  /*1740*/  HADD2.F32 R86, -RZ, R89.reuse.H0_H0 ;  /* 0x20000059ff567230 */ /* 0x121fe40000004100 */
[----:B--2---:R-:W-:Y:S02]  /*1750*/  HADD2.F32 R92, -RZ, R89.H1_H1 ;  /* 0x30000059ff5c7230 */ /* 0x004fe40000004100 */
        /* <DEDUP_REMOVED lines=23> */
.L_x_8407:
[----:B------:R-:W-:Y:S05]  /*18d0*/  @!P1 BRA `(.L_x_8410) ;  /* 0x0000000000449947 */ /* 0x000fea0003800000 */
[--C-:B0----5:R-:W-:Y:S02]  /*18e0*/  HADD2.F32 R85, -RZ, R88.reuse.H0_H0 ;  /* 0x20000058ff557230 */ /* 0x121fe40000004100 */
[----:B------:R-:W-:Y:S02]  /*18f0*/  HADD2.F32 R88, -RZ, R88.H1_H1 ;  /* 0x30000058ff587230 */ /* 0x000fe40000004100 */
[--C-:B------:R-:W-:Y:S02]  /*1900*/  HADD2.F32 R87, -RZ, R89.reuse.H0_H0 ;  /* 0x20000059ff577230 */ /* 0x100fe40000004100 */
[----:B------:R-:W-:Y:S01]  /*1910*/  FADD.FTZ R84, R68, R85 ;  /* 0x0000005544547221 */ /* 0x000fe20000010000 */
[----:B--2---:R-:W-:Y:S02]  /*1920*/  HADD2.F32 R92, -RZ, R89.H1_H1 ;  /* 0x30000059ff5c7230 */ /* 0x004fe40000004100 */
        /* <DEDUP_REMOVED lines=12> */
.L_x_8410:
        /* <DEDUP_REMOVED lines=8> */
.L_x_8409:
[----:B--2---:R-:W0:Y:S02]  /*1a70*/  LDC.64 R92, c[0x0][0x3a8] ;  /* 0x0000ea00ff5c7b82 */ /* 0x004e240000000a00 */
[----:B0-----:R-:W-:-:S05]  /*1a80*/  IMAD.WIDE.U32 R92, R0, 0x20, R92 ;  /* 0x00000020005c7825 */ /* 0x001fca00078e005c */
[----:B------:R0:W-:Y:S04]  /*1a90*/  STG.E.128 desc[UR6][R92.64], R84 ;  /* 0x000000545c007986 */ /* 0x0001e8000c101d06 */
[----:B------:R0:W-:Y:S02]  /*1aa0*/  STG.E.128 desc[UR6][R92.64+0x10], R88 ;  /* 0x000010585c007986 */ /* 0x0001e4000c101d06 */
.L_x_8406:
[----:B------:R-:W-:Y:S05]  /*1ab0*/  BSYNC.RECONVERGENT B0 ;  /* 0x0000000000007941 */ /* 0x000fea0003800200 */
.L_x_8405:
        /* <DEDUP_REMOVED lines=76> */
.L_x_8428:
        /* <DEDUP_REMOVED lines=57> */
[C---:B--2---:R-:W-:Y:S01]  /*2310*/  IMAD.WIDE.U32 R102, R101.reuse, 0x10, R102 ;  /* 0x0000001065667825 */ /* 0x044fe200078e0066 */
[----:B------:R-:W-:Y:S01]  /*2320*/  F2FP.F16.F32.PACK_AB R97, R112, R97 ;  /* 0x000000617061723e */ /* 0x000fe200000000ff */
[----:B------:R0:W-:Y:S01]  /*2330*/  STG.E.128 desc[UR6][R108.64], R92 ;  /* 0x0000005c6c007986 */ /* 0x0001e2000c101d06 */
[----:B------:R-:W-:-:S03]  /*2340*/  IADD3 R101, PT, PT, R101, 0x20, RZ ;  /* 0x0000002065657810 */ /* 0x000fc60007ffe0ff */
[----:B------:R0:W-:Y:S04]  /*2350*/  STG.E.128 desc[UR6][R102.64], R96 ;  /* 0x0000006066007986 */ /* 0x0001e8000c101d06 */
.L_x_8413:
[----:B------:R-:W-:Y:S05]  /*2360*/  BSYNC.RECONVERGENT B0 ;  /* 0x0000000000007941 */ /* 0x000fea0003800200 */
.L_x_8412:
        /* <DEDUP_REMOVED lines=27> */
[----:B------:R-:W-:-:S03]  /*2520*/  F2FP.F16.F32.PACK_AB R92, R113, R94 ;  /* 0x0000005e715c723e */ /* 0x000fc600000000ff */
[----:B------:R-:W-:Y:S01]  /*2530*/  FFMA.FTZ R109, R109, R20, R8 ;  /* 0x000000146d6d7223 */ /* 0x000fe20000010008 */
[----:B------:R-:W-:Y:S01]  /*2540*/  F2FP.F16.F32.PACK_AB R93, R115, R112 ;  /* 0x00000070735d723e */ /* 0x000fe200000000ff */
[C---:B------:R-:W-:Y:S01]  /*2550*/  FFMA.FTZ R112, R0.reuse, R31, R19 ;  /* 0x0000001f00707223 */ /* 0x040fe20000010013 */
[----:B------:R-:W-:Y:S01]  /*2560*/  F2FP.F16.F32.PACK_AB R94, R117, R114 ;  /* 0x00000072755e723e */ /* 0x000fe200000000ff */
        /* <DEDUP_REMOVED lines=16> */
.L_x_8415:
[----:B------:R-:W-:Y:S05]  /*2670*/  BSYNC.RECONVERGENT B0 ;  /* 0x0000000000007941 */ /* 0x000fea0003800200 */
.L_x_8414:
[----:B0-23--:R-:W0:Y:S02]  /*2680*/  LDC.64 R92, c[0x0][0x380] ;  /* 0x0000e000ff5c7b82 */ /* 0x00de240000000a00 */
[----:B0-----:R-:W-:-:S04]  /*2690*/  LEA R2, R92, R2, 0x2 ;  /* 0x000000025c027211 */ /* 0x001fc800078e10ff */
[----:B------:R-:W-:-:S13]  /*26a0*/  ISETP.GE.AND P1, PT, R2, R93, PT ;  /* 0x0000005d0200720c */ /* 0x000fda0003f26270 */
[----:B------:R-:W-:Y:S05]  /*26b0*/  @!P1 BRA `(.L_x_8416) ;  /* 0xffffffe400749947 */ /* 0x000fea000383ffff */
[----:B------:R-:W-:Y:S05]  /*26c0*/  EXIT ;  /* 0x000000000000794d */ /* 0x000fea0003800000 */
.L_x_8411:
        /* <DEDUP_REMOVED lines=8> */
.L_x_8418:
[----:B------:R-:W-:Y:S05]  /*2750*/  BSYNC B0 ;  /* 0x0000000000007941 */ /* 0x000fea0003800000 */
.L_x_8417:
        /* <DEDUP_REMOVED lines=9> */
.L_x_8419:
[----:B------:R-:W-:Y:S01]  /*27f0*/  HFMA2 R108, -RZ, RZ, 0, 2.384185791015625e-07 ;  /* 0x00000004ff6c7431 */ /* 0x000fe200000001ff */
[----:B------:R-:W-:-:S05]  /*2800*/  MOV R93, R99 ;  /* 0x00000063005d7202 */ /* 0x000fca0000000f00 */
[----:B------:R-:W-:-:S05]  /*2810*/  FADD.FTZ R96, R94, R93 ;  /* 0x0000005d5e607221 */ /* 0x000fca0000010000 */
[----:B------:R-:W-:-:S07]  /*2820*/  MOV R103, R96 ;  /* 0x0000006000677202 */ /* 0x000fce0000000f00 */
[----:B------:R-:W-:Y:S05]  /*2830*/  WARPSYNC.COLLECTIVE R102, `(.L_x_8420) ;  /* 0x0000000066087348 */ /* 0x000fea0003c00000 */
[----:B------:R0:W1:Y:S02]  /*2840*/  SHFL.BFLY P5, R99, R103, R108, R109 ;  /* 0x0c00006c67637389 */ /* 0x00006400000a006d */
[----:B01----:R-:W-:Y:S05]  /*2850*/  ENDCOLLECTIVE ;  /* 0x000000000000791b */ /* 0x003fea0003800000 */
.L_x_8420:
        /* <DEDUP_REMOVED lines=8> */
.L_x_8421:
[----:B------:R-:W-:Y:S01]  /*28e0*/  HFMA2 R108, -RZ, RZ, 0, 9.5367431640625e-07 ;  /* 0x00000010ff6c7431 */ /* 0x000fe200000001ff */
[----:B------:R-:W-:-:S05]  /*28f0*/  MOV R0, R99 ;  /* 0x0000006300007202 */ /* 0x000fca0000000f00 */
[----:B------:R-:W-:-:S05]  /*2900*/  FADD.FTZ R98, R97, R0 ;  /* 0x0000000061627221 */ /* 0x000fca0000010000 */
[----:B------:R-:W-:-:S07]  /*2910*/  MOV R103, R98 ;  /* 0x0000006200677202 */ /* 0x000fce0000000f00 */
[----:B------:R-:W-:Y:S05]  /*2920*/  WARPSYNC.COLLECTIVE R102, `(.L_x_8422) ;  /* 0x0000000066087348 */ /* 0x000fea0003c00000 */
[----:B------:R0:W1:Y:S02]  /*2930*/  SHFL.BFLY P5, R99, R103, R108, R109 ;  /* 0x0c00006c67637389 */ /* 0x00006400000a006d */
[----:B01----:R-:W-:Y:S05]  /*2940*/  ENDCOLLECTIVE ;  /* 0x000000000000791b */ /* 0x003fea0003800000 */
.L_x_8422:
        /* <DEDUP_REMOVED lines=40> */
.L_x_8423:
[----:B------:R-:W-:Y:S01]  /*2bd0*/  HFMA2 R108, -RZ, RZ, 0, 1.1920928955078125e-07 ;  /* 0x00000002ff6c7431 */ /* 0x000fe200000001ff */
[----:B------:R-:W-:-:S05]  /*2be0*/  MOV R95, R99 ;  /* 0x00000063005f7202 */ /* 0x000fca0000000f00 */
[----:B------:R-:W-:-:S05]  /*2bf0*/  FADD.FTZ R95, R0, R95 ;  /* 0x0000005f005f7221 */ /* 0x000fca0000010000 */
[----:B------:R-:W-:-:S07]  /*2c00*/  MOV R103, R95 ;  /* 0x0000005f00677202 */ /* 0x000fce0000000f00 */
[----:B------:R-:W-:Y:S05]  /*2c10*/  WARPSYNC.COLLECTIVE R102, `(.L_x_8424) ;  /* 0x0000000066087348 */ /* 0x000fea0003c00000 */
[----:B------:R0:W1:Y:S02]  /*2c20*/  SHFL.BFLY P5, R99, R103, R108, R109 ;  /* 0x0c00006c67637389 */ /* 0x00006400000a006d */
[----:B01----:R-:W-:Y:S05]  /*2c30*/  ENDCOLLECTIVE ;  /* 0x000000000000791b */ /* 0x003fea0003800000 */
.L_x_8424:
[----:B------:R-:W-:Y:S01]  /*2c40*/  HFMA2 R108, -RZ, RZ, 0, 2.384185791015625e-07 ;  /* 0x00000004ff6c7431 */ /* 0x000fe200000001ff */
[----:B------:R-:W-:-:S05]  /*2c50*/  MOV R94, R99 ;  /* 0x00000063005e7202 */ /* 0x000fca0000000f00 */
[----:B------:R-:W-:-:S05]  /*2c60*/  FADD.FTZ R94, R95, R94 ;  /* 0x0000005e5f5e7221 */ /* 0x000fca0000010000 */
[----:B------:R-:W-:-:S07]  /*2c70*/  MOV R103, R94 ;  /* 0x0000005e00677202 */ /* 0x000fce0000000f00 */
[----:B------:R-:W-:Y:S05]  /*2c80*/  WARPSYNC.COLLECTIVE R102, `(.L_x_8425) ;  /* 0x0000000066087348 */ /* 0x000fea0003c00000 */
[----:B------:R0:W1:Y:S02]  /*2c90*/  SHFL.BFLY P5, R99, R103, R108, R109 ;  /* 0x0c00006c67637389 */ /* 0x00006400000a006d */
[----:B01----:R-:W-:Y:S05]  /*2ca0*/  ENDCOLLECTIVE ;  /* 0x000000000000791b */ /* 0x003fea0003800000 */
.L_x_8425:
[----:B------:R-:W-:Y:S01]  /*2cb0*/  HFMA2 R108, -RZ, RZ, 0, 4.76837158203125e-07 ;  /* 0x00000008ff6c7431 */ /* 0x000fe200000001ff */
[----:B------:R-:W-:-:S05]  /*2cc0*/  MOV R97, R99 ;  /* 0x0000006300617202 */ /* 0x000fca0000000f00 */
[----:B------:R-:W-:-:S05]  /*2cd0*/  FADD.FTZ R97, R94, R97 ;  /* 0x000000615e617221 */ /* 0x000fca0000010000 */
[----:B------:R-:W-:-:S07]  /*2ce0*/  MOV R103, R97 ;  /* 0x0000006100677202 */ /* 0x000fce0000000f00 */
[----:B------:R-:W-:Y:S05]  /*2cf0*/  WARPSYNC.COLLECTIVE R102, `(.L_x_8426) ;  /* 0x0000000066087348 */ /* 0x000fea0003c00000 */
[----:B------:R0:W1:Y:S02]  /*2d00*/  SHFL.BFLY P5, R99, R103, R108, R109 ;  /* 0x0c00006c67637389 */ /* 0x00006400000a006d */
[----:B01----:R-:W-:Y:S05]  /*2d10*/  ENDCOLLECTIVE ;  /* 0x000000000000791b */ /* 0x003fea0003800000 */
.L_x_8426:
[----:B------:R-:W-:Y:S01]  /*2d20*/  HFMA2 R108, -RZ, RZ, 0, 9.5367431640625e-07 ;  /* 0x00000010ff6c7431 */ /* 0x000fe200000001ff */
[----:B------:R-:W-:-:S05]  /*2d30*/  MOV R96, R99 ;  /* 0x0000006300607202 */ /* 0x000fca0000000f00 */
[----:B------:R-:W-:-:S05]  /*2d40*/  FADD.FTZ R96, R97, R96 ;  /* 0x0000006061607221 */ /* 0x000fca0000010000 */
[----:B------:R-:W-:-:S07]  /*2d50*/  MOV R103, R96 ;  /* 0x0000006000677202 */ /* 0x000fce0000000f00 */
[----:B------:R-:W-:Y:S05]  /*2d60*/  WARPSYNC.COLLECTIVE R102, `(.L_x_8427) ;  /* 0x0000000066087348 */ /* 0x000fea0003c00000 */
[----:B------:R0:W1:Y:S02]  /*2d70*/  SHFL.BFLY P5, R99, R103, R108, R109 ;  /* 0x0c00006c67637389 */ /* 0x00006400000a006d */
[----:B01----:R-:W-:Y:S05]  /*2d80*/  ENDCOLLECTIVE ;  /* 0x000000000000791b */ /* 0x003fea0003800000 */
.L_x_8427:
[----:B------:R-:W-:Y:S05]  /*2d90*/  BRA `(.L_x_8428) ;  /* 0xfffffff000787947 */ /* 0x000fea000383ffff */
.L_x_8429:
        /* <DEDUP_REMOVED lines=14> */
.L_x_12153:


//--------------------- .text._ZN10layer_norm31ln_parallel_residual_fwd_kernelINS_13Kernel_traitsIf6__halffS2_fjLj512ELj1ELj4ELj1ELj16ENS_18Kernel_traits_baseILj512EfS2_fS2_fjLj128EEEEELb0ELb0ELb1EEEvNS_9FwdParamsE --------------------------
	.section	.text._ZN10layer_norm31ln_parallel_residual_fwd_kernelINS_13Kernel_traitsIf6__halffS2_fjLj512ELj1ELj4ELj1ELj16ENS_18Kernel_traits_baseILj512EfS2_fS2_fjLj128EEEEELb0ELb0ELb1EEEvNS_9FwdParamsE,"ax",@progbits
	.align	128
        .global         _ZN10layer_norm31ln_parallel_residual_fwd_kernelINS_13Kernel_traitsIf6__halffS2_fjLj512ELj1ELj4ELj1ELj16ENS_18Kernel_traits_baseILj512EfS2_fS2_fjLj128EEEEELb0ELb0ELb1EEEvNS_9FwdParamsE
        .type           _ZN10layer_norm31ln_parallel_residual_fwd_kernelINS_13Kernel_traitsIf6__halffS2_fjLj512ELj1ELj4ELj1ELj16ENS_18Kernel_traits_baseILj512EfS2_fS2_fjLj128EEEEELb0ELb0ELb1EEEvNS_9FwdParamsE,@function
        .size           _ZN10layer_norm31ln_parallel_residual_fwd_kernelINS_13Kernel_traitsIf6__halffS2_fjLj512ELj1ELj4ELj1ELj16ENS_18Kernel_traits_baseILj512EfS2_fS2_fjLj128EEEEELb0ELb0ELb1EEEvNS_9FwdParamsE,(.L_x_12154 - _ZN10layer_norm31ln_parallel_residual_fwd_kernelINS_13Kernel_traitsIf6__halffS2_fjLj512ELj1ELj4ELj1ELj16ENS_18Kernel_traits_baseILj512EfS2_fS2_fjLj128EEEEELb0ELb0ELb1EEEvNS_9FwdParamsE)
        .other          _ZN10layer_norm31ln_parallel_residual_fwd_kernelINS_13Kernel_traitsIf6__halffS2_fjLj512ELj1ELj4ELj1ELj16ENS_18Kernel_traits_baseILj512EfS2_fS2_fjLj128EEEEELb0ELb0ELb1EEEvNS_9FwdParamsE,@"STO_CUDA_ENTRY STV_DEFAULT"
_ZN10layer_norm31ln_parallel_residual_fwd_kernelINS_13Kernel_traitsIf6__halffS2_fjLj512ELj1ELj4ELj1ELj16ENS_18Kernel_traits_baseILj512EfS2_fS2_fjLj128EEEEELb0ELb0ELb1EEEvNS_9FwdParamsE:
.text._ZN10layer_norm31ln_parallel_residual_fwd_kernelINS_13Kernel_traitsIf6__halffS2_fjLj512ELj1ELj4ELj1ELj16ENS_18Kernel_traits_baseILj512EfS2_fS2_fjLj128EEEEELb0ELb0ELb1EEEvNS_9FwdParamsE:
        /* <DEDUP_REMOVED lines=106> */
.L_x_8430:
        /* <DEDUP_REMOVED lines=29> */
.L_x_8432:
        /* <DEDUP_REMOVED lines=26> */
.L_x_8431:
        /* <DEDUP_REMOVED lines=12> */
.L_x_8442:
[----:B-1----:R-:W-:Y:S01]  /*0ad0*/  ISETP.NE.U32.AND P1, PT, RZ, UR10, PT ;  /* 0x0000000aff007c0c */ /* 0x002fe2000bf25070 */
        /* <DEDUP_REMOVED lines=9> */
[----:B-----5:R-:W5:Y:S01]  /*0b70*/  LDG.E.128 R88, desc[UR6][R88.64] ;  /* 0x0000000658587981 */ /* 0x020f62000c1e1d00 */
        /* <DEDUP_REMOVED lines=20> */
.L_x_8434:
[----:B-----5:R-:W-:Y:S02]  /*0cc0*/  HADD2.F32 R83, -RZ, R88.H0_H0 ;  /* 0x20000058ff537230 */ /* 0x020fe40000004100 */
[----:B------:R-:W-:Y:S02]  /*0cd0*/  HADD2.F32 R87, -RZ, R90.H0_H0 ;  /* 0x2000005aff577230 */ /* 0x000fe40000004100 */
[----:B------:R-:W-:Y:S02]  /*0ce0*/  HADD2.F32 R88, -RZ, R88.H1_H1 ;  /* 0x30000058ff587230 */ /* 0x000fe40000004100 */
[----:B------:R-:W-:Y:S01]  /*0cf0*/  FADD.FTZ R92, R72, R83 ;  /* 0x00000053485c7221 */ /* 0x000fe20000010000 */
[----:B------:R-:W-:Y:S02]  /*0d00*/  HADD2.F32 R90, -RZ, R90.H1_H1 ;  /* 0x3000005aff5a7230 */ /* 0x000fe40000004100 */
[--C-:B------:R-:W-:Y:S02]  /*0d10*/  HADD2.F32 R85, -RZ, R89.reuse.H0_H0 ;  /* 0x20000059ff557230 */ /* 0x100fe40000004100 */
[----:B------:R-:W-:Y:S01]  /*0d20*/  FADD.FTZ R93, R73, R88 ;  /* 0x00000058495d7221 */ /* 0x000fe20000010000 */
[----:B------:R-:W-:-:S02]  /*0d30*/  HADD2.F32 R0, -RZ, R89.H1_H1 ;  /* 0x30000059ff007230 */ /* 0x000fc40000004100 */
[----:B------:R-:W-:Y:S01]  /*0d40*/  FADD.FTZ R89, R77, R90 ;  /* 0x0000005a4d597221 */ /* 0x000fe20000010000 */
[--C-:B------:R-:W-:Y:S02]  /*0d50*/  HADD2.F32 R97, -RZ, R91.reuse.H0_H0 ;  /* 0x2000005bff617230 */ /* 0x100fe40000004100 */
[----:B------:R-:W-:Y:S01]  /*0d60*/  FADD.FTZ R94, R74, R85 ;  /* 0x000000554a5e7221 */ /* 0x000fe20000010000 */
[----:B------:R-:W-:Y:S02]  /*0d70*/  HADD2.F32 R82, -RZ, R91.H1_H1 ;  /* 0x3000005bff527230 */ /* 0x000fe40000004100 */
[----:B------:R-:W-:Y:S01]  /*0d80*/  FADD.FTZ R95, R75, R0 ;  /* 0x000000004b5f7221 */ /* 0x000fe20000010000 */
[----:B------:R-:W-:Y:S01]  /*0d90*/  FADD.FTZ R88, R76, R87 ;  /* 0x000000574c587221 */ /* 0x000fe20000010000 */
[----:B------:R-:W-:Y:S01]  /*0da0*/  FADD.FTZ R90, R78, R97 ;  /* 0x000000614e5a7221 */ /* 0x000fe20000010000 */
[----:B------:R-:W-:Y:S01]  /*0db0*/  FADD.FTZ R91, R79, R82 ;  /* 0x000000524f5b7221 */ /* 0x000fe20000010000 */
[----:B------:R-:W-:Y:S06]  /*0dc0*/  BRA `(.L_x_8435) ;  /* 0x0000000000f07947 */ /* 0x000fec0003800000 */
.L_x_8433:
[----:B------:R-:W-:-:S04]  /*0dd0*/  UISETP.NE.U32.AND UP0, UPT, UR10, URZ, UPT ;  /* 0x000000ff0a00728c */ /* 0x000fc8000bf05070 */
[----:B------:R-:W-:-:S09]  /*0de0*/  UISETP.NE.AND.EX UP0, UPT, UR11, URZ, UPT, UP0 ;  /* 0x000000ff0b00728c */ /* 0x000fd2000bf05300 */
[----:B------:R-:W-:Y:S05]  /*0df0*/  BRA.U UP0, `(.L_x_8436) ;  /* 0x0000000100647547 */ /* 0x000fea000b800000 */
[--C-:B-----5:R-:W-:Y:S02]  /*0e00*/  HADD2.F32 R83, -RZ, R88.reuse.H0_H0 ;  /* 0x20000058ff537230 */ /* 0x120fe40000004100 */
[----:B------:R-:W-:Y:S02]  /*0e10*/  HADD2.F32 R88, -RZ, R88.H1_H1 ;  /* 0x30000058ff587230 */ /* 0x000fe40000004100 */
[----:B------:R-:W-:Y:S02]  /*0e20*/  HADD2.F32 R93, -RZ, R68.H1_H1 ;  /* 0x30000044ff5d7230 */ /* 0x000fe40000004100 */
[--C-:B------:R-:W-:Y:S02]  /*0e30*/  HADD2.F32 R85, -RZ, R89.reuse.H0_H0 ;  /* 0x20000059ff557230 */ /* 0x100fe40000004100 */
[----:B------:R-:W-:Y:S02]  /*0e40*/  HADD2.F32 R0, -RZ, R89.H1_H1 ;  /* 0x30000059ff007230 */ /* 0x000fe40000004100 */
[----:B------:R-:W-:Y:S01]  /*0e50*/  FADD.FTZ R93, R88, R93 ;  /* 0x0000005d585d7221 */ /* 0x000fe20000010000 */
[----:B------:R-:W-:-:S02]  /*0e60*/  HADD2.F32 R87, -RZ, R90.H0_H0 ;  /* 0x2000005aff577230 */ /* 0x000fc40000004100 */
[----:B------:R-:W-:Y:S02]  /*0e70*/  HADD2.F32 R82, -RZ, R90.H1_H1 ;  /* 0x3000005aff527230 */ /* 0x000fe40000004100 */
[--C-:B------:R-:W-:Y:S02]  /*0e80*/  HADD2.F32 R97, -RZ, R91.reuse.H0_H0 ;  /* 0x2000005bff617230 */ /* 0x100fe40000004100 */
[----:B------:R-:W-:Y:S02]  /*0e90*/  HADD2.F32 R84, -RZ, R91.H1_H1 ;  /* 0x3000005bff547230 */ /* 0x000fe40000004100 */
[----:B------:R-:W-:Y:S02]  /*0ea0*/  HADD2.F32 R92, -RZ, R68.H0_H0 ;  /* 0x20000044ff5c7230 */ /* 0x000fe40000004100 */
[--C-:B------:R-:W-:Y:S02]  /*0eb0*/  HADD2.F32 R94, -RZ, R69.reuse.H0_H0 ;  /* 0x20000045ff5e7230 */ /* 0x100fe40000004100 */
[----:B------:R-:W-:-:S02]  /*0ec0*/  HADD2.F32 R95, -RZ, R69.H1_H1 ;  /* 0x30000045ff5f7230 */ /* 0x000fc40000004100 */
[----:B------:R-:W-:Y:S01]  /*0ed0*/  FADD.FTZ R92, R83, R92 ;  /* 0x0000005c535c7221 */ /* 0x000fe20000010000 */
        /* <DEDUP_REMOVED lines=11> */
.L_x_8436:
[--C-:B-----5:R-:W-:Y:S02]  /*0f90*/  HADD2.F32 R0, -RZ, R88.reuse.H0_H0 ;  /* 0x20000058ff007230 */ /* 0x120fe40000004100 */
[----:B------:R-:W-:Y:S02]  /*0fa0*/  HADD2.F32 R88, -RZ, R88.H1_H1 ;  /* 0x30000058ff587230 */ /* 0x000fe40000004100 */
[--C-:B------:R-:W-:Y:S02]  /*0fb0*/  HADD2.F32 R83, -RZ, R68.reuse.H0_H0 ;  /* 0x20000044ff537230 */ /* 0x100fe40000004100 */
[----:B------:R-:W-:Y:S02]  /*0fc0*/  HADD2.F32 R85, -RZ, R68.H1_H1 ;  /* 0x30000044ff557230 */ /* 0x000fe40000004100 */
        /* <DEDUP_REMOVED lines=8> */
[----:B------:R-:W-:Y:S02]  /*1050*/  HADD2.F32 R87, -RZ, R69.H0_H0 ;  /* 0x20000045ff577230 */ /* 0x000fe40000004100 */
[----:B------:R-:W-:Y:S01]  /*1060*/  FADD.FTZ R90, R90, R91 ;  /* 0x0000005b5a5a7221 */ /* 0x000fe20000010000 */
[----:B------:R-:W-:-:S02]  /*1070*/  HADD2.F32 R93, -RZ, R71.H0_H0 ;  /* 0x20000047ff5d7230 */ /* 0x000fc40000004100 */
[----:B------:R-:W-:Y:S02]  /*1080*/  HADD2.F32 R89, -RZ, R89.H1_H1 ;  /* 0x30000059ff597230 */ /* 0x000fe40000004100 */
[----:B------:R-:W-:Y:S01]  /*1090*/  FADD.FTZ R87, R82, R87 ;  /* 0x0000005752577221 */ /* 0x000fe20000010000 */
[----:B------:R-:W-:Y:S02]  /*10a0*/  HADD2.F32 R0, -RZ, R69.H1_H1 ;  /* 0x30000045ff007230 */ /* 0x000fe40000004100 */
[----:B------:R-:W-:Y:S01]  /*10b0*/  FADD.FTZ R91, R86, R93 ;  /* 0x0000005d565b7221 */ /* 0x000fe20000010000 */
[----:B------:R-:W-:Y:S02]  /*10c0*/  HADD2.F32 R85, -RZ, R70.H0_H0 ;  /* 0x20000046ff557230 */ /* 0x000fe40000004100 */
        /* <DEDUP_REMOVED lines=12> */
.L_x_8435:
        /* <DEDUP_REMOVED lines=24> */
[----:B------:R-:W-:Y:S02]  /*1310*/  HADD2.F32 R85, -RZ, R85.H1_H1 ;  /* 0x30000055ff557230 */ /* 0x000fe40000004100 */
[--C-:B------:R-:W-:Y:S02]  /*1320*/  HADD2.F32 R98, -RZ, R87.reuse.H0_H0 ;  /* 0x20000057ff627230 */ /* 0x100fe40000004100 */
[----:B------:R-:W-:Y:S01]  /*1330*/  FADD.FTZ R83, R103, R80 ;  /* 0x0000005067537221 */ /* 0x000fe20000010000 */
[----:B------:R-:W-:Y:S02]  /*1340*/  HADD2.F32 R100, -RZ, R87.H1_H1 ;  /* 0x30000057ff647230 */ /* 0x000fe40000004100 */
[----:B------:R-:W-:Y:S01]  /*1350*/  FADD.FTZ R80, R72, R81 ;  /* 0x0000005148507221 */ /* 0x000fe20000010000 */
[----:B------:R-:W-:Y:S02]  /*1360*/  HADD2.F32 R0, -RZ, R69.H1_H1 ;  /* 0x30000045ff007230 */ /* 0x000fe40000004100 */
[----:B------:R-:W-:Y:S01]  /*1370*/  FADD.FTZ R81, R73, R84 ;  /* 0x0000005449517221 */ /* 0x000fe20000010000 */
[----:B------:R-:W-:-:S02]  /*1380*/  HADD2.F32 R82, -RZ, R86.H0_H0 ;  /* 0x20000056ff527230 */ /* 0x000fc40000004100 */
[----:B------:R-:W-:Y:S02]  /*1390*/  HADD2.F32 R87, -RZ, R70.H0_H0 ;  /* 0x20000046ff577230 */ /* 0x000fe40000004100 */
        /* <DEDUP_REMOVED lines=13> */
[----:B------:R-:W-:Y:S02]  /*1470*/  FADD.FTZ R86, R78, R87 ;  /* 0x000000574e567221 */ /* 0x000fe40000010000 */
[----:B------:R-:W-:Y:S01]  /*1480*/  FADD.FTZ R87, R79, R100 ;  /* 0x000000644f577221 */ /* 0x000fe20000010000 */
[----:B------:R-:W-:Y:S06]  /*1490*/  BRA `(.L_x_8439) ;  /* 0x0000000000cc7947 */ /* 0x000fec0003800000 */
.L_x_8438:
        /* <DEDUP_REMOVED lines=9> */
[----:B------:R-:W-:Y:S02]  /*1530*/  HADD2.F32 R98, -RZ, R86.H0_H0 ;  /* 0x20000056ff627230 */ /* 0x000fe40000004100 */
[--C-:B------:R-:W-:Y:S02]  /*1540*/  HADD2.F32 R100, -RZ, R87.reuse.H0_H0 ;  /* 0x20000057ff647230 */ /* 0x100fe40000004100 */
[----:B------:R-:W-:Y:S01]  /*1550*/  FADD.FTZ R81, R83, R84 ;  /* 0x0000005453517221 */ /* 0x000fe20000010000 */
[----:B------:R-:W-:Y:S02]  /*1560*/  HADD2.F32 R102, -RZ, R87.H1_H1 ;  /* 0x30000057ff667230 */ /* 0x000fe40000004100 */
[----:B------:R-:W-:-:S02]  /*1570*/  HADD2.F32 R85, -RZ, R70.H0_H0 ;  /* 0x20000046ff557230 */ /* 0x000fc40000004100 */
[----:B------:R-:W-:Y:S02]  /*1580*/  HADD2.F32 R86, -RZ, R86.H1_H1 ;  /* 0x30000056ff567230 */ /* 0x000fe40000004100 */
[----:B------:R-:W-:Y:S02]  /*1590*/  HADD2.F32 R87, -RZ, R70.H1_H1 ;  /* 0x30000046ff577230 */ /* 0x000fe40000004100 */
[----:B------:R-:W-:Y:S01]  /*15a0*/  FADD.FTZ R84, R85, R98 ;  /* 0x0000006255547221 */ /* 0x000fe20000010000 */
[----:B------:R-:W-:Y:S02]  /*15b0*/  HADD2.F32 R83, -RZ, R69.H1_H1 ;  /* 0x30000045ff537230 */ /* 0x000fe40000004100 */
[--C-:B------:R-:W-:Y:S02]  /*15c0*/  HADD2.F32 R103, -RZ, R71.reuse.H0_H0 ;  /* 0x20000047ff677230 */ /* 0x100fe40000004100 */
[----:B------:R-:W-:Y:S01]  /*15d0*/  FADD.FTZ R85, R87, R86 ;  /* 0x0000005657557221 */ /* 0x000fe20000010000 */
[----:B------:R-:W-:-:S02]  /*15e0*/  HADD2.F32 R105, -RZ, R71.H1_H1 ;  /* 0x30000047ff697230 */ /* 0x000fc40000004100 */
[----:B------:R-:W-:Y:S01]  /*15f0*/  FADD.FTZ R83, R83, R0 ;  /* 0x0000000053537221 */ /* 0x000fe20000010000 */
[----:B------:R-:W-:Y:S02]  /*1600*/  FADD.FTZ R86, R103, R100 ;  /* 0x0000006467567221 */ /* 0x000fe40000010000 */
[----:B------:R-:W-:Y:S01]  /*1610*/  FADD.FTZ R87, R105, R102 ;  /* 0x0000006669577221 */ /* 0x000fe20000010000 */
[----:B------:R-:W-:Y:S06]  /*1620*/  BRA `(.L_x_8439) ;  /* 0x0000000000687947 */ /* 0x000fec0003800000 */
.L_x_8437:
        /* <DEDUP_REMOVED lines=18> */
.L_x_8440:
        /* <DEDUP_REMOVED lines=8> */
.L_x_8439:
        /* <DEDUP_REMOVED lines=75> */
.L_x_8454:
        /* <DEDUP_REMOVED lines=41> */
[----:B------:R-:W-:Y:S01]  /*1f10*/  F2FP.F16.F32.PACK_AB R80, R81, R80 ;  /* 0x000000505150723e */ /* 0x000fe200000000ff */
[----:B---3--:R-:W-:Y:S01]  /*1f20*/  IMAD.WIDE.U32 R90, R101, 0x10, R92 ;  /* 0x00000010655a7825 */ /* 0x008fe200078e005c */
[----:B------:R-:W-:-:S03]  /*1f30*/  F2FP.F16.F32.PACK_AB R81, R85, R82 ;  /* 0x000000525551723e */ /* 0x000fc600000000ff */
[----:B------:R-:W-:Y:S01]  /*1f40*/  FMUL.FTZ R94, R0, R115 ;  /* 0x00000073005e7220 */ /* 0x000fe20000410000 */
[----:B------:R-:W-:Y:S01]  /*1f50*/  F2FP.F16.F32.PACK_AB R82, R103, R84 ;  /* 0x000000546752723e */ /* 0x000fe200000000ff */
[----:B------:R-:W-:-:S04]  /*1f60*/  IMAD.WIDE.U32 R96, R99, 0x10, R96 ;  /* 0x0000001063607825 */ /* 0x000fc800078e0060 */
[----:B------:R-:W-:Y:S01]  /*1f70*/  FMUL.FTZ R111, R0, R111 ;  /* 0x0000006f006f7220 */ /* 0x000fe20000410000 */
[----:B------:R-:W-:Y:S01]  /*1f80*/  FFMA.FTZ R84, R125, R28, R4 ;  /* 0x0000001c7d547223 */ /* 0x000fe20000010004 */
[----:B------:R-:W-:Y:S01]  /*1f90*/  FFMA.FTZ R86, R87, R32, R8 ;  /* 0x0000002057567223 */ /* 0x000fe20000010008 */
[----:B------:R-:W-:-:S04]  /*1fa0*/  IMAD.WIDE.U32 R92, R99, 0x10, R92 ;  /* 0x00000010635c7825 */ /* 0x000fc800078e005c */
[----:B------:R-:W-:Y:S01]  /*1fb0*/  FFMA.FTZ R99, R98, R29, R5 ;  /* 0x0000001d62637223 */ /* 0x000fe20000010005 */
[C---:B------:R-:W-:Y:S01]  /*1fc0*/  FFMA.FTZ R102, R94.reuse, R27, R63 ;  /* 0x0000001b5e667223 */ /* 0x040fe2000001003f */
[----:B------:R-:W-:Y:S01]  /*1fd0*/  FFMA.FTZ R85, R83, R30, R6 ;  /* 0x0000001e53557223 */ /* 0x000fe20000010006 */
[C---:B------:R-:W-:Y:S01]  /*1fe0*/  FFMA.FTZ R87, R111.reuse, R34, R10 ;  /* 0x000000226f577223 */ /* 0x040fe2000001000a */
[----:B------:R-:W-:Y:S01]  /*1ff0*/  FFMA.FTZ R94, R94, R35, R11 ;  /* 0x000000235e5e7223 */ /* 0x000fe2000001000b */
[----:B------:R-:W-:Y:S01]  /*2000*/  FFMA.FTZ R101, R106, R33, R9 ;  /* 0x000000216a657223 */ /* 0x000fe20000010009 */
[----:B------:R-:W-:Y:S01]  /*2010*/  FFMA.FTZ R100, R100, R31, R7 ;  /* 0x0000001f64647223 */ /* 0x000fe20000010007 */
[----:B------:R-:W-:Y:S01]  /*2020*/  FFMA.FTZ R83, R111, R26, R62 ;  /* 0x0000001a6f537223 */ /* 0x000fe2000001003e */
[----:B------:R-:W-:Y:S01]  /*2030*/  F2FP.F16.F32.PACK_AB R84, R99, R84 ;  /* 0x000000546354723e */ /* 0x000fe200000000ff */
[C---:B------:R-:W-:Y:S01]  /*2040*/  FMUL.FTZ R111, R0.reuse, R95 ;  /* 0x0000005f006f7220 */ /* 0x040fe20000410000 */
[----:B------:R-:W0:Y:S01]  /*2050*/  @!P1 LDC.64 R98, c[0x0][0x3c8] ;  /* 0x0000f200ff629b82 */ /* 0x000e220000000a00 */
[C---:B------:R-:W-:Y:S01]  /*2060*/  FMUL.FTZ R104, R0.reuse, R105 ;  /* 0x0000006900687220 */ /* 0x040fe20000410000 */
[C---:B------:R-:W-:Y:S01]  /*2070*/  FMUL.FTZ R107, R0.reuse, R107 ;  /* 0x0000006b006b7220 */ /* 0x040fe20000410000 */
[----:B------:R-:W-:Y:S01]  /*2080*/  FMUL.FTZ R106, R0, R109 ;  /* 0x0000006d006a7220 */ /* 0x000fe20000410000 */
[----:B------:R-:W-:Y:S01]  /*2090*/  F2FP.F16.F32.PACK_AB R87, R94, R87 ;  /* 0x000000575e57723e */ /* 0x000fe200000000ff */
[----:B------:R-:W-:Y:S01]  /*20a0*/  FFMA.FTZ R95, R104, R37, R57 ;  /* 0x00000025685f7223 */ /* 0x000fe20000010039 */
[----:B------:R-:W-:Y:S01]  /*20b0*/  F2FP.F16.F32.PACK_AB R86, R101, R86 ;  /* 0x000000566556723e */ /* 0x000fe200000000ff */
[----:B------:R-:W-:Y:S01]  /*20c0*/  FFMA.FTZ R101, R107, R38, R58 ;  /* 0x000000266b657223 */ /* 0x000fe2000001003a */
[----:B------:R-:W-:Y:S01]  /*20d0*/  F2FP.F16.F32.PACK_AB R85, R100, R85 ;  /* 0x000000556455723e */ /* 0x000fe200000000ff */
[----:B------:R-:W-:Y:S01]  /*20e0*/  FFMA.FTZ R100, R111, R36, R56 ;  /* 0x000000246f647223 */ /* 0x000fe20000010038 */
[----:B------:R-:W-:Y:S01]  /*20f0*/  FFMA.FTZ R94, R106, R39, R59 ;  /* 0x000000276a5e7223 */ /* 0x000fe2000001003b */
[C---:B------:R-:W-:Y:S01]  /*2100*/  FMUL.FTZ R113, R0.reuse, R113 ;  /* 0x0000007100717220 */ /* 0x040fe20000410000 */
[C---:B------:R-:W-:Y:S01]  /*2110*/  FMUL.FTZ R108, R0.reuse, R117 ;  /* 0x00000075006c7220 */ /* 0x040fe20000410000 */
[C---:B------:R-:W-:Y:S01]  /*2120*/  FMUL.FTZ R119, R0.reuse, R119 ;  /* 0x0000007700777220 */ /* 0x040fe20000410000 */
[----:B------:R-:W-:Y:S01]  /*2130*/  F2FP.F16.F32.PACK_AB R100, R95, R100 ;  /* 0x000000645f64723e */ /* 0x000fe200000000ff */
[----:B------:R-:W-:Y:S01]  /*2140*/  FMUL.FTZ R110, R0, R121 ;  /* 0x00000079006e7220 */ /* 0x000fe20000410000 */
[----:B------:R-:W-:Y:S01]  /*2150*/  F2FP.F16.F32.PACK_AB R101, R94, R101 ;  /* 0x000000655e65723e */ /* 0x000fe200000000ff */
[----:B------:R-:W-:Y:S01]  /*2160*/  FFMA.FTZ R103, R108, R41, R53 ;  /* 0x000000296c677223 */ /* 0x000fe20000010035 */
[----:B------:R-:W1:Y:S01]  /*2170*/  LDC.64 R94, c[0x0][0x380] ;  /* 0x0000e000ff5e7b82 */ /* 0x000e620000000a00 */
[----:B------:R-:W-:Y:S01]  /*2180*/  F2FP.F16.F32.PACK_AB R83, R102, R83 ;  /* 0x000000536653723e */ /* 0x000fe200000000ff */
        /* <DEDUP_REMOVED lines=27> */
.L_x_8441:
        /* <DEDUP_REMOVED lines=8> */
.L_x_8444:
[----:B------:R-:W-:Y:S05]  /*23c0*/  BSYNC B0 ;  /* 0x0000000000007941 */ /* 0x000fea0003800000 */
.L_x_8443:
        /* <DEDUP_REMOVED lines=9> */
.L_x_8445:
[----:B------:R-:W-:Y:S01]  /*2460*/  HFMA2 R104, -RZ, RZ, 0, 2.384185791015625e-07 ;  /* 0x00000004ff687431 */ /* 0x000fe200000001ff */
[----:B------:R-:W-:-:S05]  /*2470*/  MOV R96, R105 ;  /* 0x0000006900607202 */ /* 0x000fca0000000f00 */
[----:B------:R-:W-:-:S05]  /*2480*/  FADD.FTZ R98, R97, R96 ;  /* 0x0000006061627221 */ /* 0x000fca0000010000 */
[----:B------:R-:W-:-:S07]  /*2490*/  MOV R107, R98 ;  /* 0x00000062006b7202 */ /* 0x000fce0000000f00 */
[----:B------:R-:W-:Y:S05]  /*24a0*/  WARPSYNC.COLLECTIVE R102, `(.L_x_8446) ;  /* 0x0000000066087348 */ /* 0x000fea0003c00000 */
[----:B------:R0:W1:Y:S02]  /*24b0*/  SHFL.BFLY P3, R105, R107, R104, R109 ;  /* 0x0c0000686b697389 */ /* 0x000064000006006d */
[----:B01----:R-:W-:Y:S05]  /*24c0*/  ENDCOLLECTIVE ;  /* 0x000000000000791b */ /* 0x003fea0003800000 */
.L_x_8446:
[----:B------:R-:W-:Y:S01]  /*24d0*/  HFMA2 R104, -RZ, RZ, 0, 4.76837158203125e-07 ;  /* 0x00000008ff687431 */ /* 0x000fe200000001ff */
[----:B------:R-:W-:-:S05]  /*24e0*/  MOV R103, R105 ;  /* 0x0000006900677202 */ /* 0x000fca0000000f00 */
[----:B------:R-:W-:-:S05]  /*24f0*/  FADD.FTZ R103, R98, R103 ;  /* 0x0000006762677221 */ /* 0x000fca0000010000 */
[----:B------:R-:W-:-:S07]  /*2500*/  MOV R107, R103 ;  /* 0x00000067006b7202 */ /* 0x000fce0000000f00 */
[----:B------:R-:W-:Y:S05]  /*2510*/  WARPSYNC.COLLECTIVE R102, `(.L_x_8447) ;  /* 0x0000000066087348 */ /* 0x000fea0003c00000 */
[----:B------:R0:W1:Y:S02]  /*2520*/  SHFL.BFLY P3, R105, R107, R104, R109 ;  /* 0x0c0000686b697389 */ /* 0x000064000006006d */
[----:B01----:R-:W-:Y:S05]  /*2530*/  ENDCOLLECTIVE ;  /* 0x000000000000791b */ /* 0x003fea0003800000 */
.L_x_8447:
        /* <DEDUP_REMOVED lines=8> */
.L_x_8448:
        /* <DEDUP_REMOVED lines=39> */
.L_x_8449:
[----:B------:R-:W-:Y:S01]  /*2830*/  HFMA2 R104, -RZ, RZ, 0, 1.1920928955078125e-07 ;  /* 0x00000002ff687431 */ /* 0x000fe200000001ff */
[----:B------:R-:W-:-:S05]  /*2840*/  MOV R97, R105 ;  /* 0x0000006900617202 */ /* 0x000fca0000000f00 */
[----:B------:R-:W-:-:S05]  /*2850*/  FADD.FTZ R97, R0, R97 ;  /* 0x0000006100617221 */ /* 0x000fca0000010000 */
[----:B------:R-:W-:-:S07]  /*2860*/  MOV R107, R97 ;  /* 0x00000061006b7202 */ /* 0x000fce0000000f00 */
[----:B------:R-:W-:Y:S05]  /*2870*/  WARPSYNC.COLLECTIVE R102, `(.L_x_8450) ;  /* 0x0000000066087348 */ /* 0x000fea0003c00000 */
[----:B------:R0:W1:Y:S02]  /*2880*/  SHFL.BFLY P3, R105, R107, R104, R109 ;  /* 0x0c0000686b697389 */ /* 0x000064000006006d */
[----:B01----:R-:W-:Y:S05]  /*2890*/  ENDCOLLECTIVE ;  /* 0x000000000000791b */ /* 0x003fea0003800000 */
.L_x_8450:
[----:B------:R-:W-:Y:S01]  /*28a0*/  HFMA2 R104, -RZ, RZ, 0, 2.384185791015625e-07 ;  /* 0x00000004ff687431 */ /* 0x000fe200000001ff */
[----:B------:R-:W-:-:S05]  /*28b0*/  MOV R98, R105 ;  /* 0x0000006900627202 */ /* 0x000fca0000000f00 */
[----:B------:R-:W-:-:S05]  /*28c0*/  FADD.FTZ R98, R97, R98 ;  /* 0x0000006261627221 */ /* 0x000fca0000010000 */
[----:B------:R-:W-:-:S07]  /*28d0*/  MOV R107, R98 ;  /* 0x00000062006b7202 */ /* 0x000fce0000000f00 */
[----:B------:R-:W-:Y:S05]  /*28e0*/  WARPSYNC.COLLECTIVE R102, `(.L_x_8451) ;  /* 0x0000000066087348 */ /* 0x000fea0003c00000 */
[----:B------:R0:W1:Y:S02]  /*28f0*/  SHFL.BFLY P3, R105, R107, R104, R109 ;  /* 0x0c0000686b697389 */ /* 0x000064000006006d */
[----:B01----:R-:W-:Y:S05]  /*2900*/  ENDCOLLECTIVE ;  /* 0x000000000000791b */ /* 0x003fea0003800000 */
.L_x_8451:
[----:B------:R-:W-:Y:S01]  /*2910*/  HFMA2 R104, -RZ, RZ, 0, 4.76837158203125e-07 ;  /* 0x00000008ff687431 */ /* 0x000fe200000001ff */
[----:B------:R-:W-:-:S05]  /*2920*/  MOV R103, R105 ;  /* 0x0000006900677202 */ /* 0x000fca0000000f00 */
[----:B------:R-:W-:-:S05]  /*2930*/  FADD.FTZ R103, R98, R103 ;  /* 0x0000006762677221 */ /* 0x000fca0000010000 */
[----:B------:R-:W-:-:S07]  /*2940*/  MOV R107, R103 ;  /* 0x00000067006b7202 */ /* 0x000fce0000000f00 */
[----:B------:R-:W-:Y:S05]  /*2950*/  WARPSYNC.COLLECTIVE R102, `(.L_x_8452) ;  /* 0x0000000066087348 */ /* 0x000fea0003c00000 */
[----:B------:R0:W1:Y:S02]  /*2960*/  SHFL.BFLY P3, R105, R107, R104, R109 ;  /* 0x0c0000686b697389 */ /* 0x000064000006006d */
[----:B01----:R-:W-:Y:S05]  /*2970*/  ENDCOLLECTIVE ;  /* 0x000000000000791b */ /* 0x003fea0003800000 */
.L_x_8452:
[----:B------:R-:W-:Y:S01]  /*2980*/  HFMA2 R104, -RZ, RZ, 0, 9.5367431640625e-07 ;  /* 0x00000010ff687431 */ /* 0x000fe200000001ff */
[----:B------:R-:W-:-:S05]  /*2990*/  MOV R100, R105 ;  /* 0x0000006900647202 */ /* 0x000fca0000000f00 */
[----:B------:R-:W-:-:S05]  /*29a0*/  FADD.FTZ R100, R103, R100 ;  /* 0x0000006467647221 */ /* 0x000fca0000010000 */
[----:B------:R-:W-:-:S07]  /*29b0*/  MOV R107, R100 ;  /* 0x00000064006b7202 */ /* 0x000fce0000000f00 */
[----:B------:R-:W-:Y:S05]  /*29c0*/  WARPSYNC.COLLECTIVE R102, `(.L_x_8453) ;  /* 0x0000000066087348 */ /* 0x000fea0003c00000 */
[----:B------:R0:W1:Y:S02]  /*29d0*/  SHFL.BFLY P3, R105, R107, R104, R109 ;  /* 0x0c0000686b697389 */ /* 0x000064000006006d */
[----:B01----:R-:W-:Y:S05]  /*29e0*/  ENDCOLLECTIVE ;  /* 0x000000000000791b */ /* 0x003fea0003800000 */
.L_x_8453:
[----:B------:R-:W-:Y:S05]  /*29f0*/  BRA `(.L_x_8454) ;  /* 0xfffffff000a07947 */ /* 0x000fea000383ffff */
.L_x_8455:
        /* <DEDUP_REMOVED lines=16> */
.L_x_12154:


//--------------------- .text._ZN10layer_norm31ln_parallel_residual_fwd_kernelINS_13Kernel_traitsIf6__halffS2_fjLj512ELj1ELj4ELj1ELj16ENS_18Kernel_traits_baseILj512EfS2_fS2_fjLj128EEEEELb0ELb1ELb0EEEvNS_9FwdParamsE --------------------------
	.section	.text._ZN10layer_norm31ln_parallel_residual_fwd_kernelINS_13Kernel_traitsIf6__halffS2_fjLj512ELj1ELj4ELj1ELj16ENS_18Kernel_traits_baseILj512EfS2_fS2_fjLj128EEEEELb0ELb1ELb0EEEvNS_9FwdParamsE,"ax",@progbits
	.align	128
        .global         _ZN10layer_norm31ln_parallel_residual_fwd_kernelINS_13Kernel_traitsIf6__halffS2_fjLj512ELj1ELj4ELj1ELj16ENS_18Kernel_traits_baseILj512EfS2_fS2_fjLj128EEEEELb0ELb1ELb0EEEvNS_9FwdParamsE
        .type           _ZN10layer_norm31ln_parallel_residual_fwd_kernelINS_13Kernel_traitsIf6__halffS2_fjLj512ELj1ELj4ELj1ELj16ENS_18Kernel_traits_baseILj512EfS2_fS2_fjLj128EEEEELb0ELb1ELb0EEEvNS_9FwdParamsE,@function
        .size           _ZN10layer_norm31ln_parallel_residual_fwd_kernelINS_13Kernel_traitsIf6__halffS2_fjLj512ELj1ELj4ELj1ELj16ENS_18Kernel_traits_baseILj512EfS2_fS2_fjLj128EEEEELb0ELb1ELb0EEEvNS_9FwdParamsE,(.L_x_12155 - _ZN10layer_norm31ln_parallel_residual_fwd_kernelINS_13Kernel_traitsIf6__halffS2_fjLj512ELj1ELj4ELj1ELj16ENS_18Kernel_traits_baseILj512EfS2_fS2_fjLj128EEEEELb0ELb1ELb0EEEvNS_9FwdParamsE)
        .other          _ZN10layer_norm31ln_parallel_residual_fwd_kernelINS_13Kernel_traitsIf6__halffS2_fjLj512ELj1ELj4ELj1ELj16ENS_18Kernel_traits_baseILj512EfS2_fS2_fjLj128EEEEELb0ELb1ELb0EEEvNS_9FwdParamsE,@"STO_CUDA_ENTRY STV_DEFAULT"
_ZN10layer_norm31ln_parallel_residual_fwd_kernelINS_13Kernel_traitsIf6__halffS2_fjLj512ELj1ELj4ELj1ELj16ENS_18Kernel_traits_baseILj512EfS2_fS2_fjLj128EEEEELb0ELb1ELb0EEEvNS_9FwdParamsE:
.text._ZN10layer_norm31ln_parallel_residual_fwd_kernelINS_13Kernel_traitsIf6__halffS2_fjLj512ELj1ELj4ELj1ELj16ENS_18Kernel_traits_baseILj512EfS2_fS2_fjLj128EEEEELb0ELb1ELb0EEEvNS_9FwdParamsE:
        /* <DEDUP_REMOVED lines=32> */
.L_x_8459:
[----:B------:R-:W-:Y:S05]  /*0200*/  BSYNC.RECONVERGENT B1 ;  /* 0x0000000000017941 */ /* 0x000fea0003800200 */
.L_x_8458:
        /* <DEDUP_REMOVED lines=10> */
.L_x_8457:
        /* <DEDUP_REMOVED lines=20> */
.L_x_8460:
[----:B------:R-:W-:Y:S05]  /*03f0*/  BSYNC.RECONVERGENT B0 ;  /* 0x0000000000007941 */ /* 0x000fea0003800200 */
.L_x_8456:
        /* <DEDUP_REMOVED lines=9> */
.L_x_8478:
        /* <DEDUP_REMOVED lines=36> */
.L_x_8464:
        /* <DEDUP_REMOVED lines=17> */
.L_x_8463:
        /* <DEDUP_REMOVED lines=28> */
.L_x_8466:
        /* <DEDUP_REMOVED lines=32> */
.L_x_8465:
[----:B------:R-:W0:Y:S01]  /*0ba0*/  LDC.64 R66, c[0x0][0x3a8] ;  /* 0x0000ea00ff427b82 */ /* 0x000e220000000a00 */
[C---:B------:R-:W-:Y:S01]  /*0bb0*/  IADD3 R64, PT, PT, R0.reuse, 0x20, RZ ;  /* 0x0000002000407810 */ /* 0x040fe20007ffe0ff */
[----:B0-----:R-:W-:-:S05]  /*0bc0*/  IMAD.WIDE.U32 R66, R0, 0x20, R66 ;  /* 0x0000002000427825 */ /* 0x001fca00078e0042 */
[----:B------:R1:W-:Y:S04]  /*0bd0*/  STG.E.128 desc[UR6][R66.64], R52 ;  /* 0x0000003442007986 */ /* 0x0003e8000c101d06 */
[----:B------:R1:W-:Y:S02]  /*0be0*/  STG.E.128 desc[UR6][R66.64+0x10], R4 ;  /* 0x0000100442007986 */ /* 0x0003e4000c101d06 */
.L_x_8462:
[----:B0---4-:R-:W-:Y:S05]  /*0bf0*/  BSYNC.RECONVERGENT B0 ;  /* 0x0000000000007941 */ /* 0x011fea0003800200 */
.L_x_8461:
        /* <DEDUP_REMOVED lines=19> */
[--C-:B0----5:R-:W-:Y:S02]  /*0d30*/  HADD2.F32 R57, -RZ, R60.reuse.H0_H0 ;  /* 0x2000003cff397230 */ /* 0x121fe40000004100 */
[----:B------:R-:W-:Y:S02]  /*0d40*/  HADD2.F32 R58, -RZ, R60.H1_H1 ;  /* 0x3000003cff3a7230 */ /* 0x000fe40000004100 */
[----:B------:R-:W-:Y:S02]  /*0d50*/  HADD2.F32 R59, -RZ, R61.H0_H0 ;  /* 0x2000003dff3b7230 */ /* 0x000fe40000004100 */
[----:B------:R-:W-:Y:S02]  /*0d60*/  HADD2.F32 R60, -RZ, R41.H0_H0 ;  /* 0x20000029ff3c7230 */ /* 0x000fe40000004100 */
[----:B------:R-:W-:Y:S02]  /*0d70*/  HADD2.F32 R56, -RZ, R40.H0_H0 ;  /* 0x20000028ff387230 */ /* 0x000fe40000004100 */
[----:B------:R-:W-:-:S02]  /*0d80*/  HADD2.F32 R61, -RZ, R61.H1_H1 ;  /* 0x3000003dff3d7230 */ /* 0x000fc40000004100 */
[----:B------:R-:W-:Y:S01]  /*0d90*/  FADD.FTZ R59, R60, R59 ;  /* 0x0000003b3c3b7221 */ /* 0x000fe20000010000 */
[----:B-1----:R-:W-:Y:S02]  /*0da0*/  HADD2.F32 R67, -RZ, R40.H1_H1 ;  /* 0x30000028ff437230 */ /* 0x002fe40000004100 */
[----:B------:R-:W-:Y:S01]  /*0db0*/  FADD.FTZ R57, R56, R57 ;  /* 0x0000003938397221 */ /* 0x000fe20000010000 */
[----:B------:R-:W-:Y:S02]  /*0dc0*/  HADD2.F32 R66, -RZ, R41.H1_H1 ;  /* 0x30000029ff427230 */ /* 0x000fe40000004100 */
[--C-:B------:R-:W-:Y:S02]  /*0dd0*/  HADD2.F32 R65, -RZ, R62.reuse.H0_H0 ;  /* 0x2000003eff417230 */ /* 0x100fe40000004100 */
[----:B------:R-:W-:Y:S01]  /*0de0*/  FADD.FTZ R58, R67, R58 ;  /* 0x0000003a433a7221 */ /* 0x000fe20000010000 */
[----:B------:R-:W-:Y:S02]  /*0df0*/  HADD2.F32 R62, -RZ, R62.H1_H1 ;  /* 0x3000003eff3e7230 */ /* 0x000fe40000004100 */
[----:B------:R-:W-:Y:S01]  /*0e00*/  FADD.FTZ R60, R66, R61 ;  /* 0x0000003d423c7221 */ /* 0x000fe20000010000 */
[----:B------:R-:W-:-:S02]  /*0e10*/  HADD2.F32 R56, -RZ, R63.H0_H0 ;  /* 0x2000003fff387230 */ /* 0x000fc40000004100 */
[--C-:B------:R-:W-:Y:S02]  /*0e20*/  HADD2.F32 R66, -RZ, R42.reuse.H0_H0 ;  /* 0x2000002aff427230 */ /* 0x100fe40000004100 */
[----:B------:R-:W-:Y:S02]  /*0e30*/  HADD2.F32 R61, -RZ, R42.H1_H1 ;  /* 0x3000002aff3d7230 */ /* 0x000fe40000004100 */
        /* <DEDUP_REMOVED lines=16> */
.L_x_8470:
[----:B0----5:R-:W-:Y:S02]  /*0f40*/  HADD2.F32 R56, -RZ, R60.H0_H0 ;  /* 0x2000003cff387230 */ /* 0x021fe40000004100 */
[----:B------:R-:W-:Y:S02]  /*0f50*/  HADD2.F32 R57, -RZ, R40.H0_H0 ;  /* 0x20000028ff397230 */ /* 0x000fe40000004100 */
[----:B------:R-:W-:Y:S02]  /*0f60*/  HADD2.F32 R58, -RZ, R61.H0_H0 ;  /* 0x2000003dff3a7230 */ /* 0x000fe40000004100 */
[----:B------:R-:W-:Y:S02]  /*0f70*/  HADD2.F32 R59, -RZ, R41.H0_H0 ;  /* 0x20000029ff3b7230 */ /* 0x000fe40000004100 */
[----:B------:R-:W-:Y:S01]  /*0f80*/  FADD.FTZ R56, R57, R56 ;  /* 0x0000003839387221 */ /* 0x000fe20000010000 */
[----:B------:R-:W-:Y:S02]  /*0f90*/  HADD2.F32 R60, -RZ, R60.H1_H1 ;  /* 0x3000003cff3c7230 */ /* 0x000fe40000004100 */
[----:B------:R-:W-:-:S02]  /*0fa0*/  HADD2.F32 R61, -RZ, R61.H1_H1 ;  /* 0x3000003dff3d7230 */ /* 0x000fc40000004100 */
[----:B------:R-:W-:Y:S01]  /*0fb0*/  FADD.FTZ R58, R59, R58 ;  /* 0x0000003a3b3a7221 */ /* 0x000fe20000010000 */
[----:B------:R-:W-:Y:S02]  /*0fc0*/  HADD2.F32 R57, -RZ, R40.H1_H1 ;  /* 0x30000028ff397230 */ /* 0x000fe40000004100 */
[----:B-1----:R-:W-:Y:S02]  /*0fd0*/  HADD2.F32 R66, -RZ, R41.H1_H1 ;  /* 0x30000029ff427230 */ /* 0x002fe40000004100 */
[--C-:B------:R-:W-:Y:S02]  /*0fe0*/  HADD2.F32 R65, -RZ, R62.reuse.H0_H0 ;  /* 0x2000003eff417230 */ /* 0x100fe40000004100 */
[----:B------:R-:W-:Y:S01]  /*0ff0*/  FADD.FTZ R57, R57, R60 ;  /* 0x0000003c39397221 */ /* 0x000fe20000010000 */
[----:B------:R-:W-:Y:S02]  /*1000*/  HADD2.F32 R67, -RZ, R62.H1_H1 ;  /* 0x3000003eff437230 */ /* 0x000fe40000004100 */
[----:B------:R-:W-:Y:S01]  /*1010*/  FADD.FTZ R59, R66, R61 ;  /* 0x0000003d423b7221 */ /* 0x000fe20000010000 */
[----:B------:R-:W-:-:S02]  /*1020*/  HADD2.F32 R62, -RZ, R63.H0_H0 ;  /* 0x2000003fff3e7230 */ /* 0x000fc40000004100 */
[----:B------:R-:W-:Y:S02]  /*1030*/  HADD2.F32 R63, -RZ, R63.H1_H1 ;  /* 0x3000003fff3f7230 */ /* 0x000fe40000004100 */
[--C-:B------:R-:W-:Y:S02]  /*1040*/  HADD2.F32 R60, -RZ, R42.reuse.H0_H0 ;  /* 0x2000002aff3c7230 */ /* 0x100fe40000004100 */
[----:B------:R-:W-:Y:S02]  /*1050*/  HADD2.F32 R66, -RZ, R42.H1_H1 ;  /* 0x3000002aff427230 */ /* 0x000fe40000004100 */
[--C-:B------:R-:W-:Y:S02]  /*1060*/  HADD2.F32 R69, -RZ, R43.reuse.H0_H0 ;  /* 0x2000002bff457230 */ /* 0x100fe40000004100 */
[----:B------:R-:W-:Y:S01]  /*1070*/  FADD.FTZ R60, R60, R65 ;  /* 0x000000413c3c7221 */ /* 0x000fe20000010000 */
[----:B------:R-:W-:Y:S02]  /*1080*/  HADD2.F32 R70, -RZ, R43.H1_H1 ;  /* 0x3000002bff467230 */ /* 0x000fe40000004100 */
[----:B------:R-:W-:Y:S01]  /*1090*/  FADD.FTZ R61, R66, R67 ;  /* 0x00000043423d7221 */ /* 0x000fe20000010000 */
[----:B------:R-:W-:-:S02]  /*10a0*/  FADD.FTZ R62, R69, R62 ;  /* 0x0000003e453e7221 */ /* 0x000fc40000010000 */
[----:B------:R-:W-:Y:S01]  /*10b0*/  FADD.FTZ R63, R70, R63 ;  /* 0x0000003f463f7221 */ /* 0x000fe20000010000 */
[----:B------:R-:W-:Y:S06]  /*10c0*/  BRA `(.L_x_8471) ;  /* 0x0000000000687947 */ /* 0x000fec0003800000 */
.L_x_8469:
        /* <DEDUP_REMOVED lines=18> */
.L_x_8472:
        /* <DEDUP_REMOVED lines=8> */
.L_x_8471:
[----:B-1----:R-:W0:Y:S02]  /*1270*/  LDC.64 R66, c[0x0][0x3a8] ;  /* 0x0000ea00ff427b82 */ /* 0x002e240000000a00 */
[----:B0-----:R-:W-:-:S05]  /*1280*/  IMAD.WIDE.U32 R64, R64, 0x20, R66 ;  /* 0x0000002040407825 */ /* 0x001fca00078e0042 */
[----:B------:R0:W-:Y:S04]  /*1290*/  STG.E.128 desc[UR6][R64.64], R56 ;  /* 0x0000003840007986 */ /* 0x0001e8000c101d06 */
[----:B------:R0:W-:Y:S02]  /*12a0*/  STG.E.128 desc[UR6][R64.64+0x10], R60 ;  /* 0x0000103c40007986 */ /* 0x0001e4000c101d06 */
.L_x_8468:
[----:B------:R-:W-:Y:S05]  /*12b0*/  BSYNC.RECONVERGENT B0 ;  /* 0x0000000000007941 */ /* 0x000fea0003800200 */
.L_x_8467:
        /* <DEDUP_REMOVED lines=76> */
.L_x_8490:
        /* <DEDUP_REMOVED lines=47> */
.L_x_8475:
[----:B------:R-:W-:Y:S05]  /*1a70*/  BSYNC.RECONVERGENT B0 ;  /* 0x0000000000007941 */ /* 0x000fea0003800200 */
.L_x_8474:
        /* <DEDUP_REMOVED lines=33> */
.L_x_8477:
[----:B------:R-:W-:Y:S05]  /*1c90*/  BSYNC.RECONVERGENT B0 ;  /* 0x0000000000007941 */ /* 0x000fea0003800200 */
.L_x_8476:
[----:B-1-34-:R-:W1:Y:S02]  /*1ca0*/  LDC.64 R64, c[0x0][0x380] ;  /* 0x0000e000ff407b82 */ /* 0x01ae640000000a00 */
[----:B-1----:R-:W-:-:S04]  /*1cb0*/  LEA R2, R64, R2, 0x2 ;  /* 0x0000000240027211 */ /* 0x002fc800078e10ff */
[----:B------:R-:W-:-:S13]  /*1cc0*/  ISETP.GE.AND P1, PT, R2, R65, PT ;  /* 0x000000410200720c */ /* 0x000fda0003f26270 */
[----:B------:R-:W-:Y:S05]  /*1cd0*/  @!P1 BRA `(.L_x_8478) ;  /* 0xffffffe400ec9947 */ /* 0x000fea000383ffff */
[----:B------:R-:W-:Y:S05]  /*1ce0*/  EXIT ;  /* 0x000000000000794d */ /* 0x000fea0003800000 */
.L_x_8473:
        /* <DEDUP_REMOVED lines=8> */
.L_x_8480:
[----:B------:R-:W-:Y:S05]  /*1d70*/  BSYNC B0 ;  /* 0x0000000000007941 */ /* 0x000fea0003800000 */
.L_x_8479:
        /* <DEDUP_REMOVED lines=10> */
.L_x_8481:
[----:B------:R-:W-:Y:S01]  /*1e20*/  HFMA2 R69, -RZ, RZ, 0, 2.384185791015625e-07 ;  /* 0x00000004ff457431 */ /* 0x000fe200000001ff */
[----:B------:R-:W-:-:S05]  /*1e30*/  MOV R64, R75 ;  /* 0x0000004b00407202 */ /* 0x000fca0000000f00 */
[----:B------:R-:W-:-:S05]  /*1e40*/  FADD.FTZ R72, R71, R64 ;  /* 0x0000004047487221 */ /* 0x000fca0000010000 */
[----:B------:R-:W-:-:S07]  /*1e50*/  MOV R76, R72 ;  /* 0x00000048004c7202 */ /* 0x000fce0000000f00 */
[----:B------:R-:W-:Y:S05]  /*1e60*/  WARPSYNC.COLLECTIVE R67, `(.L_x_8482) ;  /* 0x0000000043087348 */ /* 0x000fea0003c00000 */
[----:B------:R0:W1:Y:S02]  /*1e70*/  SHFL.BFLY P5, R75, R76, R69, R70 ;  /* 0x0c0000454c4b7389 */ /* 0x00006400000a0046 */
[----:B01----:R-:W-:Y:S05]  /*1e80*/  ENDCOLLECTIVE ;  /* 0x000000000000791b */ /* 0x003fea0003800000 */
.L_x_8482:
[----:B------:R-:W-:Y:S01]  /*1e90*/  HFMA2 R69, -RZ, RZ, 0, 4.76837158203125e-07 ;  /* 0x00000008ff457431 */ /* 0x000fe200000001ff */
[----:B------:R-:W-:-:S05]  /*1ea0*/  MOV R73, R75 ;  /* 0x0000004b00497202 */ /* 0x000fca0000000f00 */
[----:B------:R-:W-:-:S05]  /*1eb0*/  FADD.FTZ R73, R72, R73 ;  /* 0x0000004948497221 */ /* 0x000fca0000010000 */
[----:B------:R-:W-:-:S07]  /*1ec0*/  MOV R76, R73 ;  /* 0x00000049004c7202 */ /* 0x000fce0000000f00 */
[----:B------:R-:W-:Y:S05]  /*1ed0*/  WARPSYNC.COLLECTIVE R67, `(.L_x_8483) ;  /* 0x0000000043087348 */ /* 0x000fea0003c00000 */
[----:B------:R0:W1:Y:S02]  /*1ee0*/  SHFL.BFLY P5, R75, R76, R69, R70 ;  /* 0x0c0000454c4b7389 */ /* 0x00006400000a0046 */
[----:B01----:R-:W-:Y:S05]  /*1ef0*/  ENDCOLLECTIVE ;  /* 0x000000000000791b */ /* 0x003fea0003800000 */
.L_x_8483:
[----:B------:R-:W-:Y:S01]  /*1f00*/  HFMA2 R69, -RZ, RZ, 0, 9.5367431640625e-07 ;  /* 0x00000010ff457431 */ /* 0x000fe200000001ff */
[----:B------:R-:W-:-:S05]  /*1f10*/  MOV R64, R75 ;  /* 0x0000004b00407202 */ /* 0x000fca0000000f00 */
[----:B------:R-:W-:-:S05]  /*1f20*/  FADD.FTZ R74, R73, R64 ;  /* 0x00000040494a7221 */ /* 0x000fca0000010000 */
[----:B------:R-:W-:-:S07]  /*1f30*/  MOV R76, R74 ;  /* 0x0000004a004c7202 */ /* 0x000fce0000000f00 */
[----:B------:R-:W-:Y:S05]  /*1f40*/  WARPSYNC.COLLECTIVE R67, `(.L_x_8484) ;  /* 0x0000000043087348 */ /* 0x000fea0003c00000 */
[----:B------:R0:W1:Y:S02]  /*1f50*/  SHFL.BFLY P5, R75, R76, R69, R70 ;  /* 0x0c0000454c4b7389 */ /* 0x00006400000a0046 */
[----:B01----:R-:W-:Y:S05]  /*1f60*/  ENDCOLLECTIVE ;  /* 0x000000000000791b */ /* 0x003fea0003800000 */
.L_x_8484:
        /* <DEDUP_REMOVED lines=42> */
.L_x_8485:
[----:B------:R-:W-:Y:S01]  /*2210*/  HFMA2 R69, -RZ, RZ, 0, 1.1920928955078125e-07 ;  /* 0x00000002ff457431 */ /* 0x000fe200000001ff */
[----:B------:R-:W-:-:S05]  /*2220*/  MOV R71, R75 ;  /* 0x0000004b00477202 */ /* 0x000fca0000000f00 */
[----:B------:R-:W-:-:S05]  /*2230*/  FADD.FTZ R71, R64, R71 ;  /* 0x0000004740477221 */ /* 0x000fca0000010000 */
[----:B------:R-:W-:-:S07]  /*2240*/  MOV R76, R71 ;  /* 0x00000047004c7202 */ /* 0x000fce0000000f00 */
[----:B------:R-:W-:Y:S05]  /*2250*/  WARPSYNC.COLLECTIVE R67, `(.L_x_8486) ;  /* 0x0000000043087348 */ /* 0x000fea0003c00000 */
[----:B------:R0:W1:Y:S02]  /*2260*/  SHFL.BFLY P5, R75, R76, R69, R70 ;  /* 0x0c0000454c4b7389 */ /* 0x00006400000a0046 */
[----:B01----:R-:W-:Y:S05]  /*2270*/  ENDCOLLECTIVE ;  /* 0x000000000000791b */ /* 0x003fea0003800000 */
.L_x_8486:
[----:B------:R-:W-:Y:S01]  /*2280*/  HFMA2 R69, -RZ, RZ, 0, 2.384185791015625e-07 ;  /* 0x00000004ff457431 */ /* 0x000fe200000001ff */
[----:B------:R-:W-:-:S05]  /*2290*/  MOV R72, R75 ;  /* 0x0000004b00487202 */ /* 0x000fca0000000f00 */
[----:B------:R-:W-:-:S05]  /*22a0*/  FADD.FTZ R72, R71, R72 ;  /* 0x0000004847487221 */ /* 0x000fca0000010000 */
[----:B------:R-:W-:-:S07]  /*22b0*/  MOV R76, R72 ;  /* 0x00000048004c7202 */ /* 0x000fce0000000f00 */
[----:B------:R-:W-:Y:S05]  /*22c0*/  WARPSYNC.COLLECTIVE R67, `(.L_x_8487) ;  /* 0x0000000043087348 */ /* 0x000fea0003c00000 */
[----:B------:R0:W1:Y:S02]  /*22d0*/  SHFL.BFLY P5, R75, R76, R69, R70 ;  /* 0x0c0000454c4b7389 */ /* 0x00006400000a0046 */
[----:B01----:R-:W-:Y:S05]  /*22e0*/  ENDCOLLECTIVE ;  /* 0x000000000000791b */ /* 0x003fea0003800000 */
.L_x_8487:
[----:B------:R-:W-:Y:S01]  /*22f0*/  HFMA2 R69, -RZ, RZ, 0, 4.76837158203125e-07 ;  /* 0x00000008ff457431 */ /* 0x000fe200000001ff */
[----:B------:R-:W-:-:S05]  /*2300*/  MOV R73, R75 ;  /* 0x0000004b00497202 */ /* 0x000fca0000000f00 */
[----:B------:R-:W-:-:S05]  /*2310*/  FADD.FTZ R73, R72, R73 ;  /* 0x0000004948497221 */ /* 0x000fca0000010000 */
[----:B------:R-:W-:-:S07]  /*2320*/  MOV R76, R73 ;  /* 0x00000049004c7202 */ /* 0x000fce0000000f00 */
[----:B------:R-:W-:Y:S05]  /*2330*/  WARPSYNC.COLLECTIVE R67, `(.L_x_8488) ;  /* 0x0000000043087348 */ /* 0x000fea0003c00000 */
[----:B------:R0:W1:Y:S02]  /*2340*/  SHFL.BFLY P5, R75, R76, R69, R70 ;  /* 0x0c0000454c4b7389 */ /* 0x00006400000a0046 */
[----:B01----:R-:W-:Y:S05]  /*2350*/  ENDCOLLECTIVE ;  /* 0x000000000000791b */ /* 0x003fea0003800000 */
.L_x_8488:
[----:B------:R-:W-:Y:S01]  /*2360*/  HFMA2 R69, -RZ, RZ, 0, 9.5367431640625e-07 ;  /* 0x00000010ff457431 */ /* 0x000fe200000001ff */
[----:B------:R-:W-:-:S05]  /*2370*/  MOV R74, R75 ;  /* 0x0000004b004a7202 */ /* 0x000fca0000000f00 */
[----:B------:R-:W-:-:S05]  /*2380*/  FADD.FTZ R74, R73, R74 ;  /* 0x0000004a494a7221 */ /* 0x000fca0000010000 */
[----:B------:R-:W-:-:S07]  /*2390*/  MOV R76, R74 ;  /* 0x0000004a004c7202 */ /* 0x000fce0000000f00 */
[----:B------:R-:W-:Y:S05]  /*23a0*/  WARPSYNC.COLLECTIVE R67, `(.L_x_8489) ;  /* 0x0000000043087348 */ /* 0x000fea0003c00000 */
[----:B------:R0:W1:Y:S02]  /*23b0*/  SHFL.BFLY P5, R75, R76, R69, R70 ;  /* 0x0c0000454c4b7389 */ /* 0x00006400000a0046 */
[----:B01----:R-:W-:Y:S05]  /*23c0*/  ENDCOLLECTIVE ;  /* 0x000000000000791b */ /* 0x003fea0003800000 */
.L_x_8489:
[----:B------:R-:W-:Y:S05]  /*23d0*/  BRA `(.L_x_8490) ;  /* 0xfffffff000e87947 */ /* 0x000fea000383ffff */
.L_x_8491:
        /* <DEDUP_REMOVED lines=10> */
.L_x_12155:


//--------------------- .text._ZN10layer_norm31ln_parallel_residual_fwd_kernelINS_13Kernel_traitsIf6__halffS2_fjLj512ELj1ELj4ELj1ELj16ENS_18Kernel_traits_baseILj512EfS2_fS2_fjLj128EEEEELb0ELb1ELb1EEEvNS_9FwdParamsE --------------------------
	.section	.text._ZN10layer_norm31ln_parallel_residual_fwd_kernelINS_13Kernel_traitsIf6__halffS2_fjLj512ELj1ELj4ELj1ELj16ENS_18Kernel_traits_baseILj512EfS2_fS2_fjLj128EEEEELb0ELb1ELb1EEEvNS_9FwdParamsE,"ax",@progbits
	.align	128
        .global         _ZN10layer_norm31ln_parallel_residual_fwd_kernelINS_13Kernel_traitsIf6__halffS2_fjLj512ELj1ELj4ELj1ELj16ENS_18Kernel_traits_baseILj512EfS2_fS2_fjLj128EEEEELb0ELb1ELb1EEEvNS_9FwdParamsE
        .type           _ZN10layer_norm31ln_parallel_residual_fwd_kernelINS_13Kernel_traitsIf6__halffS2_fjLj512ELj1ELj4ELj1ELj16ENS_18Kernel_traits_baseILj512EfS2_fS2_fjLj128EEEEELb0ELb1ELb1EEEvNS_9FwdParamsE,@function
        .size           _ZN10layer_norm31ln_parallel_residual_fwd_kernelINS_13Kernel_traitsIf6__halffS2_fjLj512ELj1ELj4ELj1ELj16ENS_18Kernel_traits_baseILj512EfS2_fS2_fjLj128EEEEELb0ELb1ELb1EEEvNS_9FwdParamsE,(.L_x_12156 - _ZN10layer_norm31ln_parallel_residual_fwd_kernelINS_13Kernel_traitsIf6__halffS2_fjLj512ELj1ELj4ELj1ELj16ENS_18Kernel_traits_baseILj512EfS2_fS2_fjLj128EEEEELb0ELb1ELb1EEEvNS_9FwdParamsE)
        .other          _ZN10layer_norm31ln_parallel_residual_fwd_kernelINS_13Kernel_traitsIf6__halffS2_fjLj512ELj1ELj4ELj1ELj16ENS_18Kernel_traits_baseILj512EfS2_fS2_fjLj128EEEEELb0ELb1ELb1EEEvNS_9FwdParamsE,@"STO_CUDA_ENTRY STV_DEFAULT"
_ZN10layer_norm31ln_parallel_residual_fwd_kernelINS_13Kernel_traitsIf6__halffS2_fjLj512ELj1ELj4ELj1ELj16ENS_18Kernel_traits_baseILj512EfS2_fS2_fjLj128EEEEELb0ELb1ELb1EEEvNS_9FwdParamsE:
.text._ZN10layer_norm31ln_parallel_residual_fwd_kernelINS_13Kernel_traitsIf6__halffS2_fjLj512ELj1ELj4ELj1ELj16ENS_18Kernel_traits_baseILj512EfS2_fS2_fjLj128EEEEELb0ELb1ELb1EEEvNS_9FwdParamsE:
        /* <DEDUP_REMOVED lines=43> */
[----:B-----5:R-:W-:Y:S02]  /*02b0*/  @P1 MOV R52, R12 ;  /* 0x0000000c00341202 */ /* 0x020fe40000000f00 */
[----:B------:R-:W-:Y:S02]  /*02c0*/  @!P1 CS2R R46, SRZ ;  /* 0x00000000002e9805 */ /* 0x000fe4000001ff00 */
[----:B------:R-:W-:Y:S01]  /*02d0*/  @P1 MOV R7, R13 ;  /* 0x0000000d00071202 */ /* 0x000fe20000000f00 */
[----:B------:R-:W1:Y:S01]  /*02e0*/  LDCU.U8 UR4, c[0x0][0x410] ;  /* 0x00008200ff0477ac */ /* 0x000e620008000000 */
[----:B------:R-:W-:Y:S02]  /*02f0*/  @P1 MOV R6, R14 ;  /* 0x0000000e00061202 */ /* 0x000fe40000000f00 */
[----:B------:R-:W-:Y:S02]  /*0300*/  @!P1 CS2R R44, SRZ ;  /* 0x00000000002c9805 */ /* 0x000fe4000001ff00 */
[----:B------:R-:W-:-:S02]  /*0310*/  @P1 MOV R5, R15 ;  /* 0x0000000f00051202 */ /* 0x000fc40000000f00 */
[----:B------:R-:W-:Y:S02]  /*0320*/  @!P1 CS2R R42, SRZ ;  /* 0x00000000002a9805 */ /* 0x000fe4000001ff00 */
        /* <DEDUP_REMOVED lines=8> */
[----:B------:R-:W-:Y:S02]  /*03b0*/  @!P1 MOV R59, R18 ;  /* 0x00000012003b9202 */ /* 0x000fe40000000f00 */
[----:B------:R-:W-:Y:S02]  /*03c0*/  @!P1 CS2R R32, SRZ ;  /* 0x0000000000209805 */ /* 0x000fe4000001ff00 */
[----:B0-----:R-:W-:Y:S01]  /*03d0*/  ISETP.NE.U32.AND P0, PT, RZ, UR8, PT ;  /* 0x00000008ff007c0c */ /* 0x001fe2000bf05070 */
[----:B------:R-:W0:Y:S01]  /*03e0*/  LDCU UR5, c[0x0][0x388] ;  /* 0x00007100ff0577ac */ /* 0x000e220008000800 */
[----:B------:R-:W-:-:S02]  /*03f0*/  @!P1 MOV R58, R19 ;  /* 0x00000013003a9202 */ /* 0x000fc40000000f00 */
[----:B------:R-:W-:Y:S01]  /*0400*/  @!P1 MOV R52, R12 ;  /* 0x0000000c00349202 */ /* 0x000fe20000000f00 */
[----:B------:R-:W2:Y:S01]  /*0410*/  LDCU UR10, c[0x0][0x448] ;  /* 0x00008900ff0a77ac */ /* 0x000ea20008000800 */
[----:B------:R-:W-:Y:S02]  /*0420*/  @!P1 MOV R7, R13 ;  /* 0x0000000d00079202 */ /* 0x000fe40000000f00 */
[----:B------:R-:W-:Y:S01]  /*0430*/  @!P1 MOV R6, R14 ;  /* 0x0000000e00069202 */ /* 0x000fe20000000f00 */
[----:B------:R-:W3:Y:S01]  /*0440*/  LDCU.64 UR12, c[0x0][0x398] ;  /* 0x00007300ff0c77ac */ /* 0x000ee20008000a00 */
[----:B------:R-:W-:Y:S02]  /*0450*/  @!P1 MOV R5, R15 ;  /* 0x0000000f00059202 */ /* 0x000fe40000000f00 */
[----:B------:R-:W-:Y:S02]  /*0460*/  @!P1 MOV R4, R8 ;  /* 0x0000000800049202 */ /* 0x000fe40000000f00 */
[----:B------:R-:W-:-:S02]  /*0470*/  @!P1 MOV R3, R9 ;  /* 0x0000000900039202 */ /* 0x000fc40000000f00 */
[----:B------:R-:W-:Y:S02]  /*0480*/  @!P1 MOV R2, R10 ;  /* 0x0000000a00029202 */ /* 0x000fe40000000f00 */
[----:B------:R-:W-:Y:S02]  /*0490*/  @!P1 MOV R0, R11 ;  /* 0x0000000b00009202 */ /* 0x000fe40000000f00 */
[----:B-1----:R-:W-:Y:S02]  /*04a0*/  ISETP.NE.AND P2, PT, RZ, UR4, PT ;  /* 0x00000004ff007c0c */ /* 0x002fe4000bf45270 */
[----:B------:R-:W-:Y:S01]  /*04b0*/  ISETP.NE.AND.EX P0, PT, RZ, UR9, PT, P0 ;  /* 0x00000009ff007c0c */ /* 0x000fe2000bf05300 */
[----:B0-2---:R-:W1:-:S12]  /*04c0*/  LDCU.64 UR8, c[0x0][0x3a0] ;  /* 0x00007400ff0877ac */ /* 0x005e580008000a00 */
.L_x_8501:
[----:B0-----:R-:W0:Y:S01]  /*04d0*/  S2R R65, SR_TID.X ;  /* 0x0000000000417919 */ /* 0x001e220000002100 */
[----:B-1----:R-:W-:Y:S01]  /*04e0*/  ISETP.NE.U32.AND P1, PT, RZ, UR8, PT ;  /* 0x00000008ff007c0c */ /* 0x002fe2000bf25070 */
[----:B------:R-:W1:Y:S01]  /*04f0*/  LDC.64 R50, c[0x0][0x390] ;  /* 0x0000e400ff327b82 */ /* 0x000e620000000a00 */
[----:B------:R-:W-:Y:S02]  /*0500*/  IMAD R12, R53, UR5, RZ ;  /* 0x00000005350c7c24 */ /* 0x000fe4000f8e02ff */
[----:B------:R-:W-:-:S03]  /*0510*/  ISETP.NE.AND.EX P1, PT, RZ, UR9, PT, P1 ;  /* 0x00000009ff007c0c */ /* 0x000fc6000bf25310 */
[----:B------:R-:W-:Y:S02]  /*0520*/  SHF.R.S32.HI R13, RZ, 0x1f, R12 ;  /* 0x0000001fff0d7819 */ /* 0x000fe4000001140c */
[----:B------:R-:W2:Y:S02]  /*0530*/  @P0 LDC.64 R8, c[0x0][0x398] ;  /* 0x0000e600ff080b82 */ /* 0x000ea40000000a00 */
[----:B------:R-:W-:-:S06]  /*0540*/  LEA.HI R13, R13, R12, RZ, 0x3 ;  /* 0x0000000c0d0d7211 */ /* 0x000fcc00078f18ff */
[----:B------:R-:W4:Y:S01]  /*0550*/  @P1 LDC.64 R10, c[0x0][0x3a0] ;  /* 0x0000e800ff0a1b82 */ /* 0x000f220000000a00 */
[----:B0-----:R-:W-:-:S04]  /*0560*/  LOP3.LUT R65, R65, 0x1f, RZ, 0xc0, !PT ;  /* 0x0000001f41417812 */ /* 0x001fc800078ec0ff */
[----:B------:R-:W-:-:S05]  /*0570*/  LEA.HI.SX32 R54, R13, R65, 0x1d ;  /* 0x000000410d367211 */ /* 0x000fca00078feaff */
[----:B-1----:R-:W-:-:S04]  /*0580*/  IMAD.WIDE.U32 R12, R54, 0x10, R50 ;  /* 0x00000010360c7825 */ /* 0x002fc800078e0032 */
[C---:B--2---:R-:W-:Y:S02]  /*0590*/  @P0 IMAD.WIDE.U32 R8, R54.reuse, 0x10, R8 ;  /* 0x0000001036080825 */ /* 0x044fe400078e0008 */
[----:B------:R-:W5:Y:S02]  /*05a0*/  LDG.E.128 R12, desc[UR6][R12.64] ;  /* 0x000000060c0c7981 */ /* 0x000f64000c1e1d00 */
[----:B----4-:R-:W-:Y:S02]  /*05b0*/  @P1 IMAD.WIDE.U32 R10, R54, 0x20, R10 ;  /* 0x00000020360a1825 */ /* 0x010fe400078e000a */
[----:B------:R0:W5:Y:S04]  /*05c0*/  @P0 LDG.E.128 R28, desc[UR6][R8.64] ;  /* 0x00000006081c0981 */ /* 0x000168000c1e1d00 */
[----:B------:R0:W5:Y:S04]  /*05d0*/  @P1 LDG.E.128 R24, desc[UR6][R10.64] ;  /* 0x000000060a181981 */ /* 0x000168000c1e1d00 */
[----:B------:R0:W5:Y:S01]  /*05e0*/  @P1 LDG.E.128 R20, desc[UR6][R10.64+0x10] ;  /* 0x000010060a141981 */ /* 0x000162000c1e1d00 */
[----:B---3--:R-:W-:-:S04]  /*05f0*/  UISETP.NE.U32.AND UP0, UPT, UR12, URZ, UPT ;  /* 0x000000ff0c00728c */ /* 0x008fc8000bf05070 */
        /* <DEDUP_REMOVED lines=14> */
.L_x_8493:
        /* <DEDUP_REMOVED lines=17> */
.L_x_8492:
        /* <DEDUP_REMOVED lines=8> */
[----:B------:R-:W-:Y:S02]  /*0870*/  HADD2.F32 R17, -RZ, R28.H1_H1 ;  /* 0x3000001cff117230 */ /* 0x000fe40000004100 */
[----:B------:R-:W-:-:S02]  /*0880*/  HADD2.F32 R19, -RZ, R29.H1_H1 ;  /* 0x3000001dff137230 */ /* 0x000fc40000004100 */
[--C-:B------:R-:W-:Y:S02]  /*0890*/  HADD2.F32 R49, -RZ, R14.reuse.H0_H0 ;  /* 0x2000000eff317230 */ /* 0x100fe40000004100 */
[----:B------:R-:W-:Y:S01]  /*08a0*/  FADD.FTZ R17, R12, R17 ;  /* 0x000000110c117221 */ /* 0x000fe20000010000 */
[----:B------:R-:W-:Y:S02]  /*08b0*/  HADD2.F32 R10, -RZ, R14.H1_H1 ;  /* 0x3000000eff0a7230 */ /* 0x000fe40000004100 */
[----:B------:R-:W-:Y:S01]  /*08c0*/  FADD.FTZ R19, R8, R19 ;  /* 0x0000001308137221 */ /* 0x000fe20000010000 */
[----:B------:R-:W-:Y:S02]  /*08d0*/  HADD2.F32 R11, -RZ, R13.H0_H0 ;  /* 0x2000000dff0b7230 */ /* 0x000fe40000004100 */
[----:B------:R-:W-:Y:S02]  /*08e0*/  HADD2.F32 R14, -RZ, R15.H0_H0 ;  /* 0x2000000fff0e7230 */ /* 0x000fe40000004100 */
[----:B------:R-:W-:-:S02]  /*08f0*/  HADD2.F32 R18, -RZ, R29.H0_H0 ;  /* 0x2000001dff127230 */ /* 0x000fc40000004100 */
[----:B------:R-:W-:Y:S02]  /*0900*/  HADD2.F32 R15, -RZ, R15.H1_H1 ;  /* 0x3000000fff0f7230 */ /* 0x000fe40000004100 */
[--C-:B------:R-:W-:Y:S02]  /*0910*/  HADD2.F32 R12, -RZ, R30.reuse.H0_H0 ;  /* 0x2000001eff0c7230 */ /* 0x100fe40000004100 */
        /* <DEDUP_REMOVED lines=9> */
.L_x_8495:
[--C-:B-----5:R-:W-:Y:S02]  /*09b0*/  HADD2.F32 R9, -RZ, R12.reuse.H0_H0 ;  /* 0x2000000cff097230 */ /* 0x120fe40000004100 */
[----:B------:R-:W-:Y:S02]  /*09c0*/  HADD2.F32 R10, -RZ, R12.H1_H1 ;  /* 0x3000000cff0a7230 */ /* 0x000fe40000004100 */
[--C-:B------:R-:W-:Y:S02]  /*09d0*/  HADD2.F32 R12, -RZ, R13.reuse.H0_H0 ;  /* 0x2000000dff0c7230 */ /* 0x100fe40000004100 */
[----:B------:R-:W-:Y:S02]  /*09e0*/  HADD2.F32 R16, -RZ, R13.H1_H1 ;  /* 0x3000000dff107230 */ /* 0x000fe40000004100 */
[----:B------:R-:W-:Y:S02]  /*09f0*/  HADD2.F32 R13, -RZ, R29.H0_H0 ;  /* 0x2000001dff0d7230 */ /* 0x000fe40000004100 */
[----:B------:R-:W-:-:S02]  /*0a00*/  HADD2.F32 R8, -RZ, R28.H0_H0 ;  /* 0x2000001cff087230 */ /* 0x000fc40000004100 */
[----:B------:R-:W-:Y:S02]  /*0a10*/  HADD2.F32 R17, -RZ, R29.H1_H1 ;  /* 0x3000001dff117230 */ /* 0x000fe40000004100 */
        /* <DEDUP_REMOVED lines=25> */
.L_x_8494:
        /* <DEDUP_REMOVED lines=16> */
[----:B-----5:R-:W-:Y:S02]  /*0cb0*/  HADD2.F32 R10, -RZ, R48.H1_H1 ;  /* 0x30000030ff0a7230 */ /* 0x020fe40000004100 */
        /* <DEDUP_REMOVED lines=32> */
.L_x_8497:
[----:B-----5:R-:W-:Y:S02]  /*0ec0*/  HADD2.F32 R8, -RZ, R48.H0_H0 ;  /* 0x20000030ff087230 */ /* 0x020fe40000004100 */
[----:B------:R-:W-:Y:S02]  /*0ed0*/  HADD2.F32 R9, -RZ, R28.H0_H0 ;  /* 0x2000001cff097230 */ /* 0x000fe40000004100 */
[----:B------:R-:W-:Y:S02]  /*0ee0*/  HADD2.F32 R48, -RZ, R48.H1_H1 ;  /* 0x30000030ff307230 */ /* 0x000fe40000004100 */
[----:B------:R-:W-:Y:S02]  /*0ef0*/  HADD2.F32 R11, -RZ, R28.H1_H1 ;  /* 0x3000001cff0b7230 */ /* 0x000fe40000004100 */
        /* <DEDUP_REMOVED lines=21> */
.L_x_8496:
[----:B------:R-:W-:Y:S05]  /*1050*/  @!P1 BRA `(.L_x_8499) ;  /* 0x0000000000449947 */ /* 0x000fea0003800000 */
        /* <DEDUP_REMOVED lines=17> */
.L_x_8499:
        /* <DEDUP_REMOVED lines=8> */
.L_x_8498:
        /* <DEDUP_REMOVED lines=75> */
.L_x_8513:
        /* <DEDUP_REMOVED lines=28> */
[----:B------:R-:W-:Y:S01]  /*1860*/  F2FP.F16.F32.PACK_AB R11, R15, R11 ;  /* 0x0000000b0f0b723e */ /* 0x000fe200000000ff */
        /* <DEDUP_REMOVED lines=20> */
[----:B------:R-:W-:Y:S01]  /*19b0*/  F2FP.F16.F32.PACK_AB R10, R9, R10 ;  /* 0x0000000a090a723e */ /* 0x000fe200000000ff */
[----:B------:R-:W-:Y:S01]  /*19c0*/  FFMA.FTZ R9, R51, R64, R46 ;  /* 0x0000004033097223 */ /* 0x000fe2000001002e */
[----:B------:R-:W-:-:S04]  /*19d0*/  FMUL.FTZ R68, R65, R49 ;  /* 0x0000003141447220 */ /* 0x000fc80000410000 */
[----:B------:R-:W-:Y:S02]  /*19e0*/  F2FP.F16.F32.PACK_AB R9, R48, R9 ;  /* 0x000000093009723e */ /* 0x000fe400000000ff */
        /* <DEDUP_REMOVED lines=12> */
[----:B------:R-:W-:Y:S02]  /*1ab0*/  F2FP.F16.F32.PACK_AB R14, R55, R66 ;  /* 0x00000042370e723e */ /* 0x000fe400000000ff */
[----:B-1----:R-:W-:-:S04]  /*1ac0*/  LEA R53, R48, R53, 0x2 ;  /* 0x0000003530357211 */ /* 0x002fc800078e10ff */
[----:B------:R-:W-:Y:S01]  /*1ad0*/  ISETP.GE.AND P1, PT, R53, R49, PT ;  /* 0x000000313500720c */ /* 0x000fe20003f26270 */
[----:B--2---:R-:W-:Y:S01]  /*1ae0*/  FFMA.FTZ R8, R15, R8, R44 ;  /* 0x000000080f087223 */ /* 0x004fe2000001002c */
[----:B------:R-:W-:Y:S01]  /*1af0*/  FFMA.FTZ R15, R50, R69, R45 ;  /* 0x00000045320f7223 */ /* 0x000fe2000001002d */
[----:B------:R-:W-:Y:S01]  /*1b00*/  FFMA.FTZ R50, R13, R52, R36 ;  /* 0x000000340d327223 */ /* 0x000fe20000010024 */
[----:B------:R-:W-:-:S03]  /*1b10*/  FFMA.FTZ R13, R67, R6, R38 ;  /* 0x00000006430d7223 */ /* 0x000fc60000010026 */
[----:B------:R-:W-:Y:S02]  /*1b20*/  F2FP.F16.F32.PACK_AB R8, R15, R8 ;  /* 0x000000080f08723e */ /* 0x000fe400000000ff */
[----:B------:R-:W-:Y:S02]  /*1b30*/  F2FP.F16.F32.PACK_AB R15, R63, R56 ;  /* 0x000000383f0f723e */ /* 0x000fe400000000ff */
[----:B------:R-:W-:Y:S02]  /*1b40*/  F2FP.F16.F32.PACK_AB R13, R54, R13 ;  /* 0x0000000d360d723e */ /* 0x000fe400000000ff */
[----:B------:R-:W-:Y:S01]  /*1b50*/  F2FP.F16.F32.PACK_AB R12, R51, R50 ;  /* 0x00000032330c723e */ /* 0x000fe200000000ff */
[----:B------:R0:W-:Y:S04]  /*1b60*/  STG.E.128 desc[UR6][R16.64], R8 ;  /* 0x0000000810007986 */ /* 0x0001e8000c101d06 */
[----:B------:R0:W-:Y:S01]  /*1b70*/  STG.E.128 desc[UR6][R18.64], R12 ;  /* 0x0000000c12007986 */ /* 0x0001e2000c101d06 */
[----:B------:R-:W-:Y:S05]  /*1b80*/  @!P1 BRA `(.L_x_8501) ;  /* 0xffffffe800509947 */ /* 0x000fea000383ffff */
[----:B------:R-:W-:Y:S05]  /*1b90*/  EXIT ;  /* 0x000000000000794d */ /* 0x000fea0003800000 */
.L_x_8500:
[----:B------:R-:W-:Y:S01]  /*1ba0*/  HFMA2 R65, -RZ, RZ, 0, 5.9604644775390625e-08 ;  /* 0x00000001ff417431 */ /* 0x000fe200000001ff */
[----:B------:R-:W-:Y:S01]  /*1bb0*/  BSSY B0, `(.L_x_8502) ;  /* 0x0000006000007945 */ /* 0x000fe20003800000 */
[----:B------:R-:W-:Y:S02]  /*1bc0*/  MOV R57, 0x1f ;  /* 0x0000001f00397802 */ /* 0x000fe40000000f00 */
[----:B------:R-:W-:-:S07]  /*1bd0*/  MOV R56, 0xffffffff ;  /* 0xffffffff00387802 */ /* 0x000fce0000000f00 */
[----:B------:R-:W-:Y:S05]  /*1be0*/  WARPSYNC.COLLECTIVE R56, `(.L_x_8503) ;  /* 0x0000000038087348 */ /* 0x000fea0003c00000 */
[----:B------:R0:W1:Y:S02]  /*1bf0*/  SHFL.BFLY P3, R56, R68, R65, R57 ;  /* 0x0c00004144387389 */ /* 0x0000640000060039 */
[----:B01----:R-:W-:Y:S05]  /*1c00*/  ENDCOLLECTIVE ;  /* 0x000000000000791b */ /* 0x003fea0003800000 */
.L_x_8503:
[----:B------:R-:W-:Y:S05]  /*1c10*/  BSYNC B0 ;  /* 0x0000000000007941 */ /* 0x000fea0003800000 */
.L_x_8502:
[----:B------:R-:W-:Y:S01]  /*1c20*/  FADD.FTZ R68, R68, R56 ;  /* 0x0000003844447221 */ /* 0x000fe20000010000 */
[----:B------:R-:W-:Y:S01]  /*1c30*/  MOV R56, 0xffffffff ;  /* 0xffffffff00387802 */ /* 0x000fe20000000f00 */
[----:B------:R-:W-:Y:S01]  /*1c40*/  HFMA2 R65, -RZ, RZ, 0, 1.1920928955078125e-07 ;  /* 0x00000002ff417431 */ /* 0x000fe200000001ff */
[----:B------:R-:W-:-:S07]  /*1c50*/  MOV R57, 0x1f ;  /* 0x0000001f00397802 */ /* 0x000fce0000000f00 */
[----:B------:R-:W-:Y:S05]  /*1c60*/  WARPSYNC.COLLECTIVE R56, `(.L_x_8504) ;  /* 0x0000000038087348 */ /* 0x000fea0003c00000 */
[----:B------:R0:W1:Y:S02]  /*1c70*/  SHFL.BFLY P3, R56, R68, R65, R57 ;  /* 0x0c00004144387389 */ /* 0x0000640000060039 */
[----:B01----:R-:W-:Y:S05]  /*1c80*/  ENDCOLLECTIVE ;  /* 0x000000000000791b */ /* 0x003fea0003800000 */
.L_x_8504:
        /* <DEDUP_REMOVED lines=8> */
.L_x_8505:
        /* <DEDUP_REMOVED lines=8> */
.L_x_8506:
        /* <DEDUP_REMOVED lines=8> */
.L_x_8507:
        /* <DEDUP_REMOVED lines=43> */
.L_x_8508:
[----:B------:R-:W-:Y:S02]  /*20c0*/  HFMA2 R65, -RZ, RZ, 0, 1.1920928955078125e-07 ;  /* 0x00000002ff417431 */ /* 0x000fe400000001ff */
[----:B------:R-:W-:Y:S01]  /*20d0*/  FADD.FTZ R66, R66, R56 ;  /* 0x0000003842427221 */ /* 0x000fe20000010000 */
[----:B------:R-:W-:-:S04]  /*20e0*/  MOV R56, 0xffffffff ;  /* 0xffffffff00387802 */ /* 0x000fc80000000f00 */
[----:B------:R-:W-:-:S07]  /*20f0*/  MOV R68, R66 ;  /* 0x0000004200447202 */ /* 0x000fce0000000f00 */
[----:B------:R-:W-:Y:S05]  /*2100*/  WARPSYNC.COLLECTIVE R56, `(.L_x_8509) ;  /* 0x0000000038087348 */ /* 0x000fea0003c00000 */
[----:B------:R0:W1:Y:S02]  /*2110*/  SHFL.BFLY P3, R56, R68, R65, R57 ;  /* 0x0c00004144387389 */ /* 0x0000640000060039 */
[----:B01----:R-:W-:Y:S05]  /*2120*/  ENDCOLLECTIVE ;  /* 0x000000000000791b */ /* 0x003fea0003800000 */
.L_x_8509:
[----:B------:R-:W-:Y:S02]  /*2130*/  HFMA2 R65, -RZ, RZ, 0, 2.384185791015625e-07 ;  /* 0x00000004ff417431 */ /* 0x000fe400000001ff */
[----:B------:R-:W-:Y:S01]  /*2140*/  FADD.FTZ R66, R66, R56 ;  /* 0x0000003842427221 */ /* 0x000fe20000010000 */
[----:B------:R-:W-:-:S04]  /*2150*/  MOV R56, 0xffffffff ;  /* 0xffffffff00387802 */ /* 0x000fc80000000f00 */
[----:B------:R-:W-:-:S07]  /*2160*/  MOV R68, R66 ;  /* 0x0000004200447202 */ /* 0x000fce0000000f00 */
[----:B------:R-:W-:Y:S05]  /*2170*/  WARPSYNC.COLLECTIVE R56, `(.L_x_8510) ;  /* 0x0000000038087348 */ /* 0x000fea0003c00000 */
[----:B------:R0:W1:Y:S02]  /*2180*/  SHFL.BFLY P3, R56, R68, R65, R57 ;  /* 0x0c00004144387389 */ /* 0x0000640000060039 */
[----:B01----:R-:W-:Y:S05]  /*2190*/  ENDCOLLECTIVE ;  /* 0x000000000000791b */ /* 0x003fea0003800000 */
.L_x_8510:
[----:B------:R-:W-:Y:S02]  /*21a0*/  HFMA2 R65, -RZ, RZ, 0, 4.76837158203125e-07 ;  /* 0x00000008ff417431 */ /* 0x000fe400000001ff */
[----:B------:R-:W-:Y:S01]  /*21b0*/  FADD.FTZ R66, R66, R56 ;  /* 0x0000003842427221 */ /* 0x000fe20000010000 */
[----:B------:R-:W-:-:S04]  /*21c0*/  MOV R56, 0xffffffff ;  /* 0xffffffff00387802 */ /* 0x000fc80000000f00 */
[----:B------:R-:W-:-:S07]  /*21d0*/  MOV R68, R66 ;  /* 0x0000004200447202 */ /* 0x000fce0000000f00 */
[----:B------:R-:W-:Y:S05]  /*21e0*/  WARPSYNC.COLLECTIVE R56, `(.L_x_8511) ;  /* 0x0000000038087348 */ /* 0x000fea0003c00000 */
[----:B------:R0:W1:Y:S02]  /*21f0*/  SHFL.BFLY P3, R56, R68, R65, R57 ;  /* 0x0c00004144387389 */ /* 0x0000640000060039 */
[----:B01----:R-:W-:Y:S05]  /*2200*/  ENDCOLLECTIVE ;  /* 0x000000000000791b */ /* 0x003fea0003800000 */
.L_x_8511:
[----:B------:R-:W-:Y:S02]  /*2210*/  HFMA2 R65, -RZ, RZ, 0, 9.5367431640625e-07 ;  /* 0x00000010ff417431 */ /* 0x000fe400000001ff */
[----:B------:R-:W-:Y:S01]  /*2220*/  FADD.FTZ R66, R66, R56 ;  /* 0x0000003842427221 */ /* 0x000fe20000010000 */
[----:B------:R-:W-:-:S04]  /*2230*/  MOV R56, 0xffffffff ;  /* 0xffffffff00387802 */ /* 0x000fc80000000f00 */
[----:B------:R-:W-:-:S07]  /*2240*/  MOV R68, R66 ;  /* 0x0000004200447202 */ /* 0x000fce0000000f00 */
[----:B------:R-:W-:Y:S05]  /*2250*/  WARPSYNC.COLLECTIVE R56, `(.L_x_8512) ;  /* 0x0000000038087348 */ /* 0x000fea0003c00000 */
[----:B------:R0:W1:Y:S02]  /*2260*/  SHFL.BFLY P3, R56, R68, R65, R57 ;  /* 0x0c00004144387389 */ /* 0x0000640000060039 */
[----:B01----:R-:W-:Y:S05]  /*2270*/  ENDCOLLECTIVE ;  /* 0x000000000000791b */ /* 0x003fea0003800000 */
.L_x_8512:
[----:B------:R-:W-:Y:S05]  /*2280*/  BRA `(.L_x_8513) ;  /* 0xfffffff400047947 */ /* 0x000fea000383ffff */
.L_x_8514:
        /* <DEDUP_REMOVED lines=15> */
.L_x_12156:


//--------------------- .text._ZN10layer_norm31ln_parallel_residual_fwd_kernelINS_13Kernel_traitsIf6__halffS2_fjLj512ELj1ELj4ELj1ELj16ENS_18Kernel_traits_baseILj512EfS2_fS2_fjLj128EEEEELb1ELb0ELb0EEEvNS_9FwdParamsE --------------------------
	.section	.text._ZN10layer_norm31ln_parallel_residual_fwd_kernelINS_13Kernel_traitsIf6__halffS2_fjLj512ELj1ELj4ELj1ELj16ENS_18Kernel_traits_baseILj512EfS2_fS2_fjLj128EEEEELb1ELb0ELb0EEEvNS_9FwdParamsE,"ax",@progbits
	.align	128
        .global         _ZN10layer_norm31ln_parallel_residual_fwd_kernelINS_13Kernel_traitsIf6__halffS2_fjLj512ELj1ELj4ELj1ELj16ENS_18Kernel_traits_baseILj512EfS2_fS2_fjLj128EEEEELb1ELb0ELb0EEEvNS_9FwdParamsE
        .type           _ZN10layer_norm31ln_parallel_residual_fwd_kernelINS_13Kernel_traitsIf6__halffS2_fjLj512ELj1ELj4ELj1ELj16ENS_18Kernel_traits_baseILj512EfS2_fS2_fjLj128EEEEELb1ELb0ELb0EEEvNS_9FwdParamsE,@function
        .size           _ZN10layer_norm31ln_parallel_residual_fwd_kernelINS_13Kernel_traitsIf6__halffS2_fjLj512ELj1ELj4ELj1ELj16ENS_18Kernel_traits_baseILj512EfS2_fS2_fjLj128EEEEELb1ELb0ELb0EEEvNS_9FwdParamsE,(.L_x_12157 - _ZN10layer_norm31ln_parallel_residual_fwd_kernelINS_13Kernel_traitsIf6__halffS2_fjLj512ELj1ELj4ELj1ELj16ENS_18Kernel_traits_baseILj512EfS2_fS2_fjLj128EEEEELb1ELb0ELb0EEEvNS_9FwdParamsE)
        .other          _ZN10layer_norm31ln_parallel_residual_fwd_kernelINS_13Kernel_traitsIf6__halffS2_fjLj512ELj1ELj4ELj1ELj16ENS_18Kernel_traits_baseILj512EfS2_fS2_fjLj128EEEEELb1ELb0ELb0EEEvNS_9FwdParamsE,@"STO_CUDA_ENTRY STV_DEFAULT"
_ZN10layer_norm31ln_parallel_residual_fwd_kernelINS_13Kernel_traitsIf6__halffS2_fjLj512ELj1ELj4ELj1ELj16ENS_18Kernel_traits_baseILj512EfS2_fS2_fjLj128EEEEELb1ELb0ELb0EEEvNS_9FwdParamsE:
.text._ZN10layer_norm31ln_parallel_residual_fwd_kernelINS_13Kernel_traitsIf6__halffS2_fjLj512ELj1ELj4ELj1ELj16ENS_18Kernel_traits_baseILj512EfS2_fS2_fjLj128EEEEELb1ELb0ELb0EEEvNS_9FwdParamsE:
        /* <DEDUP_REMOVED lines=19> */
[----:B----4-:R-:W-:-:S02]  /*0130*/  SHF.R.S32.HI R0, RZ, 0x1f, R9 ;  /* 0x0000001fff007819 */ /* 0x010fc40000011409 */
[----:B------:R-:W-:Y:S02]  /*0140*/  SHF.R.U32.HI R101, RZ, 0x5, R102 ;  /* 0x00000005ff657819 */ /* 0x000fe40000011666 */
[----:B------:R-:W-:Y:S02]  /*0150*/  LEA.HI R0, R0, R9, RZ, 0x3 ;  /* 0x0000000900007211 */ /* 0x000fe400078f18ff */
[----:B------:R-:W3:Y:S01]  /*0160*/  LDC R103, c[0x0][0x360] ;  /* 0x0000d800ff677b82 */ /* 0x000ee20000000800 */
[----:B-1----:R-:W-:-:S06]  /*0170*/  USHF.L.U32 UR4, UR5, 0x2, URZ ;  /* 0x0000000205047899 */ /* 0x002fcc00080006ff */
[----:B------:R-:W-:Y:S01]  /*0180*/  LOP3.LUT R101, R101, UR4, RZ, 0xfc, !PT ;  /* 0x0000000465657c12 */ /* 0x000fe2000f8efcff */
[----:B---3--:R-:W-:Y:S01]  /*0190*/  IMAD R103, R103, UR5, R102 ;  /* 0x0000000567677c24 */ /* 0x008fe2000f8e0266 */
[----:B--2---:R-:W-:Y:S02]  /*01a0*/  @P0 R2UR UR6, R2 ;  /* 0x00000000020602ca */ /* 0x004fe400000e0000 */
[----:B------:R-:W-:Y:S02]  /*01b0*/  @P0 R2UR UR7, R3 ;  /* 0x00000000030702ca */ /* 0x000fe400000e0000 */
[----:B0-----:R-:W-:Y:S02]  /*01c0*/  @P0 IADD3 R118, P1, PT, R4, R7, RZ ;  /* 0x0000000704760210 */ /* 0x001fe40007f3e0ff */
[----:B------:R-:W-:Y:S02]  /*01d0*/  LOP3.LUT R3, R102, 0x1f, RZ, 0xc, !PT ;  /* 0x0000001f66037812 */ /* 0x000fe400078e0cff */
[----:B------:R-:W-:-:S02]  /*01e0*/  @P0 IADD3.X R119, PT, PT, RZ, R5, RZ, P1, !PT ;  /* 0x00000005ff770210 */ /* 0x000fc40000ffe4ff */
[----:B------:R-:W-:Y:S02]  /*01f0*/  LEA.HI.SX32 R104, R0, R3, 0x1d ;  /* 0x0000000300687211 */ /* 0x000fe400078feaff */
[----:B------:R-:W-:Y:S01]  /*0200*/  LOP3.LUT R102, R102, 0x1f, RZ, 0xc0, !PT ;  /* 0x0000001f66667812 */ /* 0x000fe200078ec0ff */
[----:B------:R-:W-:Y:S01]  /*0210*/  UIADD3 UR15, UPT, UPT, UR6, -0x61c88647, URZ ;  /* 0x9e3779b9060f7890 */ /* 0x000fe2000fffe0ff */
[--C-:B------:R-:W-:Y:S01]  /*0220*/  SHF.R.U64 R122, R118, 0x2, R119.reuse ;  /* 0x00000002767a7819 */ /* 0x100fe20000001277 */
[----:B------:R-:W-:Y:S01]  /*0230*/  UIADD3 UR16, UPT, UPT, UR7, -0x4498517b, URZ ;  /* 0xbb67ae8507107890 */ /* 0x000fe2000fffe0ff */
[----:B------:R-:W-:Y:S01]  /*0240*/  SHF.R.U32.HI R100, RZ, 0x2, R119 ;  /* 0x00000002ff647819 */ /* 0x000fe20000011677 */
        /* <DEDUP_REMOVED lines=25> */
[----:B------:R-:W5:Y:S01]  /*03e0*/  @P0 LDG.E.128 R4, desc[UR8][R2.64] ;  /* 0x0000000802040981 */ /* 0x000f62000c1e1d00 */
[----:B------:R-:W-:Y:S01]  /*03f0*/  ISETP.GE.U32.AND P1, PT, R104, 0x40, PT ;  /* 0x000000406800780c */ /* 0x000fe20003f26070 */
[----:B-1----:R-:W-:Y:S02]  /*0400*/  @P0 IMAD.WIDE.U32 R28, R102, 0x20, R28 ;  /* 0x00000020661c0825 */ /* 0x002fe400078e001c */
[----:B------:R-:W5:Y:S01]  /*0410*/  @P0 LDG.E.128 R8, desc[UR8][R2.64+0x10] ;  /* 0x0000100802080981 */ /* 0x000f62000c1e1d00 */
[----:B------:R-:W-:Y:S02]  /*0420*/  CS2R R22, SRZ ;  /* 0x0000000000167805 */ /* 0x000fe4000001ff00 */
[----:B------:R-:W-:Y:S01]  /*0430*/  CS2R R20, SRZ ;  /* 0x0000000000147805 */ /* 0x000fe2000001ff00 */
[----:B------:R-:W-:Y:S01]  /*0440*/  IMAD.MOV.U32 R37, RZ, RZ, R102 ;  /* 0x000000ffff257224 */ /* 0x000fe200078e0066 */
[----:B------:R-:W5:Y:S01]  /*0450*/  @P0 LDG.E.128 R12, desc[UR8][R28.64] ;  /* 0x000000081c0c0981 */ /* 0x000f62000c1e1d00 */
[----:B------:R-:W-:-:S02]  /*0460*/  CS2R R26, SRZ ;  /* 0x00000000001a7805 */ /* 0x000fc4000001ff00 */
[----:B------:R-:W-:Y:S02]  /*0470*/  CS2R R24, SRZ ;  /* 0x0000000000187805 */ /* 0x000fe4000001ff00 */
[----:B------:R-:W-:Y:S01]  /*0480*/  CS2R R30, SRZ ;  /* 0x00000000001e7805 */ /* 0x000fe2000001ff00 */
[----:B------:R0:W5:Y:S01]  /*0490*/  @P0 LDG.E.128 R16, desc[UR8][R28.64+0x10] ;  /* 0x000010081c100981 */ /* 0x000162000c1e1d00 */
[----:B------:R-:W-:Y:S02]  /*04a0*/  CS2R R34, SRZ ;  /* 0x0000000000227805 */ /* 0x000fe4000001ff00 */
[----:B------:R-:W-:Y:S02]  /*04b0*/  CS2R R32, SRZ ;  /* 0x0000000000207805 */ /* 0x000fe4000001ff00 */
[----:B------:R-:W-:Y:S02]  /*04c0*/  @P0 LOP3.LUT R37, R102, 0x20, RZ, 0xfc, !PT ;  /* 0x0000002066250812 */ /* 0x000fe400078efcff */
[----:B0-----:R-:W-:Y:S01]  /*04d0*/  CS2R R28, SRZ ;  /* 0x00000000001c7805 */ /* 0x001fe2000001ff00 */
[----:B------:R-:W-:Y:S06]  /*04e0*/  @!P1 BRA `(.L_x_8518) ;  /* 0x0000000800509947 */ /* 0x000fec0003800000 */
        /* <DEDUP_REMOVED lines=25> */
.L_x_8517:
[----:B------:R-:W-:Y:S01]  /*0680*/  ISETP.GE.U32.AND P0, PT, R104, 0x20, PT ;  /* 0x000000206800780c */ /* 0x000fe20003f06070 */
[----:B------:R-:W0:Y:S08]  /*0690*/  LDC.64 R22, c[0x0][0x3d8] ;  /* 0x0000f600ff167b82 */ /* 0x000e300000000a00 */
[----:B------:R-:W1:Y:S08]  /*06a0*/  LDC.64 R20, c[0x0][0x3d0] ;  /* 0x0000f400ff147b82 */ /* 0x000e700000000a00 */
[----:B------:R-:W2:Y:S01]  /*06b0*/  @P0 LDC.64 R2, c[0x0][0x440] ;  /* 0x00011000ff020b82 */ /* 0x000ea20000000a00 */
[----:B0-----:R-:W-:-:S05]  /*06c0*/  @P0 IMAD.WIDE.U32 R36, R102, 0x20, R22 ;  /* 0x0000002066240825 */ /* 0x001fca00078e0016 */
[----:B------:R-:W5:Y:S01]  /*06d0*/  @P0 LDG.E.128 R12, desc[UR8][R36.64] ;  /* 0x00000008240c0981 */ /* 0x000f62000c1e1d00 */
[----:B------:R-:W-:Y:S01]  /*06e0*/  ISETP.GE.U32.AND P1, PT, R104, 0x40, PT ;  /* 0x000000406800780c */ /* 0x000fe20003f26070 */
[C---:B-1----:R-:W-:Y:S02]  /*06f0*/  @P0 IMAD.WIDE.U32 R24, R102.reuse, 0x20, R20 ;  /* 0x0000002066180825 */ /* 0x042fe400078e0014 */
[----:B------:R-:W5:Y:S02]  /*0700*/  @P0 LDG.E.128 R16, desc[UR8][R36.64+0x10] ;  /* 0x0000100824100981 */ /* 0x000f64000c1e1d00 */
[----:B--2---:R-:W-:Y:S02]  /*0710*/  @P0 IMAD.WIDE.U32 R2, R102, 0x20, R2 ;  /* 0x0000002066020825 */ /* 0x004fe400078e0002 */
[----:B------:R-:W5:Y:S04]  /*0720*/  @P0 LDG.E.128 R4, desc[UR8][R24.64] ;  /* 0x0000000818040981 */ /* 0x000f68000c1e1d00 */
[----:B------:R-:W5:Y:S04]  /*0730*/  @P0 LD.E.128 R32, desc[UR8][R2.64] ;  /* 0x0000000802200980 */ /* 0x000f68000c101d00 */
[----:B------:R-:W5:Y:S01]  /*0740*/  @P0 LD.E.128 R28, desc[UR8][R2.64+0x10] ;  /* 0x00001008021c0980 */ /* 0x000f62000c101d00 */
[----:B------:R-:W-:Y:S01]  /*0750*/  IMAD.MOV.U32 R39, RZ, RZ, R102 ;  /* 0x000000ffff277224 */ /* 0x000fe200078e0066 */
[----:B------:R-:W-:-:S02]  /*0760*/  CS2R R22, SRZ ;  /* 0x0000000000167805 */ /* 0x000fc4000001ff00 */
[----:B------:R-:W-:Y:S01]  /*0770*/  CS2R R20, SRZ ;  /* 0x0000000000147805 */ /* 0x000fe2000001ff00 */
[----:B------:R0:W5:Y:S01]  /*0780*/  @P0 LDG.E.128 R8, desc[UR8][R24.64+0x10] ;  /* 0x0000100818080981 */ /* 0x000162000c1e1d00 */
[----:B------:R-:W-:Y:S02]  /*0790*/  CS2R R26, SRZ ;  /* 0x00000000001a7805 */ /* 0x000fe4000001ff00 */
[----:B------:R-:W-:Y:S02]  /*07a0*/  @P0 LOP3.LUT R39, R102, 0x20, RZ, 0xfc, !PT ;  /* 0x0000002066270812 */ /* 0x000fe400078efcff */
[----:B0-----:R-:W-:Y:S01]  /*07b0*/  CS2R R24, SRZ ;  /* 0x0000000000187805 */ /* 0x001fe2000001ff00 */
[----:B------:R-:W-:Y:S06]  /*07c0*/  @!P1 BRA `(.L_x_8518) ;  /* 0x0000000400989947 */ /* 0x000fec0003800000 */
[----:B------:R-:W0:Y:S08]  /*07d0*/  LDC.64 R2, c[0x0][0x3d0] ;  /* 0x0000f400ff027b82 */ /* 0x000e300000000a00 */
[----:B------:R-:W1:Y:S08]  /*07e0*/  LDC.64 R20, c[0x0][0x3d8] ;  /* 0x0000f600ff147b82 */ /* 0x000e700000000a00 */
[----:B------:R-:W2:Y:S01]  /*07f0*/  LDC.64 R24, c[0x0][0x440] ;  /* 0x00011000ff187b82 */ /* 0x000ea20000000a00 */
[----:B0-----:R-:W-:-:S05]  /*0800*/  IMAD.WIDE.U32 R2, R39, 0x20, R2 ;  /* 0x0000002027027825 */ /* 0x001fca00078e0002 */
[----:B------:R-:W5:Y:S01]  /*0810*/  LDG.E.128 R40, desc[UR8][R2.64+0x10] ;  /* 0x0000100802287981 */ /* 0x000f62000c1e1d00 */
[C---:B-1----:R-:W-:Y:S01]  /*0820*/  IMAD.WIDE.U32 R20, R39.reuse, 0x20, R20 ;  /* 0x0000002027147825 */ /* 0x042fe200078e0014 */
[----:B------:R-:W-:Y:S02]  /*0830*/  CS2R R54, SRZ ;  /* 0x0000000000367805 */ /* 0x000fe4000001ff00 */
[----:B------:R-:W-:Y:S02]  /*0840*/  CS2R R52, SRZ ;  /* 0x0000000000347805 */ /* 0x000fe4000001ff00 */
[----:B------:R-:W-:Y:S02]  /*0850*/  CS2R R58, SRZ ;  /* 0x00000000003a7805 */ /* 0x000fe4000001ff00 */
[----:B------:R-:W-:Y:S01]  /*0860*/  CS2R R56, SRZ ;  /* 0x0000000000387805 */ /* 0x000fe2000001ff00 */
[----:B------:R-:W5:Y:S01]  /*0870*/  LDG.E.128 R44, desc[UR8][R20.64] ;  /* 0x00000008142c7981 */ /* 0x000f62000c1e1d00 */
[----:B--2---:R-:W-:-:S03]  /*0880*/  IMAD.WIDE.U32 R24, R39, 0x20, R24 ;  /* 0x0000002027187825 */ /* 0x004fc600078e0018 */
[----:B------:R0:W5:Y:S04]  /*0890*/  LDG.E.128 R48, desc[UR8][R20.64+0x10] ;  /* 0x0000100814307981 */ /* 0x000168000c1e1d00 */
[----:B------:R-:W5:Y:S01]  /*08a0*/  LDG.E.128 R36, desc[UR8][R2.64] ;  /* 0x0000000802247981 */ /* 0x000f62000c1e1d00 */
[----:B------:R-:W-:Y:S02]  /*08b0*/  CS2R R22, SRZ ;  /* 0x0000000000167805 */ /* 0x000fe4000001ff00 */
[----:B------:R-:W-:Y:S01]  /*08c0*/  CS2R R26, SRZ ;  /* 0x00000000001a7805 */ /* 0x000fe2000001ff00 */
[----:B------:R-:W5:Y:S01]  /*08d0*/  LD.E.128 R64, desc[UR8][R24.64] ;  /* 0x0000000818407980 */ /* 0x000f62000c101d00 */
[----:B0-----:R-:W-:-:S03]  /*08e0*/  CS2R R20, SRZ ;  /* 0x0000000000147805 */ /* 0x001fc6000001ff00 */
[----:B------:R0:W5:Y:S02]  /*08f0*/  LD.E.128 R60, desc[UR8][R24.64+0x10] ;  /* 0x00001008183c7980 */ /* 0x000164000c101d00 */
[----:B0-----:R-:W-:Y:S01]  /*0900*/  CS2R R24, SRZ ;  /* 0x0000000000187805 */ /* 0x001fe2000001ff00 */
[----:B------:R-:W-:Y:S06]  /*0910*/  BRA `(.L_x_8518) ;  /* 0x0000000400447947 */ /* 0x000fec0003800000 */
.L_x_8516:
        /* <DEDUP_REMOVED lines=14> */
[----:B-1----:R-:W-:-:S05]  /*0a00*/  IMAD.WIDE.U32 R2, R102, 0x20, R2 ;  /* 0x0000002066027825 */ /* 0x002fca00078e0002 */
[----:B------:R0:W5:Y:S01]  /*0a10*/  LD.E.128 R24, desc[UR8][R2.64] ;  /* 0x0000000802187980 */ /* 0x000162000c101d00 */
[----:B--2---:R-:W-:-:S03]  /*0a20*/  IMAD.WIDE.U32 R38, R102, 0x20, R6 ;  /* 0x0000002066267825 */ /* 0x004fc600078e0006 */
[----:B------:R0:W5:Y:S04]  /*0a30*/  LD.E.128 R20, desc[UR8][R2.64+0x10] ;  /* 0x0000100802147980 */ /* 0x000168000c101d00 */
[----:B------:R0:W5:Y:S01]  /*0a40*/  LDG.E.128 R4, desc[UR8][R36.64] ;  /* 0x0000000824047981 */ /* 0x000162000c1e1d00 */
[----:B---3--:R-:W-:-:S03]  /*0a50*/  IMAD.WIDE.U32 R40, R102, 0x20, R8 ;  /* 0x0000002066287825 */ /* 0x008fc600078e0008 */
[----:B------:R0:W5:Y:S04]  /*0a60*/  LDG.E.128 R12, desc[UR8][R38.64] ;  /* 0x00000008260c7981 */ /* 0x000168000c1e1d00 */
[----:B------:R0:W5:Y:S04]  /*0a70*/  LDG.E.128 R8, desc[UR8][R36.64+0x10] ;  /* 0x0000100824087981 */ /* 0x000168000c1e1d00 */
[----:B------:R0:W5:Y:S04]  /*0a80*/  LDG.E.128 R16, desc[UR8][R38.64+0x10] ;  /* 0x0000100826107981 */ /* 0x000168000c1e1d00 */
[----:B------:R0:W5:Y:S04]  /*0a90*/  LD.E.128 R32, desc[UR8][R40.64] ;  /* 0x0000000828207980 */ /* 0x000168000c101d00 */
[----:B------:R0:W5:Y:S01]  /*0aa0*/  LD.E.128 R28, desc[UR8][R40.64+0x10] ;  /* 0x00001008281c7980 */ /* 0x000162000c101d00 */
[----:B------:R-:W-:-:S07]  /*0ab0*/  LOP3.LUT R43, R102, 0x20, RZ, 0xfc, !PT ;  /* 0x00000020662b7812 */ /* 0x000fce00078efcff */
.L_x_8521:
[----:B------:R-:W-:Y:S05]  /*0ac0*/  BSYNC.RECONVERGENT B1 ;  /* 0x0000000000017941 */ /* 0x000fea0003800200 */
.L_x_8520:
[----:B------:R-:W-:Y:S05]  /*0ad0*/  @!P1 BRA `(.L_x_8518) ;  /* 0x0000000000d49947 */ /* 0x000fea0003800000 */
[----:B0-----:R-:W0:Y:S08]  /*0ae0*/  LDC.64 R2, c[0x0][0x3d0] ;  /* 0x0000f400ff027b82 */ /* 0x001e300000000a00 */
[----:B------:R-:W1:Y:S08]  /*0af0*/  LDC.64 R68, c[0x0][0x438] ;  /* 0x00010e00ff447b82 */ /* 0x000e700000000a00 */
[----:B------:R-:W2:Y:S08]  /*0b00*/  LDC.64 R70, c[0x0][0x3d8] ;  /* 0x0000f600ff467b82 */ /* 0x000eb00000000a00 */
[----:B------:R-:W3:Y:S01]  /*0b10*/  LDC.64 R72, c[0x0][0x440] ;  /* 0x00011000ff487b82 */ /* 0x000ee20000000a00 */
[----:B0-----:R-:W-:-:S05]  /*0b20*/  IMAD.WIDE.U32 R2, R43, 0x20, R2 ;  /* 0x000000202b027825 */ /* 0x001fca00078e0002 */
[----:B------:R4:W5:Y:S01]  /*0b30*/  LDG.E.128 R36, desc[UR8][R2.64] ;  /* 0x0000000802247981 */ /* 0x000962000c1e1d00 */
        /* <DEDUP_REMOVED lines=8> */
[----:B------:R4:W5:Y:S04]  /*0bc0*/  LD.E.128 R64, desc[UR8][R72.64] ;  /* 0x0000000848407980 */ /* 0x000968000c101d00 */
[----:B------:R4:W5:Y:S01]  /*0bd0*/  LD.E.128 R60, desc[UR8][R72.64+0x10] ;  /* 0x00001008483c7980 */ /* 0x000962000c101d00 */
[----:B------:R-:W-:Y:S05]  /*0be0*/  BRA `(.L_x_8518) ;  /* 0x0000000000907947 */ /* 0x000fea0003800000 */
.L_x_8519:
        /* <DEDUP_REMOVED lines=32> */
[----:B--2---:R-:W-:-:S02]  /*0df0*/  CS2R R28, SRZ ;  /* 0x00000000001c7805 */ /* 0x004fc4000001ff00 */
[----:B------:R-:W-:Y:S01]  /*0e00*/  CS2R R34, SRZ ;  /* 0x0000000000227805 */ /* 0x000fe2000001ff00 */
[----:B------:R0:W5:Y:S02]  /*0e10*/  @P1 LDG.E.128 R48, desc[UR8][R32.64+0x10] ;  /* 0x0000100820301981 */ /* 0x000164000c1e1d00 */
[----:B0-----:R-:W-:-:S07]  /*0e20*/  CS2R R32, SRZ ;  /* 0x0000000000207805 */ /* 0x001fce000001ff00 */
.L_x_8518:
[----:B------:R-:W-:Y:S05]  /*0e30*/  BSYNC.RECONVERGENT B0 ;  /* 0x0000000000007941 */ /* 0x000fea0003800200 */
.L_x_8515:
        /* <DEDUP_REMOVED lines=72> */
.L_x_8777:
        /* <DEDUP_REMOVED lines=40> */
.L_x_8528:
        /* <DEDUP_REMOVED lines=13> */
.L_x_8530:
[----:B------:R-:W-:Y:S05]  /*1610*/  BSYNC.RECONVERGENT B3 ;  /* 0x0000000000037941 */ /* 0x000fea0003800200 */
.L_x_8529:
        /* <DEDUP_REMOVED lines=43> */
.L_x_8527:
[----:B------:R-:W-:Y:S05]  /*18d0*/  BSYNC.RECONVERGENT B2 ;  /* 0x0000000000027941 */ /* 0x000fea0003800200 */
.L_x_8526:
[----:B------:R-:W0:Y:S01]  /*18e0*/  LDC R92, c[0x0][0x404] ;  /* 0x00010100ff5c7b82 */ /* 0x000e220000000800 */
[----:B------:R-:W-:Y:S01]  /*18f0*/  I2FP.F32.U32 R69, R68 ;  /* 0x0000004400457245 */ /* 0x000fe20000201000 */
[----:B------:R-:W-:Y:S01]  /*1900*/  HFMA2 R68, -RZ, RZ, 0.1171875, 0 ;  /* 0x2f800000ff447431 */ /* 0x000fe200000001ff */
[----:B------:R-:W-:Y:S01]  /*1910*/  ISETP.NE.AND P2, PT, R71, 0x1, PT ;  /* 0x000000014700780c */ /* 0x000fe20003f45270 */
[----:B------:R-:W-:Y:S01]  /*1920*/  BSSY.RECONVERGENT B2, `(.L_x_8531) ;  /* 0x0000049000027945 */ /* 0x000fe20003800200 */
[----:B------:R-:W-:Y:S02]  /*1930*/  IMAD.MOV.U32 R93, RZ, RZ, 0x2 ;  /* 0x00000002ff5d7424 */ /* 0x000fe400078e00ff */
[----:B------:R-:W-:Y:S01]  /*1940*/  FFMA.FTZ R69, R69, R68, 1.1641532182693481445e-10 ;  /* 0x2f00000045457423 */ /* 0x000fe20000010044 */
[----:B------:R-:W-:-:S04]  /*1950*/  IMAD.MOV.U32 R70, RZ, RZ, R116 ;  /* 0x000000ffff467224 */ /* 0x000fc800078e0074 */
[----:B0-----:R-:W-:Y:S01]  /*1960*/  FSETP.LE.FTZ.AND P3, PT, R69, R92, PT ;  /* 0x0000005c4500720b */ /* 0x001fe20003f73000 */
[----:B-----5:R-:W-:-:S03]  /*1970*/  HADD2.F32 R69, -RZ, R84.H0_H0 ;  /* 0x20000054ff457230 */ /* 0x020fc60000004100 */
        /* <DEDUP_REMOVED lines=10> */
.L_x_8533:
        /* <DEDUP_REMOVED lines=13> */
.L_x_8535:
[----:B------:R-:W-:Y:S05]  /*1af0*/  BSYNC.RECONVERGENT B3 ;  /* 0x0000000000037941 */ /* 0x000fea0003800200 */
.L_x_8534:
        /* <DEDUP_REMOVED lines=43> */
.L_x_8532:
[----:B------:R-:W-:Y:S05]  /*1db0*/  BSYNC.RECONVERGENT B2 ;  /* 0x0000000000027941 */ /* 0x000fea0003800200 */
.L_x_8531:
        /* <DEDUP_REMOVED lines=18> */
.L_x_8538:
        /* <DEDUP_REMOVED lines=13> */
.L_x_8540:
[----:B------:R-:W-:Y:S05]  /*1fb0*/  BSYNC.RECONVERGENT B3 ;  /* 0x0000000000037941 */ /* 0x000fea0003800200 */
.L_x_8539:
        /* <DEDUP_REMOVED lines=43> */
.L_x_8537:
[----:B------:R-:W-:Y:S05]  /*2270*/  BSYNC.RECONVERGENT B2 ;  /* 0x0000000000027941 */ /* 0x000fea0003800200 */
.L_x_8536:
[----:B------:R-:W-:Y:S01]  /*2280*/  ISETP.NE.AND P2, PT, R94, 0x1, PT ;  /* 0x000000015e00780c */ /* 0x000fe20003f45270 */
[----:B------:R-:W-:Y:S01]  /*2290*/  BSSY.RECONVERGENT B2, `(.L_x_8541) ;  /* 0x000004a000027945 */ /* 0x000fe20003800200 */
[----:B------:R-:W-:Y:S01]  /*22a0*/  I2FP.F32.U32 R71, R70 ;  /* 0x0000004600477245 */ /* 0x000fe20000201000 */
[----:B------:R-:W-:Y:S02]  /*22b0*/  HADD2.F32 R70, -RZ, R85.H0_H0 ;  /* 0x20000055ff467230 */ /* 0x000fe40000004100 */
        /* <DEDUP_REMOVED lines=14> */
.L_x_8543:
        /* <DEDUP_REMOVED lines=13> */
.L_x_8545:
[----:B------:R-:W-:Y:S05]  /*2470*/  BSYNC.RECONVERGENT B3 ;  /* 0x0000000000037941 */ /* 0x000fea0003800200 */
.L_x_8544:
        /* <DEDUP_REMOVED lines=43> */
.L_x_8542:
[----:B------:R-:W-:Y:S05]  /*2730*/  BSYNC.RECONVERGENT B2 ;  /* 0x0000000000027941 */ /* 0x000fea0003800200 */
.L_x_8541:
[----:B------:R-:W-:Y:S01]  /*2740*/  ISETP.NE.AND P2, PT, R93, 0x1, PT ;  /* 0x000000015d00780c */ /* 0x000fe20003f45270 */
[----:B------:R-:W-:Y:S01]  /*2750*/  BSSY.RECONVERGENT B2, `(.L_x_8546) ;  /* 0x000004a000027945 */ /* 0x000fe20003800200 */
[----:B------:R-:W-:Y:S01]  /*2760*/  I2FP.F32.U32 R71, R71 ;  /* 0x0000004700477245 */ /* 0x000fe20000201000 */
[----:B------:R-:W-:Y:S02]  /*2770*/  HADD2.F32 R85, -RZ, R85.H1_H1 ;  /* 0x30000055ff557230 */ /* 0x000fe40000004100 */
[----:B------:R-:W-:Y:S02]  /*2780*/  IMAD.MOV.U32 R94, RZ, RZ, 0x2 ;  /* 0x00000002ff5e7424 */ /* 0x000fe400078e00ff */
        /* <DEDUP_REMOVED lines=13> */
.L_x_8548:
        /* <DEDUP_REMOVED lines=13> */
.L_x_8550:
[----:B------:R-:W-:Y:S05]  /*2930*/  BSYNC.RECONVERGENT B3 ;  /* 0x0000000000037941 */ /* 0x000fea0003800200 */
.L_x_8549:
        /* <DEDUP_REMOVED lines=43> */
.L_x_8547:
[----:B------:R-:W-:Y:S05]  /*2bf0*/  BSYNC.RECONVERGENT B2 ;  /* 0x0000000000027941 */ /* 0x000fea0003800200 */
.L_x_8546:
[----:B------:R-:W-:Y:S01]  /*2c00*/  ISETP.NE.AND P3, PT, R94, 0x1, PT ;  /* 0x000000015e00780c */ /* 0x000fe20003f65270 */
[----:B------:R-:W-:Y:S01]  /*2c10*/  BSSY.RECONVERGENT B2, `(.L_x_8551) ;  /* 0x0000049000027945 */ /* 0x000fe20003800200 */
[----:B------:R-:W-:Y:S01]  /*2c20*/  I2FP.F32.U32 R71, R71 ;  /* 0x0000004700477245 */ /* 0x000fe20000201000 */
[----:B------:R-:W-:-:S04]  /*2c30*/  HFMA2 R95, -RZ, RZ, 0, 1.1920928955078125e-07 ;  /* 0x00000002ff5f7431 */ /* 0x000fc800000001ff */
        /* <DEDUP_REMOVED lines=13> */
.L_x_8553:
        /* <DEDUP_REMOVED lines=13> */
.L_x_8555:
[----:B------:R-:W-:Y:S05]  /*2de0*/  BSYNC.RECONVERGENT B3 ;  /* 0x0000000000037941 */ /* 0x000fea0003800200 */
.L_x_8554:
        /* <DEDUP_REMOVED lines=43> */
.L_x_8552:
[----:B------:R-:W-:Y:S05]  /*30a0*/  BSYNC.RECONVERGENT B2 ;  /* 0x0000000000027941 */ /* 0x000fea0003800200 */
.L_x_8551:
        /* <DEDUP_REMOVED lines=17> */
.L_x_8558:
        /* <DEDUP_REMOVED lines=13> */
.L_x_8560:
[----:B------:R-:W-:Y:S05]  /*3290*/  BSYNC.RECONVERGENT B3 ;  /* 0x0000000000037941 */ /* 0x000fea0003800200 */
.L_x_8559:
        /* <DEDUP_REMOVED lines=43> */
.L_x_8557:
[----:B------:R-:W-:Y:S05]  /*3550*/  BSYNC.RECONVERGENT B2 ;  /* 0x0000000000027941 */ /* 0x000fea0003800200 */
.L_x_8556:
        /* <DEDUP_REMOVED lines=17> */
.L_x_8563:
        /* <DEDUP_REMOVED lines=13> */
.L_x_8565:
[----:B------:R-:W-:Y:S05]  /*3740*/  BSYNC.RECONVERGENT B3 ;  /* 0x0000000000037941 */ /* 0x000fea0003800200 */
.L_x_8564:
        /* <DEDUP_REMOVED lines=43> */
.L_x_8562:
[----:B------:R-:W-:Y:S05]  /*3a00*/  BSYNC.RECONVERGENT B2 ;  /* 0x0000000000027941 */ /* 0x000fea0003800200 */
.L_x_8561:
[----:B------:R-:W-:Y:S01]  /*3a10*/  I2FP.F32.U32 R95, R94 ;  /* 0x0000005e005f7245 */ /* 0x000fe20000201000 */
[----:B------:R-:W-:Y:S01]  /*3a20*/  FMUL.FTZ R69, R69, UR12 ;  /* 0x0000000c45457c20 */ /* 0x000fe20008410000 */
[----:B------:R-:W-:Y:S01]  /*3a30*/  P2R R96, PR, RZ, 0x2 ;  /* 0x00000002ff607803 */ /* 0x000fe20000000000 */
[----:B------:R-:W-:Y:S01]  /*3a40*/  HADD2.F32 R94, -RZ, R87.H1_H1 ;  /* 0x30000057ff5e7230 */ /* 0x000fe20000004100 */
[----:B------:R-:W-:Y:S01]  /*3a50*/  ISETP.NE.AND P1, PT, R98, RZ, PT ;  /* 0x000000ff6200720c */ /* 0x000fe20003f25270 */
[----:B------:R-:W-:Y:S01]  /*3a60*/  FFMA.FTZ R95, R95, R68, 1.1641532182693481445e-10 ;  /* 0x2f0000005f5f7423 */ /* 0x000fe20000010044 */
[----:B------:R-:W-:Y:S01]  /*3a70*/  FMUL.FTZ R68, R86, UR12 ;  /* 0x0000000c56447c20 */ /* 0x000fe20008410000 */
[----:B------:R-:W-:Y:S01]  /*3a80*/  P2R R97, PR, RZ, 0x1 ;  /* 0x00000001ff617803 */ /* 0x000fe20000000000 */
[----:B------:R-:W-:Y:S01]  /*3a90*/  FMUL.FTZ R84, R84, UR12 ;  /* 0x0000000c54547c20 */ /* 0x000fe20008410000 */
[----:B------:R-:W-:Y:S01]  /*3aa0*/  ISETP.NE.AND P0, PT, R99, RZ, PT ;  /* 0x000000ff6300720c */ /* 0x000fe20003f05270 */
[----:B------:R-:W-:Y:S01]  /*3ab0*/  FMUL.FTZ R71, R71, UR12 ;  /* 0x0000000c47477c20 */ /* 0x000fe20008410000 */
[----:B------:R-:W-:Y:S01]  /*3ac0*/  FMUL.FTZ R87, R85, UR12 ;  /* 0x0000000c55577c20 */ /* 0x000fe20008410000 */
[----:B------:R-:W-:Y:S01]  /*3ad0*/  FSEL R85, R68, RZ, P3 ;  /* 0x000000ff44557208 */ /* 0x000fe20001800000 */
        /* <DEDUP_REMOVED lines=25> */
.L_x_8525:
        /* <DEDUP_REMOVED lines=16> */
.L_x_8569:
        /* <DEDUP_REMOVED lines=13> */
.L_x_8571:
[----:B------:R-:W-:Y:S05]  /*3e40*/  BSYNC.RECONVERGENT B3 ;  /* 0x0000000000037941 */ /* 0x000fea0003800200 */
.L_x_8570:
        /* <DEDUP_REMOVED lines=43> */
.L_x_8568:
[----:B------:R-:W-:Y:S05]  /*4100*/  BSYNC.RECONVERGENT B2 ;  /* 0x0000000000027941 */ /* 0x000fea0003800200 */
.L_x_8567:
[----:B------:R-:W0:Y:S01]  /*4110*/  LDC R92, c[0x0][0x404] ;  /* 0x00010100ff5c7b82 */ /* 0x000e220000000800 */
[----:B------:R-:W-:Y:S01]  /*4120*/  ISETP.NE.AND P2, PT, R70, 0x1, PT ;  /* 0x000000014600780c */ /* 0x000fe20003f45270 */
[----:B------:R-:W-:Y:S01]  /*4130*/  IMAD.MOV.U32 R94, RZ, RZ, 0x2f800000 ;  /* 0x2f800000ff5e7424 */ /* 0x000fe200078e00ff */
[----:B------:R-:W-:Y:S01]  /*4140*/  I2FP.F32.U32 R69, R68 ;  /* 0x0000004400457245 */ /* 0x000fe20000201000 */
[----:B-----5:R-:W-:Y:S01]  /*4150*/  HADD2.F32 R68, -RZ, R84.H0_H0 ;  /* 0x20000054ff447230 */ /* 0x020fe20000004100 */
[----:B------:R-:W-:Y:S01]  /*4160*/  BSSY.RECONVERGENT B2, `(.L_x_8572) ;  /* 0x000004a000027945 */ /* 0x000fe20003800200 */
[----:B------:R-:W-:Y:S02]  /*4170*/  HFMA2 R71, -RZ, RZ, 0, 1.1920928955078125e-07 ;  /* 0x00000002ff477431 */ /* 0x000fe400000001ff */
[----:B------:R-:W1:Y:S01]  /*4180*/  LDC R93, c[0x0][0x408] ;  /* 0x00010200ff5d7b82 */ /* 0x000e620000000800 */
[----:B------:R-:W-:-:S05]  /*4190*/  FFMA.FTZ R69, R69, R94, 1.1641532182693481445e-10 ;  /* 0x2f00000045457423 */ /* 0x000fca000001005e */
        /* <DEDUP_REMOVED lines=13> */
.L_x_8574:
        /* <DEDUP_REMOVED lines=13> */
.L_x_8576:
[----:B------:R-:W-:Y:S05]  /*4340*/  BSYNC.RECONVERGENT B3 ;  /* 0x0000000000037941 */ /* 0x000fea0003800200 */
.L_x_8575:
        /* <DEDUP_REMOVED lines=43> */
.L_x_8573:
[----:B------:R-:W-:Y:S05]  /*4600*/  BSYNC.RECONVERGENT B2 ;  /* 0x0000000000027941 */ /* 0x000fea0003800200 */
.L_x_8572:
        /* <DEDUP_REMOVED lines=23> */
.L_x_8579:
        /* <DEDUP_REMOVED lines=13> */
.L_x_8581:
[----:B------:R-:W-:Y:S05]  /*4850*/  BSYNC.RECONVERGENT B3 ;  /* 0x0000000000037941 */ /* 0x000fea0003800200 */
.L_x_8580:
        /* <DEDUP_REMOVED lines=43> */
.L_x_8578:
[----:B------:R-:W-:Y:S05]  /*4b10*/  BSYNC.RECONVERGENT B2 ;  /* 0x0000000000027941 */ /* 0x000fea0003800200 */
.L_x_8577:
[----:B------:R-:W-:Y:S01]  /*4b20*/  ISETP.NE.AND P2, PT, R95, 0x1, PT ;  /* 0x000000015f00780c */ /* 0x000fe20003f45270 */
[----:B------:R-:W-:Y:S01]  /*4b30*/  HADD2.F32 R84, -RZ, R84.H1_H1 ;  /* 0x30000054ff547230 */ /* 0x000fe20000004100 */
[----:B------:R-:W-:Y:S01]  /*4b40*/  I2FP.F32.U32 R69, R69 ;  /* 0x0000004500457245 */ /* 0x000fe20000201000 */
[----:B------:R-:W-:Y:S01]  /*4b50*/  BSSY.RECONVERGENT B2, `(.L_x_8582) ;  /* 0x0000049000027945 */ /* 0x000fe20003800200 */
[----:B------:R-:W-:Y:S02]  /*4b60*/  IMAD.MOV.U32 R96, RZ, RZ, 0x2 ;  /* 0x00000002ff607424 */ /* 0x000fe400078e00ff */
        /* <DEDUP_REMOVED lines=14> */
.L_x_8584:
        /* <DEDUP_REMOVED lines=13> */
.L_x_8586:
[----:B------:R-:W-:Y:S05]  /*4d20*/  BSYNC.RECONVERGENT B3 ;  /* 0x0000000000037941 */ /* 0x000fea0003800200 */
.L_x_8585:
        /* <DEDUP_REMOVED lines=43> */
.L_x_8583:
[----:B------:R-:W-:Y:S05]  /*4fe0*/  BSYNC.RECONVERGENT B2 ;  /* 0x0000000000027941 */ /* 0x000fea0003800200 */
.L_x_8582:
[----:B------:R-:W-:Y:S01]  /*4ff0*/  I2FP.F32.U32 R71, R70 ;  /* 0x0000004600477245 */ /* 0x000fe20000201000 */
[----:B------:R-:W-:Y:S01]  /*5000*/  HADD2.F32 R70, -RZ, R108.H1_H1 ;  /* 0x3000006cff467230 */ /* 0x000fe20000004100 */
        /* <DEDUP_REMOVED lines=21> */
.L_x_8589:
        /* <DEDUP_REMOVED lines=13> */
.L_x_8591:
[----:B------:R-:W-:Y:S05]  /*5230*/  BSYNC.RECONVERGENT B3 ;  /* 0x0000000000037941 */ /* 0x000fea0003800200 */
.L_x_8590:
        /* <DEDUP_REMOVED lines=43> */
.L_x_8588:
[----:B------:R-:W-:Y:S05]  /*54f0*/  BSYNC.RECONVERGENT B2 ;  /* 0x0000000000027941 */ /* 0x000fea0003800200 */
.L_x_8587:
[----:B------:R-:W-:Y:S01]  /*5500*/  ISETP.NE.AND P2, PT, R84, 0x1, PT ;  /* 0x000000015400780c */ /* 0x000fe20003f45270 */
[----:B------:R-:W-:Y:S01]  /*5510*/  BSSY.RECONVERGENT B2, `(.L_x_8592) ;  /* 0x000004b000027945 */ /* 0x000fe20003800200 */
[----:B------:R-:W-:Y:S01]  /*5520*/  I2FP.F32.U32 R71, R70 ;  /* 0x0000004600477245 */ /* 0x000fe20000201000 */
[----:B------:R-:W-:Y:S02]  /*5530*/  HADD2.F32 R70, -RZ, R85.H0_H0 ;  /* 0x20000055ff467230 */ /* 0x000fe40000004100 */
        /* <DEDUP_REMOVED lines=15> */
.L_x_8594:
        /* <DEDUP_REMOVED lines=13> */
.L_x_8596:
[----:B------:R-:W-:Y:S05]  /*5700*/  BSYNC.RECONVERGENT B3 ;  /* 0x0000000000037941 */ /* 0x000fea0003800200 */
.L_x_8595:
        /* <DEDUP_REMOVED lines=43> */
.L_x_8593:
[----:B------:R-:W-:Y:S05]  /*59c0*/  BSYNC.RECONVERGENT B2 ;  /* 0x0000000000027941 */ /* 0x000fea0003800200 */
.L_x_8592:
        /* <DEDUP_REMOVED lines=23> */
.L_x_8599:
        /* <DEDUP_REMOVED lines=13> */
.L_x_8601:
[----:B------:R-:W-:Y:S05]  /*5c10*/  BSYNC.RECONVERGENT B3 ;  /* 0x0000000000037941 */ /* 0x000fea0003800200 */
.L_x_8600:
        /* <DEDUP_REMOVED lines=43> */
.L_x_8598:
[----:B------:R-:W-:Y:S05]  /*5ed0*/  BSYNC.RECONVERGENT B2 ;  /* 0x0000000000027941 */ /* 0x000fea0003800200 */
.L_x_8597:
[----:B------:R-:W-:Y:S01]  /*5ee0*/  ISETP.NE.AND P2, PT, R97, 0x1, PT ;  /* 0x000000016100780c */ /* 0x000fe20003f45270 */
[----:B------:R-:W-:Y:S01]  /*5ef0*/  HADD2.F32 R96, -RZ, R85.H1_H1 ;  /* 0x30000055ff607230 */ /* 0x000fe20000004100 */
        /* <DEDUP_REMOVED lines=17> */
.L_x_8604:
        /* <DEDUP_REMOVED lines=13> */
.L_x_8606:
[----:B------:R-:W-:Y:S05]  /*60e0*/  BSYNC.RECONVERGENT B3 ;  /* 0x0000000000037941 */ /* 0x000fea0003800200 */
.L_x_8605:
        /* <DEDUP_REMOVED lines=43> */
.L_x_8603:
[----:B------:R-:W-:Y:S05]  /*63a0*/  BSYNC.RECONVERGENT B2 ;  /* 0x0000000000027941 */ /* 0x000fea0003800200 */
.L_x_8602:
        /* <DEDUP_REMOVED lines=23> */
.L_x_8609:
        /* <DEDUP_REMOVED lines=13> */
.L_x_8611:
[----:B------:R-:W-:Y:S05]  /*65f0*/  BSYNC.RECONVERGENT B3 ;  /* 0x0000000000037941 */ /* 0x000fea0003800200 */
.L_x_8610:
        /* <DEDUP_REMOVED lines=43> */
.L_x_8608:
[----:B------:R-:W-:Y:S05]  /*68b0*/  BSYNC.RECONVERGENT B2 ;  /* 0x0000000000027941 */ /* 0x000fea0003800200 */
.L_x_8607:
[----:B------:R-:W-:Y:S01]  /*68c0*/  ISETP.NE.AND P3, PT, R96, 0x1, PT ;  /* 0x000000016000780c */ /* 0x000fe20003f65270 */
[----:B------:R-:W-:Y:S01]  /*68d0*/  BSSY.RECONVERGENT B2, `(.L_x_8612) ;  /* 0x000004a000027945 */ /* 0x000fe20003800200 */
[----:B------:R-:W-:Y:S01]  /*68e0*/  I2FP.F32.U32 R85, R84 ;  /* 0x0000005400557245 */ /* 0x000fe20000201000 */
[----:B------:R-:W-:Y:S02]  /*68f0*/  HADD2.F32 R84, -RZ, R86.H0_H0 ;  /* 0x20000056ff547230 */ /* 0x000fe40000004100 */
[----:B------:R-:W-:Y:S02]  /*6900*/  IMAD.MOV.U32 R95, RZ, RZ, 0x2 ;  /* 0x00000002ff5f7424 */ /* 0x000fe400078e00ff */
[----:B------:R-:W-:Y:S01]  /*6910*/  FFMA.FTZ R85, R85, R94, 1.1641532182693481445e-10 ;  /* 0x2f00000055557423 */ /* 0x000fe2000001005e */
[----:B------:R-:W-:-:S04]  /*6920*/  FMUL.FTZ R84, R93, R84 ;  /* 0x000000545d547220 */ /* 0x000fc80000410000 */
        /* <DEDUP_REMOVED lines=11> */
.L_x_8614:
        /* <DEDUP_REMOVED lines=13> */
.L_x_8616:
[----:B------:R-:W-:Y:S05]  /*6ab0*/  BSYNC.RECONVERGENT B3 ;  /* 0x0000000000037941 */ /* 0x000fea0003800200 */
.L_x_8615:
        /* <DEDUP_REMOVED lines=43> */
.L_x_8613:
[----:B------:R-:W-:Y:S05]  /*6d70*/  BSYNC.RECONVERGENT B2 ;  /* 0x0000000000027941 */ /* 0x000fea0003800200 */
.L_x_8612:
        /* <DEDUP_REMOVED lines=23> */
.L_x_8619:
        /* <DEDUP_REMOVED lines=13> */
.L_x_8621:
[----:B------:R-:W-:Y:S05]  /*6fc0*/  BSYNC.RECONVERGENT B3 ;  /* 0x0000000000037941 */ /* 0x000fea0003800200 */
.L_x_8620:
        /* <DEDUP_REMOVED lines=43> */
.L_x_8618:
[----:B------:R-:W-:Y:S05]  /*7280*/  BSYNC.RECONVERGENT B2 ;  /* 0x0000000000027941 */ /* 0x000fea0003800200 */
.L_x_8617:
        /* <DEDUP_REMOVED lines=18> */
.L_x_8624:
        /* <DEDUP_REMOVED lines=13> */
.L_x_8626:
[----:B------:R-:W-:Y:S05]  /*7480*/  BSYNC.RECONVERGENT B3 ;  /* 0x0000000000037941 */ /* 0x000fea0003800200 */
.L_x_8625:
        /* <DEDUP_REMOVED lines=43> */
.L_x_8623:
[----:B------:R-:W-:Y:S05]  /*7740*/  BSYNC.RECONVERGENT B2 ;  /* 0x0000000000027941 */ /* 0x000fea0003800200 */
.L_x_8622:
        /* <DEDUP_REMOVED lines=23> */
.L_x_8629:
        /* <DEDUP_REMOVED lines=13> */
.L_x_8631:
[----:B------:R-:W-:Y:S05]  /*7990*/  BSYNC.RECONVERGENT B3 ;  /* 0x0000000000037941 */ /* 0x000fea0003800200 */
.L_x_8630:
        /* <DEDUP_REMOVED lines=43> */
.L_x_8628:
[----:B------:R-:W-:Y:S05]  /*7c50*/  BSYNC.RECONVERGENT B2 ;  /* 0x0000000000027941 */ /* 0x000fea0003800200 */
.L_x_8627:
        /* <DEDUP_REMOVED lines=18> */
.L_x_8634:
        /* <DEDUP_REMOVED lines=13> */
.L_x_8636:
[----:B------:R-:W-:Y:S05]  /*7e50*/  BSYNC.RECONVERGENT B3 ;  /* 0x0000000000037941 */ /* 0x000fea0003800200 */
.L_x_8635:
        /* <DEDUP_REMOVED lines=43> */
.L_x_8633:
[----:B------:R-:W-:Y:S05]  /*8110*/  BSYNC.RECONVERGENT B2 ;  /* 0x0000000000027941 */ /* 0x000fea0003800200 */
.L_x_8632:
[----:B------:R-:W-:Y:S01]  /*8120*/  I2FP.F32.U32 R95, R96 ;  /* 0x00000060005f7245 */ /* 0x000fe20000201000 */
[----:B------:R-:W-:Y:S01]  /*8130*/  HADD2.F32 R96, -RZ, R111.H0_H0 ;  /* 0x2000006fff607230 */ /* 0x000fe20000004100 */
        /* <DEDUP_REMOVED lines=21> */
.L_x_8639:
        /* <DEDUP_REMOVED lines=13> */
.L_x_8641:
[----:B------:R-:W-:Y:S05]  /*8360*/  BSYNC.RECONVERGENT B3 ;  /* 0x0000000000037941 */ /* 0x000fea0003800200 */
.L_x_8640:
        /* <DEDUP_REMOVED lines=43> */
.L_x_8638:
[----:B------:R-:W-:Y:S05]  /*8620*/  BSYNC.RECONVERGENT B2 ;  /* 0x0000000000027941 */ /* 0x000fea0003800200 */
.L_x_8637:
[----:B------:R-:W-:Y:S01]  /*8630*/  ISETP.NE.AND P6, PT, R97, 0x1, PT ;  /* 0x000000016100780c */ /* 0x000fe20003fc5270 */
[----:B------:R-:W-:Y:S01]  /*8640*/  HADD2.F32 R124, -RZ, R87.H1_H1 ;  /* 0x30000057ff7c7230 */ /* 0x000fe20000004100 */
[----:B------:R-:W-:Y:S01]  /*8650*/  I2FP.F32.U32 R95, R95 ;  /* 0x0000005f005f7245 */ /* 0x000fe20000201000 */
[----:B------:R-:W-:Y:S01]  /*8660*/  BSSY.RECONVERGENT B2, `(.L_x_8642) ;  /* 0x000004a000027945 */ /* 0x000fe20003800200 */
[----:B------:R-:W-:Y:S02]  /*8670*/  IMAD.MOV.U32 R118, RZ, RZ, 0x2 ;  /* 0x00000002ff767424 */ /* 0x000fe400078e00ff */
        /* <DEDUP_REMOVED lines=13> */
.L_x_8644:
        /* <DEDUP_REMOVED lines=15> */
.L_x_8646:
[----:B------:R-:W-:Y:S05]  /*8840*/  BSYNC.RECONVERGENT B3 ;  /* 0x0000000000037941 */ /* 0x000fea0003800200 */
.L_x_8645:
        /* <DEDUP_REMOVED lines=43> */
.L_x_8643:
[----:B------:R-:W-:Y:S05]  /*8b00*/  BSYNC.RECONVERGENT B2 ;  /* 0x0000000000027941 */ /* 0x000fea0003800200 */
.L_x_8642:
        /* <DEDUP_REMOVED lines=10> */
.L_x_8566:
        /* <DEDUP_REMOVED lines=44> */
.L_x_8647:
[----:B------:R-:W-:Y:S02]  /*8e70*/  IMAD.MOV.U32 R121, RZ, RZ, R0 ;  /* 0x000000ffff797224 */ /* 0x000fe400078e0000 */
[----:B01----:R-:W-:-:S07]  /*8e80*/  VIADD R92, R120, 0x20 ;  /* 0x00000020785c7836 */ /* 0x003fce0000000000 */
.L_x_8524:
[----:B------:R-:W-:Y:S05]  /*8e90*/  BSYNC.RECONVERGENT B1 ;  /* 0x0000000000017941 */ /* 0x000fea0003800200 */
.L_x_8523:
        /* <DEDUP_REMOVED lines=35> */
.L_x_8653:
        /* <DEDUP_REMOVED lines=13> */
.L_x_8655:
[----:B------:R-:W-:Y:S05]  /*91a0*/  BSYNC.RECONVERGENT B3 ;  /* 0x0000000000037941 */ /* 0x000fea0003800200 */
.L_x_8654:
        /* <DEDUP_REMOVED lines=43> */
.L_x_8652:
[----:B------:R-:W-:Y:S05]  /*9460*/  BSYNC.RECONVERGENT B2 ;  /* 0x0000000000027941 */ /* 0x000fea0003800200 */
.L_x_8651:
        /* <DEDUP_REMOVED lines=22> */
.L_x_8658:
        /* <DEDUP_REMOVED lines=13> */
.L_x_8660:
[----:B------:R-:W-:Y:S05]  /*96a0*/  BSYNC.RECONVERGENT B3 ;  /* 0x0000000000037941 */ /* 0x000fea0003800200 */
.L_x_8659:
        /* <DEDUP_REMOVED lines=43> */
.L_x_8657:
[----:B------:R-:W-:Y:S05]  /*9960*/  BSYNC.RECONVERGENT B2 ;  /* 0x0000000000027941 */ /* 0x000fea0003800200 */
.L_x_8656:
[----:B------:R-:W-:Y:S01]  /*9970*/  I2FP.F32.U32 R82, R82 ;  /* 0x0000005200527245 */ /* 0x000fe20000201000 */
[----:B------:R-:W-:Y:S01]  /*9980*/  HADD2.F32 R81, -RZ, R108.H0_H0 ;  /* 0x2000006cff517230 */ /* 0x000fe20000004100 */
[----:B------:R-:W-:Y:S01]  /*9990*/  ISETP.NE.AND P3, PT, R96, 0x1, PT ;  /* 0x000000016000780c */ /* 0x000fe20003f65270 */
[----:B------:R-:W-:Y:S02]  /*99a0*/  BSSY.RECONVERGENT B2, `(.L_x_8661) ;  /* 0x000004d000027945 */ /* 0x000fe40003800200 */
[----:B------:R-:W-:Y:S01]  /*99b0*/  FFMA.FTZ R82, R82, R95, 1.1641532182693481445e-10 ;  /* 0x2f00000052527423 */ /* 0x000fe2000001005f */
[----:B------:R-:W-:Y:S01]  /*99c0*/  FMUL.FTZ R83, R81, R94 ;  /* 0x0000005e51537220 */ /* 0x000fe20000410000 */
[----:B------:R-:W-:-:S03]  /*99d0*/  FSEL R81, R80, RZ, P4 ;  /* 0x000000ff50517208 */ /* 0x000fc60002000000 */
[----:B------:R-:W-:-:S04]  /*99e0*/  FSETP.GTU.FTZ.AND P2, PT, R82, R93, PT ;  /* 0x0000005d5200720b */ /* 0x000fc80003f5c000 */
[----:B------:R-:W-:Y:S01]  /*99f0*/  FSEL R80, R83, RZ, !P2 ;  /* 0x000000ff53507208 */ /* 0x000fe20005000000 */
        /* <DEDUP_REMOVED lines=14> */
.L_x_8663:
        /* <DEDUP_REMOVED lines=13> */
.L_x_8665:
[----:B------:R-:W-:Y:S05]  /*9bb0*/  BSYNC.RECONVERGENT B3 ;  /* 0x0000000000037941 */ /* 0x000fea0003800200 */
.L_x_8664:
        /* <DEDUP_REMOVED lines=43> */
.L_x_8662:
[----:B------:R-:W-:Y:S05]  /*9e70*/  BSYNC.RECONVERGENT B2 ;  /* 0x0000000000027941 */ /* 0x000fea0003800200 */
.L_x_8661:
[----:B------:R-:W-:Y:S01]  /*9e80*/  ISETP.NE.AND P2, PT, R83, 0x1, PT ;  /* 0x000000015300780c */ /* 0x000fe20003f45270 */
[----:B------:R-:W-:Y:S01]  /*9e90*/  BSSY.RECONVERGENT B2, `(.L_x_8666) ;  /* 0x000004b000027945 */ /* 0x000fe20003800200 */
[----:B------:R-:W-:Y:S01]  /*9ea0*/  I2FP.F32.U32 R82, R81 ;  /* 0x0000005100527245 */ /* 0x000fe20000201000 */
[----:B------:R-:W-:Y:S02]  /*9eb0*/  HADD2.F32 R81, -RZ, R88.H1_H1 ;  /* 0x30000058ff517230 */ /* 0x000fe40000004100 */
[----:B------:R-:W-:Y:S02]  /*9ec0*/  IMAD.MOV.U32 R88, RZ, RZ, 0x2 ;  /* 0x00000002ff587424 */ /* 0x000fe400078e00ff */
        /* <DEDUP_REMOVED lines=14> */
.L_x_8668:
        /* <DEDUP_REMOVED lines=13> */
.L_x_8670:
[----:B------:R-:W-:Y:S05]  /*a080*/  BSYNC.RECONVERGENT B3 ;  /* 0x0000000000037941 */ /* 0x000fea0003800200 */
.L_x_8669:
        /* <DEDUP_REMOVED lines=43> */
.L_x_8667:
[----:B------:R-:W-:Y:S05]  /*a340*/  BSYNC.RECONVERGENT B2 ;  /* 0x0000000000027941 */ /* 0x000fea0003800200 */
.L_x_8666:
        /* <DEDUP_REMOVED lines=23> */
.L_x_8673:
        /* <DEDUP_REMOVED lines=13> */
.L_x_8675:
[----:B------:R-:W-:Y:S05]  /*a590*/  BSYNC.RECONVERGENT B3 ;  /* 0x0000000000037941 */ /* 0x000fea0003800200 */
.L_x_8674:
        /* <DEDUP_REMOVED lines=43> */
.L_x_8672:
[----:B------:R-:W-:Y:S05]  /*a850*/  BSYNC.RECONVERGENT B2 ;  /* 0x0000000000027941 */ /* 0x000fea0003800200 */
.L_x_8671:
        /* <DEDUP_REMOVED lines=19> */
.L_x_8678:
        /* <DEDUP_REMOVED lines=13> */
.L_x_8680:
[----:B------:R-:W-:Y:S05]  /*aa60*/  BSYNC.RECONVERGENT B3 ;  /* 0x0000000000037941 */ /* 0x000fea0003800200 */
.L_x_8679:
        /* <DEDUP_REMOVED lines=43> */
.L_x_8677:
[----:B------:R-:W-:Y:S05]  /*ad20*/  BSYNC.RECONVERGENT B2 ;  /* 0x0000000000027941 */ /* 0x000fea0003800200 */
.L_x_8676:
[----:B------:R-:W-:Y:S01]  /*ad30*/  I2FP.F32.U32 R88, R88 ;  /* 0x0000005800587245 */ /* 0x000fe20000201000 */
[----:B------:R-:W-:Y:S01]  /*ad40*/  HADD2.F32 R83, -RZ, R109.H0_H0 ;  /* 0x2000006dff537230 */ /* 0x000fe20000004100 */
[----:B------:R-:W-:Y:S03]  /*ad50*/  BSSY.RECONVERGENT B2, `(.L_x_8681) ;  /* 0x000004e000027945 */ /* 0x000fe60003800200 */
[----:B------:R-:W-:Y:S01]  /*ad60*/  FFMA.FTZ R88, R88, R95, 1.1641532182693481445e-10 ;  /* 0x2f00000058587423 */ /* 0x000fe2000001005f */
[----:B------:R-:W-:Y:S01]  /*ad70*/  FMUL.FTZ R96, R83, R94 ;  /* 0x0000005e53607220 */ /* 0x000fe20000410000 */
[----:B------:R-:W-:-:S03]  /*ad80*/  FSEL R83, R82, RZ, P4 ;  /* 0x000000ff52537208 */ /* 0x000fc60002000000 */
[----:B------:R-:W-:-:S04]  /*ad90*/  FSETP.GTU.FTZ.AND P2, PT, R88, R93, PT ;  /* 0x0000005d5800720b */ /* 0x000fc80003f5c000 */
[----:B------:R-:W-:Y:S01]  /*ada0*/  FSEL R82, R96, RZ, !P2 ;  /* 0x000000ff60527208 */ /* 0x000fe20005000000 */
[----:B------:R-:W-:Y:S01]  /*adb0*/  IMAD.MOV.U32 R96, RZ, RZ, 0x2 ;  /* 0x00000002ff607424 */ /* 0x000fe200078e00ff */
        /* <DEDUP_REMOVED lines=14> */
.L_x_8683:
        /* <DEDUP_REMOVED lines=13> */
.L_x_8685:
[----:B------:R-:W-:Y:S05]  /*af70*/  BSYNC.RECONVERGENT B3 ;  /* 0x0000000000037941 */ /* 0x000fea0003800200 */
.L_x_8684:
        /* <DEDUP_REMOVED lines=43> */
.L_x_8682:
[----:B------:R-:W-:Y:S05]  /*b230*/  BSYNC.RECONVERGENT B2 ;  /* 0x0000000000027941 */ /* 0x000fea0003800200 */
.L_x_8681:
[----:B------:R-:W-:Y:S01]  /*b240*/  ISETP.NE.AND P2, PT, R96, 0x1, PT ;  /* 0x000000016000780c */ /* 0x000fe20003f45270 */
[----:B------:R-:W-:Y:S01]  /*b250*/  BSSY.RECONVERGENT B2, `(.L_x_8686) ;  /* 0x000004b000027945 */ /* 0x000fe20003800200 */
[----:B------:R-:W-:Y:S01]  /*b260*/  I2FP.F32.U32 R88, R83 ;  /* 0x0000005300587245 */ /* 0x000fe20000201000 */
[----:B------:R-:W-:Y:S02]  /*b270*/  HADD2.F32 R83, -RZ, R89.H1_H1 ;  /* 0x30000059ff537230 */ /* 0x000fe40000004100 */
        /* <DEDUP_REMOVED lines=15> */
.L_x_8688:
        /* <DEDUP_REMOVED lines=13> */
.L_x_8690:
[----:B------:R-:W-:Y:S05]  /*b440*/  BSYNC.RECONVERGENT B3 ;  /* 0x0000000000037941 */ /* 0x000fea0003800200 */
.L_x_8689:
        /* <DEDUP_REMOVED lines=43> */
.L_x_8687:
[----:B------:R-:W-:Y:S05]  /*b700*/  BSYNC.RECONVERGENT B2 ;  /* 0x0000000000027941 */ /* 0x000fea0003800200 */
.L_x_8686:
        /* <DEDUP_REMOVED lines=23> */
.L_x_8693:
        /* <DEDUP_REMOVED lines=13> */
.L_x_8695:
[----:B------:R-:W-:Y:S05]  /*b950*/  BSYNC.RECONVERGENT B3 ;  /* 0x0000000000037941 */ /* 0x000fea0003800200 */
.L_x_8694:
        /* <DEDUP_REMOVED lines=43> */
.L_x_8692:
[----:B------:R-:W-:Y:S05]  /*bc10*/  BSYNC.RECONVERGENT B2 ;  /* 0x0000000000027941 */ /* 0x000fea0003800200 */
.L_x_8691:
[----:B------:R-:W-:Y:S01]  /*bc20*/  ISETP.NE.AND P3, PT, R105, 0x1, PT ;  /* 0x000000016900780c */ /* 0x000fe20003f65270 */
[----:B------:R-:W-:Y:S01]  /*bc30*/  HADD2.F32 R89, -RZ, R90.H0_H0 ;  /* 0x2000005aff597230 */ /* 0x000fe20000004100 */
        /* <DEDUP_REMOVED lines=16> */
.L_x_8698:
        /* <DEDUP_REMOVED lines=13> */
.L_x_8700:
[----:B------:R-:W-:Y:S05]  /*be10*/  BSYNC.RECONVERGENT B3 ;  /* 0x0000000000037941 */ /* 0x000fea0003800200 */
.L_x_8699:
        /* <DEDUP_REMOVED lines=43> */
.L_x_8697:
[----:B------:R-:W-:Y:S05]  /*c0d0*/  BSYNC.RECONVERGENT B2 ;  /* 0x0000000000027941 */ /* 0x000fea0003800200 */
.L_x_8696:
        /* <DEDUP_REMOVED lines=23> */
.L_x_8703:
        /* <DEDUP_REMOVED lines=13> */
.L_x_8705:
[----:B------:R-:W-:Y:S05]  /*c320*/  BSYNC.RECONVERGENT B3 ;  /* 0x0000000000037941 */ /* 0x000fea0003800200 */
.L_x_8704:
        /* <DEDUP_REMOVED lines=43> */
.L_x_8702:
[----:B------:R-:W-:Y:S05]  /*c5e0*/  BSYNC.RECONVERGENT B2 ;  /* 0x0000000000027941 */ /* 0x000fea0003800200 */
.L_x_8701:
        /* <DEDUP_REMOVED lines=18> */
.L_x_8708:
        /* <DEDUP_REMOVED lines=13> */
.L_x_8710:
[----:B------:R-:W-:Y:S05]  /*c7e0*/  BSYNC.RECONVERGENT B3 ;  /* 0x0000000000037941 */ /* 0x000fea0003800200 */
.L_x_8709:
        /* <DEDUP_REMOVED lines=43> */
.L_x_8707:
[----:B------:R-:W-:Y:S05]  /*caa0*/  BSYNC.RECONVERGENT B2 ;  /* 0x0000000000027941 */ /* 0x000fea0003800200 */
.L_x_8706:
        /* <DEDUP_REMOVED lines=23> */
.L_x_8713:
        /* <DEDUP_REMOVED lines=13> */
.L_x_8715:
[----:B------:R-:W-:Y:S05]  /*ccf0*/  BSYNC.RECONVERGENT B3 ;  /* 0x0000000000037941 */ /* 0x000fea0003800200 */
.L_x_8714:
        /* <DEDUP_REMOVED lines=43> */
.L_x_8712:
[----:B------:R-:W-:Y:S05]  /*cfb0*/  BSYNC.RECONVERGENT B2 ;  /* 0x0000000000027941 */ /* 0x000fea0003800200 */
.L_x_8711:
        /* <DEDUP_REMOVED lines=18> */
.L_x_8718:
        /* <DEDUP_REMOVED lines=13> */
.L_x_8720:
[----:B------:R-:W-:Y:S05]  /*d1b0*/  BSYNC.RECONVERGENT B3 ;  /* 0x0000000000037941 */ /* 0x000fea0003800200 */
.L_x_8719:
        /* <DEDUP_REMOVED lines=43> */
.L_x_8717:
[----:B------:R-:W-:Y:S05]  /*d470*/  BSYNC.RECONVERGENT B2 ;  /* 0x0000000000027941 */ /* 0x000fea0003800200 */
.L_x_8716:
        /* <DEDUP_REMOVED lines=23> */
.L_x_8723:
        /* <DEDUP_REMOVED lines=13> */
.L_x_8725:
[----:B------:R-:W-:Y:S05]  /*d6c0*/  BSYNC.RECONVERGENT B3 ;  /* 0x0000000000037941 */ /* 0x000fea0003800200 */
.L_x_8724:
        /* <DEDUP_REMOVED lines=43> */
.L_x_8722:
[----:B------:R-:W-:Y:S05]  /*d980*/  BSYNC.RECONVERGENT B2 ;  /* 0x0000000000027941 */ /* 0x000fea0003800200 */
.L_x_8721:
[----:B------:R-:W-:Y:S01]  /*d990*/  ISETP.NE.AND P6, PT, R124, 0x1, PT ;  /* 0x000000017c00780c */ /* 0x000fe20003fc5270 */
[----:B------:R-:W-:Y:S01]  /*d9a0*/  HADD2.F32 R91, -RZ, R91.H1_H1 ;  /* 0x3000005bff5b7230 */ /* 0x000fe20000004100 */
        /* <DEDUP_REMOVED lines=16> */
.L_x_8728:
        /* <DEDUP_REMOVED lines=15> */
.L_x_8730:
[----:B------:R-:W-:Y:S05]  /*dba0*/  BSYNC.RECONVERGENT B3 ;  /* 0x0000000000037941 */ /* 0x000fea0003800200 */
.L_x_8729:
        /* <DEDUP_REMOVED lines=43> */
.L_x_8727:
[----:B------:R-:W-:Y:S05]  /*de60*/  BSYNC.RECONVERGENT B2 ;  /* 0x0000000000027941 */ /* 0x000fea0003800200 */
.L_x_8726:
        /* <DEDUP_REMOVED lines=11> */
.L_x_8650:
        /* <DEDUP_REMOVED lines=16> */
.L_x_8734:
        /* <DEDUP_REMOVED lines=13> */
.L_x_8736:
[----:B------:R-:W-:Y:S05]  /*e0f0*/  BSYNC.RECONVERGENT B3 ;  /* 0x0000000000037941 */ /* 0x000fea0003800200 */
.L_x_8735:
        /* <DEDUP_REMOVED lines=43> */
.L_x_8733:
[----:B------:R-:W-:Y:S05]  /*e3b0*/  BSYNC.RECONVERGENT B2 ;  /* 0x0000000000027941 */ /* 0x000fea0003800200 */
.L_x_8732:
[----:B------:R-:W0:Y:S01]  /*e3c0*/  LDC R93, c[0x0][0x404] ;  /* 0x00010100ff5d7b82 */ /* 0x000e220000000800 */
[----:B------:R-:W-:Y:S01]  /*e3d0*/  ISETP.NE.AND P2, PT, R83, 0x1, PT ;  /* 0x000000015300780c */ /* 0x000fe20003f45270 */
[----:B------:R-:W-:Y:S01]  /*e3e0*/  BSSY.RECONVERGENT B2, `(.L_x_8737) ;  /* 0x000004b000027945 */ /* 0x000fe20003800200 */
[----:B------:R-:W-:Y:S01]  /*e3f0*/  I2FP.F32.U32 R81, R80 ;  /* 0x0000005000517245 */ /* 0x000fe20000201000 */
[----:B------:R-:W-:Y:S01]  /*e400*/  IMAD.MOV.U32 R80, RZ, RZ, 0x2f800000 ;  /* 0x2f800000ff507424 */ /* 0x000fe200078e00ff */
[----:B------:R-:W-:-:S03]  /*e410*/  MOV R94, 0x2 ;  /* 0x00000002005e7802 */ /* 0x000fc60000000f00 */
[----:B------:R-:W-:Y:S01]  /*e420*/  FFMA.FTZ R82, R81, R80, 1.1641532182693481445e-10 ;  /* 0x2f00000051527423 */ /* 0x000fe20000010050 */
[----:B-----5:R-:W-:-:S04]  /*e430*/  HADD2.F32 R81, -RZ, R88.H0_H0 ;  /* 0x20000058ff517230 */ /* 0x020fc80000004100 */
        /* <DEDUP_REMOVED lines=12> */
.L_x_8739:
        /* <DEDUP_REMOVED lines=13> */
.L_x_8741:
[----:B------:R-:W-:Y:S05]  /*e5d0*/  BSYNC.RECONVERGENT B3 ;  /* 0x0000000000037941 */ /* 0x000fea0003800200 */
.L_x_8740:
        /* <DEDUP_REMOVED lines=42> */
[----:B------:R-:W-:-:S07]  /*e880*/  HFMA2 R94, -RZ, RZ, 0, 0 ;  /* 0x00000000ff5e7431 */ /* 0x000fce00000001ff */
.L_x_8738:
[----:B------:R-:W-:Y:S05]  /*e890*/  BSYNC.RECONVERGENT B2 ;  /* 0x0000000000027941 */ /* 0x000fea0003800200 */
.L_x_8737:
        /* <DEDUP_REMOVED lines=18> */
.L_x_8744:
        /* <DEDUP_REMOVED lines=13> */
.L_x_8746:
[----:B------:R-:W-:Y:S05]  /*ea90*/  BSYNC.RECONVERGENT B3 ;  /* 0x0000000000037941 */ /* 0x000fea0003800200 */
.L_x_8745:
        /* <DEDUP_REMOVED lines=43> */
.L_x_8743:
[----:B------:R-:W-:Y:S05]  /*ed50*/  BSYNC.RECONVERGENT B2 ;  /* 0x0000000000027941 */ /* 0x000fea0003800200 */
.L_x_8742:
[----:B------:R-:W-:Y:S01]  /*ed60*/  ISETP.NE.AND P2, PT, R95, 0x1, PT ;  /* 0x000000015f00780c */ /* 0x000fe20003f45270 */
[----:B------:R-:W-:Y:S01]  /*ed70*/  BSSY.RECONVERGENT B2, `(.L_x_8747) ;  /* 0x000004a000027945 */ /* 0x000fe20003800200 */
[----:B------:R-:W-:Y:S01]  /*ed80*/  I2FP.F32.U32 R83, R82 ;  /* 0x0000005200537245 */ /* 0x000fe20000201000 */
[----:B------:R-:W-:-:S04]  /*ed90*/  HFMA2 R96, -RZ, RZ, 0, 1.1920928955078125e-07 ;  /* 0x00000002ff607431 */ /* 0x000fc800000001ff */
        /* <DEDUP_REMOVED lines=14> */
.L_x_8749:
        /* <DEDUP_REMOVED lines=13> */
.L_x_8751:
[----:B------:R-:W-:Y:S05]  /*ef50*/  BSYNC.RECONVERGENT B3 ;  /* 0x0000000000037941 */ /* 0x000fea0003800200 */
.L_x_8750:
        /* <DEDUP_REMOVED lines=43> */
.L_x_8748:
[----:B------:R-:W-:Y:S05]  /*f210*/  BSYNC.RECONVERGENT B2 ;  /* 0x0000000000027941 */ /* 0x000fea0003800200 */
.L_x_8747:
        /* <DEDUP_REMOVED lines=18> */
.L_x_8754:
        /* <DEDUP_REMOVED lines=13> */
.L_x_8756:
[----:B------:R-:W-:Y:S05]  /*f410*/  BSYNC.RECONVERGENT B3 ;  /* 0x0000000000037941 */ /* 0x000fea0003800200 */
.L_x_8755:
        /* <DEDUP_REMOVED lines=43> */
.L_x_8753:
[----:B------:R-:W-:Y:S05]  /*f6d0*/  BSYNC.RECONVERGENT B2 ;  /* 0x0000000000027941 */ /* 0x000fea0003800200 */
.L_x_8752:
        /* <DEDUP_REMOVED lines=17> */
.L_x_8759:
        /* <DEDUP_REMOVED lines=13> */
.L_x_8761:
[----:B------:R-:W-:Y:S05]  /*f8c0*/  BSYNC.RECONVERGENT B3 ;  /* 0x0000000000037941 */ /* 0x000fea0003800200 */
.L_x_8760:
        /* <DEDUP_REMOVED lines=43> */
.L_x_8758:
[----:B------:R-:W-:Y:S05]  /*fb80*/  BSYNC.RECONVERGENT B2 ;  /* 0x0000000000027941 */ /* 0x000fea0003800200 */
.L_x_8757:
        /* <DEDUP_REMOVED lines=17> */
.L_x_8764:
        /* <DEDUP_REMOVED lines=13> */
.L_x_8766:
[----:B------:R-:W-:Y:S05]  /*fd70*/  BSYNC.RECONVERGENT B3 ;  /* 0x0000000000037941 */ /* 0x000fea0003800200 */
.L_x_8765:
        /* <DEDUP_REMOVED lines=40> */
[----:B------:R-:W-:Y:S01]  /*10000*/  IMAD.MOV.U32 R97, RZ, RZ, RZ ;  /* 0x000000ffff617224 */ /* 0x000fe200078e00ff */
[----:B------:R-:W-:Y:S02]  /*10010*/  LOP3.LUT R3, R94, UR32, R125, 0x96, !PT ;  /* 0x000000205e037c12 */ /* 0x000fe4000f8e967d */
[----:B------:R-:W-:-:S07]  /*10020*/  MOV R0, R124 ;  /* 0x0000007c00007202 */ /* 0x000fce0000000f00 */
.L_x_8763:
[----:B------:R-:W-:Y:S05]  /*10030*/  BSYNC.RECONVERGENT B2 ;  /* 0x0000000000027941 */ /* 0x000fea0003800200 */
.L_x_8762:
        /* <DEDUP_REMOVED lines=17> */
.L_x_8769:
        /* <DEDUP_REMOVED lines=13> */
.L_x_8771:
[----:B------:R-:W-:Y:S05]  /*10220*/  BSYNC.RECONVERGENT B3 ;  /* 0x0000000000037941 */ /* 0x000fea0003800200 */
.L_x_8770:
        /* <DEDUP_REMOVED lines=43> */
.L_x_8768:
[----:B------:R-:W-:Y:S05]  /*104e0*/  BSYNC.RECONVERGENT B2 ;  /* 0x0000000000027941 */ /* 0x000fea0003800200 */
.L_x_8767:
        /* <DEDUP_REMOVED lines=37> */
.L_x_8731:
        /* <DEDUP_REMOVED lines=16> */
[----:B------:R-:W-:Y:S01]  /*10840*/  SEL R98, RZ, 0x1, !P1 ;  /* 0x00000001ff627807 */ /* 0x000fe20004800000 */
[----:B------:R-:W-:Y:S01]  /*10850*/  IMAD.MOV.U32 R121, RZ, RZ, R0 ;  /* 0x000000ffff797224 */ /* 0x000fe200078e0000 */
[----:B------:R-:W-:Y:S01]  /*10860*/  LOP3.LUT R99, R124, R99, RZ, 0xfc, !PT ;  /* 0x000000637c637212 */ /* 0x000fe200078efcff */
[----:B------:R0:W-:Y:S01]  /*10870*/  STG.E.128 desc[UR8][R94.64], R80 ;  /* 0x000000505e007986 */ /* 0x0001e2000c101d08 */
[----:B------:R-:W-:Y:S01]  /*10880*/  LOP3.LUT R98, R93, R98, RZ, 0xfc, !PT ;  /* 0x000000625d627212 */ /* 0x000fe200078efcff */
[----:B-1----:R-:W-:Y:S02]  /*10890*/  IMAD.WIDE.U32 R96, R92, 0x8, R96 ;  /* 0x000000085c607825 */ /* 0x002fe400078e0060 */
        /* <DEDUP_REMOVED lines=23> */
.L_x_8649:
[----:B------:R-:W-:Y:S05]  /*10a10*/  BSYNC.RECONVERGENT B1 ;  /* 0x0000000000017941 */ /* 0x000fea0003800200 */
.L_x_8648:
        /* <DEDUP_REMOVED lines=76> */
.L_x_8789:
        /* <DEDUP_REMOVED lines=38> */
[----:B------:R-:W-:Y:S01]  /*11140*/  F2FP.F16.F32.PACK_AB R92, R93, R92 ;  /* 0x0000005c5d5c723e */ /* 0x000fe200000000ff */
[C---:B------:R-:W-:Y:S01]  /*11150*/  FMUL.FTZ R133, R0.reuse, R133 ;  /* 0x0000008500857220 */ /* 0x040fe20000410000 */
[----:B------:R-:W-:Y:S01]  /*11160*/  FMUL.FTZ R132, R0, R135 ;  /* 0x0000008700847220 */ /* 0x000fe20000410000 */
[----:B------:R-:W-:Y:S01]  /*11170*/  F2FP.F16.F32.PACK_AB R93, R97, R94 ;  /* 0x0000005e615d723e */ /* 0x000fe200000000ff */
[----:B------:R-:W-:Y:S01]  /*11180*/  FFMA.FTZ R97, R99, R14, R34 ;  /* 0x0000000e63617223 */ /* 0x000fe20000010022 */
[----:B------:R-:W-:Y:S01]  /*11190*/  F2FP.F16.F32.PACK_AB R94, R129, R96 ;  /* 0x00000060815e723e */ /* 0x000fe200000000ff */
        /* <DEDUP_REMOVED lines=9> */
[----:B------:R-:W-:Y:S01]  /*11230*/  F2FP.F16.F32.PACK_AB R95, R134, R95 ;  /* 0x0000005f865f723e */ /* 0x000fe200000000ff */
[----:B0-----:R-:W-:Y:S01]  /*11240*/  IMAD.WIDE.U32 R126, R120, 0x10, R126 ;  /* 0x00000010787e7825 */ /* 0x001fe200078e007e */
[----:B------:R-:W-:-:S02]  /*11250*/  F2FP.F16.F32.PACK_AB R99, R132, R99 ;  /* 0x000000638463723e */ /* 0x000fc400000000ff */
[----:B------:R-:W-:Y:S01]  /*11260*/  F2FP.F16.F32.PACK_AB R98, R130, R131 ;  /* 0x000000838262723e */ /* 0x000fe200000000ff */
[----:B-1----:R-:W-:Y:S01]  /*11270*/  IMAD.WIDE.U32 R124, R120, 0x10, R124 ;  /* 0x00000010787c7825 */ /* 0x002fe200078e007c */
[----:B------:R-:W-:Y:S01]  /*11280*/  F2FP.F16.F32.PACK_AB R97, R128, R97 ;  /* 0x000000618061723e */ /* 0x000fe200000000ff */
[----:B------:R0:W-:Y:S01]  /*11290*/  STG.E.128 desc[UR8][R126.64], R92 ;  /* 0x0000005c7e007986 */ /* 0x0001e2000c101d08 */
[----:B------:R-:W-:Y:S01]  /*112a0*/  F2FP.F16.F32.PACK_AB R96, R129, R96 ;  /* 0x000000608160723e */ /* 0x000fe200000000ff */
[----:B------:R-:W-:-:S04]  /*112b0*/  VIADD R120, R120, 0x20 ;  /* 0x0000002078787836 */ /* 0x000fc80000000000 */
[----:B------:R0:W-:Y:S03]  /*112c0*/  STG.E.128 desc[UR8][R124.64], R96 ;  /* 0x000000607c007986 */ /* 0x0001e6000c101d08 */
.L_x_8774:
[----:B------:R-:W-:Y:S05]  /*112d0*/  BSYNC.RECONVERGENT B1 ;  /* 0x0000000000017941 */ /* 0x000fea0003800200 */
.L_x_8773:
        /* <DEDUP_REMOVED lines=31> */
[----:B------:R-:W-:Y:S01]  /*114d0*/  FFMA.FTZ R96, R95, R44, R64 ;  /* 0x0000002c5f607223 */ /* 0x000fe20000010040 */
[----:B------:R-:W-:Y:S01]  /*114e0*/  F2FP.F16.F32.PACK_AB R92, R97, R0 ;  /* 0x00000000615c723e */ /* 0x000fe200000000ff */
        /* <DEDUP_REMOVED lines=9> */
[----:B------:R-:W-:-:S02]  /*11580*/  F2FP.F16.F32.PACK_AB R95, R0, R95 ;  /* 0x0000005f005f723e */ /* 0x000fc400000000ff */
[----:B------:R-:W-:Y:S02]  /*11590*/  F2FP.F16.F32.PACK_AB R99, R132, R99 ;  /* 0x000000638463723e */ /* 0x000fe400000000ff */
[----:B------:R-:W-:Y:S01]  /*115a0*/  F2FP.F16.F32.PACK_AB R98, R130, R129 ;  /* 0x000000818262723e */ /* 0x000fe200000000ff */
[----:B------:R2:W-:Y:S01]  /*115b0*/  STG.E.128 desc[UR8][R124.64], R92 ;  /* 0x0000005c7c007986 */ /* 0x0005e2000c101d08 */
[----:B------:R-:W-:Y:S02]  /*115c0*/  F2FP.F16.F32.PACK_AB R97, R128, R97 ;  /* 0x000000618061723e */ /* 0x000fe400000000ff */
[----:B------:R-:W-:-:S05]  /*115d0*/  F2FP.F16.F32.PACK_AB R96, R123, R96 ;  /* 0x000000607b60723e */ /* 0x000fca00000000ff */
[----:B------:R2:W-:Y:S02]  /*115e0*/  STG.E.128 desc[UR8][R126.64], R96 ;  /* 0x000000607e007986 */ /* 0x0005e4000c101d08 */
.L_x_8776:
[----:B------:R-:W-:Y:S05]  /*115f0*/  BSYNC.RECONVERGENT B1 ;  /* 0x0000000000017941 */ /* 0x000fea0003800200 */
.L_x_8775:
[----:B012---:R-:W0:Y:S02]  /*11600*/  LDC.64 R92, c[0x0][0x380] ;  /* 0x0000e000ff5c7b82 */ /* 0x007e240000000a00 */
[----:B0-----:R-:W-:-:S04]  /*11610*/  LEA R101, R92, R101, 0x2 ;  /* 0x000000655c657211 */ /* 0x001fc800078e10ff */
[----:B------:R-:W-:-:S13]  /*11620*/  ISETP.GE.AND P1, PT, R101, R93, PT ;  /* 0x0000005d6500720c */ /* 0x000fda0003f26270 */
[----:B------:R-:W-:Y:S05]  /*11630*/  @!P1 BRA `(.L_x_8777) ;  /* 0xfffffefc00209947 */ /* 0x000fea000383ffff */
[----:B------:R-:W-:Y:S05]  /*11640*/  BSYNC B0 ;  /* 0x0000000000007941 */ /* 0x000fea0003800000 */
.L_x_8522:
[----:B------:R-:W-:Y:S05]  /*11650*/  EXIT ;  /* 0x000000000000794d */ /* 0x000fea0003800000 */
.L_x_8772:
        /* <DEDUP_REMOVED lines=8> */
.L_x_8779:
[----:B------:R-:W-:Y:S05]  /*116e0*/  BSYNC B1 ;  /* 0x0000000000017941 */ /* 0x000fea0003800000 */
.L_x_8778:
        /* <DEDUP_REMOVED lines=9> */
.L_x_8780:
[----:B------:R-:W-:Y:S01]  /*11780*/  HFMA2 R125, -RZ, RZ, 0, 2.384185791015625e-07 ;  /* 0x00000004ff7d7431 */ /* 0x000fe200000001ff */
[----:B------:R-:W-:-:S05]  /*11790*/  MOV R93, R99 ;  /* 0x00000063005d7202 */ /* 0x000fca0000000f00 */
[----:B------:R-:W-:-:S04]  /*117a0*/  FADD.FTZ R96, R94, R93 ;  /* 0x0000005d5e607221 */ /* 0x000fc80000010000 */
[----:B------:R-:W-:-:S07]  /*117b0*/  IMAD.MOV.U32 R124, RZ, RZ, R96 ;  /* 0x000000ffff7c7224 */ /* 0x000fce00078e0060 */
[----:B------:R-:W-:Y:S05]  /*117c0*/  WARPSYNC.COLLECTIVE R123, `(.L_x_8781) ;  /* 0x000000007b087348 */ /* 0x000fea0003c00000 */
[----:B------:R0:W1:Y:S02]  /*117d0*/  SHFL.BFLY P3, R99, R124, R125, R126 ;  /* 0x0c00007d7c637389 */ /* 0x000064000006007e */
[----:B01----:R-:W-:Y:S05]  /*117e0*/  ENDCOLLECTIVE ;  /* 0x000000000000791b */ /* 0x003fea0003800000 */
.L_x_8781:
        /* <DEDUP_REMOVED lines=8> */
.L_x_8782:
[----:B------:R-:W-:Y:S01]  /*11870*/  HFMA2 R125, -RZ, RZ, 0, 9.5367431640625e-07 ;  /* 0x00000010ff7d7431 */ /* 0x000fe200000001ff */
[----:B------:R-:W-:-:S05]  /*11880*/  MOV R0, R99 ;  /* 0x0000006300007202 */ /* 0x000fca0000000f00 */
[----:B------:R-:W-:-:S04]  /*11890*/  FADD.FTZ R98, R97, R0 ;  /* 0x0000000061627221 */ /* 0x000fc80000010000 */
[----:B------:R-:W-:-:S07]  /*118a0*/  IMAD.MOV.U32 R124, RZ, RZ, R98 ;  /* 0x000000ffff7c7224 */ /* 0x000fce00078e0062 */
[----:B------:R-:W-:Y:S05]  /*118b0*/  WARPSYNC.COLLECTIVE R123, `(.L_x_8783) ;  /* 0x000000007b087348 */ /* 0x000fea0003c00000 */
[----:B------:R0:W1:Y:S02]  /*118c0*/  SHFL.BFLY P3, R99, R124, R125, R126 ;  /* 0x0c00007d7c637389 */ /* 0x000064000006007e */
[----:B01----:R-:W-:Y:S05]  /*118d0*/  ENDCOLLECTIVE ;  /* 0x000000000000791b */ /* 0x003fea0003800000 */
.L_x_8783:
        /* <DEDUP_REMOVED lines=40> */
.L_x_8784:
[----:B------:R-:W-:Y:S02]  /*11b60*/  IMAD.MOV.U32 R125, RZ, RZ, 0x2 ;  /* 0x00000002ff7d7424 */ /* 0x000fe400078e00ff */
[----:B------:R-:W-:-:S04]  /*11b70*/  IMAD.MOV.U32 R95, RZ, RZ, R99 ;  /* 0x000000ffff5f7224 */ /* 0x000fc800078e0063 */
[----:B------:R-:W-:-:S05]  /*11b80*/  FADD.FTZ R95, R0, R95 ;  /* 0x0000005f005f7221 */ /* 0x000fca0000010000 */
[----:B------:R-:W-:-:S07]  /*11b90*/  MOV R124, R95 ;  /* 0x0000005f007c7202 */ /* 0x000fce0000000f00 */
[----:B------:R-:W-:Y:S05]  /*11ba0*/  WARPSYNC.COLLECTIVE R123, `(.L_x_8785) ;  /* 0x000000007b087348 */ /* 0x000fea0003c00000 */
[----:B------:R0:W1:Y:S02]  /*11bb0*/  SHFL.BFLY P3, R99, R124, R125, R126 ;  /* 0x0c00007d7c637389 */ /* 0x000064000006007e */
[----:B01----:R-:W-:Y:S05]  /*11bc0*/  ENDCOLLECTIVE ;  /* 0x000000000000791b */ /* 0x003fea0003800000 */
.L_x_8785:
[----:B------:R-:W-:Y:S01]  /*11bd0*/  HFMA2 R125, -RZ, RZ, 0, 2.384185791015625e-07 ;  /* 0x00000004ff7d7431 */ /* 0x000fe200000001ff */
[----:B------:R-:W-:-:S05]  /*11be0*/  MOV R94, R99 ;  /* 0x00000063005e7202 */ /* 0x000fca0000000f00 */
[----:B------:R-:W-:-:S04]  /*11bf0*/  FADD.FTZ R94, R95, R94 ;  /* 0x0000005e5f5e7221 */ /* 0x000fc80000010000 */
[----:B------:R-:W-:-:S07]  /*11c00*/  IMAD.MOV.U32 R124, RZ, RZ, R94 ;  /* 0x000000ffff7c7224 */ /* 0x000fce00078e005e */
[----:B------:R-:W-:Y:S05]  /*11c10*/  WARPSYNC.COLLECTIVE R123, `(.L_x_8786) ;  /* 0x000000007b087348 */ /* 0x000fea0003c00000 */
[----:B------:R0:W1:Y:S02]  /*11c20*/  SHFL.BFLY P3, R99, R124, R125, R126 ;  /* 0x0c00007d7c637389 */ /* 0x000064000006007e */
[----:B01----:R-:W-:Y:S05]  /*11c30*/  ENDCOLLECTIVE ;  /* 0x000000000000791b */ /* 0x003fea0003800000 */
.L_x_8786:
[----:B------:R-:W-:Y:S02]  /*11c40*/  IMAD.MOV.U32 R125, RZ, RZ, 0x8 ;  /* 0x00000008ff7d7424 */ /* 0x000fe400078e00ff */
[----:B------:R-:W-:-:S04]  /*11c50*/  IMAD.MOV.U32 R97, RZ, RZ, R99 ;  /* 0x000000ffff617224 */ /* 0x000fc800078e0063 */
[----:B------:R-:W-:-:S05]  /*11c60*/  FADD.FTZ R97, R94, R97 ;  /* 0x000000615e617221 */ /* 0x000fca0000010000 */
[----:B------:R-:W-:-:S07]  /*11c70*/  MOV R124, R97 ;  /* 0x00000061007c7202 */ /* 0x000fce0000000f00 */
[----:B------:R-:W-:Y:S05]  /*11c80*/  WARPSYNC.COLLECTIVE R123, `(.L_x_8787) ;  /* 0x000000007b087348 */ /* 0x000fea0003c00000 */
[----:B------:R0:W1:Y:S02]  /*11c90*/  SHFL.BFLY P3, R99, R124, R125, R126 ;  /* 0x0c00007d7c637389 */ /* 0x000064000006007e */
[----:B01----:R-:W-:Y:S05]  /*11ca0*/  ENDCOLLECTIVE ;  /* 0x000000000000791b */ /* 0x003fea0003800000 */
.L_x_8787:
[----:B------:R-:W-:Y:S01]  /*11cb0*/  HFMA2 R125, -RZ, RZ, 0, 9.5367431640625e-07 ;  /* 0x00000010ff7d7431 */ /* 0x000fe200000001ff */
[----:B------:R-:W-:-:S05]  /*11cc0*/  MOV R96, R99 ;  /* 0x0000006300607202 */ /* 0x000fca0000000f00 */
[----:B------:R-:W-:-:S04]  /*11cd0*/  FADD.FTZ R96, R97, R96 ;  /* 0x0000006061607221 */ /* 0x000fc80000010000 */
[----:B------:R-:W-:-:S07]  /*11ce0*/  IMAD.MOV.U32 R124, RZ, RZ, R96 ;  /* 0x000000ffff7c7224 */ /* 0x000fce00078e0060 */
[----:B------:R-:W-:Y:S05]  /*11cf0*/  WARPSYNC.COLLECTIVE R123, `(.L_x_8788) ;  /* 0x000000007b087348 */ /* 0x000fea0003c00000 */
[----:B------:R0:W1:Y:S02]  /*11d00*/  SHFL.BFLY P3, R99, R124, R125, R126 ;  /* 0x0c00007d7c637389 */ /* 0x000064000006007e */
[----:B01----:R-:W-:Y:S05]  /*11d10*/  ENDCOLLECTIVE ;  /* 0x000000000000791b */ /* 0x003fea0003800000 */
.L_x_8788:
[----:B------:R-:W-:Y:S05]  /*11d20*/  BRA `(.L_x_8789) ;  /* 0xfffffff0006c7947 */ /* 0x000fea000383ffff */
.L_x_8790:
        /* <DEDUP_REMOVED lines=13> */
.L_x_12157:


//--------------------- .text._ZN10layer_norm31ln_parallel_residual_fwd_kernelINS_13Kernel_traitsIf6__halffS2_fjLj512ELj1ELj4ELj1ELj16ENS_18Kernel_traits_baseILj512EfS2_fS2_fjLj128EEEEELb1ELb0ELb1EEEvNS_9FwdParamsE --------------------------
	.section	.text._ZN10layer_norm31ln_parallel_residual_fwd_kernelINS_13Kernel_traitsIf6__halffS2_fjLj512ELj1ELj4ELj1ELj16ENS_18Kernel_traits_baseILj512EfS2_fS2_fjLj128EEEEELb1ELb0ELb1EEEvNS_9FwdParamsE,"ax",@progbits
	.align	128
        .global         _ZN10layer_norm31ln_parallel_residual_fwd_kernelINS_13Kernel_traitsIf6__halffS2_fjLj512ELj1ELj4ELj1ELj16ENS_18Kernel_traits_baseILj512EfS2_fS2_fjLj128EEEEELb1ELb0ELb1EEEvNS_9FwdParamsE
        .type           _ZN10layer_norm31ln_parallel_residual_fwd_kernelINS_13Kernel_traitsIf6__halffS2_fjLj512ELj1ELj4ELj1ELj16ENS_18Kernel_traits_baseILj512EfS2_fS2_fjLj128EEEEELb1ELb0ELb1EEEvNS_9FwdParamsE,@function
        .size           _ZN10layer_norm31ln_parallel_residual_fwd_kernelINS_13Kernel_traitsIf6__halffS2_fjLj512ELj1ELj4ELj1ELj16ENS_18Kernel_traits_baseILj512EfS2_fS2_fjLj128EEEEELb1ELb0ELb1EEEvNS_9FwdParamsE,(.L_x_12158 - _ZN10layer_norm31ln_parallel_residual_fwd_kernelINS_13Kernel_traitsIf6__halffS2_fjLj512ELj1ELj4ELj1ELj16ENS_18Kernel_traits_baseILj512EfS2_fS2_fjLj128EEEEELb1ELb0ELb1EEEvNS_9FwdParamsE)
        .other          _ZN10layer_norm31ln_parallel_residual_fwd_kernelINS_13Kernel_traitsIf6__halffS2_fjLj512ELj1ELj4ELj1ELj16ENS_18Kernel_traits_baseILj512EfS2_fS2_fjLj128EEEEELb1ELb0ELb1EEEvNS_9FwdParamsE,@"STO_CUDA_ENTRY STV_DEFAULT"
_ZN10layer_norm31ln_parallel_residual_fwd_kernelINS_13Kernel_traitsIf6__halffS2_fjLj512ELj1ELj4ELj1ELj16ENS_18Kernel_traits_baseILj512EfS2_fS2_fjLj128EEEEELb1ELb0ELb1EEEvNS_9FwdParamsE:
.text._ZN10layer_norm31ln_parallel_residual_fwd_kernelINS_13Kernel_traitsIf6__halffS2_fjLj512ELj1ELj4ELj1ELj16ENS_18Kernel_traits_baseILj512EfS2_fS2_fjLj128EEEEELb1ELb0ELb1EEEvNS_9FwdParamsE:
        /* <DEDUP_REMOVED lines=86> */
.L_x_8791:
        /* <DEDUP_REMOVED lines=29> */
.L_x_8793:
        /* <DEDUP_REMOVED lines=26> */
.L_x_8792:
        /* <DEDUP_REMOVED lines=77> */
.L_x_9042:
[----:B------:R-:W-:Y:S01]  /*0da0*/  ISETP.NE.U32.AND P1, PT, RZ, UR10, PT ;  /* 0x0000000aff007c0c */ /* 0x000fe2000bf25070 */
[----:B------:R-:W0:Y:S01]  /*0db0*/  LDC.64 R88, c[0x0][0x390] ;  /* 0x0000e400ff587b82 */ /* 0x000e220000000a00 */
[----:B------:R-:W-:Y:S02]  /*0dc0*/  IMAD R0, R97, UR5, RZ ;  /* 0x0000000561007c24 */ /* 0x000fe4000f8e02ff */
[----:B------:R-:W-:-:S03]  /*0dd0*/  ISETP.NE.AND.EX P1, PT, RZ, UR11, PT, P1 ;  /* 0x0000000bff007c0c */ /* 0x000fc6000bf25310 */
[----:B-1----:R-:W-:Y:S02]  /*0de0*/  SHF.R.S32.HI R77, RZ, 0x1f, R0 ;  /* 0x0000001fff4d7819 */ /* 0x002fe40000011400 */
[----:B------:R-:W1:Y:S02]  /*0df0*/  @P0 LDC.64 R2, c[0x0][0x398] ;  /* 0x0000e600ff020b82 */ /* 0x000e640000000a00 */
        /* <DEDUP_REMOVED lines=31> */
.L_x_8798:
        /* <DEDUP_REMOVED lines=13> */
.L_x_8800:
[----:B------:R-:W-:Y:S05]  /*10c0*/  BSYNC.RECONVERGENT B2 ;  /* 0x0000000000027941 */ /* 0x000fea0003800200 */
.L_x_8799:
        /* <DEDUP_REMOVED lines=42> */
.L_x_8797:
[----:B------:R-:W-:Y:S05]  /*1370*/  BSYNC.RECONVERGENT B1 ;  /* 0x0000000000017941 */ /* 0x000fea0003800200 */
.L_x_8796:
[----:B------:R-:W-:Y:S01]  /*1380*/  ISETP.NE.AND P0, PT, R80, 0x1, PT ;  /* 0x000000015000780c */ /* 0x000fe20003f05270 */
[----:B------:R-:W-:Y:S01]  /*1390*/  IMAD.U32 R117, RZ, RZ, UR31 ;  /* 0x0000001fff757e24 */ /* 0x000fe2000f8e00ff */
[----:B------:R-:W-:Y:S01]  /*13a0*/  I2FP.F32.U32 R3, R2 ;  /* 0x0000000200037245 */ /* 0x000fe20000201000 */
[----:B------:R-:W-:Y:S01]  /*13b0*/  BSSY.RECONVERGENT B1, `(.L_x_8801) ;  /* 0x0000049000017945 */ /* 0x000fe20003800200 */
[----:B------:R-:W-:-:S03]  /*13c0*/  IMAD.MOV.U32 R82, RZ, RZ, 0x2 ;  /* 0x00000002ff527424 */ /* 0x000fc600078e00ff */
        /* <DEDUP_REMOVED lines=14> */
.L_x_8803:
        /* <DEDUP_REMOVED lines=13> */
.L_x_8805:
[----:B------:R-:W-:Y:S05]  /*1580*/  BSYNC.RECONVERGENT B2 ;  /* 0x0000000000027941 */ /* 0x000fea0003800200 */
.L_x_8804:
        /* <DEDUP_REMOVED lines=43> */
.L_x_8802:
[----:B------:R-:W-:Y:S05]  /*1840*/  BSYNC.RECONVERGENT B1 ;  /* 0x0000000000017941 */ /* 0x000fea0003800200 */
.L_x_8801:
[----:B------:R-:W-:Y:S01]  /*1850*/  ISETP.NE.AND P0, PT, R82, 0x1, PT ;  /* 0x000000015200780c */ /* 0x000fe20003f05270 */
[----:B------:R-:W-:Y:S01]  /*1860*/  BSSY.RECONVERGENT B1, `(.L_x_8806) ;  /* 0x000004a000017945 */ /* 0x000fe20003800200 */
[----:B------:R-:W-:Y:S01]  /*1870*/  I2FP.F32.U32 R81, R2 ;  /* 0x0000000200517245 */ /* 0x000fe20000201000 */
[----:B------:R-:W-:-:S04]  /*1880*/  IMAD.MOV.U32 R80, RZ, RZ, 0x2 ;  /* 0x00000002ff507424 */ /* 0x000fc800078e00ff */
[----:B------:R-:W-:Y:S01]  /*1890*/  FFMA.FTZ R2, R81, R0, 1.1641532182693481445e-10 ;  /* 0x2f00000051027423 */ /* 0x000fe20000010000 */
[----:B------:R-:W-:-:S04]  /*18a0*/  HADD2.F32 R81, -RZ, R76.H1_H1 ;  /* 0x3000004cff517230 */ /* 0x000fc80000004100 */
        /* <DEDUP_REMOVED lines=12> */
.L_x_8808:
        /* <DEDUP_REMOVED lines=13> */
.L_x_8810:
[----:B------:R-:W-:Y:S05]  /*1a40*/  BSYNC.RECONVERGENT B2 ;  /* 0x0000000000027941 */ /* 0x000fea0003800200 */
.L_x_8809:
        /* <DEDUP_REMOVED lines=43> */
.L_x_8807:
[----:B------:R-:W-:Y:S05]  /*1d00*/  BSYNC.RECONVERGENT B1 ;  /* 0x0000000000017941 */ /* 0x000fea0003800200 */
.L_x_8806:
        /* <DEDUP_REMOVED lines=17> */
.L_x_8813:
        /* <DEDUP_REMOVED lines=13> */
.L_x_8815:
[----:B------:R-:W-:Y:S05]  /*1ef0*/  BSYNC.RECONVERGENT B2 ;  /* 0x0000000000027941 */ /* 0x000fea0003800200 */
.L_x_8814:
        /* <DEDUP_REMOVED lines=43> */
.L_x_8812:
[----:B------:R-:W-:Y:S05]  /*21b0*/  BSYNC.RECONVERGENT B1 ;  /* 0x0000000000017941 */ /* 0x000fea0003800200 */
.L_x_8811:
[----:B------:R-:W-:Y:S01]  /*21c0*/  ISETP.NE.AND P3, PT, R82, 0x1, PT ;  /* 0x000000015200780c */ /* 0x000fe20003f65270 */
[----:B------:R-:W-:Y:S01]  /*21d0*/  BSSY.RECONVERGENT B1, `(.L_x_8816) ;  /* 0x0000049000017945 */ /* 0x000fe20003800200 */
[----:B------:R-:W-:Y:S01]  /*21e0*/  I2FP.F32.U32 R85, R2 ;  /* 0x0000000200557245 */ /* 0x000fe20000201000 */
[----:B------:R-:W-:Y:S02]  /*21f0*/  HADD2.F32 R77, -RZ, R77.H1_H1 ;  /* 0x3000004dff4d7230 */ /* 0x000fe40000004100 */
        /* <DEDUP_REMOVED lines=13> */
.L_x_8818:
        /* <DEDUP_REMOVED lines=13> */
.L_x_8820:
[----:B------:R-:W-:Y:S05]  /*23a0*/  BSYNC.RECONVERGENT B2 ;  /* 0x0000000000027941 */ /* 0x000fea0003800200 */
.L_x_8819:
        /* <DEDUP_REMOVED lines=43> */
.L_x_8817:
[----:B------:R-:W-:Y:S05]  /*2660*/  BSYNC.RECONVERGENT B1 ;  /* 0x0000000000017941 */ /* 0x000fea0003800200 */
.L_x_8816:
[----:B------:R-:W-:Y:S01]  /*2670*/  ISETP.NE.AND P3, PT, R80, 0x1, PT ;  /* 0x000000015000780c */ /* 0x000fe20003f65270 */
[----:B------:R-:W-:Y:S01]  /*2680*/  BSSY.RECONVERGENT B1, `(.L_x_8821) ;  /* 0x000004a000017945 */ /* 0x000fe20003800200 */
[----:B------:R-:W-:Y:S01]  /*2690*/  I2FP.F32.U32 R85, R2 ;  /* 0x0000000200557245 */ /* 0x000fe20000201000 */
[----:B------:R-:W-:-:S04]  /*26a0*/  IMAD.MOV.U32 R82, RZ, RZ, 0x2 ;  /* 0x00000002ff527424 */ /* 0x000fc800078e00ff */
        /* <DEDUP_REMOVED lines=14> */
.L_x_8823:
        /* <DEDUP_REMOVED lines=13> */
.L_x_8825:
[----:B------:R-:W-:Y:S05]  /*2860*/  BSYNC.RECONVERGENT B2 ;  /* 0x0000000000027941 */ /* 0x000fea0003800200 */
.L_x_8824:
        /* <DEDUP_REMOVED lines=43> */
.L_x_8822:
[----:B------:R-:W-:Y:S05]  /*2b20*/  BSYNC.RECONVERGENT B1 ;  /* 0x0000000000017941 */ /* 0x000fea0003800200 */
.L_x_8821:
[----:B------:R-:W-:Y:S01]  /*2b30*/  ISETP.NE.AND P4, PT, R82, 0x1, PT ;  /* 0x000000015200780c */ /* 0x000fe20003f85270 */
[----:B------:R-:W-:Y:S01]  /*2b40*/  BSSY.RECONVERGENT B1, `(.L_x_8826) ;  /* 0x0000049000017945 */ /* 0x000fe20003800200 */
[----:B------:R-:W-:Y:S01]  /*2b50*/  I2FP.F32.U32 R87, R2 ;  /* 0x0000000200577245 */ /* 0x000fe20000201000 */
[----:B------:R-:W-:-:S04]  /*2b60*/  HFMA2 R80, -RZ, RZ, 0, 1.1920928955078125e-07 ;  /* 0x00000002ff507431 */ /* 0x000fc800000001ff */
[----:B------:R-:W-:Y:S01]  /*2b70*/  FFMA.FTZ R2, R87, R0, 1.1641532182693481445e-10 ;  /* 0x2f00000057027423 */ /* 0x000fe20000010000 */
[----:B------:R-:W-:-:S04]  /*2b80*/  HADD2.F32 R87, -RZ, R78.H1_H1 ;  /* 0x3000004eff577230 */ /* 0x000fc80000004100 */
        /* <DEDUP_REMOVED lines=11> */
.L_x_8828:
        /* <DEDUP_REMOVED lines=13> */
.L_x_8830:
[----:B------:R-:W-:Y:S05]  /*2d10*/  BSYNC.RECONVERGENT B2 ;  /* 0x0000000000027941 */ /* 0x000fea0003800200 */
.L_x_8829:
        /* <DEDUP_REMOVED lines=43> */
.L_x_8827:
[----:B------:R-:W-:Y:S05]  /*2fd0*/  BSYNC.RECONVERGENT B1 ;  /* 0x0000000000017941 */ /* 0x000fea0003800200 */
.L_x_8826:
        /* <DEDUP_REMOVED lines=17> */
.L_x_8833:
        /* <DEDUP_REMOVED lines=13> */
.L_x_8835:
[----:B------:R-:W-:Y:S05]  /*31c0*/  BSYNC.RECONVERGENT B2 ;  /* 0x0000000000027941 */ /* 0x000fea0003800200 */
.L_x_8834:
        /* <DEDUP_REMOVED lines=43> */
.L_x_8832:
[----:B------:R-:W-:Y:S05]  /*3480*/  BSYNC.RECONVERGENT B1 ;  /* 0x0000000000017941 */ /* 0x000fea0003800200 */
.L_x_8831:
[----:B------:R-:W-:Y:S01]  /*3490*/  IMAD.U32 R118, RZ, RZ, UR32 ;  /* 0x00000020ff767e24 */ /* 0x000fe2000f8e00ff */
[----:B------:R-:W-:Y:S01]  /*34a0*/  P2R R80, PR, RZ, 0x2 ;  /* 0x00000002ff507803 */ /* 0x000fe20000000000 */
[----:B------:R-:W-:Y:S01]  /*34b0*/  HADD2.F32 R79, -RZ, R79.H1_H1 ;  /* 0x3000004fff4f7230 */ /* 0x000fe20000004100 */
        /* <DEDUP_REMOVED lines=33> */
.L_x_8795:
        /* <DEDUP_REMOVED lines=16> */
.L_x_8839:
        /* <DEDUP_REMOVED lines=13> */
.L_x_8841:
[----:B------:R-:W-:Y:S05]  /*38a0*/  BSYNC.RECONVERGENT B2 ;  /* 0x0000000000027941 */ /* 0x000fea0003800200 */
.L_x_8840:
        /* <DEDUP_REMOVED lines=41> */
[----:B------:R-:W-:-:S07]  /*3b40*/  IMAD.MOV.U32 R2, RZ, RZ, R114 ;  /* 0x000000ffff027224 */ /* 0x000fce00078e0072 */
.L_x_8838:
[----:B------:R-:W-:Y:S05]  /*3b50*/  BSYNC.RECONVERGENT B1 ;  /* 0x0000000000017941 */ /* 0x000fea0003800200 */
.L_x_8837:
[----:B------:R-:W-:Y:S01]  /*3b60*/  ISETP.NE.AND P0, PT, R80, 0x1, PT ;  /* 0x000000015000780c */ /* 0x000fe20003f05270 */
[----:B-----5:R-:W-:Y:S01]  /*3b70*/  HADD2.F32 R81, -RZ, R76.H0_H0 ;  /* 0x2000004cff517230 */ /* 0x020fe20000004100 */
[----:B------:R-:W-:Y:S01]  /*3b80*/  I2FP.F32.U32 R3, R2 ;  /* 0x0000000200037245 */ /* 0x000fe20000201000 */
[----:B------:R-:W-:Y:S01]  /*3b90*/  IMAD.U32 R118, RZ, RZ, UR32 ;  /* 0x00000020ff767e24 */ /* 0x000fe2000f8e00ff */
[----:B------:R-:W-:Y:S01]  /*3ba0*/  MOV R117, UR31 ;  /* 0x0000001f00757c02 */ /* 0x000fe20008000f00 */
[----:B------:R-:W-:Y:S01]  /*3bb0*/  BSSY.RECONVERGENT B1, `(.L_x_8842) ;  /* 0x0000049000017945 */ /* 0x000fe20003800200 */
        /* <DEDUP_REMOVED lines=15> */
.L_x_8844:
        /* <DEDUP_REMOVED lines=13> */
.L_x_8846:
[----:B------:R-:W-:Y:S05]  /*3d80*/  BSYNC.RECONVERGENT B2 ;  /* 0x0000000000027941 */ /* 0x000fea0003800200 */
.L_x_8845:
        /* <DEDUP_REMOVED lines=43> */
.L_x_8843:
[----:B------:R-:W-:Y:S05]  /*4040*/  BSYNC.RECONVERGENT B1 ;  /* 0x0000000000017941 */ /* 0x000fea0003800200 */
.L_x_8842:
        /* <DEDUP_REMOVED lines=23> */
.L_x_8849:
        /* <DEDUP_REMOVED lines=13> */
.L_x_8851:
[----:B------:R-:W-:Y:S05]  /*4290*/  BSYNC.RECONVERGENT B2 ;  /* 0x0000000000027941 */ /* 0x000fea0003800200 */
.L_x_8850:
        /* <DEDUP_REMOVED lines=43> */
.L_x_8848:
[----:B------:R-:W-:Y:S05]  /*4550*/  BSYNC.RECONVERGENT B1 ;  /* 0x0000000000017941 */ /* 0x000fea0003800200 */
.L_x_8847:
[----:B------:R-:W-:Y:S01]  /*4560*/  ISETP.NE.AND P0, PT, R83, 0x1, PT ;  /* 0x000000015300780c */ /* 0x000fe20003f05270 */
[----:B------:R-:W-:Y:S01]  /*4570*/  HADD2.F32 R81, -RZ, R76.H1_H1 ;  /* 0x3000004cff517230 */ /* 0x000fe20000004100 */
[----:B------:R-:W-:Y:S01]  /*4580*/  I2FP.F32.U32 R3, R2 ;  /* 0x0000000200037245 */ /* 0x000fe20000201000 */
[----:B------:R-:W-:Y:S01]  /*4590*/  BSSY.RECONVERGENT B1, `(.L_x_8852) ;  /* 0x0000049000017945 */ /* 0x000fe20003800200 */
[----:B------:R-:W-:-:S03]  /*45a0*/  HFMA2 R84, -RZ, RZ, 0, 1.1920928955078125e-07 ;  /* 0x00000002ff547431 */ /* 0x000fc600000001ff */
        /* <DEDUP_REMOVED lines=14> */
.L_x_8854:
        /* <DEDUP_REMOVED lines=13> */
.L_x_8856:
[----:B------:R-:W-:Y:S05]  /*4760*/  BSYNC.RECONVERGENT B2 ;  /* 0x0000000000027941 */ /* 0x000fea0003800200 */
.L_x_8855:
        /* <DEDUP_REMOVED lines=43> */
.L_x_8853:
[----:B------:R-:W-:Y:S05]  /*4a20*/  BSYNC.RECONVERGENT B1 ;  /* 0x0000000000017941 */ /* 0x000fea0003800200 */
.L_x_8852:
        /* <DEDUP_REMOVED lines=23> */
.L_x_8859:
        /* <DEDUP_REMOVED lines=13> */
.L_x_8861:
[----:B------:R-:W-:Y:S05]  /*4c70*/  BSYNC.RECONVERGENT B2 ;  /* 0x0000000000027941 */ /* 0x000fea0003800200 */
.L_x_8860:
        /* <DEDUP_REMOVED lines=43> */
.L_x_8858:
[----:B------:R-:W-:Y:S05]  /*4f30*/  BSYNC.RECONVERGENT B1 ;  /* 0x0000000000017941 */ /* 0x000fea0003800200 */
.L_x_8857:
[----:B------:R-:W-:Y:S01]  /*4f40*/  ISETP.NE.AND P2, PT, R82, 0x1, PT ;  /* 0x000000015200780c */ /* 0x000fe20003f45270 */
[----:B------:R-:W-:Y:S01]  /*4f50*/  HADD2.F32 R83, -RZ, R77.H0_H0 ;  /* 0x2000004dff537230 */ /* 0x000fe20000004100 */
[----:B------:R-:W-:Y:S01]  /*4f60*/  I2FP.F32.U32 R3, R2 ;  /* 0x0000000200037245 */ /* 0x000fe20000201000 */
[----:B------:R-:W-:Y:S01]  /*4f70*/  BSSY.RECONVERGENT B1, `(.L_x_8862) ;  /* 0x0000048000017945 */ /* 0x000fe20003800200 */
[----:B------:R-:W-:-:S03]  /*4f80*/  IMAD.MOV.U32 R84, RZ, RZ, 0x2 ;  /* 0x00000002ff547424 */ /* 0x000fc600078e00ff */
        /* <DEDUP_REMOVED lines=13> */
.L_x_8864:
        /* <DEDUP_REMOVED lines=13> */
.L_x_8866:
[----:B------:R-:W-:Y:S05]  /*5130*/  BSYNC.RECONVERGENT B2 ;  /* 0x0000000000027941 */ /* 0x000fea0003800200 */
.L_x_8865:
        /* <DEDUP_REMOVED lines=43> */
.L_x_8863:
[----:B------:R-:W-:Y:S05]  /*53f0*/  BSYNC.RECONVERGENT B1 ;  /* 0x0000000000017941 */ /* 0x000fea0003800200 */
.L_x_8862:
        /* <DEDUP_REMOVED lines=11> */
[----:B------:R-:W-:Y:S02]  /*54b0*/  HFMA2 R83, -RZ, RZ, 0, 1.1920928955078125e-07 ;  /* 0x00000002ff537431 */ /* 0x000fe400000001ff */
[----:B------:R-:W-:Y:S02]  /*54c0*/  IMAD.MOV.U32 R2, RZ, RZ, R110 ;  /* 0x000000ffff027224 */ /* 0x000fe400078e006e */
        /* <DEDUP_REMOVED lines=10> */
.L_x_8869:
        /* <DEDUP_REMOVED lines=13> */
.L_x_8871:
[----:B------:R-:W-:Y:S05]  /*5640*/  BSYNC.RECONVERGENT B2 ;  /* 0x0000000000027941 */ /* 0x000fea0003800200 */
.L_x_8870:
        /* <DEDUP_REMOVED lines=43> */
.L_x_8868:
[----:B------:R-:W-:Y:S05]  /*5900*/  BSYNC.RECONVERGENT B1 ;  /* 0x0000000000017941 */ /* 0x000fea0003800200 */
.L_x_8867:
[----:B------:R-:W-:Y:S01]  /*5910*/  ISETP.NE.AND P3, PT, R83, 0x1, PT ;  /* 0x000000015300780c */ /* 0x000fe20003f65270 */
[----:B------:R-:W-:Y:S01]  /*5920*/  HADD2.F32 R77, -RZ, R77.H1_H1 ;  /* 0x3000004dff4d7230 */ /* 0x000fe20000004100 */
[----:B------:R-:W-:Y:S01]  /*5930*/  I2FP.F32.U32 R3, R2 ;  /* 0x0000000200037245 */ /* 0x000fe20000201000 */
[----:B------:R-:W-:Y:S01]  /*5940*/  BSSY.RECONVERGENT B1, `(.L_x_8872) ;  /* 0x0000048000017945 */ /* 0x000fe20003800200 */
[----:B------:R-:W-:-:S03]  /*5950*/  IMAD.MOV.U32 R85, RZ, RZ, 0x2 ;  /* 0x00000002ff557424 */ /* 0x000fc600078e00ff */
[----:B------:R-:W-:Y:S01]  /*5960*/  FFMA.FTZ R2, R3, R0, 1.1641532182693481445e-10 ;  /* 0x2f00000003027423 */ /* 0x000fe20000010000 */
[----:B------:R-:W-:-:S04]  /*5970*/  MOV R3, R110 ;  /* 0x0000006e00037202 */ /* 0x000fc80000000f00 */
        /* <DEDUP_REMOVED lines=11> */
.L_x_8874:
        /* <DEDUP_REMOVED lines=13> */
.L_x_8876:
[----:B------:R-:W-:Y:S05]  /*5b00*/  BSYNC.RECONVERGENT B2 ;  /* 0x0000000000027941 */ /* 0x000fea0003800200 */
.L_x_8875:
        /* <DEDUP_REMOVED lines=43> */
.L_x_8873:
[----:B------:R-:W-:Y:S05]  /*5dc0*/  BSYNC.RECONVERGENT B1 ;  /* 0x0000000000017941 */ /* 0x000fea0003800200 */
.L_x_8872:
        /* <DEDUP_REMOVED lines=23> */
.L_x_8879:
        /* <DEDUP_REMOVED lines=13> */
.L_x_8881:
[----:B------:R-:W-:Y:S05]  /*6010*/  BSYNC.RECONVERGENT B2 ;  /* 0x0000000000027941 */ /* 0x000fea0003800200 */
.L_x_8880:
        /* <DEDUP_REMOVED lines=43> */
.L_x_8878:
[----:B------:R-:W-:Y:S05]  /*62d0*/  BSYNC.RECONVERGENT B1 ;  /* 0x0000000000017941 */ /* 0x000fea0003800200 */
.L_x_8877:
        /* <DEDUP_REMOVED lines=19> */
.L_x_8884:
        /* <DEDUP_REMOVED lines=13> */
.L_x_8886:
[----:B------:R-:W-:Y:S05]  /*64e0*/  BSYNC.RECONVERGENT B2 ;  /* 0x0000000000027941 */ /* 0x000fea0003800200 */
.L_x_8885:
        /* <DEDUP_REMOVED lines=43> */
.L_x_8883:
[----:B------:R-:W-:Y:S05]  /*67a0*/  BSYNC.RECONVERGENT B1 ;  /* 0x0000000000017941 */ /* 0x000fea0003800200 */
.L_x_8882:
[----:B------:R-:W-:Y:S01]  /*67b0*/  I2FP.F32.U32 R3, R3 ;  /* 0x0000000300037245 */ /* 0x000fe20000201000 */
[----:B------:R-:W-:Y:S01]  /*67c0*/  HADD2.F32 R77, -RZ, R106.H0_H0 ;  /* 0x2000006aff4d7230 */ /* 0x000fe20000004100 */
        /* <DEDUP_REMOVED lines=21> */
.L_x_8889:
        /* <DEDUP_REMOVED lines=13> */
.L_x_8891:
[----:B------:R-:W-:Y:S05]  /*69f0*/  BSYNC.RECONVERGENT B2 ;  /* 0x0000000000027941 */ /* 0x000fea0003800200 */
.L_x_8890:
        /* <DEDUP_REMOVED lines=39> */
[----:B------:R-:W-:Y:S02]  /*6c70*/  MOV R110, R124 ;  /* 0x0000007c006e7202 */ /* 0x000fe40000000f00 */
[----:B------:R-:W-:Y:S01]  /*6c80*/  LOP3.LUT R95, R2, UR30, R113, 0x96, !PT ;  /* 0x0000001e025f7c12 */ /* 0x000fe2000f8e9671 */
[----:B------:R-:W-:Y:S02]  /*6c90*/  IMAD.MOV.U32 R2, RZ, RZ, R120 ;  /* 0x000000ffff027224 */ /* 0x000fe400078e0078 */
[----:B------:R-:W-:-:S07]  /*6ca0*/  IMAD.MOV.U32 R120, RZ, RZ, R112 ;  /* 0x000000ffff787224 */ /* 0x000fce00078e0070 */
.L_x_8888:
[----:B------:R-:W-:Y:S05]  /*6cb0*/  BSYNC.RECONVERGENT B1 ;  /* 0x0000000000017941 */ /* 0x000fea0003800200 */
.L_x_8887:
[----:B------:R-:W-:Y:S01]  /*6cc0*/  ISETP.NE.AND P4, PT, R86, 0x1, PT ;  /* 0x000000015600780c */ /* 0x000fe20003f85270 */
[----:B------:R-:W-:Y:S01]  /*6cd0*/  HADD2.F32 R77, -RZ, R78.H1_H1 ;  /* 0x3000004eff4d7230 */ /* 0x000fe20000004100 */
        /* <DEDUP_REMOVED lines=16> */
.L_x_8894:
        /* <DEDUP_REMOVED lines=13> */
.L_x_8896:
[----:B------:R-:W-:Y:S05]  /*6eb0*/  BSYNC.RECONVERGENT B2 ;  /* 0x0000000000027941 */ /* 0x000fea0003800200 */
.L_x_8895:
        /* <DEDUP_REMOVED lines=43> */
.L_x_8893:
[----:B------:R-:W-:Y:S05]  /*7170*/  BSYNC.RECONVERGENT B1 ;  /* 0x0000000000017941 */ /* 0x000fea0003800200 */
.L_x_8892:
[----:B------:R-:W-:Y:S01]  /*7180*/  I2FP.F32.U32 R3, R3 ;  /* 0x0000000300037245 */ /* 0x000fe20000201000 */
[----:B------:R-:W-:Y:S01]  /*7190*/  HADD2.F32 R77, -RZ, R106.H1_H1 ;  /* 0x3000006aff4d7230 */ /* 0x000fe20000004100 */
        /* <DEDUP_REMOVED lines=21> */
.L_x_8899:
        /* <DEDUP_REMOVED lines=13> */
.L_x_8901:
[----:B------:R-:W-:Y:S05]  /*73c0*/  BSYNC.RECONVERGENT B2 ;  /* 0x0000000000027941 */ /* 0x000fea0003800200 */
.L_x_8900:
        /* <DEDUP_REMOVED lines=43> */
.L_x_8898:
[----:B------:R-:W-:Y:S05]  /*7680*/  BSYNC.RECONVERGENT B1 ;  /* 0x0000000000017941 */ /* 0x000fea0003800200 */
.L_x_8897:
        /* <DEDUP_REMOVED lines=18> */
.L_x_8904:
        /* <DEDUP_REMOVED lines=13> */
.L_x_8906:
[----:B------:R-:W-:Y:S05]  /*7880*/  BSYNC.RECONVERGENT B2 ;  /* 0x0000000000027941 */ /* 0x000fea0003800200 */
.L_x_8905:
        /* <DEDUP_REMOVED lines=43> */
.L_x_8903:
[----:B------:R-:W-:Y:S05]  /*7b40*/  BSYNC.RECONVERGENT B1 ;  /* 0x0000000000017941 */ /* 0x000fea0003800200 */
.L_x_8902:
[----:B------:R-:W-:Y:S01]  /*7b50*/  I2FP.F32.U32 R3, R3 ;  /* 0x0000000300037245 */ /* 0x000fe20000201000 */
[----:B------:R-:W-:Y:S01]  /*7b60*/  HADD2.F32 R77, -RZ, R107.H0_H0 ;  /* 0x2000006bff4d7230 */ /* 0x000fe20000004100 */
        /* <DEDUP_REMOVED lines=9> */
[----:B------:R-:W-:Y:S02]  /*7c00*/  IMAD.MOV.U32 R77, RZ, RZ, 0x2 ;  /* 0x00000002ff4d7424 */ /* 0x000fe400078e00ff */
[----:B------:R-:W-:Y:S02]  /*7c10*/  IMAD.MOV.U32 R2, RZ, RZ, R110 ;  /* 0x000000ffff027224 */ /* 0x000fe400078e006e */
[----:B------:R-:W-:-:S07]  /*7c20*/  @P1 FADD.FTZ R86, R70, R86 ;  /* 0x0000005646561221 */ /* 0x000fce0000010000 */
        /* <DEDUP_REMOVED lines=9> */
.L_x_8909:
        /* <DEDUP_REMOVED lines=13> */
.L_x_8911:
[----:B------:R-:W-:Y:S05]  /*7d90*/  BSYNC.RECONVERGENT B2 ;  /* 0x0000000000027941 */ /* 0x000fea0003800200 */
.L_x_8910:
        /* <DEDUP_REMOVED lines=43> */
.L_x_8908:
[----:B------:R-:W-:Y:S05]  /*8050*/  BSYNC.RECONVERGENT B1 ;  /* 0x0000000000017941 */ /* 0x000fea0003800200 */
.L_x_8907:
        /* <DEDUP_REMOVED lines=18> */
.L_x_8914:
        /* <DEDUP_REMOVED lines=15> */
.L_x_8916:
[----:B------:R-:W-:Y:S05]  /*8270*/  BSYNC.RECONVERGENT B2 ;  /* 0x0000000000027941 */ /* 0x000fea0003800200 */
.L_x_8915:
        /* <DEDUP_REMOVED lines=43> */
.L_x_8913:
[----:B------:R-:W-:Y:S05]  /*8530*/  BSYNC.RECONVERGENT B1 ;  /* 0x0000000000017941 */ /* 0x000fea0003800200 */
.L_x_8912:
        /* <DEDUP_REMOVED lines=10> */
.L_x_8836:
[----:B------:R-:W-:Y:S02]  /*85e0*/  ISETP.NE.AND P6, PT, R92, RZ, PT ;  /* 0x000000ff5c00720c */ /* 0x000fe40003fc5270 */
[----:B------:R-:W0:Y:S01]  /*85f0*/  LDC.64 R92, c[0x0][0x3a8] ;  /* 0x0000ea00ff5c7b82 */ /* 0x000e220000000a00 */
[----:B------:R-:W-:Y:S02]  /*8600*/  SEL R2, RZ, 0x1000000, !P5 ;  /* 0x01000000ff027807 */ /* 0x000fe40006800000 */
[----:B------:R-:W-:Y:S02]  /*8610*/  ISETP.NE.AND P5, PT, R114, RZ, PT ;  /* 0x000000ff7200720c */ /* 0x000fe40003fa5270 */
[----:B------:R-:W-:Y:S02]  /*8620*/  SEL R3, RZ, 0x10000, !P4 ;  /* 0x00010000ff037807 */ /* 0x000fe40006000000 */
[----:B------:R-:W-:Y:S02]  /*8630*/  SEL R114, RZ, 0x100, !P3 ;  /* 0x00000100ff727807 */ /* 0x000fe40005800000 */
[----:B------:R-:W-:-:S02]  /*8640*/  ISETP.NE.AND P4, PT, R76, RZ, PT ;  /* 0x000000ff4c00720c */ /* 0x000fc40003f85270 */
[----:B------:R-:W-:Y:S02]  /*8650*/  LOP3.LUT R114, R114, R2, R3, 0xfe, !PT ;  /* 0x0000000272727212 */ /* 0x000fe400078efe03 */
[----:B------:R-:W1:Y:S01]  /*8660*/  LDC.64 R2, c[0x0][0x3b0] ;  /* 0x0000ec00ff027b82 */ /* 0x000e620000000a00 */
[----:B------:R-:W-:Y:S02]  /*8670*/  ISETP.NE.U32.AND P3, PT, R90, RZ, PT ;  /* 0x000000ff5a00720c */ /* 0x000fe40003f65070 */
[----:B------:R-:W-:Y:S02]  /*8680*/  SEL R90, RZ, 0x1000000, !P2 ;  /* 0x01000000ff5a7807 */ /* 0x000fe40005000000 */
[----:B------:R-:W-:Y:S02]  /*8690*/  SEL R79, RZ, 0x10000, !P0 ;  /* 0x00010000ff4f7807 */ /* 0x000fe40004000000 */
[----:B------:R-:W-:Y:S02]  /*86a0*/  SEL R78, RZ, 0x100, !P4 ;  /* 0x00000100ff4e7807 */ /* 0x000fe40006000000 */
[----:B------:R-:W-:Y:S01]  /*86b0*/  ISETP.NE.AND.EX P0, PT, R91, RZ, PT, P3 ;  /* 0x000000ff5b00720c */ /* 0x000fe20003f05330 */
[----:B0-----:R-:W-:Y:S01]  /*86c0*/  IMAD.WIDE.U32 R76, R115, 0x20, R92 ;  /* 0x00000020734c7825 */ /* 0x001fe200078e005c */
[----:B------:R-:W-:-:S02]  /*86d0*/  LOP3.LUT R78, R78, R90, R79, 0xfe, !PT ;  /* 0x0000005a4e4e7212 */ /* 0x000fc400078efe4f */
[----:B------:R-:W-:Y:S02]  /*86e0*/  SEL R79, RZ, 0x1, !P5 ;  /* 0x00000001ff4f7807 */ /* 0x000fe40006800000 */
[----:B------:R-:W-:Y:S02]  /*86f0*/  STG.E.128 desc[UR8][R76.64], R80 ;  /* 0x000000504c007986 */ /* 0x000fe4000c101d08 */
[----:B------:R-:W-:Y:S02]  /*8700*/  LOP3.LUT R79, R114, R79, RZ, 0xfc, !PT ;  /* 0x0000004f724f7212 */ /* 0x000fe400078efcff */
        /* <DEDUP_REMOVED lines=26> */
.L_x_8917:
        /* <DEDUP_REMOVED lines=27> */
.L_x_8921:
        /* <DEDUP_REMOVED lines=13> */
.L_x_8923:
[----:B------:R-:W-:Y:S05]  /*8b30*/  BSYNC.RECONVERGENT B2 ;  /* 0x0000000000027941 */ /* 0x000fea0003800200 */
.L_x_8922:
        /* <DEDUP_REMOVED lines=43> */
.L_x_8920:
[----:B------:R-:W-:Y:S05]  /*8df0*/  BSYNC.RECONVERGENT B1 ;  /* 0x0000000000017941 */ /* 0x000fea0003800200 */
.L_x_8919:
        /* <DEDUP_REMOVED lines=19> */
.L_x_8926:
        /* <DEDUP_REMOVED lines=13> */
.L_x_8928:
[----:B------:R-:W-:Y:S05]  /*9000*/  BSYNC.RECONVERGENT B2 ;  /* 0x0000000000027941 */ /* 0x000fea0003800200 */
.L_x_8927:
        /* <DEDUP_REMOVED lines=43> */
.L_x_8925:
[----:B------:R-:W-:Y:S05]  /*92c0*/  BSYNC.RECONVERGENT B1 ;  /* 0x0000000000017941 */ /* 0x000fea0003800200 */
.L_x_8924:
        /* <DEDUP_REMOVED lines=23> */
.L_x_8931:
        /* <DEDUP_REMOVED lines=13> */
.L_x_8933:
[----:B------:R-:W-:Y:S05]  /*9510*/  BSYNC.RECONVERGENT B2 ;  /* 0x0000000000027941 */ /* 0x000fea0003800200 */
.L_x_8932:
        /* <DEDUP_REMOVED lines=43> */
.L_x_8930:
[----:B------:R-:W-:Y:S05]  /*97d0*/  BSYNC.RECONVERGENT B1 ;  /* 0x0000000000017941 */ /* 0x000fea0003800200 */
.L_x_8929:
[----:B------:R-:W-:Y:S01]  /*97e0*/  ISETP.NE.AND P2, PT, R79, 0x1, PT ;  /* 0x000000014f00780c */ /* 0x000fe20003f45270 */
[----:B------:R-:W-:Y:S01]  /*97f0*/  BSSY.RECONVERGENT B1, `(.L_x_8934) ;  /* 0x000004b000017945 */ /* 0x000fe20003800200 */
[----:B------:R-:W-:-:S05]  /*9800*/  I2FP.F32.U32 R77, R77 ;  /* 0x0000004d004d7245 */ /* 0x000fca0000201000 */
[----:B------:R-:W-:Y:S01]  /*9810*/  FFMA.FTZ R78, R77, R0, 1.1641532182693481445e-10 ;  /* 0x2f0000004d4e7423 */ /* 0x000fe20000010000 */
[----:B------:R-:W-:Y:S02]  /*9820*/  HADD2.F32 R77, -RZ, R88.H1_H1 ;  /* 0x30000058ff4d7230 */ /* 0x000fe40000004100 */
[----:B------:R-:W-:Y:S02]  /*9830*/  IMAD.MOV.U32 R88, RZ, RZ, 0x2 ;  /* 0x00000002ff587424 */ /* 0x000fe400078e00ff */
        /* <DEDUP_REMOVED lines=13> */
.L_x_8936:
        /* <DEDUP_REMOVED lines=13> */
.L_x_8938:
[----:B------:R-:W-:Y:S05]  /*99e0*/  BSYNC.RECONVERGENT B2 ;  /* 0x0000000000027941 */ /* 0x000fea0003800200 */
.L_x_8937:
        /* <DEDUP_REMOVED lines=43> */
.L_x_8935:
[----:B------:R-:W-:Y:S05]  /*9ca0*/  BSYNC.RECONVERGENT B1 ;  /* 0x0000000000017941 */ /* 0x000fea0003800200 */
.L_x_8934:
        /* <DEDUP_REMOVED lines=23> */
.L_x_8941:
        /* <DEDUP_REMOVED lines=13> */
.L_x_8943:
[----:B------:R-:W-:Y:S05]  /*9ef0*/  BSYNC.RECONVERGENT B2 ;  /* 0x0000000000027941 */ /* 0x000fea0003800200 */
.L_x_8942:
        /* <DEDUP_REMOVED lines=43> */
.L_x_8940:
[----:B------:R-:W-:Y:S05]  /*a1b0*/  BSYNC.RECONVERGENT B1 ;  /* 0x0000000000017941 */ /* 0x000fea0003800200 */
.L_x_8939:
        /* <DEDUP_REMOVED lines=19> */
.L_x_8946:
        /* <DEDUP_REMOVED lines=13> */
.L_x_8948:
[----:B------:R-:W-:Y:S05]  /*a3c0*/  BSYNC.RECONVERGENT B2 ;  /* 0x0000000000027941 */ /* 0x000fea0003800200 */
.L_x_8947:
        /* <DEDUP_REMOVED lines=43> */
.L_x_8945:
[----:B------:R-:W-:Y:S05]  /*a680*/  BSYNC.RECONVERGENT B1 ;  /* 0x0000000000017941 */ /* 0x000fea0003800200 */
.L_x_8944:
        /* <DEDUP_REMOVED lines=23> */
.L_x_8951:
        /* <DEDUP_REMOVED lines=13> */
.L_x_8953:
[----:B------:R-:W-:Y:S05]  /*a8d0*/  BSYNC.RECONVERGENT B2 ;  /* 0x0000000000027941 */ /* 0x000fea0003800200 */
.L_x_8952:
        /* <DEDUP_REMOVED lines=43> */
.L_x_8950:
[----:B------:R-:W-:Y:S05]  /*ab90*/  BSYNC.RECONVERGENT B1 ;  /* 0x0000000000017941 */ /* 0x000fea0003800200 */
.L_x_8949:
[----:B------:R-:W-:Y:S01]  /*aba0*/  ISETP.NE.AND P2, PT, R100, 0x1, PT ;  /* 0x000000016400780c */ /* 0x000fe20003f45270 */
[----:B------:R-:W-:Y:S01]  /*abb0*/  BSSY.RECONVERGENT B1, `(.L_x_8954) ;  /* 0x000004b000017945 */ /* 0x000fe20003800200 */
[----:B------:R-:W-:Y:S01]  /*abc0*/  I2FP.F32.U32 R79, R79 ;  /* 0x0000004f004f7245 */ /* 0x000fe20000201000 */
[----:B------:R-:W-:-:S04]  /*abd0*/  HFMA2 R101, -RZ, RZ, 0, 1.1920928955078125e-07 ;  /* 0x00000002ff657431 */ /* 0x000fc800000001ff */
[----:B------:R-:W-:Y:S01]  /*abe0*/  FFMA.FTZ R88, R79, R0, 1.1641532182693481445e-10 ;  /* 0x2f0000004f587423 */ /* 0x000fe20000010000 */
[----:B------:R-:W-:-:S04]  /*abf0*/  HADD2.F32 R79, -RZ, R89.H1_H1 ;  /* 0x30000059ff4f7230 */ /* 0x000fc80000004100 */
        /* <DEDUP_REMOVED lines=13> */
.L_x_8956:
        /* <DEDUP_REMOVED lines=13> */
.L_x_8958:
[----:B------:R-:W-:Y:S05]  /*ada0*/  BSYNC.RECONVERGENT B2 ;  /* 0x0000000000027941 */ /* 0x000fea0003800200 */
.L_x_8957:
        /* <DEDUP_REMOVED lines=43> */
.L_x_8955:
[----:B------:R-:W-:Y:S05]  /*b060*/  BSYNC.RECONVERGENT B1 ;  /* 0x0000000000017941 */ /* 0x000fea0003800200 */
.L_x_8954:
        /* <DEDUP_REMOVED lines=23> */
.L_x_8961:
        /* <DEDUP_REMOVED lines=13> */
.L_x_8963:
[----:B------:R-:W-:Y:S05]  /*b2b0*/  BSYNC.RECONVERGENT B2 ;  /* 0x0000000000027941 */ /* 0x000fea0003800200 */
.L_x_8962:
        /* <DEDUP_REMOVED lines=43> */
.L_x_8960:
[----:B------:R-:W-:Y:S05]  /*b570*/  BSYNC.RECONVERGENT B1 ;  /* 0x0000000000017941 */ /* 0x000fea0003800200 */
.L_x_8959:
        /* <DEDUP_REMOVED lines=18> */
.L_x_8966:
        /* <DEDUP_REMOVED lines=13> */
.L_x_8968:
[----:B------:R-:W-:Y:S05]  /*b770*/  BSYNC.RECONVERGENT B2 ;  /* 0x0000000000027941 */ /* 0x000fea0003800200 */
.L_x_8967:
        /* <DEDUP_REMOVED lines=40> */
[----:B------:R-:W-:Y:S01]  /*ba00*/  IMAD.MOV.U32 R112, RZ, RZ, RZ ;  /* 0x000000ffff707224 */ /* 0x000fe200078e00ff */
[----:B------:R-:W-:Y:S02]  /*ba10*/  LOP3.LUT R95, R126, UR30, R101, 0x96, !PT ;  /* 0x0000001e7e5f7c12 */ /* 0x000fe4000f8e9665 */
[----:B------:R-:W-:-:S07]  /*ba20*/  MOV R114, R100 ;  /* 0x0000006400727202 */ /* 0x000fce0000000f00 */
.L_x_8965:
[----:B------:R-:W-:Y:S05]  /*ba30*/  BSYNC.RECONVERGENT B1 ;  /* 0x0000000000017941 */ /* 0x000fea0003800200 */
.L_x_8964:
        /* <DEDUP_REMOVED lines=23> */
.L_x_8971:
        /* <DEDUP_REMOVED lines=13> */
.L_x_8973:
[----:B------:R-:W-:Y:S05]  /*bc80*/  BSYNC.RECONVERGENT B2 ;  /* 0x0000000000027941 */ /* 0x000fea0003800200 */
.L_x_8972:
        /* <DEDUP_REMOVED lines=43> */
.L_x_8970:
[----:B------:R-:W-:Y:S05]  /*bf40*/  BSYNC.RECONVERGENT B1 ;  /* 0x0000000000017941 */ /* 0x000fea0003800200 */
.L_x_8969:
        /* <DEDUP_REMOVED lines=18> */
.L_x_8976:
        /* <DEDUP_REMOVED lines=13> */
.L_x_8978:
[----:B------:R-:W-:Y:S05]  /*c140*/  BSYNC.RECONVERGENT B2 ;  /* 0x0000000000027941 */ /* 0x000fea0003800200 */
.L_x_8977:
        /* <DEDUP_REMOVED lines=39> */
[----:B------:R-:W-:-:S03]  /*c3c0*/  IMAD.WIDE.U32 R112, R126, -0x2daee0ad, RZ ;  /* 0xd2511f537e707825 */ /* 0x000fc600078e00ff */
[----:B------:R-:W-:Y:S01]  /*c3d0*/  MOV R114, R112 ;  /* 0x0000007000727202 */ /* 0x000fe20000000f00 */
[----:B------:R-:W-:Y:S01]  /*c3e0*/  IMAD.MOV.U32 R112, RZ, RZ, RZ ;  /* 0x000000ffff707224 */ /* 0x000fe200078e00ff */
[----:B------:R-:W-:-:S07]  /*c3f0*/  LOP3.LUT R95, R128, UR30, R113, 0x96, !PT ;  /* 0x0000001e805f7c12 */ /* 0x000fce000f8e9671 */
.L_x_8975:
[----:B------:R-:W-:Y:S05]  /*c400*/  BSYNC.RECONVERGENT B1 ;  /* 0x0000000000017941 */ /* 0x000fea0003800200 */
.L_x_8974:
[----:B------:R-:W-:Y:S01]  /*c410*/  I2FP.F32.U32 R113, R100 ;  /* 0x0000006400717245 */ /* 0x000fe20000201000 */
[----:B------:R-:W-:Y:S01]  /*c420*/  BSSY.RECONVERGENT B1, `(.L_x_8979) ;  /* 0x000004f000017945 */ /* 0x000fe20003800200 */
[----:B------:R-:W-:Y:S01]  /*c430*/  FSEL R89, R89, RZ, P3 ;  /* 0x000000ff59597208 */ /* 0x000fe20001800000 */
[----:B------:R-:W-:Y:S02]  /*c440*/  HFMA2 R116, -RZ, RZ, 0, 1.1920928955078125e-07 ;  /* 0x00000002ff747431 */ /* 0x000fe400000001ff */
        /* <DEDUP_REMOVED lines=19> */
.L_x_8981:
        /* <DEDUP_REMOVED lines=13> */
.L_x_8983:
[----:B------:R-:W-:Y:S05]  /*c650*/  BSYNC.RECONVERGENT B2 ;  /* 0x0000000000027941 */ /* 0x000fea0003800200 */
.L_x_8982:
        /* <DEDUP_REMOVED lines=43> */
.L_x_8980:
[----:B------:R-:W-:Y:S05]  /*c910*/  BSYNC.RECONVERGENT B1 ;  /* 0x0000000000017941 */ /* 0x000fea0003800200 */
.L_x_8979:
[----:B------:R-:W-:Y:S01]  /*c920*/  ISETP.NE.AND P5, PT, R116, 0x1, PT ;  /* 0x000000017400780c */ /* 0x000fe20003fa5270 */
[----:B------:R-:W-:Y:S01]  /*c930*/  HADD2.F32 R121, -RZ, R91.H0_H0 ;  /* 0x2000005bff797230 */ /* 0x000fe20000004100 */
        /* <DEDUP_REMOVED lines=16> */
.L_x_8986:
        /* <DEDUP_REMOVED lines=13> */
.L_x_8988:
[----:B------:R-:W-:Y:S05]  /*cb10*/  BSYNC.RECONVERGENT B2 ;  /* 0x0000000000027941 */ /* 0x000fea0003800200 */
.L_x_8987:
        /* <DEDUP_REMOVED lines=37> */
[----:B------:R-:W-:Y:S01]  /*cd70*/  IMAD.MOV.U32 R113, RZ, RZ, R114 ;  /* 0x000000ffff717224 */ /* 0x000fe200078e0072 */
[----:B------:R-:W-:Y:S01]  /*cd80*/  MOV R110, R128 ;  /* 0x00000080006e7202 */ /* 0x000fe20000000f00 */
[----:B------:R-:W-:-:S05]  /*cd90*/  IMAD.WIDE.U32 R126, R126, -0x2daee0ad, RZ ;  /* 0xd2511f537e7e7825 */ /* 0x000fca00078e00ff */
[----:B------:R-:W-:Y:S02]  /*cda0*/  LOP3.LUT R95, R94, UR30, R127, 0x96, !PT ;  /* 0x0000001e5e5f7c12 */ /* 0x000fe4000f8e967f */
[----:B------:R-:W-:Y:S02]  /*cdb0*/  LOP3.LUT R94, R112, UR29, R129, 0x96, !PT ;  /* 0x0000001d705e7c12 */ /* 0x000fe4000f8e9681 */
[----:B------:R-:W-:-:S07]  /*cdc0*/  MOV R114, R126 ;  /* 0x0000007e00727202 */ /* 0x000fce0000000f00 */
.L_x_8985:
[----:B------:R-:W-:Y:S05]  /*cdd0*/  BSYNC.RECONVERGENT B1 ;  /* 0x0000000000017941 */ /* 0x000fea0003800200 */
.L_x_8984:
        /* <DEDUP_REMOVED lines=23> */
.L_x_8991:
        /* <DEDUP_REMOVED lines=13> */
.L_x_8993:
[----:B------:R-:W-:Y:S05]  /*d020*/  BSYNC.RECONVERGENT B2 ;  /* 0x0000000000027941 */ /* 0x000fea0003800200 */
.L_x_8992:
        /* <DEDUP_REMOVED lines=43> */
.L_x_8990:
[----:B------:R-:W-:Y:S05]  /*d2e0*/  BSYNC.RECONVERGENT B1 ;  /* 0x0000000000017941 */ /* 0x000fea0003800200 */
.L_x_8989:
        /* <DEDUP_REMOVED lines=18> */
.L_x_8996:
        /* <DEDUP_REMOVED lines=15> */
.L_x_8998:
[----:B------:R-:W-:Y:S05]  /*d500*/  BSYNC.RECONVERGENT B2 ;  /* 0x0000000000027941 */ /* 0x000fea0003800200 */
.L_x_8997:
        /* <DEDUP_REMOVED lines=43> */
.L_x_8995:
[----:B------:R-:W-:Y:S05]  /*d7c0*/  BSYNC.RECONVERGENT B1 ;  /* 0x0000000000017941 */ /* 0x000fea0003800200 */
.L_x_8994:
        /* <DEDUP_REMOVED lines=11> */
.L_x_8918:
        /* <DEDUP_REMOVED lines=16> */
.L_x_9002:
        /* <DEDUP_REMOVED lines=13> */
.L_x_9004:
[----:B------:R-:W-:Y:S05]  /*da50*/  BSYNC.RECONVERGENT B2 ;  /* 0x0000000000027941 */ /* 0x000fea0003800200 */
.L_x_9003:
        /* <DEDUP_REMOVED lines=39> */
[----:B------:R-:W-:Y:S01]  /*dcd0*/  IMAD.MOV.U32 R114, RZ, RZ, R78 ;  /* 0x000000ffff727224 */ /* 0x000fe200078e004e */
[----:B------:R-:W-:Y:S01]  /*dce0*/  LOP3.LUT R95, R76, UR30, R79, 0x96, !PT ;  /* 0x0000001e4c5f7c12 */ /* 0x000fe2000f8e964f */
[----:B------:R-:W-:Y:S01]  /*dcf0*/  IMAD.MOV.U32 R78, RZ, RZ, RZ ;  /* 0x000000ffff4e7224 */ /* 0x000fe200078e00ff */
[----:B------:R-:W-:-:S07]  /*dd00*/  MOV R76, R120 ;  /* 0x00000078004c7202 */ /* 0x000fce0000000f00 */
.L_x_9001:
[----:B------:R-:W-:Y:S05]  /*dd10*/  BSYNC.RECONVERGENT B1 ;  /* 0x0000000000017941 */ /* 0x000fea0003800200 */
.L_x_9000:
[----:B------:R-:W-:Y:S01]  /*dd20*/  ISETP.NE.AND P2, PT, R78, 0x1, PT ;  /* 0x000000014e00780c */ /* 0x000fe20003f45270 */
[----:B------:R-:W-:Y:S01]  /*dd30*/  BSSY.RECONVERGENT B1, `(.L_x_9005) ;  /* 0x000004a000017945 */ /* 0x000fe20003800200 */
[----:B------:R-:W-:Y:S01]  /*dd40*/  I2FP.F32.U32 R77, R76 ;  /* 0x0000004c004d7245 */ /* 0x000fe20000201000 */
[----:B------:R-:W-:-:S04]  /*dd50*/  HFMA2 R116, -RZ, RZ, 0, 1.1920928955078125e-07 ;  /* 0x00000002ff747431 */ /* 0x000fc800000001ff */
[----:B------:R-:W-:Y:S01]  /*dd60*/  FFMA.FTZ R76, R77, R0, 1.1641532182693481445e-10 ;  /* 0x2f0000004d4c7423 */ /* 0x000fe20000010000 */
[----:B-----5:R-:W-:-:S04]  /*dd70*/  HADD2.F32 R77, -RZ, R88.H0_H0 ;  /* 0x20000058ff4d7230 */ /* 0x020fc80000004100 */
        /* <DEDUP_REMOVED lines=12> */
.L_x_9007:
        /* <DEDUP_REMOVED lines=13> */
.L_x_9009:
[----:B------:R-:W-:Y:S05]  /*df10*/  BSYNC.RECONVERGENT B2 ;  /* 0x0000000000027941 */ /* 0x000fea0003800200 */
.L_x_9008:
        /* <DEDUP_REMOVED lines=43> */
.L_x_9006:
[----:B------:R-:W-:Y:S05]  /*e1d0*/  BSYNC.RECONVERGENT B1 ;  /* 0x0000000000017941 */ /* 0x000fea0003800200 */
.L_x_9005:
[----:B------:R-:W-:Y:S01]  /*e1e0*/  ISETP.NE.AND P2, PT, R116, 0x1, PT ;  /* 0x000000017400780c */ /* 0x000fe20003f45270 */
[----:B------:R-:W-:Y:S01]  /*e1f0*/  BSSY.RECONVERGENT B1, `(.L_x_9010) ;  /* 0x000004a000017945 */ /* 0x000fe20003800200 */
[----:B------:R-:W-:Y:S01]  /*e200*/  I2FP.F32.U32 R79, R76 ;  /* 0x0000004c004f7245 */ /* 0x000fe20000201000 */
[----:B------:R-:W-:-:S04]  /*e210*/  IMAD.MOV.U32 R78, RZ, RZ, 0x2 ;  /* 0x00000002ff4e7424 */ /* 0x000fc800078e00ff */
[----:B------:R-:W-:Y:S01]  /*e220*/  FFMA.FTZ R76, R79, R0, 1.1641532182693481445e-10 ;  /* 0x2f0000004f4c7423 */ /* 0x000fe20000010000 */
[----:B------:R-:W-:-:S04]  /*e230*/  HADD2.F32 R79, -RZ, R88.H1_H1 ;  /* 0x30000058ff4f7230 */ /* 0x000fc80000004100 */
        /* <DEDUP_REMOVED lines=12> */
.L_x_9012:
        /* <DEDUP_REMOVED lines=13> */
.L_x_9014:
[----:B------:R-:W-:Y:S05]  /*e3d0*/  BSYNC.RECONVERGENT B2 ;  /* 0x0000000000027941 */ /* 0x000fea0003800200 */
.L_x_9013:
        /* <DEDUP_REMOVED lines=43> */
.L_x_9011:
[----:B------:R-:W-:Y:S05]  /*e690*/  BSYNC.RECONVERGENT B1 ;  /* 0x0000000000017941 */ /* 0x000fea0003800200 */
.L_x_9010:
        /* <DEDUP_REMOVED lines=18> */
.L_x_9017:
        /* <DEDUP_REMOVED lines=13> */
.L_x_9019:
[----:B------:R-:W-:Y:S05]  /*e890*/  BSYNC.RECONVERGENT B2 ;  /* 0x0000000000027941 */ /* 0x000fea0003800200 */
.L_x_9018:
        /* <DEDUP_REMOVED lines=39> */
[----:B------:R-:W-:-:S04]  /*eb10*/  IMAD.WIDE.U32 R128, R128, -0x2daee0ad, RZ ;  /* 0xd2511f5380807825 */ /* 0x000fc800078e00ff */
[----:B------:R-:W-:Y:S01]  /*eb20*/  IMAD.MOV.U32 R114, RZ, RZ, R128 ;  /* 0x000000ffff727224 */ /* 0x000fe200078e0080 */
[----:B------:R-:W-:Y:S02]  /*eb30*/  LOP3.LUT R95, R94, UR30, R129, 0x96, !PT ;  /* 0x0000001e5e5f7c12 */ /* 0x000fe4000f8e9681 */
[----:B------:R-:W-:-:S07]  /*eb40*/  LOP3.LUT R94, R126, UR29, R133, 0x96, !PT ;  /* 0x0000001d7e5e7c12 */ /* 0x000fce000f8e9685 */
.L_x_9016:
[----:B------:R-:W-:Y:S05]  /*eb50*/  BSYNC.RECONVERGENT B1 ;  /* 0x0000000000017941 */ /* 0x000fea0003800200 */
.L_x_9015:
        /* <DEDUP_REMOVED lines=18> */
.L_x_9022:
        /* <DEDUP_REMOVED lines=13> */
.L_x_9024:
[----:B------:R-:W-:Y:S05]  /*ed50*/  BSYNC.RECONVERGENT B2 ;  /* 0x0000000000027941 */ /* 0x000fea0003800200 */
.L_x_9023:
        /* <DEDUP_REMOVED lines=43> */
.L_x_9021:
[----:B------:R-:W-:Y:S05]  /*f010*/  BSYNC.RECONVERGENT B1 ;  /* 0x0000000000017941 */ /* 0x000fea0003800200 */
.L_x_9020:
        /* <DEDUP_REMOVED lines=17> */
.L_x_9027:
        /* <DEDUP_REMOVED lines=13> */
.L_x_9029:
[----:B------:R-:W-:Y:S05]  /*f200*/  BSYNC.RECONVERGENT B2 ;  /* 0x0000000000027941 */ /* 0x000fea0003800200 */
.L_x_9028:
        /* <DEDUP_REMOVED lines=42> */
[----:B------:R-:W-:-:S07]  /*f4b0*/  LOP3.LUT R94, R94, UR29, R127, 0x96, !PT ;  /* 0x0000001d5e5e7c12 */ /* 0x000fce000f8e967f */
.L_x_9026:
[----:B------:R-:W-:Y:S05]  /*f4c0*/  BSYNC.RECONVERGENT B1 ;  /* 0x0000000000017941 */ /* 0x000fea0003800200 */
.L_x_9025:
[----:B------:R-:W-:Y:S01]  /*f4d0*/  ISETP.NE.AND P4, PT, R88, 0x1, PT ;  /* 0x000000015800780c */ /* 0x000fe20003f85270 */
[----:B------:R-:W-:Y:S01]  /*f4e0*/  BSSY.RECONVERGENT B1, `(.L_x_9030) ;  /* 0x0000049000017945 */ /* 0x000fe20003800200 */
[----:B------:R-:W-:Y:S01]  /*f4f0*/  I2FP.F32.U32 R125, R76 ;  /* 0x0000004c007d7245 */ /* 0x000fe20000201000 */
[----:B------:R-:W-:-:S04]  /*f500*/  IMAD.MOV.U32 R78, RZ, RZ, 0x2 ;  /* 0x00000002ff4e7424 */ /* 0x000fc800078e00ff */
[----:B------:R-:W-:Y:S01]  /*f510*/  FFMA.FTZ R76, R125, R0, 1.1641532182693481445e-10 ;  /* 0x2f0000007d4c7423 */ /* 0x000fe20000010000 */
[----:B------:R-:W-:-:S04]  /*f520*/  HADD2.F32 R125, -RZ, R90.H1_H1 ;  /* 0x3000005aff7d7230 */ /* 0x000fc80000004100 */
        /* <DEDUP_REMOVED lines=11> */
.L_x_9032:
        /* <DEDUP_REMOVED lines=13> */
.L_x_9034:
[----:B------:R-:W-:Y:S05]  /*f6b0*/  BSYNC.RECONVERGENT B2 ;  /* 0x0000000000027941 */ /* 0x000fea0003800200 */
.L_x_9033:
        /* <DEDUP_REMOVED lines=43> */
.L_x_9031:
[----:B------:R-:W-:Y:S05]  /*f970*/  BSYNC.RECONVERGENT B1 ;  /* 0x0000000000017941 */ /* 0x000fea0003800200 */
.L_x_9030:
        /* <DEDUP_REMOVED lines=17> */
.L_x_9037:
        /* <DEDUP_REMOVED lines=13> */
.L_x_9039:
[----:B------:R-:W-:Y:S05]  /*fb60*/  BSYNC.RECONVERGENT B2 ;  /* 0x0000000000027941 */ /* 0x000fea0003800200 */
.L_x_9038:
        /* <DEDUP_REMOVED lines=43> */
.L_x_9036:
[----:B------:R-:W-:Y:S05]  /*fe20*/  BSYNC.RECONVERGENT B1 ;  /* 0x0000000000017941 */ /* 0x000fea0003800200 */
.L_x_9035:
[----:B------:R-:W-:Y:S01]  /*fe30*/  I2FP.F32.U32 R129, R76 ;  /* 0x0000004c00817245 */ /* 0x000fe20000201000 */
[-C--:B------:R-:W-:Y:S01]  /*fe40*/  FMUL.FTZ R77, R77, R118.reuse ;  /* 0x000000764d4d7220 */ /* 0x080fe20000410000 */
[----:B------:R-:W-:Y:S01]  /*fe50*/  P2R R78, PR, RZ, 0x2 ;  /* 0x00000002ff4e7803 */ /* 0x000fe20000000000 */
[----:B------:R-:W-:Y:S01]  /*fe60*/  FMUL.FTZ R79, R79, R118 ;  /* 0x000000764f4f7220 */ /* 0x000fe20000410000 */
[----:B------:R-:W-:Y:S01]  /*fe70*/  ISETP.NE.AND P1, PT, R120, RZ, PT ;  /* 0x000000ff7800720c */ /* 0x000fe20003f25270 */
[----:B------:R-:W-:Y:S01]  /*fe80*/  FFMA.FTZ R126, R129, R0, 1.1641532182693481445e-10 ;  /* 0x2f000000817e7423 */ /* 0x000fe20000010000 */
[----:B------:R-:W-:Y:S01]  /*fe90*/  P2R R88, PR, RZ, 0x1 ;  /* 0x00000001ff587803 */ /* 0x000fe20000000000 */
[----:B------:R-:W-:Y:S01]  /*fea0*/  HADD2.F32 R91, -RZ, R91.H1_H1 ;  /* 0x3000005bff5b7230 */ /* 0x000fe20000004100 */
[----:B------:R-:W-:Y:S01]  /*feb0*/  ISETP.NE.AND P0, PT, R124, RZ, PT ;  /* 0x000000ff7c00720c */ /* 0x000fe20003f05270 */
[-C--:B------:R-:W-:Y:S01]  /*fec0*/  FMUL.FTZ R0, R89, R118.reuse ;  /* 0x0000007659007220 */ /* 0x080fe20000410000 */
[----:B------:R-:W-:Y:S01]  /*fed0*/  ISETP.NE.AND P5, PT, R131, RZ, PT ;  /* 0x000000ff8300720c */ /* 0x000fe20003fa5270 */
[-C--:B------:R-:W-:Y:S01]  /*fee0*/  FMUL.FTZ R127, R127, R118.reuse ;  /* 0x000000767f7f7220 */ /* 0x080fe20000410000 */
[----:B------:R-:W-:Y:S01]  /*fef0*/  FSEL R76, R77, RZ, P1 ;  /* 0x000000ff4d4c7208 */ /* 0x000fe20000800000 */
[-C--:B------:R-:W-:Y:S01]  /*ff00*/  FMUL.FTZ R125, R125, R118.reuse ;  /* 0x000000767d7d7220 */ /* 0x080fe20000410000 */
[----:B------:R-:W-:Y:S01]  /*ff10*/  ISETP.NE.AND P1, PT, R78, RZ, PT ;  /* 0x000000ff4e00720c */ /* 0x000fe20003f25270 */
[-C--:B------:R-:W-:Y:S01]  /*ff20*/  FMUL.FTZ R123, R123, R118.reuse ;  /* 0x000000767b7b7220 */ /* 0x080fe20000410000 */
[----:B------:R-:W-:Y:S01]  /*ff30*/  FSEL R77, R79, RZ, P0 ;  /* 0x000000ff4f4d7208 */ /* 0x000fe20000000000 */
[-C--:B------:R-:W-:Y:S01]  /*ff40*/  FMUL.FTZ R121, R121, R118.reuse ;  /* 0x0000007679797220 */ /* 0x080fe20000410000 */
[----:B------:R-:W-:Y:S01]  /*ff50*/  FMUL.FTZ R91, R91, R118 ;  /* 0x000000765b5b7220 */ /* 0x000fe20000410000 */
[----:B------:R-:W-:-:S02]  /*ff60*/  FSEL R79, R0, RZ, P5 ;  /* 0x000000ff004f7208 */ /* 0x000fc40002800000 */
        /* <DEDUP_REMOVED lines=17> */
.L_x_8999:
        /* <DEDUP_REMOVED lines=32> */
[----:B------:R-:W-:Y:S01]  /*10280*/  LOP3.LUT R0, R0, 0xff00, R3, 0xf8, !PT ;  /* 0x0000ff0000007812 */ /* 0x000fe200078ef803 */
[----:B------:R-:W-:-:S03]  /*10290*/  IMAD.WIDE.U32 R2, R2, 0x1000000, RZ ;  /* 0x0100000002027825 */ /* 0x000fc600078e00ff */
[----:B------:R-:W-:Y:S02]  /*102a0*/  LOP3.LUT R117, R0, 0xff, R101, 0xf8, !PT ;  /* 0x000000ff00757812 */ /* 0x000fe400078ef865 */
[----:B------:R-:W-:Y:S02]  /*102b0*/  LOP3.LUT R92, R120, R2, R92, 0xfe, !PT ;  /* 0x00000002785c7212 */ /* 0x000fe400078efe5c */
[----:B------:R-:W-:Y:S02]  /*102c0*/  LOP3.LUT R117, R93, R117, R3, 0xfe, !PT ;  /* 0x000000755d757212 */ /* 0x000fe400078efe03 */
[----:B------:R-:W0:Y:S01]  /*102d0*/  LDC.64 R2, c[0x0][0x3b8] ;  /* 0x0000ee00ff027b82 */ /* 0x000e220000000a00 */
[----:B------:R-:W-:Y:S02]  /*102e0*/  LOP3.LUT R120, R92, 0xff, R109, 0xf8, !PT ;  /* 0x000000ff5c787812 */ /* 0x000fe400078ef86d */
[----:B------:R-:W-:Y:S01]  /*102f0*/  LOP3.LUT R121, R117, R121, RZ, 0xfc, !PT ;  /* 0x0000007975797212 */ /* 0x000fe200078efcff */
[----:B0-----:R-:W-:-:S05]  /*10300*/  IMAD.WIDE.U32 R2, R119, 0x8, R2 ;  /* 0x0000000877027825 */ /* 0x001fca00078e0002 */
[----:B------:R1:W-:Y:S02]  /*10310*/  STG.E.64 desc[UR8][R2.64], R120 ;  /* 0x0000007802007986 */ /* 0x0003e4000c101b08 */
.L_x_9040:
        /* <DEDUP_REMOVED lines=72> */
.L_x_9054:
        /* <DEDUP_REMOVED lines=29> */
[----:B------:R-:W-:Y:S01]  /*10970*/  F2FP.F16.F32.PACK_AB R80, R3, R80 ;  /* 0x000000500350723e */ /* 0x000fe200000000ff */
[----:B------:R-:W-:Y:S01]  /*10980*/  FADD.FTZ R3, -R117, R84 ;  /* 0x0000005475037221 */ /* 0x000fe20000010100 */
[----:B------:R-:W-:Y:S01]  /*10990*/  FFMA.FTZ R2, R124, R23, R67 ;  /* 0x000000177c027223 */ /* 0x000fe20000010043 */
[C---:B-1----:R-:W-:Y:S01]  /*109a0*/  FMUL.FTZ R120, R0.reuse, R85 ;  /* 0x0000005500787220 */ /* 0x042fe20000410000 */
[C---:B------:R-:W-:Y:S01]  /*109b0*/  FMUL.FTZ R87, R0.reuse, R83 ;  /* 0x0000005300577220 */ /* 0x040fe20000410000 */
[C---:B------:R-:W-:Y:S01]  /*109c0*/  FMUL.FTZ R121, R0.reuse, R3 ;  /* 0x0000000300797220 */ /* 0x040fe20000410000 */
[----:B------:R-:W-:Y:S01]  /*109d0*/  FMUL.FTZ R86, R0, R93 ;  /* 0x0000005d00567220 */ /* 0x000fe20000410000 */
[----:B------:R-:W-:Y:S01]  /*109e0*/  F2FP.F16.F32.PACK_AB R81, R2, R81 ;  /* 0x000000510251723e */ /* 0x000fe200000000ff */
[----:B------:R-:W-:Y:S01]  /*109f0*/  FFMA.FTZ R3, R120, R25, R61 ;  /* 0x0000001978037223 */ /* 0x000fe2000001003d */
[----:B------:R-:W-:Y:S01]  /*10a00*/  FFMA.FTZ R82, R121, R24, R60 ;  /* 0x0000001879527223 */ /* 0x000fe2000001003c */
[C---:B------:R-:W-:Y:S01]  /*10a10*/  FFMA.FTZ R83, R87.reuse, R26, R62 ;  /* 0x0000001a57537223 */ /* 0x040fe2000001003e */
[C---:B------:R-:W-:Y:S01]  /*10a20*/  FFMA.FTZ R2, R86.reuse, R27, R63 ;  /* 0x0000001b56027223 */ /* 0x040fe2000001003f */
[----:B------:R-:W0:Y:S01]  /*10a30*/  LDC.64 R92, c[0x0][0x430] ;  /* 0x00010c00ff5c7b82 */ /* 0x000e220000000a00 */
[----:B------:R-:W-:Y:S01]  /*10a40*/  FFMA.FTZ R87, R87, R34, R10 ;  /* 0x0000002257577223 */ /* 0x000fe2000001000a */
[----:B------:R-:W-:Y:S01]  /*10a50*/  F2FP.F16.F32.PACK_AB R82, R3, R82 ;  /* 0x000000520352723e */ /* 0x000fe200000000ff */
[----:B------:R-:W-:Y:S01]  /*10a60*/  FFMA.FTZ R86, R86, R35, R11 ;  /* 0x0000002356567223 */ /* 0x000fe2000001000b */
[----:B------:R-:W-:Y:S01]  /*10a70*/  F2FP.F16.F32.PACK_AB R83, R2, R83 ;  /* 0x000000530253723e */ /* 0x000fe200000000ff */
[----:B------:R-:W-:Y:S01]  /*10a80*/  FFMA.FTZ R123, R123, R28, R4 ;  /* 0x0000001c7b7b7223 */ /* 0x000fe20000010004 */
[----:B------:R-:W-:Y:S01]  /*10a90*/  FFMA.FTZ R125, R125, R30, R6 ;  /* 0x0000001e7d7d7223 */ /* 0x000fe20000010006 */
[----:B------:R-:W-:Y:S01]  /*10aa0*/  FFMA.FTZ R124, R124, R31, R7 ;  /* 0x0000001f7c7c7223 */ /* 0x000fe20000010007 */
[----:B------:R-:W1:Y:S01]  /*10ab0*/  LDC.64 R2, c[0x0][0x428] ;  /* 0x00010a00ff027b82 */ /* 0x000e620000000a00 */
[----:B------:R-:W-:Y:S01]  /*10ac0*/  F2FP.F16.F32.PACK_AB R87, R86, R87 ;  /* 0x000000575657723e */ /* 0x000fe200000000ff */
[----:B------:R-:W-:Y:S01]  /*10ad0*/  FFMA.FTZ R86, R121, R32, R8 ;  /* 0x0000002079567223 */ /* 0x000fe20000010008 */
[----:B------:R-:W-:Y:S01]  /*10ae0*/  FFMA.FTZ R121, R120, R33, R9 ;  /* 0x0000002178797223 */ /* 0x000fe20000010009 */
[----:B------:R-:W-:Y:S01]  /*10af0*/  FFMA.FTZ R118, R118, R29, R5 ;  /* 0x0000001d76767223 */ /* 0x000fe20000010005 */
[C---:B------:R-:W-:Y:S01]  /*10b00*/  FADD.FTZ R91, -R117.reuse, R91 ;  /* 0x0000005b755b7221 */ /* 0x040fe20000010100 */
[C---:B------:R-:W-:Y:S01]  /*10b10*/  FADD.FTZ R89, -R117.reuse, R89 ;  /* 0x0000005975597221 */ /* 0x040fe20000010100 */
[----:B------:R-:W-:Y:S01]  /*10b20*/  FADD.FTZ R77, -R117, R77 ;  /* 0x0000004d754d7221 */ /* 0x000fe20000010100 */
[----:B------:R-:W-:Y:S01]  /*10b30*/  F2FP.F16.F32.PACK_AB R86, R121, R86 ;  /* 0x000000567956723e */ /* 0x000fe200000000ff */
[C---:B------:R-:W-:Y:S01]  /*10b40*/  FADD.FTZ R121, -R117.reuse, R88 ;  /* 0x0000005875797221 */ /* 0x040fe20000010100 */
[----:B------:R-:W-:Y:S01]  /*10b50*/  FMUL.FTZ R88, R0, R91 ;  /* 0x0000005b00587220 */ /* 0x000fe20000410000 */
[----:B------:R-:W-:-:S02]  /*10b60*/  FADD.FTZ R79, -R117, R79 ;  /* 0x0000004f754f7221 */ /* 0x000fc40000010100 */
[----:B------:R-:W-:Y:S01]  /*10b70*/  FMUL.FTZ R121, R0, R121 ;  /* 0x0000007900797220 */ /* 0x000fe20000410000 */
[----:B-1----:R-:W-:-:S04]  /*10b80*/  IMAD.WIDE.U32 R84, R115, 0x10, R2 ;  /* 0x0000001073547825 */ /* 0x002fc800078e0002 */
[----:B------:R-:W-:Y:S01]  /*10b90*/  IMAD.WIDE.U32 R2, R119, 0x10, R2 ;  /* 0x0000001077027825 */ /* 0x000fe200078e0002 */
[----:B------:R1:W-:Y:S02]  /*10ba0*/  STG.E.128 desc[UR8][R84.64], R80 ;  /* 0x0000005054007986 */ /* 0x0003e4000c101d08 */
[----:B-1----:R-:W-:Y:S01]  /*10bb0*/  F2FP.F16.F32.PACK_AB R85, R124, R125 ;  /* 0x0000007d7c55723e */ /* 0x002fe200000000ff */
[----:B0-----:R-:W-:Y:S01]  /*10bc0*/  IMAD.WIDE.U32 R80, R115, 0x10, R92 ;  /* 0x0000001073507825 */ /* 0x001fe200078e005c */
[----:B------:R-:W-:-:S03]  /*10bd0*/  F2FP.F16.F32.PACK_AB R84, R118, R123 ;  /* 0x0000007b7654723e */ /* 0x000fc600000000ff */
        /* <DEDUP_REMOVED lines=14> */
[----:B------:R-:W-:Y:S02]  /*10cc0*/  F2FP.F16.F32.PACK_AB R76, R77, R76 ;  /* 0x0000004c4d4c723e */ /* 0x000fe400000000ff */
        /* <DEDUP_REMOVED lines=16> */
[----:B------:R-:W-:-:S02]  /*10dd0*/  F2FP.F16.F32.PACK_AB R77, R0, R77 ;  /* 0x0000004d004d723e */ /* 0x000fc400000000ff */
[----:B------:R-:W-:Y:S02]  /*10de0*/  F2FP.F16.F32.PACK_AB R82, R86, R121 ;  /* 0x000000795652723e */ /* 0x000fe400000000ff */
[----:B------:R-:W-:Y:S01]  /*10df0*/  F2FP.F16.F32.PACK_AB R83, R88, R83 ;  /* 0x000000535853723e */ /* 0x000fe200000000ff */
[----:B------:R1:W-:Y:S01]  /*10e00*/  STG.E.128 desc[UR8][R2.64], R76 ;  /* 0x0000004c02007986 */ /* 0x0003e2000c101d08 */
[----:B------:R-:W-:Y:S02]  /*10e10*/  F2FP.F16.F32.PACK_AB R81, R84, R81 ;  /* 0x000000515451723e */ /* 0x000fe400000000ff */
[----:B------:R-:W-:Y:S02]  /*10e20*/  F2FP.F16.F32.PACK_AB R80, R85, R80 ;  /* 0x000000505550723e */ /* 0x000fe400000000ff */
[----:B0-----:R-:W-:-:S03]  /*10e30*/  LEA R97, R90, R97, 0x2 ;  /* 0x000000615a617211 */ /* 0x001fc600078e10ff */
[----:B------:R1:W-:Y:S01]  /*10e40*/  STG.E.128 desc[UR8][R92.64], R80 ;  /* 0x000000505c007986 */ /* 0x0003e2000c101d08 */
[----:B------:R-:W-:-:S13]  /*10e50*/  ISETP.GE.AND P1, PT, R97, R91, PT ;  /* 0x0000005b6100720c */ /* 0x000fda0003f26270 */
[----:B------:R-:W-:Y:S05]  /*10e60*/  @!P1 BRA `(.L_x_9042) ;  /* 0xfffffefc00cc9947 */ /* 0x000fea000383ffff */
[----:B------:R-:W-:Y:S05]  /*10e70*/  BSYNC B0 ;  /* 0x0000000000007941 */ /* 0x000fea0003800000 */
.L_x_8794:
[----:B------:R-:W-:Y:S05]  /*10e80*/  EXIT ;  /* 0x000000000000794d */ /* 0x000fea0003800000 */
.L_x_9041:
        /* <DEDUP_REMOVED lines=8> */
.L_x_9044:
[----:B------:R-:W-:Y:S05]  /*10f10*/  BSYNC B1 ;  /* 0x0000000000017941 */ /* 0x000fea0003800000 */
.L_x_9043:
        /* <DEDUP_REMOVED lines=9> */
.L_x_9045:
        /* <DEDUP_REMOVED lines=8> */
.L_x_9046:
[----:B------:R-:W-:Y:S02]  /*11030*/  IMAD.MOV.U32 R124, RZ, RZ, 0x8 ;  /* 0x00000008ff7c7424 */ /* 0x000fe400078e00ff */
[----:B------:R-:W-:-:S04]  /*11040*/  IMAD.MOV.U32 R2, RZ, RZ, R121 ;  /* 0x000000ffff027224 */ /* 0x000fc800078e0079 */
[----:B------:R-:W-:-:S05]  /*11050*/  FADD.FTZ R117, R93, R2 ;  /* 0x000000025d757221 */ /* 0x000fca0000010000 */
[----:B------:R-:W-:-:S07]  /*11060*/  MOV R123, R117 ;  /* 0x00000075007b7202 */ /* 0x000fce0000000f00 */
[----:B------:R-:W-:Y:S05]  /*11070*/  WARPSYNC.COLLECTIVE R120, `(.L_x_9047) ;  /* 0x0000000078087348 */ /* 0x000fea0003c00000 */
[----:B------:R0:W1:Y:S02]  /*11080*/  SHFL.BFLY P2, R121, R123, R124, R125 ;  /* 0x0c00007c7b797389 */ /* 0x000064000004007d */
[----:B01----:R-:W-:Y:S05]  /*11090*/  ENDCOLLECTIVE ;  /* 0x000000000000791b */ /* 0x003fea0003800000 */
.L_x_9047:
[----:B------:R-:W-:Y:S01]  /*110a0*/  HFMA2 R124, -RZ, RZ, 0, 9.5367431640625e-07 ;  /* 0x00000010ff7c7431 */ /* 0x000fe200000001ff */
[----:B------:R-:W-:-:S05]  /*110b0*/  MOV R2, R121 ;  /* 0x0000007900027202 */ /* 0x000fca0000000f00 */
[----:B------:R-:W-:-:S04]  /*110c0*/  FADD.FTZ R118, R117, R2 ;  /* 0x0000000275767221 */ /* 0x000fc80000010000 */
[----:B------:R-:W-:-:S07]  /*110d0*/  IMAD.MOV.U32 R123, RZ, RZ, R118 ;  /* 0x000000ffff7b7224 */ /* 0x000fce00078e0076 */
[----:B------:R-:W-:Y:S05]  /*110e0*/  WARPSYNC.COLLECTIVE R120, `(.L_x_9048) ;  /* 0x0000000078087348 */ /* 0x000fea0003c00000 */
[----:B------:R0:W1:Y:S02]  /*110f0*/  SHFL.BFLY P2, R121, R123, R124, R125 ;  /* 0x0c00007c7b797389 */ /* 0x000064000004007d */
[----:B01----:R-:W-:Y:S05]  /*11100*/  ENDCOLLECTIVE ;  /* 0x000000000000791b */ /* 0x003fea0003800000 */
.L_x_9048:
        /* <DEDUP_REMOVED lines=39> */
.L_x_9049:
[----:B------:R-:W-:Y:S02]  /*11380*/  IMAD.MOV.U32 R124, RZ, RZ, 0x2 ;  /* 0x00000002ff7c7424 */ /* 0x000fe400078e00ff */
[----:B------:R-:W-:-:S04]  /*11390*/  IMAD.MOV.U32 R93, RZ, RZ, R121 ;  /* 0x000000ffff5d7224 */ /* 0x000fc800078e0079 */
[----:B------:R-:W-:-:S05]  /*113a0*/  FADD.FTZ R93, R0, R93 ;  /* 0x0000005d005d7221 */ /* 0x000fca0000010000 */
[----:B------:R-:W-:-:S07]  /*113b0*/  MOV R123, R93 ;  /* 0x0000005d007b7202 */ /* 0x000fce0000000f00 */
[----:B------:R-:W-:Y:S05]  /*113c0*/  WARPSYNC.COLLECTIVE R120, `(.L_x_9050) ;  /* 0x0000000078087348 */ /* 0x000fea0003c00000 */
[----:B------:R0:W1:Y:S02]  /*113d0*/  SHFL.BFLY P2, R121, R123, R124, R125 ;  /* 0x0c00007c7b797389 */ /* 0x000064000004007d */
[----:B01----:R-:W-:Y:S05]  /*113e0*/  ENDCOLLECTIVE ;  /* 0x000000000000791b */ /* 0x003fea0003800000 */
.L_x_9050:
[----:B------:R-:W-:Y:S01]  /*113f0*/  HFMA2 R124, -RZ, RZ, 0, 2.384185791015625e-07 ;  /* 0x00000004ff7c7431 */ /* 0x000fe200000001ff */
[----:B------:R-:W-:-:S05]  /*11400*/  MOV R92, R121 ;  /* 0x00000079005c7202 */ /* 0x000fca0000000f00 */
[----:B------:R-:W-:-:S04]  /*11410*/  FADD.FTZ R92, R93, R92 ;  /* 0x0000005c5d5c7221 */ /* 0x000fc80000010000 */
[----:B------:R-:W-:-:S07]  /*11420*/  IMAD.MOV.U32 R123, RZ, RZ, R92 ;  /* 0x000000ffff7b7224 */ /* 0x000fce00078e005c */
[----:B------:R-:W-:Y:S05]  /*11430*/  WARPSYNC.COLLECTIVE R120, `(.L_x_9051) ;  /* 0x0000000078087348 */ /* 0x000fea0003c00000 */
[----:B------:R0:W1:Y:S02]  /*11440*/  SHFL.BFLY P2, R121, R123, R124, R125 ;  /* 0x0c00007c7b797389 */ /* 0x000064000004007d */
[----:B01----:R-:W-:Y:S05]  /*11450*/  ENDCOLLECTIVE ;  /* 0x000000000000791b */ /* 0x003fea0003800000 */
.L_x_9051:
[----:B------:R-:W-:Y:S02]  /*11460*/  IMAD.MOV.U32 R124, RZ, RZ, 0x8 ;  /* 0x00000008ff7c7424 */ /* 0x000fe400078e00ff */
[----:B------:R-:W-:-:S04]  /*11470*/  IMAD.MOV.U32 R117, RZ, RZ, R121 ;  /* 0x000000ffff757224 */ /* 0x000fc800078e0079 */
[----:B------:R-:W-:-:S05]  /*11480*/  FADD.FTZ R117, R92, R117 ;  /* 0x000000755c757221 */ /* 0x000fca0000010000 */
[----:B------:R-:W-:-:S07]  /*11490*/  MOV R123, R117 ;  /* 0x00000075007b7202 */ /* 0x000fce0000000f00 */
[----:B------:R-:W-:Y:S05]  /*114a0*/  WARPSYNC.COLLECTIVE R120, `(.L_x_9052) ;  /* 0x0000000078087348 */ /* 0x000fea0003c00000 */
[----:B------:R0:W1:Y:S02]  /*114b0*/  SHFL.BFLY P2, R121, R123, R124, R125 ;  /* 0x0c00007c7b797389 */ /* 0x000064000004007d */
[----:B01----:R-:W-:Y:S05]  /*114c0*/  ENDCOLLECTIVE ;  /* 0x000000000000791b */ /* 0x003fea0003800000 */
.L_x_9052:
[----:B------:R-:W-:Y:S01]  /*114d0*/  HFMA2 R124, -RZ, RZ, 0, 9.5367431640625e-07 ;  /* 0x00000010ff7c7431 */ /* 0x000fe200000001ff */
[----:B------:R-:W-:-:S05]  /*114e0*/  MOV R118, R121 ;  /* 0x0000007900767202 */ /* 0x000fca0000000f00 */
[----:B------:R-:W-:-:S04]  /*114f0*/  FADD.FTZ R118, R117, R118 ;  /* 0x0000007675767221 */ /* 0x000fc80000010000 */
[----:B------:R-:W-:-:S07]  /*11500*/  IMAD.MOV.U32 R123, RZ, RZ, R118 ;  /* 0x000000ffff7b7224 */ /* 0x000fce00078e0076 */
[----:B------:R-:W-:Y:S05]  /*11510*/  WARPSYNC.COLLECTIVE R120, `(.L_x_9053) ;  /* 0x0000000078087348 */ /* 0x000fea0003c00000 */
[----:B------:R0:W1:Y:S02]  /*11520*/  SHFL.BFLY P2, R121, R123, R124, R125 ;  /* 0x0c00007c7b797389 */ /* 0x000064000004007d */
[----:B01----:R-:W-:Y:S05]  /*11530*/  ENDCOLLECTIVE ;  /* 0x000000000000791b */ /* 0x003fea0003800000 */
.L_x_9053:
[----:B------:R-:W-:Y:S05]  /*11540*/  BRA `(.L_x_9054) ;  /* 0xfffffff000947947 */ /* 0x000fea000383ffff */
.L_x_9055:
        /* <DEDUP_REMOVED lines=11> */
.L_x_12158:


//--------------------- .text._ZN10layer_norm31ln_parallel_residual_fwd_kernelINS_13Kernel_traitsIf6__halffS2_fjLj512ELj1ELj4ELj1ELj16ENS_18Kernel_traits_baseILj512EfS2_fS2_fjLj128EEEEELb1ELb1ELb0EEEvNS_9FwdParamsE --------------------------
	.section	.text._ZN10layer_norm31ln_parallel_residual_fwd_kernelINS_13Kernel_traitsIf6__halffS2_fjLj512ELj1ELj4ELj1ELj16ENS_18Kernel_traits_baseILj512EfS2_fS2_fjLj128EEEEELb1ELb1ELb0EEEvNS_9FwdParamsE,"ax",@progbits
	.align	128
        .global         _ZN10layer_norm31ln_parallel_residual_fwd_kernelINS_13Kernel_traitsIf6__halffS2_fjLj512ELj1ELj4ELj1ELj16ENS_18Kernel_traits_baseILj512EfS2_fS2_fjLj128EEEEELb1ELb1ELb0EEEvNS_9FwdParamsE
        .type           _ZN10layer_norm31ln_parallel_residual_fwd_kernelINS_13Kernel_traitsIf6__halffS2_fjLj512ELj1ELj4ELj1ELj16ENS_18Kernel_traits_baseILj512EfS2_fS2_fjLj128EEEEELb1ELb1ELb0EEEvNS_9FwdParamsE,@function
        .size           _ZN10layer_norm31ln_parallel_residual_fwd_kernelINS_13Kernel_traitsIf6__halffS2_fjLj512ELj1ELj4ELj1ELj16ENS_18Kernel_traits_baseILj512EfS2_fS2_fjLj128EEEEELb1ELb1ELb0EEEvNS_9FwdParamsE,(.L_x_12159 - _ZN10layer_norm31ln_parallel_residual_fwd_kernelINS_13Kernel_traitsIf6__halffS2_fjLj512ELj1ELj4ELj1ELj16ENS_18Kernel_traits_baseILj512EfS2_fS2_fjLj128EEEEELb1ELb1ELb0EEEvNS_9FwdParamsE)
        .other          _ZN10layer_norm31ln_parallel_residual_fwd_kernelINS_13Kernel_traitsIf6__halffS2_fjLj512ELj1ELj4ELj1ELj16ENS_18Kernel_traits_baseILj512EfS2_fS2_fjLj128EEEEELb1ELb1ELb0EEEvNS_9FwdParamsE,@"STO_CUDA_ENTRY STV_DEFAULT"
_ZN10layer_norm31ln_parallel_residual_fwd_kernelINS_13Kernel_traitsIf6__halffS2_fjLj512ELj1ELj4ELj1ELj16ENS_18Kernel_traits_baseILj512EfS2_fS2_fjLj128EEEEELb1ELb1ELb0EEEvNS_9FwdParamsE:
.text._ZN10layer_norm31ln_parallel_residual_fwd_kernelINS_13Kernel_traitsIf6__halffS2_fjLj512ELj1ELj4ELj1ELj16ENS_18Kernel_traits_baseILj512EfS2_fS2_fjLj128EEEEELb1ELb1ELb0EEEvNS_9FwdParamsE:
        /* <DEDUP_REMOVED lines=21> */
[----:B------:R-:W-:-:S06]  /*0150*/  UISETP.NE.AND.EX UP0, UPT, UR11, URZ, UPT, UP0 ;  /* 0x000000ff0b00728c */ /* 0x000fcc000bf05300 */
[----:B------:R-:W3:Y:S01]  /*0160*/  LDC R7, c[0x0][0x360] ;  /* 0x0000d800ff077b82 */ /* 0x000ee20000000800 */
[----:B-1----:R-:W-:Y:S01]  /*0170*/  USHF.L.U32 UR4, UR5, 0x2, URZ ;  /* 0x0000000205047899 */ /* 0x002fe200080006ff */
[----:B--2---:R-:W-:Y:S02]  /*0180*/  @P0 R2UR UR6, R2 ;  /* 0x00000000020602ca */ /* 0x004fe400000e0000 */
[----:B------:R-:W-:Y:S02]  /*0190*/  @P0 R2UR UR7, R3 ;  /* 0x00000000030702ca */ /* 0x000fe400000e0000 */
[----:B------:R-:W-:Y:S02]  /*01a0*/  SHF.R.S32.HI R2, RZ, 0x1f, R13 ;  /* 0x0000001fff027819 */ /* 0x000fe4000001140d */
[----:B------:R-:W-:Y:S02]  /*01b0*/  LOP3.LUT R3, R6, 0x1f, RZ, 0xc, !PT ;  /* 0x0000001f06037812 */ /* 0x000fe400078e0cff */
[----:B0-----:R-:W-:Y:S01]  /*01c0*/  @P0 IADD3 R0, P1, PT, R4, R11, RZ ;  /* 0x0000000b04000210 */ /* 0x001fe20007f3e0ff */
[----:B---3--:R-:W-:Y:S01]  /*01d0*/  IMAD R4, R7, UR5, R6 ;  /* 0x0000000507047c24 */ /* 0x008fe2000f8e0206 */
[----:B------:R-:W-:-:S03]  /*01e0*/  LEA.HI R2, R2, R13, RZ, 0x3 ;  /* 0x0000000d02027211 */ /* 0x000fc600078f18ff */
[----:B------:R-:W-:Y:S01]  /*01f0*/  @P0 IMAD.X R9, RZ, RZ, R5, P1 ;  /* 0x000000ffff090224 */ /* 0x000fe200008e0605 */
[----:B------:R-:W-:Y:S01]  /*0200*/  SHF.R.U32.HI R5, RZ, 0x5, R6 ;  /* 0x00000005ff057819 */ /* 0x000fe20000011606 */
[----:B------:R-:W-:Y:S01]  /*0210*/  UIADD3 UR15, UPT, UPT, UR6, -0x61c88647, URZ ;  /* 0x9e3779b9060f7890 */ /* 0x000fe2000fffe0ff */
[----:B------:R-:W-:Y:S01]  /*0220*/  LEA.HI.SX32 R3, R2, R3, 0x1d ;  /* 0x0000000302037211 */ /* 0x000fe200078feaff */
        /* <DEDUP_REMOVED lines=35> */
.L_x_9059:
[----:B------:R-:W-:Y:S05]  /*0460*/  BSYNC.RECONVERGENT B1 ;  /* 0x0000000000017941 */ /* 0x000fea0003800200 */
.L_x_9058:
[----:B------:R-:W-:Y:S05]  /*0470*/  @!P1 BRA `(.L_x_9060) ;  /* 0x0000000000749947 */ /* 0x000fea0003800000 */
[----:B------:R-:W1:Y:S08]  /*0480*/  LDC.64 R36, c[0x0][0x3d0] ;  /* 0x0000f400ff247b82 */ /* 0x000e700000000a00 */
[----:B------:R-:W2:Y:S01]  /*0490*/  LDC.64 R38, c[0x0][0x438] ;  /* 0x00010e00ff267b82 */ /* 0x000ea20000000a00 */
[----:B-1----:R-:W-:-:S05]  /*04a0*/  IMAD.WIDE.U32 R36, R25, 0x20, R36 ;  /* 0x0000002019247825 */ /* 0x002fca00078e0024 */
[----:B0-----:R1:W5:Y:S01]  /*04b0*/  LDG.E.128 R20, desc[UR8][R36.64] ;  /* 0x0000000824147981 */ /* 0x001362000c1e1d00 */
[----:B--2---:R-:W-:-:S03]  /*04c0*/  IMAD.WIDE.U32 R38, R25, 0x20, R38 ;  /* 0x0000002019267825 */ /* 0x004fc600078e0026 */
[----:B------:R1:W5:Y:S04]  /*04d0*/  LDG.E.128 R24, desc[UR8][R36.64+0x10] ;  /* 0x0000100824187981 */ /* 0x000368000c1e1d00 */
[----:B------:R1:W5:Y:S04]  /*04e0*/  LD.E.128 R28, desc[UR8][R38.64] ;  /* 0x00000008261c7980 */ /* 0x000368000c101d00 */
[----:B------:R1:W5:Y:S01]  /*04f0*/  LD.E.128 R32, desc[UR8][R38.64+0x10] ;  /* 0x0000100826207980 */ /* 0x000362000c101d00 */
[----:B------:R-:W-:Y:S05]  /*0500*/  BRA `(.L_x_9060) ;  /* 0x0000000000507947 */ /* 0x000fea0003800000 */
.L_x_9057:
        /* <DEDUP_REMOVED lines=19> */
[----:B--2---:R-:W-:-:S07]  /*0640*/  @P1 CS2R R28, SRZ ;  /* 0x00000000001c1805 */ /* 0x004fce000001ff00 */
.L_x_9060:
[----:B------:R-:W-:Y:S05]  /*0650*/  BSYNC.RECONVERGENT B0 ;  /* 0x0000000000007941 */ /* 0x000fea0003800200 */
.L_x_9056:
[----:B------:R-:W2:Y:S02]  /*0660*/  LDCU UR4, c[0x0][0x384] ;  /* 0x00007080ff0477ac */ /* 0x000ea40008000800 */
[----:B--2---:R-:W-:-:S13]  /*0670*/  ISETP.GE.AND P1, PT, R5, UR4, PT ;  /* 0x0000000405007c0c */ /* 0x004fda000bf26270 */
[----:B------:R-:W-:Y:S05]  /*0680*/  @P1 EXIT ;  /* 0x000000000000194d */ /* 0x000fea0003800000 */
[----:B------:R-:W-:Y:S01]  /*0690*/  IMAD.HI.U32 R2, R4, -0x326172a9, RZ ;  /* 0xcd9e8d5704027827 */ /* 0x000fe200078e00ff */
[----:B------:R-:W-:Y:S01]  /*06a0*/  BSSY B0, `(.L_x_9061) ;  /* 0x000105f000007945 */ /* 0x000fe20003800000 */
[----:B------:R-:W-:Y:S01]  /*06b0*/  LOP3.LUT R73, R0, 0x3, RZ, 0xc0, !PT ;  /* 0x0000000300497812 */ /* 0x000fe200078ec0ff */
[----:B------:R-:W2:Y:S01]  /*06c0*/  LDCU UR12, c[0x0][0x408] ;  /* 0x00008100ff0c77ac */ /* 0x000ea20008000800 */
[C---:B-1----:R-:W-:Y:S01]  /*06d0*/  IMAD.HI.U32 R36, R6.reuse, -0x2daee0ad, RZ ;  /* 0xd2511f5306247827 */ /* 0x042fe200078e00ff */
[----:B------:R-:W-:Y:S01]  /*06e0*/  LOP3.LUT R2, R7, UR6, R2, 0x96, !PT ;  /* 0x0000000607027c12 */ /* 0x000fe2000f8e9602 */
[----:B------:R-:W1:Y:S02]  /*06f0*/  LDCU UR33, c[0x0][0x388] ;  /* 0x00007100ff2177ac */ /* 0x000e640008000800 */
[----:B------:R-:W-:Y:S01]  /*0700*/  IMAD R40, R6, -0x2daee0ad, RZ ;  /* 0xd2511f5306287824 */ /* 0x000fe200078e02ff */
[----:B------:R-:W-:Y:S01]  /*0710*/  LOP3.LUT R36, R36, UR7, RZ, 0x3c, !PT ;  /* 0x0000000724247c12 */ /* 0x000fe2000f8e3cff */
[----:B------:R-:W-:Y:S01]  /*0720*/  IMAD.HI.U32 R39, R2, -0x2daee0ad, RZ ;  /* 0xd2511f5302277827 */ /* 0x000fe200078e00ff */
[----:B------:R-:W3:Y:S03]  /*0730*/  LDCU.U8 UR13, c[0x0][0x410] ;  /* 0x00008200ff0d77ac */ /* 0x000ee60008000000 */
[----:B------:R-:W-:Y:S01]  /*0740*/  IMAD R38, R4, -0x326172a9, RZ ;  /* 0xcd9e8d5704267824 */ /* 0x000fe200078e02ff */
[----:B------:R-:W-:Y:S01]  /*0750*/  LOP3.LUT R39, R40, UR16, R39, 0x96, !PT ;  /* 0x0000001028277c12 */ /* 0x000fe2000f8e9627 */
[----:B------:R-:W-:Y:S01]  /*0760*/  IMAD.HI.U32 R37, R36, -0x326172a9, RZ ;  /* 0xcd9e8d5724257827 */ /* 0x000fe200078e00ff */
[----:B------:R-:W4:Y:S03]  /*0770*/  LDCU UR14, c[0x0][0x448] ;  /* 0x00008900ff0e77ac */ /* 0x000f260008000800 */
[----:B------:R-:W-:Y:S01]  /*0780*/  IMAD R43, R2, -0x2daee0ad, RZ ;  /* 0xd2511f53022b7824 */ /* 0x000fe200078e02ff */
[----:B------:R-:W-:Y:S01]  /*0790*/  LOP3.LUT R37, R38, UR15, R37, 0x96, !PT ;  /* 0x0000000f26257c12 */ /* 0x000fe2000f8e9625 */
[----:B------:R-:W-:Y:S01]  /*07a0*/  IMAD R41, R36, -0x326172a9, RZ ;  /* 0xcd9e8d5724297824 */ /* 0x000fe200078e02ff */
[----:B------:R-:W0:Y:S01]  /*07b0*/  LDCU.64 UR4, c[0x0][0x398] ;  /* 0x00007300ff0477ac */ /* 0x000e220008000a00 */
        /* <DEDUP_REMOVED lines=50> */
.L_x_9316:
[----:B0-----:R-:W0:Y:S01]  /*0ae0*/  S2R R66, SR_TID.X ;  /* 0x0000000000427919 */ /* 0x001e220000002100 */
[----:B------:R-:W-:Y:S01]  /*0af0*/  IMAD R64, R5, UR33, RZ ;  /* 0x0000002105407c24 */ /* 0x000fe2000f8e02ff */
[----:B------:R-:W-:Y:S04]  /*0b00*/  BSSY.RECONVERGENT B1, `(.L_x_9062) ;  /* 0x00007bb000017945 */ /* 0x000fe80003800200 */
[----:B------:R-:W-:-:S04]  /*0b10*/  SHF.R.S32.HI R65, RZ, 0x1f, R64 ;  /* 0x0000001fff417819 */ /* 0x000fc80000011440 */
[----:B------:R-:W-:Y:S02]  /*0b20*/  LEA.HI R65, R65, R64, RZ, 0x3 ;  /* 0x0000004041417211 */ /* 0x000fe400078f18ff */
[----:B0-----:R-:W-:-:S04]  /*0b30*/  LOP3.LUT R66, R66, 0x1f, RZ, 0xc0, !PT ;  /* 0x0000001f42427812 */ /* 0x001fc800078ec0ff */
        /* <DEDUP_REMOVED lines=36> */
.L_x_9067:
        /* <DEDUP_REMOVED lines=13> */
.L_x_9069:
[----:B------:R-:W-:Y:S05]  /*0e50*/  BSYNC.RECONVERGENT B3 ;  /* 0x0000000000037941 */ /* 0x000fea0003800200 */
.L_x_9068:
        /* <DEDUP_REMOVED lines=42> */
.L_x_9066:
[----:B------:R-:W-:Y:S05]  /*1100*/  BSYNC.RECONVERGENT B2 ;  /* 0x0000000000027941 */ /* 0x000fea0003800200 */
.L_x_9065:
[----:B------:R-:W0:Y:S01]  /*1110*/  LDC R93, c[0x0][0x404] ;  /* 0x00010100ff5d7b82 */ /* 0x000e220000000800 */
[----:B------:R-:W-:Y:S01]  /*1120*/  ISETP.NE.AND P2, PT, R50, 0x1, PT ;  /* 0x000000013200780c */ /* 0x000fe20003f45270 */
[----:B------:R-:W-:Y:S01]  /*1130*/  IMAD.MOV.U32 R92, RZ, RZ, 0x2f800000 ;  /* 0x2f800000ff5c7424 */ /* 0x000fe200078e00ff */
[----:B------:R-:W-:Y:S01]  /*1140*/  I2FP.F32.U32 R49, R48 ;  /* 0x0000003000317245 */ /* 0x000fe20000201000 */
[----:B------:R-:W-:Y:S01]  /*1150*/  BSSY.RECONVERGENT B2, `(.L_x_9070) ;  /* 0x0000049000027945 */ /* 0x000fe20003800200 */
[----:B------:R-:W-:Y:S02]  /*1160*/  HFMA2 R51, -RZ, RZ, 0, 1.1920928955078125e-07 ;  /* 0x00000002ff337431 */ /* 0x000fe400000001ff */
[----:B-----5:R-:W-:Y:S02]  /*1170*/  HADD2.F32 R81, -RZ, R52.H0_H0 ;  /* 0x20000034ff517230 */ /* 0x020fe40000004100 */
        /* <DEDUP_REMOVED lines=13> */
.L_x_9072:
        /* <DEDUP_REMOVED lines=13> */
.L_x_9074:
[----:B------:R-:W-:Y:S05]  /*1320*/  BSYNC.RECONVERGENT B3 ;  /* 0x0000000000037941 */ /* 0x000fea0003800200 */
.L_x_9073:
        /* <DEDUP_REMOVED lines=43> */
.L_x_9071:
[----:B------:R-:W-:Y:S05]  /*15e0*/  BSYNC.RECONVERGENT B2 ;  /* 0x0000000000027941 */ /* 0x000fea0003800200 */
.L_x_9070:
        /* <DEDUP_REMOVED lines=18> */
.L_x_9077:
        /* <DEDUP_REMOVED lines=13> */
.L_x_9079:
[----:B------:R-:W-:Y:S05]  /*17e0*/  BSYNC.RECONVERGENT B3 ;  /* 0x0000000000037941 */ /* 0x000fea0003800200 */
.L_x_9078:
        /* <DEDUP_REMOVED lines=43> */
.L_x_9076:
[----:B------:R-:W-:Y:S05]  /*1aa0*/  BSYNC.RECONVERGENT B2 ;  /* 0x0000000000027941 */ /* 0x000fea0003800200 */
.L_x_9075:
[----:B------:R-:W-:Y:S01]  /*1ab0*/  ISETP.NE.AND P2, PT, R50, 0x1, PT ;  /* 0x000000013200780c */ /* 0x000fe20003f45270 */
[----:B------:R-:W-:Y:S01]  /*1ac0*/  BSSY.RECONVERGENT B2, `(.L_x_9080) ;  /* 0x000004a000027945 */ /* 0x000fe20003800200 */
[----:B------:R-:W-:Y:S01]  /*1ad0*/  I2FP.F32.U32 R49, R49 ;  /* 0x0000003100317245 */ /* 0x000fe20000201000 */
[----:B------:R-:W-:Y:S02]  /*1ae0*/  HADD2.F32 R75, -RZ, R53.H0_H0 ;  /* 0x20000035ff4b7230 */ /* 0x000fe40000004100 */
        /* <DEDUP_REMOVED lines=14> */
.L_x_9082:
        /* <DEDUP_REMOVED lines=13> */
.L_x_9084:
[----:B------:R-:W-:Y:S05]  /*1ca0*/  BSYNC.RECONVERGENT B3 ;  /* 0x0000000000037941 */ /* 0x000fea0003800200 */
.L_x_9083:
        /* <DEDUP_REMOVED lines=43> */
.L_x_9081:
[----:B------:R-:W-:Y:S05]  /*1f60*/  BSYNC.RECONVERGENT B2 ;  /* 0x0000000000027941 */ /* 0x000fea0003800200 */
.L_x_9080:
[----:B------:R-:W-:Y:S01]  /*1f70*/  ISETP.NE.AND P2, PT, R51, 0x1, PT ;  /* 0x000000013300780c */ /* 0x000fe20003f45270 */
[----:B------:R-:W-:Y:S01]  /*1f80*/  BSSY.RECONVERGENT B2, `(.L_x_9085) ;  /* 0x000004a000027945 */ /* 0x000fe20003800200 */
[----:B------:R-:W-:Y:S01]  /*1f90*/  I2FP.F32.U32 R49, R49 ;  /* 0x0000003100317245 */ /* 0x000fe20000201000 */
[----:B------:R-:W-:-:S04]  /*1fa0*/  HFMA2 R52, -RZ, RZ, 0, 1.1920928955078125e-07 ;  /* 0x00000002ff347431 */ /* 0x000fc800000001ff */
[----:B------:R-:W-:Y:S01]  /*1fb0*/  FFMA.FTZ R48, R49, R92, 1.1641532182693481445e-10 ;  /* 0x2f00000031307423 */ /* 0x000fe2000001005c */
[----:B------:R-:W-:-:S04]  /*1fc0*/  IMAD.MOV.U32 R49, RZ, RZ, R0 ;  /* 0x000000ffff317224 */ /* 0x000fc800078e0000 */
        /* <DEDUP_REMOVED lines=12> */
.L_x_9087:
        /* <DEDUP_REMOVED lines=13> */
.L_x_9089:
[----:B------:R-:W-:Y:S05]  /*2160*/  BSYNC.RECONVERGENT B3 ;  /* 0x0000000000037941 */ /* 0x000fea0003800200 */
.L_x_9088:
        /* <DEDUP_REMOVED lines=43> */
.L_x_9086:
[----:B------:R-:W-:Y:S05]  /*2420*/  BSYNC.RECONVERGENT B2 ;  /* 0x0000000000027941 */ /* 0x000fea0003800200 */
.L_x_9085:
        /* <DEDUP_REMOVED lines=17> */
.L_x_9092:
        /* <DEDUP_REMOVED lines=13> */
.L_x_9094:
[----:B------:R-:W-:Y:S05]  /*2610*/  BSYNC.RECONVERGENT B3 ;  /* 0x0000000000037941 */ /* 0x000fea0003800200 */
.L_x_9093:
        /* <DEDUP_REMOVED lines=43> */
.L_x_9091:
[----:B------:R-:W-:Y:S05]  /*28d0*/  BSYNC.RECONVERGENT B2 ;  /* 0x0000000000027941 */ /* 0x000fea0003800200 */
.L_x_9090:
[----:B------:R-:W-:Y:S01]  /*28e0*/  ISETP.NE.AND P4, PT, R53, 0x1, PT ;  /* 0x000000013500780c */ /* 0x000fe20003f85270 */
[----:B------:R-:W-:Y:S01]  /*28f0*/  BSSY.RECONVERGENT B2, `(.L_x_9095) ;  /* 0x0000049000027945 */ /* 0x000fe20003800200 */
[----:B------:R-:W-:Y:S01]  /*2900*/  I2FP.F32.U32 R51, R51 ;  /* 0x0000003300337245 */ /* 0x000fe20000201000 */
[----:B------:R-:W-:Y:S02]  /*2910*/  HADD2.F32 R50, -RZ, R54.H1_H1 ;  /* 0x30000036ff327230 */ /* 0x000fe40000004100 */
        /* <DEDUP_REMOVED lines=13> */
.L_x_9097:
        /* <DEDUP_REMOVED lines=13> */
.L_x_9099:
[----:B------:R-:W-:Y:S05]  /*2ac0*/  BSYNC.RECONVERGENT B3 ;  /* 0x0000000000037941 */ /* 0x000fea0003800200 */
.L_x_9098:
        /* <DEDUP_REMOVED lines=43> */
.L_x_9096:
[----:B------:R-:W-:Y:S05]  /*2d80*/  BSYNC.RECONVERGENT B2 ;  /* 0x0000000000027941 */ /* 0x000fea0003800200 */
.L_x_9095:
        /* <DEDUP_REMOVED lines=17> */
.L_x_9102:
        /* <DEDUP_REMOVED lines=13> */
.L_x_9104:
[----:B------:R-:W-:Y:S05]  /*2f70*/  BSYNC.RECONVERGENT B3 ;  /* 0x0000000000037941 */ /* 0x000fea0003800200 */
.L_x_9103:
        /* <DEDUP_REMOVED lines=43> */
.L_x_9101:
[----:B------:R-:W-:Y:S05]  /*3230*/  BSYNC.RECONVERGENT B2 ;  /* 0x0000000000027941 */ /* 0x000fea0003800200 */
.L_x_9100:
[----:B------:R-:W-:Y:S01]  /*3240*/  P2R R76, PR, RZ, 0x2 ;  /* 0x00000002ff4c7803 */ /* 0x000fe20000000000 */
[----:B------:R-:W-:Y:S01]  /*3250*/  FMUL.FTZ R81, R81, UR12 ;  /* 0x0000000c51517c20 */ /* 0x000fe20008410000 */
[----:B------:R-:W-:Y:S01]  /*3260*/  I2FP.F32.U32 R53, R53 ;  /* 0x0000003500357245 */ /* 0x000fe20000201000 */
[----:B------:R-:W-:Y:S01]  /*3270*/  FMUL.FTZ R51, R51, UR12 ;  /* 0x0000000c33337c20 */ /* 0x000fe20008410000 */
[----:B------:R-:W-:Y:S01]  /*3280*/  ISETP.NE.AND P1, PT, R65, RZ, PT ;  /* 0x000000ff4100720c */ /* 0x000fe20003f25270 */
[----:B------:R-:W-:Y:S02]  /*3290*/  HADD2.F32 R55, -RZ, R55.H1_H1 ;  /* 0x30000037ff377230 */ /* 0x000fe40000004100 */
        /* <DEDUP_REMOVED lines=11> */
[----:B------:R-:W-:Y:S01]  /*3350*/  FSEL R54, R51, RZ, P4 ;  /* 0x000000ff33367208 */ /* 0x000fe20002000000 */
[----:B------:R-:W-:Y:S01]  /*3360*/  FMUL.FTZ R55, R55, UR12 ;  /* 0x0000000c37377c20 */ /* 0x000fe20008410000 */
[----:B------:R-:W-:-:S02]  /*3370*/  FSEL R51, R78, RZ, P5 ;  /* 0x000000ff4e337208 */ /* 0x000fc40002800000 */
[----:B------:R-:W-:Y:S02]  /*3380*/  ISETP.NE.AND P6, PT, R67, RZ, PT ;  /* 0x000000ff4300720c */ /* 0x000fe40003fc5270 */
        /* <DEDUP_REMOVED lines=11> */
[----:B------:R-:W-:Y:S01]  /*3440*/  FSEL R55, R55, RZ, !P5 ;  /* 0x000000ff37377208 */ /* 0x000fe20006800000 */
[----:B------:R-:W-:Y:S01]  /*3450*/  @P1 FADD.FTZ R50, R42, R50 ;  /* 0x000000322a321221 */ /* 0x000fe20000010000 */
[----:B------:R-:W-:Y:S01]  /*3460*/  PLOP3.LUT P5, PT, P5, PT, PT, 0x8, 0x80 ;  /* 0x000000000080781c */ /* 0x000fe20002fae170 */
[----:B------:R-:W-:Y:S02]  /*3470*/  @P1 FADD.FTZ R52, R44, R52 ;  /* 0x000000342c341221 */ /* 0x000fe40000010000 */
[----:B------:R-:W-:Y:S01]  /*3480*/  @P1 FADD.FTZ R55, R47, R55 ;  /* 0x000000372f371221 */ /* 0x000fe20000010000 */
[----:B------:R-:W-:Y:S09]  /*3490*/  BRA `(.L_x_9105) ;  /* 0x0000004c00cc7947 */ /* 0x000ff20003800000 */
.L_x_9064:
        /* <DEDUP_REMOVED lines=16> */
.L_x_9108:
        /* <DEDUP_REMOVED lines=13> */
.L_x_9110:
[----:B------:R-:W-:Y:S05]  /*3670*/  BSYNC.RECONVERGENT B3 ;  /* 0x0000000000037941 */ /* 0x000fea0003800200 */
.L_x_9109:
        /* <DEDUP_REMOVED lines=42> */
.L_x_9107:
[----:B------:R-:W-:Y:S05]  /*3920*/  BSYNC.RECONVERGENT B2 ;  /* 0x0000000000027941 */ /* 0x000fea0003800200 */
.L_x_9106:
[----:B------:R-:W0:Y:S01]  /*3930*/  LDC R81, c[0x0][0x404] ;  /* 0x00010100ff517b82 */ /* 0x000e220000000800 */
[----:B------:R-:W-:Y:S01]  /*3940*/  ISETP.NE.AND P2, PT, R50, 0x1, PT ;  /* 0x000000013200780c */ /* 0x000fe20003f45270 */
[----:B------:R-:W-:Y:S01]  /*3950*/  HFMA2 R92, -RZ, RZ, 0.1171875, 0 ;  /* 0x2f800000ff5c7431 */ /* 0x000fe200000001ff */
[----:B------:R-:W-:Y:S01]  /*3960*/  I2FP.F32.U32 R49, R48 ;  /* 0x0000003000317245 */ /* 0x000fe20000201000 */
[----:B-----5:R-:W-:Y:S01]  /*3970*/  HADD2.F32 R51, -RZ, R52.H0_H0 ;  /* 0x20000034ff337230 */ /* 0x020fe20000004100 */
        /* <DEDUP_REMOVED lines=17> */
.L_x_9113:
        /* <DEDUP_REMOVED lines=13> */
.L_x_9115:
[----:B------:R-:W-:Y:S05]  /*3b60*/  BSYNC.RECONVERGENT B3 ;  /* 0x0000000000037941 */ /* 0x000fea0003800200 */
.L_x_9114:
        /* <DEDUP_REMOVED lines=43> */
.L_x_9112:
[----:B------:R-:W-:Y:S05]  /*3e20*/  BSYNC.RECONVERGENT B2 ;  /* 0x0000000000027941 */ /* 0x000fea0003800200 */
.L_x_9111:
        /* <DEDUP_REMOVED lines=23> */
.L_x_9118:
        /* <DEDUP_REMOVED lines=13> */
.L_x_9120:
[----:B------:R-:W-:Y:S05]  /*4070*/  BSYNC.RECONVERGENT B3 ;  /* 0x0000000000037941 */ /* 0x000fea0003800200 */
.L_x_9119:
        /* <DEDUP_REMOVED lines=43> */
.L_x_9117:
[----:B------:R-:W-:Y:S05]  /*4330*/  BSYNC.RECONVERGENT B2 ;  /* 0x0000000000027941 */ /* 0x000fea0003800200 */
.L_x_9116:
        /* <DEDUP_REMOVED lines=19> */
.L_x_9123:
        /* <DEDUP_REMOVED lines=13> */
.L_x_9125:
[----:B------:R-:W-:Y:S05]  /*4540*/  BSYNC.RECONVERGENT B3 ;  /* 0x0000000000037941 */ /* 0x000fea0003800200 */
.L_x_9124:
        /* <DEDUP_REMOVED lines=43> */
.L_x_9122:
[----:B------:R-:W-:Y:S05]  /*4800*/  BSYNC.RECONVERGENT B2 ;  /* 0x0000000000027941 */ /* 0x000fea0003800200 */
.L_x_9121:
        /* <DEDUP_REMOVED lines=23> */
.L_x_9128:
        /* <DEDUP_REMOVED lines=13> */
.L_x_9130:
[----:B------:R-:W-:Y:S05]  /*4a50*/  BSYNC.RECONVERGENT B3 ;  /* 0x0000000000037941 */ /* 0x000fea0003800200 */
.L_x_9129:
        /* <DEDUP_REMOVED lines=43> */
.L_x_9127:
[----:B------:R-:W-:Y:S05]  /*4d10*/  BSYNC.RECONVERGENT B2 ;  /* 0x0000000000027941 */ /* 0x000fea0003800200 */
.L_x_9126:
        /* <DEDUP_REMOVED lines=19> */
.L_x_9133:
        /* <DEDUP_REMOVED lines=13> */
.L_x_9135:
[----:B------:R-:W-:Y:S05]  /*4f20*/  BSYNC.RECONVERGENT B3 ;  /* 0x0000000000037941 */ /* 0x000fea0003800200 */
.L_x_9134:
        /* <DEDUP_REMOVED lines=43> */
.L_x_9132:
[----:B------:R-:W-:Y:S05]  /*51e0*/  BSYNC.RECONVERGENT B2 ;  /* 0x0000000000027941 */ /* 0x000fea0003800200 */
.L_x_9131:
[----:B------:R-:W-:Y:S01]  /*51f0*/  I2FP.F32.U32 R51, R51 ;  /* 0x0000003300337245 */ /* 0x000fe20000201000 */
[----:B------:R-:W-:Y:S01]  /*5200*/  HADD2.F32 R73, -RZ, R37.H0_H0 ;  /* 0x20000025ff497230 */ /* 0x000fe20000004100 */
        /* <DEDUP_REMOVED lines=21> */
.L_x_9138:
        /* <DEDUP_REMOVED lines=13> */
.L_x_9140:
[----:B------:R-:W-:Y:S05]  /*5430*/  BSYNC.RECONVERGENT B3 ;  /* 0x0000000000037941 */ /* 0x000fea0003800200 */
.L_x_9139:
        /* <DEDUP_REMOVED lines=43> */
.L_x_9137:
[----:B------:R-:W-:Y:S05]  /*56f0*/  BSYNC.RECONVERGENT B2 ;  /* 0x0000000000027941 */ /* 0x000fea0003800200 */
.L_x_9136:
        /* <DEDUP_REMOVED lines=19> */
.L_x_9143:
        /* <DEDUP_REMOVED lines=13> */
.L_x_9145:
[----:B------:R-:W-:Y:S05]  /*5900*/  BSYNC.RECONVERGENT B3 ;  /* 0x0000000000037941 */ /* 0x000fea0003800200 */
.L_x_9144:
        /* <DEDUP_REMOVED lines=43> */
.L_x_9142:
[----:B------:R-:W-:Y:S05]  /*5bc0*/  BSYNC.RECONVERGENT B2 ;  /* 0x0000000000027941 */ /* 0x000fea0003800200 */
.L_x_9141:
[----:B------:R-:W-:Y:S01]  /*5bd0*/  I2FP.F32.U32 R53, R53 ;  /* 0x0000003500357245 */ /* 0x000fe20000201000 */
[----:B------:R-:W-:Y:S01]  /*5be0*/  HADD2.F32 R73, -RZ, R37.H1_H1 ;  /* 0x30000025ff497230 */ /* 0x000fe20000004100 */
        /* <DEDUP_REMOVED lines=21> */
.L_x_9148:
        /* <DEDUP_REMOVED lines=13> */
.L_x_9150:
[----:B------:R-:W-:Y:S05]  /*5e10*/  BSYNC.RECONVERGENT B3 ;  /* 0x0000000000037941 */ /* 0x000fea0003800200 */
.L_x_9149:
        /* <DEDUP_REMOVED lines=43> */
.L_x_9147:
[----:B------:R-:W-:Y:S05]  /*60d0*/  BSYNC.RECONVERGENT B2 ;  /* 0x0000000000027941 */ /* 0x000fea0003800200 */
.L_x_9146:
[----:B------:R-:W-:Y:S01]  /*60e0*/  ISETP.NE.AND P3, PT, R75, 0x1, PT ;  /* 0x000000014b00780c */ /* 0x000fe20003f65270 */
[----:B------:R-:W-:Y:S01]  /*60f0*/  HADD2.F32 R73, -RZ, R54.H0_H0 ;  /* 0x20000036ff497230 */ /* 0x000fe20000004100 */
        /* <DEDUP_REMOVED lines=16> */
.L_x_9153:
        /* <DEDUP_REMOVED lines=13> */
.L_x_9155:
[----:B------:R-:W-:Y:S05]  /*62d0*/  BSYNC.RECONVERGENT B3 ;  /* 0x0000000000037941 */ /* 0x000fea0003800200 */
.L_x_9154:
        /* <DEDUP_REMOVED lines=43> */
.L_x_9152:
[----:B------:R-:W-:Y:S05]  /*6590*/  BSYNC.RECONVERGENT B2 ;  /* 0x0000000000027941 */ /* 0x000fea0003800200 */
.L_x_9151:
[----:B------:R-:W-:Y:S01]  /*65a0*/  I2FP.F32.U32 R53, R53 ;  /* 0x0000003500357245 */ /* 0x000fe20000201000 */
[----:B------:R-:W-:Y:S01]  /*65b0*/  HADD2.F32 R73, -RZ, R38.H0_H0 ;  /* 0x20000026ff497230 */ /* 0x000fe20000004100 */
[----:B------:R-:W-:Y:S01]  /*65c0*/  FSEL R52, R52, RZ, P2 ;  /* 0x000000ff34347208 */ /* 0x000fe20001000000 */
[----:B------:R-:W-:Y:S01]  /*65d0*/  BSSY.RECONVERGENT B2, `(.L_x_9156) ;  /* 0x000004d000027945 */ /* 0x000fe20003800200 */
[----:B------:R-:W-:Y:S02]  /*65e0*/  IMAD.MOV.U32 R75, RZ, RZ, 0x2 ;  /* 0x00000002ff4b7424 */ /* 0x000fe400078e00ff */
        /* <DEDUP_REMOVED lines=18> */
.L_x_9158:
        /* <DEDUP_REMOVED lines=13> */
.L_x_9160:
[----:B------:R-:W-:Y:S05]  /*67e0*/  BSYNC.RECONVERGENT B3 ;  /* 0x0000000000037941 */ /* 0x000fea0003800200 */
.L_x_9159:
        /* <DEDUP_REMOVED lines=43> */
.L_x_9157:
[----:B------:R-:W-:Y:S05]  /*6aa0*/  BSYNC.RECONVERGENT B2 ;  /* 0x0000000000027941 */ /* 0x000fea0003800200 */
.L_x_9156:
        /* <DEDUP_REMOVED lines=18> */
.L_x_9163:
        /* <DEDUP_REMOVED lines=13> */
.L_x_9165:
[----:B------:R-:W-:Y:S05]  /*6ca0*/  BSYNC.RECONVERGENT B3 ;  /* 0x0000000000037941 */ /* 0x000fea0003800200 */
.L_x_9164:
        /* <DEDUP_REMOVED lines=43> */
.L_x_9162:
[----:B------:R-:W-:Y:S05]  /*6f60*/  BSYNC.RECONVERGENT B2 ;  /* 0x0000000000027941 */ /* 0x000fea0003800200 */
.L_x_9161:
        /* <DEDUP_REMOVED lines=23> */
.L_x_9168:
        /* <DEDUP_REMOVED lines=13> */
.L_x_9170:
[----:B------:R-:W-:Y:S05]  /*71b0*/  BSYNC.RECONVERGENT B3 ;  /* 0x0000000000037941 */ /* 0x000fea0003800200 */
.L_x_9169:
        /* <DEDUP_REMOVED lines=40> */
[----:B------:R-:W-:Y:S01]  /*7440*/  LOP3.LUT R2, R78, UR31, R77, 0x96, !PT ;  /* 0x0000001f4e027c12 */ /* 0x000fe2000f8e964d */
[----:B------:R-:W-:Y:S01]  /*7450*/  IMAD.MOV.U32 R64, RZ, RZ, R70 ;  /* 0x000000ffff407224 */ /* 0x000fe200078e0046 */
[----:B------:R-:W-:-:S07]  /*7460*/  LOP3.LUT R71, R72, UR32, R71, 0x96, !PT ;  /* 0x0000002048477c12 */ /* 0x000fce000f8e9647 */
.L_x_9167:
[----:B------:R-:W-:Y:S05]  /*7470*/  BSYNC.RECONVERGENT B2 ;  /* 0x0000000000027941 */ /* 0x000fea0003800200 */
.L_x_9166:
[----:B------:R-:W-:Y:S01]  /*7480*/  ISETP.NE.AND P5, PT, R76, 0x1, PT ;  /* 0x000000014c00780c */ /* 0x000fe20003fa5270 */
[----:B------:R-:W-:Y:S01]  /*7490*/  HADD2.F32 R75, -RZ, R55.H0_H0 ;  /* 0x20000037ff4b7230 */ /* 0x000fe20000004100 */
[----:B------:R-:W-:Y:S01]  /*74a0*/  I2FP.F32.U32 R73, R54 ;  /* 0x0000003600497245 */ /* 0x000fe20000201000 */
[----:B------:R-:W-:Y:S01]  /*74b0*/  BSSY.RECONVERGENT B2, `(.L_x_9171) ;  /* 0x0000048000027945 */ /* 0x000fe20003800200 */
[----:B------:R-:W-:Y:S02]  /*74c0*/  IMAD.MOV.U32 R72, RZ, RZ, R0 ;  /* 0x000000ffff487224 */ /* 0x000fe400078e0000 */
[----:B------:R-:W-:Y:S01]  /*74d0*/  FMUL.FTZ R54, R80, R75 ;  /* 0x0000004b50367220 */ /* 0x000fe20000410000 */
[----:B------:R-:W-:Y:S01]  /*74e0*/  FFMA.FTZ R70, R73, R92, 1.1641532182693481445e-10 ;  /* 0x2f00000049467423 */ /* 0x000fe2000001005c */
[----:B------:R-:W-:-:S04]  /*74f0*/  IMAD.MOV.U32 R75, RZ, RZ, 0x2 ;  /* 0x00000002ff4b7424 */ /* 0x000fc800078e00ff */
        /* <DEDUP_REMOVED lines=10> */
.L_x_9173:
        /* <DEDUP_REMOVED lines=13> */
.L_x_9175:
[----:B------:R-:W-:Y:S05]  /*7670*/  BSYNC.RECONVERGENT B3 ;  /* 0x0000000000037941 */ /* 0x000fea0003800200 */
.L_x_9174:
        /* <DEDUP_REMOVED lines=43> */
.L_x_9172:
[----:B------:R-:W-:Y:S05]  /*7930*/  BSYNC.RECONVERGENT B2 ;  /* 0x0000000000027941 */ /* 0x000fea0003800200 */
.L_x_9171:
        /* <DEDUP_REMOVED lines=23> */
.L_x_9178:
        /* <DEDUP_REMOVED lines=13> */
.L_x_9180:
[----:B------:R-:W-:Y:S05]  /*7b80*/  BSYNC.RECONVERGENT B3 ;  /* 0x0000000000037941 */ /* 0x000fea0003800200 */
.L_x_9179:
        /* <DEDUP_REMOVED lines=43> */
.L_x_9177:
[----:B------:R-:W-:Y:S05]  /*7e40*/  BSYNC.RECONVERGENT B2 ;  /* 0x0000000000027941 */ /* 0x000fea0003800200 */
.L_x_9176:
[----:B------:R-:W-:Y:S01]  /*7e50*/  ISETP.NE.AND P6, PT, R76, 0x1, PT ;  /* 0x000000014c00780c */ /* 0x000fe20003fc5270 */
[----:B------:R-:W-:Y:S01]  /*7e60*/  HADD2.F32 R55, -RZ, R55.H1_H1 ;  /* 0x30000037ff377230 */ /* 0x000fe20000004100 */
[----:B------:R-:W-:Y:S01]  /*7e70*/  I2FP.F32.U32 R73, R73 ;  /* 0x0000004900497245 */ /* 0x000fe20000201000 */
[----:B------:R-:W-:Y:S01]  /*7e80*/  BSSY.RECONVERGENT B2, `(.L_x_9181) ;  /* 0x000004a000027945 */ /* 0x000fe20003800200 */
[----:B------:R-:W-:Y:S02]  /*7e90*/  MOV R75, R0 ;  /* 0x00000000004b7202 */ /* 0x000fe40000000f00 */
        /* <DEDUP_REMOVED lines=13> */
.L_x_9183:
        /* <DEDUP_REMOVED lines=15> */
.L_x_9185:
[----:B------:R-:W-:Y:S05]  /*8060*/  BSYNC.RECONVERGENT B3 ;  /* 0x0000000000037941 */ /* 0x000fea0003800200 */
.L_x_9184:
        /* <DEDUP_REMOVED lines=43> */
.L_x_9182:
[----:B------:R-:W-:Y:S05]  /*8320*/  BSYNC.RECONVERGENT B2 ;  /* 0x0000000000027941 */ /* 0x000fea0003800200 */
.L_x_9181:
        /* <DEDUP_REMOVED lines=10> */
.L_x_9105:
        /* <DEDUP_REMOVED lines=44> */
.L_x_9186:
[----:B01----:R-:W-:Y:S01]  /*8690*/  IMAD.MOV.U32 R74, RZ, RZ, R64 ;  /* 0x000000ffff4a7224 */ /* 0x003fe200078e0040 */
[----:B------:R-:W-:-:S07]  /*86a0*/  IADD3 R65, PT, PT, R69, 0x20, RZ ;  /* 0x0000002045417810 */ /* 0x000fce0007ffe0ff */
.L_x_9063:
[----:B------:R-:W-:Y:S05]  /*86b0*/  BSYNC.RECONVERGENT B1 ;  /* 0x0000000000017941 */ /* 0x000fea0003800200 */
.L_x_9062:
        /* <DEDUP_REMOVED lines=34> */
.L_x_9192:
        /* <DEDUP_REMOVED lines=13> */
.L_x_9194:
[----:B------:R-:W-:Y:S05]  /*89b0*/  BSYNC.RECONVERGENT B3 ;  /* 0x0000000000037941 */ /* 0x000fea0003800200 */
.L_x_9193:
        /* <DEDUP_REMOVED lines=43> */
.L_x_9191:
[----:B------:R-:W-:Y:S05]  /*8c70*/  BSYNC.RECONVERGENT B2 ;  /* 0x0000000000027941 */ /* 0x000fea0003800200 */
.L_x_9190:
        /* <DEDUP_REMOVED lines=22> */
.L_x_9197:
        /* <DEDUP_REMOVED lines=13> */
.L_x_9199:
[----:B------:R-:W-:Y:S05]  /*8eb0*/  BSYNC.RECONVERGENT B3 ;  /* 0x0000000000037941 */ /* 0x000fea0003800200 */
.L_x_9198:
        /* <DEDUP_REMOVED lines=43> */
.L_x_9196:
[----:B------:R-:W-:Y:S05]  /*9170*/  BSYNC.RECONVERGENT B2 ;  /* 0x0000000000027941 */ /* 0x000fea0003800200 */
.L_x_9195:
[----:B------:R-:W-:Y:S01]  /*9180*/  I2FP.F32.U32 R57, R57 ;  /* 0x0000003900397245 */ /* 0x000fe20000201000 */
[----:B------:R-:W-:Y:S01]  /*9190*/  HADD2.F32 R59, -RZ, R36.H0_H0 ;  /* 0x20000024ff3b7230 */ /* 0x000fe20000004100 */
[----:B------:R-:W-:Y:S01]  /*91a0*/  ISETP.NE.AND P3, PT, R70, 0x1, PT ;  /* 0x000000014600780c */ /* 0x000fe20003f65270 */
[----:B------:R-:W-:Y:S01]  /*91b0*/  BSSY.RECONVERGENT B2, `(.L_x_9200) ;  /* 0x000004d000027945 */ /* 0x000fe20003800200 */
[----:B------:R-:W-:Y:S01]  /*91c0*/  FSEL R67, R67, RZ, P4 ;  /* 0x000000ff43437208 */ /* 0x000fe20002000000 */
[----:B------:R-:W-:Y:S01]  /*91d0*/  FFMA.FTZ R56, R57, R92, 1.1641532182693481445e-10 ;  /* 0x2f00000039387423 */ /* 0x000fe2000001005c */
[----:B------:R-:W-:Y:S01]  /*91e0*/  FMUL.FTZ R59, R59, R80 ;  /* 0x000000503b3b7220 */ /* 0x000fe20000410000 */
[----:B------:R-:W-:-:S03]  /*91f0*/  IMAD.MOV.U32 R57, RZ, RZ, R0 ;  /* 0x000000ffff397224 */ /* 0x000fc600078e0000 */
        /* <DEDUP_REMOVED lines=15> */
.L_x_9202:
        /* <DEDUP_REMOVED lines=13> */
.L_x_9204:
[----:B------:R-:W-:Y:S05]  /*93c0*/  BSYNC.RECONVERGENT B3 ;  /* 0x0000000000037941 */ /* 0x000fea0003800200 */
.L_x_9203:
        /* <DEDUP_REMOVED lines=43> */
.L_x_9201:
[----:B------:R-:W-:Y:S05]  /*9680*/  BSYNC.RECONVERGENT B2 ;  /* 0x0000000000027941 */ /* 0x000fea0003800200 */
.L_x_9200:
        /* <DEDUP_REMOVED lines=19> */
.L_x_9207:
        /* <DEDUP_REMOVED lines=13> */
.L_x_9209:
[----:B------:R-:W-:Y:S05]  /*9890*/  BSYNC.RECONVERGENT B3 ;  /* 0x0000000000037941 */ /* 0x000fea0003800200 */
.L_x_9208:
        /* <DEDUP_REMOVED lines=43> */
.L_x_9206:
[----:B------:R-:W-:Y:S05]  /*9b50*/  BSYNC.RECONVERGENT B2 ;  /* 0x0000000000027941 */ /* 0x000fea0003800200 */
.L_x_9205:
        /* <DEDUP_REMOVED lines=23> */
.L_x_9212:
        /* <DEDUP_REMOVED lines=13> */
.L_x_9214:
[----:B------:R-:W-:Y:S05]  /*9da0*/  BSYNC.RECONVERGENT B3 ;  /* 0x0000000000037941 */ /* 0x000fea0003800200 */
.L_x_9213:
        /* <DEDUP_REMOVED lines=43> */
.L_x_9211:
[----:B------:R-:W-:Y:S05]  /*a060*/  BSYNC.RECONVERGENT B2 ;  /* 0x0000000000027941 */ /* 0x000fea0003800200 */
.L_x_9210:
        /* <DEDUP_REMOVED lines=19> */
.L_x_9217:
        /* <DEDUP_REMOVED lines=13> */
.L_x_9219:
[----:B------:R-:W-:Y:S05]  /*a270*/  BSYNC.RECONVERGENT B3 ;  /* 0x0000000000037941 */ /* 0x000fea0003800200 */
.L_x_9218:
        /* <DEDUP_REMOVED lines=43> */
.L_x_9216:
[----:B------:R-:W-:Y:S05]  /*a530*/  BSYNC.RECONVERGENT B2 ;  /* 0x0000000000027941 */ /* 0x000fea0003800200 */
.L_x_9215:
        /* <DEDUP_REMOVED lines=23> */
.L_x_9222:
        /* <DEDUP_REMOVED lines=13> */
.L_x_9224:
[----:B------:R-:W-:Y:S05]  /*a780*/  BSYNC.RECONVERGENT B3 ;  /* 0x0000000000037941 */ /* 0x000fea0003800200 */
.L_x_9223:
        /* <DEDUP_REMOVED lines=43> */
.L_x_9221:
[----:B------:R-:W-:Y:S05]  /*aa40*/  BSYNC.RECONVERGENT B2 ;  /* 0x0000000000027941 */ /* 0x000fea0003800200 */
.L_x_9220:
        /* <DEDUP_REMOVED lines=19> */
.L_x_9227:
        /* <DEDUP_REMOVED lines=13> */
.L_x_9229:
[----:B------:R-:W-:Y:S05]  /*ac50*/  BSYNC.RECONVERGENT B3 ;  /* 0x0000000000037941 */ /* 0x000fea0003800200 */
.L_x_9228:
        /* <DEDUP_REMOVED lines=43> */
.L_x_9226:
[----:B------:R-:W-:Y:S05]  /*af10*/  BSYNC.RECONVERGENT B2 ;  /* 0x0000000000027941 */ /* 0x000fea0003800200 */
.L_x_9225:
[----:B------:R-:W-:Y:S01]  /*af20*/  I2FP.F32.U32 R61, R61 ;  /* 0x0000003d003d7245 */ /* 0x000fe20000201000 */
[----:B------:R-:W-:Y:S01]  /*af30*/  HADD2.F32 R73, -RZ, R37.H1_H1 ;  /* 0x30000025ff497230 */ /* 0x000fe20000004100 */
        /* <DEDUP_REMOVED lines=21> */
.L_x_9232:
        /* <DEDUP_REMOVED lines=13> */
.L_x_9234:
[----:B------:R-:W-:Y:S05]  /*b160*/  BSYNC.RECONVERGENT B3 ;  /* 0x0000000000037941 */ /* 0x000fea0003800200 */
.L_x_9233:
        /* <DEDUP_REMOVED lines=43> */
.L_x_9231:
[----:B------:R-:W-:Y:S05]  /*b420*/  BSYNC.RECONVERGENT B2 ;  /* 0x0000000000027941 */ /* 0x000fea0003800200 */
.L_x_9230:
        /* <DEDUP_REMOVED lines=18> */
.L_x_9237:
        /* <DEDUP_REMOVED lines=13> */
.L_x_9239:
[----:B------:R-:W-:Y:S05]  /*b620*/  BSYNC.RECONVERGENT B3 ;  /* 0x0000000000037941 */ /* 0x000fea0003800200 */
.L_x_9238:
        /* <DEDUP_REMOVED lines=43> */
.L_x_9236:
[----:B------:R-:W-:Y:S05]  /*b8e0*/  BSYNC.RECONVERGENT B2 ;  /* 0x0000000000027941 */ /* 0x000fea0003800200 */
.L_x_9235:
        /* <DEDUP_REMOVED lines=23> */
.L_x_9242:
        /* <DEDUP_REMOVED lines=13> */
.L_x_9244:
[----:B------:R-:W-:Y:S05]  /*bb30*/  BSYNC.RECONVERGENT B3 ;  /* 0x0000000000037941 */ /* 0x000fea0003800200 */
.L_x_9243:
        /* <DEDUP_REMOVED lines=43> */
.L_x_9241:
[----:B------:R-:W-:Y:S05]  /*bdf0*/  BSYNC.RECONVERGENT B2 ;  /* 0x0000000000027941 */ /* 0x000fea0003800200 */
.L_x_9240:
        /* <DEDUP_REMOVED lines=18> */
.L_x_9247:
        /* <DEDUP_REMOVED lines=13> */
.L_x_9249:
[----:B------:R-:W-:Y:S05]  /*bff0*/  BSYNC.RECONVERGENT B3 ;  /* 0x0000000000037941 */ /* 0x000fea0003800200 */
.L_x_9248:
        /* <DEDUP_REMOVED lines=43> */
.L_x_9246:
[----:B------:R-:W-:Y:S05]  /*c2b0*/  BSYNC.RECONVERGENT B2 ;  /* 0x0000000000027941 */ /* 0x000fea0003800200 */
.L_x_9245:
        /* <DEDUP_REMOVED lines=23> */
.L_x_9252:
        /* <DEDUP_REMOVED lines=13> */
.L_x_9254:
[----:B------:R-:W-:Y:S05]  /*c500*/  BSYNC.RECONVERGENT B3 ;  /* 0x0000000000037941 */ /* 0x000fea0003800200 */
.L_x_9253:
        /* <DEDUP_REMOVED lines=41> */
[----:B------:R-:W-:Y:S01]  /*c7a0*/  IMAD.MOV.U32 R72, RZ, RZ, RZ ;  /* 0x000000ffff487224 */ /* 0x000fe200078e00ff */
[----:B------:R-:W-:-:S07]  /*c7b0*/  MOV R64, R70 ;  /* 0x0000004600407202 */ /* 0x000fce0000000f00 */
.L_x_9251:
[----:B------:R-:W-:Y:S05]  /*c7c0*/  BSYNC.RECONVERGENT B2 ;  /* 0x0000000000027941 */ /* 0x000fea0003800200 */
.L_x_9250:
        /* <DEDUP_REMOVED lines=18> */
.L_x_9257:
        /* <DEDUP_REMOVED lines=13> */
.L_x_9259:
[----:B------:R-:W-:Y:S05]  /*c9c0*/  BSYNC.RECONVERGENT B3 ;  /* 0x0000000000037941 */ /* 0x000fea0003800200 */
.L_x_9258:
        /* <DEDUP_REMOVED lines=40> */
[----:B------:R-:W-:Y:S01]  /*cc50*/  MOV R73, R64 ;  /* 0x0000004000497202 */ /* 0x000fe20000000f00 */
[----:B------:R-:W-:Y:S01]  /*cc60*/  IMAD.MOV.U32 R64, RZ, RZ, R70 ;  /* 0x000000ffff407224 */ /* 0x000fe200078e0046 */
[----:B------:R-:W-:-:S07]  /*cc70*/  LOP3.LUT R71, R72, UR32, R71, 0x96, !PT ;  /* 0x0000002048477c12 */ /* 0x000fce000f8e9647 */
.L_x_9256:
[----:B------:R-:W-:Y:S05]  /*cc80*/  BSYNC.RECONVERGENT B2 ;  /* 0x0000000000027941 */ /* 0x000fea0003800200 */
.L_x_9255:
[----:B------:R-:W-:Y:S01]  /*cc90*/  I2FP.F32.U32 R73, R73 ;  /* 0x0000004900497245 */ /* 0x000fe20000201000 */
[----:B------:R-:W-:Y:S04]  /*cca0*/  BSSY.RECONVERGENT B2, `(.L_x_9260) ;  /* 0x000004f000027945 */ /* 0x000fe80003800200 */
        /* <DEDUP_REMOVED lines=9> */
[----:B------:R-:W-:Y:S01]  /*cd40*/  IMAD.MOV.U32 R72, RZ, RZ, 0x2 ;  /* 0x00000002ff487424 */ /* 0x000fe200078e00ff */
[----:B------:R-:W-:Y:S02]  /*cd50*/  MOV R73, R0 ;  /* 0x0000000000497202 */ /* 0x000fe40000000f00 */
        /* <DEDUP_REMOVED lines=10> */
.L_x_9262:
        /* <DEDUP_REMOVED lines=13> */
.L_x_9264:
[----:B------:R-:W-:Y:S05]  /*ced0*/  BSYNC.RECONVERGENT B3 ;  /* 0x0000000000037941 */ /* 0x000fea0003800200 */
.L_x_9263:
        /* <DEDUP_REMOVED lines=43> */
.L_x_9261:
[----:B------:R-:W-:Y:S05]  /*d190*/  BSYNC.RECONVERGENT B2 ;  /* 0x0000000000027941 */ /* 0x000fea0003800200 */
.L_x_9260:
        /* <DEDUP_REMOVED lines=18> */
.L_x_9267:
        /* <DEDUP_REMOVED lines=15> */
.L_x_9269:
[----:B------:R-:W-:Y:S05]  /*d3b0*/  BSYNC.RECONVERGENT B3 ;  /* 0x0000000000037941 */ /* 0x000fea0003800200 */
.L_x_9268:
        /* <DEDUP_REMOVED lines=36> */
[----:B------:R-:W-:-:S04]  /*d600*/  IMAD.WIDE.U32 R72, R73, -0x326172a9, RZ ;  /* 0xcd9e8d5749487825 */ /* 0x000fc800078e00ff */
[----:B------:R-:W-:Y:S01]  /*d610*/  IMAD.MOV.U32 R0, RZ, RZ, R72 ;  /* 0x000000ffff007224 */ /* 0x000fe200078e0048 */
[----:B------:R-:W-:Y:S01]  /*d620*/  LOP3.LUT R2, R78, UR31, R73, 0x96, !PT ;  /* 0x0000001f4e027c12 */ /* 0x000fe2000f8e9649 */
[----:B------:R-:W-:-:S04]  /*d630*/  IMAD.WIDE.U32 R72, R71, -0x2daee0ad, RZ ;  /* 0xd2511f5347487825 */ /* 0x000fc800078e00ff */
[----:B------:R-:W-:Y:S01]  /*d640*/  IMAD.MOV.U32 R64, RZ, RZ, R72 ;  /* 0x000000ffff407224 */ /* 0x000fe200078e0048 */
[----:B------:R-:W-:Y:S01]  /*d650*/  LOP3.LUT R71, R76, UR32, R73, 0x96, !PT ;  /* 0x000000204c477c12 */ /* 0x000fe2000f8e9649 */
[----:B------:R-:W-:-:S07]  /*d660*/  HFMA2 R73, -RZ, RZ, 0, 0 ;  /* 0x00000000ff497431 */ /* 0x000fce00000001ff */
.L_x_9266:
[----:B------:R-:W-:Y:S05]  /*d670*/  BSYNC.RECONVERGENT B2 ;  /* 0x0000000000027941 */ /* 0x000fea0003800200 */
.L_x_9265:
        /* <DEDUP_REMOVED lines=9> */
[----:B------:R-:W-:Y:S01]  /*d710*/  @P1 FADD.FTZ R63, R47, R63 ;  /* 0x0000003f2f3f1221 */ /* 0x000fe20000010000 */
[----:B------:R-:W-:Y:S06]  /*d720*/  BRA `(.L_x_9270) ;  /* 0x0000002800087947 */ /* 0x000fec0003800000 */
.L_x_9189:
        /* <DEDUP_REMOVED lines=16> */
.L_x_9273:
        /* <DEDUP_REMOVED lines=13> */
.L_x_9275:
[----:B------:R-:W-:Y:S05]  /*d900*/  BSYNC.RECONVERGENT B3 ;  /* 0x0000000000037941 */ /* 0x000fea0003800200 */
.L_x_9274:
        /* <DEDUP_REMOVED lines=43> */
.L_x_9272:
[----:B------:R-:W-:Y:S05]  /*dbc0*/  BSYNC.RECONVERGENT B2 ;  /* 0x0000000000027941 */ /* 0x000fea0003800200 */
.L_x_9271:
[----:B------:R-:W0:Y:S01]  /*dbd0*/  LDC R93, c[0x0][0x404] ;  /* 0x00010100ff5d7b82 */ /* 0x000e220000000800 */
[----:B------:R-:W-:Y:S01]  /*dbe0*/  ISETP.NE.AND P2, PT, R58, 0x1, PT ;  /* 0x000000013a00780c */ /* 0x000fe20003f45270 */
[----:B------:R-:W-:Y:S01]  /*dbf0*/  IMAD.MOV.U32 R92, RZ, RZ, 0x2f800000 ;  /* 0x2f800000ff5c7424 */ /* 0x000fe200078e00ff */
[----:B------:R-:W-:Y:S01]  /*dc00*/  I2FP.F32.U32 R57, R56 ;  /* 0x0000003800397245 */ /* 0x000fe20000201000 */
[----:B------:R-:W-:Y:S01]  /*dc10*/  BSSY.RECONVERGENT B2, `(.L_x_9276) ;  /* 0x0000049000027945 */ /* 0x000fe20003800200 */
[----:B-----5:R-:W-:Y:S01]  /*dc20*/  HADD2.F32 R81, -RZ, R60.H0_H0 ;  /* 0x2000003cff517230 */ /* 0x020fe20000004100 */
[----:B------:R-:W-:Y:S02]  /*dc30*/  MOV R59, 0x2 ;  /* 0x00000002003b7802 */ /* 0x000fe40000000f00 */
        /* <DEDUP_REMOVED lines=13> */
.L_x_9278:
        /* <DEDUP_REMOVED lines=13> */
.L_x_9280:
[----:B------:R-:W-:Y:S05]  /*dde0*/  BSYNC.RECONVERGENT B3 ;  /* 0x0000000000037941 */ /* 0x000fea0003800200 */
.L_x_9279:
        /* <DEDUP_REMOVED lines=43> */
.L_x_9277:
[----:B------:R-:W-:Y:S05]  /*e0a0*/  BSYNC.RECONVERGENT B2 ;  /* 0x0000000000027941 */ /* 0x000fea0003800200 */
.L_x_9276:
        /* <DEDUP_REMOVED lines=18> */
.L_x_9283:
        /* <DEDUP_REMOVED lines=13> */
.L_x_9285:
[----:B------:R-:W-:Y:S05]  /*e2a0*/  BSYNC.RECONVERGENT B3 ;  /* 0x0000000000037941 */ /* 0x000fea0003800200 */
.L_x_9284:
        /* <DEDUP_REMOVED lines=43> */
.L_x_9282:
[----:B------:R-:W-:Y:S05]  /*e560*/  BSYNC.RECONVERGENT B2 ;  /* 0x0000000000027941 */ /* 0x000fea0003800200 */
.L_x_9281:
        /* <DEDUP_REMOVED lines=18> */
.L_x_9288:
        /* <DEDUP_REMOVED lines=13> */
.L_x_9290:
[----:B------:R-:W-:Y:S05]  /*e760*/  BSYNC.RECONVERGENT B3 ;  /* 0x0000000000037941 */ /* 0x000fea0003800200 */
.L_x_9289:
        /* <DEDUP_REMOVED lines=43> */
.L_x_9287:
[----:B------:R-:W-:Y:S05]  /*ea20*/  BSYNC.RECONVERGENT B2 ;  /* 0x0000000000027941 */ /* 0x000fea0003800200 */
.L_x_9286:
[----:B------:R-:W-:Y:S01]  /*ea30*/  I2FP.F32.U32 R57, R57 ;  /* 0x0000003900397245 */ /* 0x000fe20000201000 */
[----:B------:R-:W-:Y:S01]  /*ea40*/  BSSY.RECONVERGENT B2, `(.L_x_9291) ;  /* 0x000004a000027945 */ /* 0x000fe20003800200 */
[----:B------:R-:W-:Y:S02]  /*ea50*/  HADD2.F32 R78, -RZ, R61.H1_H1 ;  /* 0x3000003dff4e7230 */ /* 0x000fe40000004100 */
        /* <DEDUP_REMOVED lines=15> */
.L_x_9293:
        /* <DEDUP_REMOVED lines=13> */
.L_x_9295:
[----:B------:R-:W-:Y:S05]  /*ec20*/  BSYNC.RECONVERGENT B3 ;  /* 0x0000000000037941 */ /* 0x000fea0003800200 */
.L_x_9294:
        /* <DEDUP_REMOVED lines=39> */
[----:B------:R-:W-:Y:S01]  /*eea0*/  IMAD.MOV.U32 R61, RZ, RZ, RZ ;  /* 0x000000ffff3d7224 */ /* 0x000fe200078e00ff */
[----:B------:R-:W-:Y:S01]  /*eeb0*/  LOP3.LUT R71, R58, UR32, R57, 0x96, !PT ;  /* 0x000000203a477c12 */ /* 0x000fe2000f8e9639 */
[----:B------:R-:W-:Y:S01]  /*eec0*/  IMAD.MOV.U32 R57, RZ, RZ, R64 ;  /* 0x000000ffff397224 */ /* 0x000fe200078e0040 */
[----:B------:R-:W-:-:S07]  /*eed0*/  MOV R64, R56 ;  /* 0x0000003800407202 */ /* 0x000fce0000000f00 */
.L_x_9292:
[----:B------:R-:W-:Y:S05]  /*eee0*/  BSYNC.RECONVERGENT B2 ;  /* 0x0000000000027941 */ /* 0x000fea0003800200 */
.L_x_9291:
        /* <DEDUP_REMOVED lines=17> */
.L_x_9298:
        /* <DEDUP_REMOVED lines=13> */
.L_x_9300:
[----:B------:R-:W-:Y:S05]  /*f0d0*/  BSYNC.RECONVERGENT B3 ;  /* 0x0000000000037941 */ /* 0x000fea0003800200 */
.L_x_9299:
        /* <DEDUP_REMOVED lines=42> */
[----:B------:R-:W-:-:S07]  /*f380*/  HFMA2 R60, -RZ, RZ, 0, 0 ;  /* 0x00000000ff3c7431 */ /* 0x000fce00000001ff */
.L_x_9297:
[----:B------:R-:W-:Y:S05]  /*f390*/  BSYNC.RECONVERGENT B2 ;  /* 0x0000000000027941 */ /* 0x000fea0003800200 */
.L_x_9296:
[----:B------:R-:W-:Y:S01]  /*f3a0*/  ISETP.NE.AND P4, PT, R60, 0x1, PT ;  /* 0x000000013c00780c */ /* 0x000fe20003f85270 */
[----:B------:R-:W-:Y:S01]  /*f3b0*/  BSSY.RECONVERGENT B2, `(.L_x_9301) ;  /* 0x0000049000027945 */ /* 0x000fe20003800200 */
[----:B------:R-:W-:Y:S01]  /*f3c0*/  I2FP.F32.U32 R57, R57 ;  /* 0x0000003900397245 */ /* 0x000fe20000201000 */
[----:B------:R-:W-:Y:S01]  /*f3d0*/  IMAD.MOV.U32 R61, RZ, RZ, 0x2 ;  /* 0x00000002ff3d7424 */ /* 0x000fe200078e00ff */
[----:B------:R-:W-:-:S03]  /*f3e0*/  MOV R59, R0 ;  /* 0x00000000003b7202 */ /* 0x000fc60000000f00 */
[----:B------:R-:W-:Y:S01]  /*f3f0*/  FFMA.FTZ R58, R57, R92, 1.1641532182693481445e-10 ;  /* 0x2f000000393a7423 */ /* 0x000fe2000001005c */
[----:B------:R-:W-:-:S04]  /*f400*/  HADD2.F32 R57, -RZ, R62.H1_H1 ;  /* 0x3000003eff397230 */ /* 0x000fc80000004100 */
        /* <DEDUP_REMOVED lines=10> */
.L_x_9303:
        /* <DEDUP_REMOVED lines=13> */
.L_x_9305:
[----:B------:R-:W-:Y:S05]  /*f580*/  BSYNC.RECONVERGENT B3 ;  /* 0x0000000000037941 */ /* 0x000fea0003800200 */
.L_x_9304:
        /* <DEDUP_REMOVED lines=43> */
.L_x_9302:
[----:B------:R-:W-:Y:S05]  /*f840*/  BSYNC.RECONVERGENT B2 ;  /* 0x0000000000027941 */ /* 0x000fea0003800200 */
.L_x_9301:
[----:B------:R-:W-:Y:S01]  /*f850*/  ISETP.NE.AND P5, PT, R61, 0x1, PT ;  /* 0x000000013d00780c */ /* 0x000fe20003fa5270 */
[----:B------:R-:W-:Y:S01]  /*f860*/  BSSY.RECONVERGENT B2, `(.L_x_9306) ;  /* 0x0000049000027945 */ /* 0x000fe20003800200 */
[----:B------:R-:W-:Y:S01]  /*f870*/  I2FP.F32.U32 R59, R59 ;  /* 0x0000003b003b7245 */ /* 0x000fe20000201000 */
[----:B------:R-:W-:Y:S02]  /*f880*/  HFMA2 R73, -RZ, RZ, 0, 1.1920928955078125e-07 ;  /* 0x00000002ff497431 */ /* 0x000fe400000001ff */
[----:B------:R-:W-:Y:S02]  /*f890*/  HADD2.F32 R62, -RZ, R63.H0_H0 ;  /* 0x2000003fff3e7230 */ /* 0x000fe40000004100 */
        /* <DEDUP_REMOVED lines=12> */
.L_x_9308:
        /* <DEDUP_REMOVED lines=13> */
.L_x_9310:
[----:B------:R-:W-:Y:S05]  /*fa30*/  BSYNC.RECONVERGENT B3 ;  /* 0x0000000000037941 */ /* 0x000fea0003800200 */
.L_x_9309:
        /* <DEDUP_REMOVED lines=43> */
.L_x_9307:
[----:B------:R-:W-:Y:S05]  /*fcf0*/  BSYNC.RECONVERGENT B2 ;  /* 0x0000000000027941 */ /* 0x000fea0003800200 */
.L_x_9306:
        /* <DEDUP_REMOVED lines=37> */
.L_x_9270:
[----:B------:R-:W-:Y:S02]  /*ff50*/  ISETP.NE.AND P6, PT, R74, RZ, PT ;  /* 0x000000ff4a00720c */ /* 0x000fe40003fc5270 */
[----:B------:R-:W-:Y:S02]  /*ff60*/  SEL R74, RZ, 0x1000000, !P5 ;  /* 0x01000000ff4a7807 */ /* 0x000fe40006800000 */
[----:B------:R-:W-:Y:S02]  /*ff70*/  ISETP.NE.AND P1, PT, R66, RZ, PT ;  /* 0x000000ff4200720c */ /* 0x000fe40003f25270 */
[----:B------:R-:W-:Y:S02]  /*ff80*/  ISETP.NE.AND P5, PT, R67, RZ, PT ;  /* 0x000000ff4300720c */ /* 0x000fe40003fa5270 */
[----:B------:R-:W0:Y:S01]  /*ff90*/  LDC.64 R66, c[0x0][0x3a8] ;  /* 0x0000ea00ff427b82 */ /* 0x000e220000000a00 */
        /* <DEDUP_REMOVED lines=8> */
[----:B------:R-:W-:Y:S02]  /*10020*/  LOP3.LUT R76, R76, R78, R77, 0xfe, !PT ;  /* 0x0000004e4c4c7212 */ /* 0x000fe400078efe4d */
[----:B------:R-:W-:Y:S01]  /*10030*/  SEL R77, RZ, 0x1, !P2 ;  /* 0x00000001ff4d7807 */ /* 0x000fe20005000000 */
[----:B0-----:R-:W-:-:S05]  /*10040*/  IMAD.WIDE.U32 R66, R65, 0x20, R66 ;  /* 0x0000002041427825 */ /* 0x001fca00078e0042 */
[----:B------:R-:W-:Y:S04]  /*10050*/  STG.E.128 desc[UR8][R66.64], R56 ;  /* 0x0000003842007986 */ /* 0x000fe8000c101d08 */
[----:B------:R0:W-:Y:S01]  /*10060*/  STG.E.128 desc[UR8][R66.64+0x10], R60 ;  /* 0x0000103c42007986 */ /* 0x0001e2000c101d08 */
[----:B-1----:R-:W-:Y:S01]  /*10070*/  IMAD.WIDE.U32 R74, R65, 0x8, R74 ;  /* 0x00000008414a7825 */ /* 0x002fe200078e004a */
        /* <DEDUP_REMOVED lines=10> */
[----:B------:R-:W-:Y:S02]  /*10120*/  LOP3.LUT R76, R89, 0xff, RZ, 0xc0, !PT ;  /* 0x000000ff594c7812 */ /* 0x000fe400078ec0ff */
[----:B------:R-:W-:-:S02]  /*10130*/  PRMT R64, R67, 0x4210, R64 ;  /* 0x0000421043407816 */ /* 0x000fc40000000040 */
[----:B------:R-:W-:Y:S01]  /*10140*/  PRMT R67, R82, 0x7104, RZ ;  /* 0x0000710452437816 */ /* 0x000fe200000000ff */
[----:B------:R-:W-:Y:S01]  /*10150*/  IMAD.WIDE.U32 R76, R76, 0x10000, RZ ;  /* 0x000100004c4c7825 */ /* 0x000fe200078e00ff */
        /* <DEDUP_REMOVED lines=12> */
.L_x_9188:
[----:B------:R-:W-:Y:S05]  /*10220*/  BSYNC.RECONVERGENT B1 ;  /* 0x0000000000017941 */ /* 0x000fea0003800200 */
.L_x_9187:
        /* <DEDUP_REMOVED lines=78> */
.L_x_9328:
        /* <DEDUP_REMOVED lines=18> */
[--C-:B------:R-:W-:Y:S01]  /*10830*/  FADD.FTZ R80, R51, -R78.reuse ;  /* 0x8000004e33507221 */ /* 0x100fe20000010000 */
[--C-:B------:R-:W-:Y:S01]  /*10840*/  FADD.FTZ R92, R55, -R78.reuse ;  /* 0x8000004e375c7221 */ /* 0x100fe20000010000 */
[----:B------:R-:W-:Y:S01]  /*10850*/  FMUL.FTZ R65, R75, R64 ;  /* 0x000000404b417220 */ /* 0x000fe20000410000 */
        /* <DEDUP_REMOVED lines=9> */
[----:B------:R-:W-:Y:S01]  /*108f0*/  FADD.FTZ R66, R52, -R78 ;  /* 0x8000004e34427221 */ /* 0x000fe20000010000 */
[----:B------:R-:W-:-:S03]  /*10900*/  FFMA.FTZ R92, R92, R11, R19 ;  /* 0x0000000b5c5c7223 */ /* 0x000fc60000010013 */
[----:B------:R-:W-:Y:S02]  /*10910*/  F2FP.F16.F32.PACK_AB R64, R65, R64 ;  /* 0x000000404140723e */ /* 0x000fe400000000ff */
[----:B------:R-:W-:Y:S01]  /*10920*/  F2FP.F16.F32.PACK_AB R65, R80, R67 ;  /* 0x000000435041723e */ /* 0x000fe200000000ff */
[----:B------:R-:W-:Y:S01]  /*10930*/  FMUL.FTZ R67, R75, R66 ;  /* 0x000000424b437220 */ /* 0x000fe20000410000 */
[--C-:B------:R-:W-:Y:S01]  /*10940*/  FADD.FTZ R66, R53, -R78.reuse ;  /* 0x8000004e35427221 */ /* 0x100fe20000010000 */
[----:B------:R-:W-:-:S03]  /*10950*/  FADD.FTZ R80, R54, -R78 ;  /* 0x8000004e36507221 */ /* 0x000fc60000010000 */
[C---:B------:R-:W-:Y:S01]  /*10960*/  FMUL.FTZ R76, R75.reuse, R66 ;  /* 0x000000424b4c7220 */ /* 0x040fe20000410000 */
[----:B------:R-:W-:Y:S01]  /*10970*/  FMUL.FTZ R77, R75, R80 ;  /* 0x000000504b4d7220 */ /* 0x000fe20000410000 */
[----:B------:R-:W-:Y:S02]  /*10980*/  FFMA.FTZ R66, R67, R8, R16 ;  /* 0x0000000843427223 */ /* 0x000fe40000010010 */
[----:B------:R-:W-:Y:S01]  /*10990*/  FFMA.FTZ R67, R76, R9, R17 ;  /* 0x000000094c437223 */ /* 0x000fe20000010011 */
[----:B------:R-:W-:-:S04]  /*109a0*/  FFMA.FTZ R77, R77, R10, R18 ;  /* 0x0000000a4d4d7223 */ /* 0x000fc80000010012 */
[----:B------:R-:W-:Y:S02]  /*109b0*/  F2FP.F16.F32.PACK_AB R66, R67, R66 ;  /* 0x000000424342723e */ /* 0x000fe400000000ff */
[----:B------:R-:W-:Y:S02]  /*109c0*/  F2FP.F16.F32.PACK_AB R67, R92, R77 ;  /* 0x0000004d5c43723e */ /* 0x000fe400000000ff */
[----:B------:R-:W1:Y:S02]  /*109d0*/  LDC.64 R76, c[0x0][0x428] ;  /* 0x00010a00ff4c7b82 */ /* 0x000e640000000a00 */
[----:B-1----:R-:W-:-:S04]  /*109e0*/  IMAD.WIDE.U32 R76, R69, 0x10, R76 ;  /* 0x00000010454c7825 */ /* 0x002fc800078e004c */
[----:B------:R-:W-:Y:S01]  /*109f0*/  VIADD R69, R69, 0x20 ;  /* 0x0000002045457836 */ /* 0x000fe20000000000 */
[----:B------:R2:W-:Y:S06]  /*10a00*/  STG.E.128 desc[UR8][R76.64], R64 ;  /* 0x000000404c007986 */ /* 0x0005ec000c101d08 */
.L_x_9313:
[----:B------:R-:W-:Y:S05]  /*10a10*/  BSYNC.RECONVERGENT B1 ;  /* 0x0000000000017941 */ /* 0x000fea0003800200 */
.L_x_9312:
        /* <DEDUP_REMOVED lines=21> */
[----:B------:R-:W1:Y:S01]  /*10b70*/  LDC.64 R76, c[0x0][0x428] ;  /* 0x00010a00ff4c7b82 */ /* 0x000e620000000a00 */
[----:B------:R-:W-:Y:S01]  /*10b80*/  FFMA.FTZ R75, R80, R25, R33 ;  /* 0x00000019504b7223 */ /* 0x000fe20000010021 */
[----:B------:R-:W-:Y:S01]  /*10b90*/  FFMA.FTZ R78, R78, R23, R31 ;  /* 0x000000174e4e7223 */ /* 0x000fe2000001001f */
[----:B------:R-:W-:Y:S01]  /*10ba0*/  FFMA.FTZ R92, R92, R27, R35 ;  /* 0x0000001b5c5c7223 */ /* 0x000fe20000010023 */
[----:B------:R-:W-:-:S02]  /*10bb0*/  FFMA.FTZ R64, R64, R21, R29 ;  /* 0x0000001540407223 */ /* 0x000fc4000001001d */
[----:B------:R-:W-:Y:S01]  /*10bc0*/  F2FP.F16.F32.PACK_AB R66, R75, R66 ;  /* 0x000000424b42723e */ /* 0x000fe200000000ff */
[----:B------:R-:W-:Y:S01]  /*10bd0*/  FFMA.FTZ R75, R65, R20, R28 ;  /* 0x00000014414b7223 */ /* 0x000fe2000001001c */
[----:B------:R-:W-:Y:S01]  /*10be0*/  FFMA.FTZ R65, R79, R22, R30 ;  /* 0x000000164f417223 */ /* 0x000fe2000001001e */
[----:B------:R-:W-:-:S03]  /*10bf0*/  F2FP.F16.F32.PACK_AB R67, R92, R67 ;  /* 0x000000435c43723e */ /* 0x000fc600000000ff */
[----:B------:R-:W-:Y:S02]  /*10c00*/  F2FP.F16.F32.PACK_AB R64, R64, R75 ;  /* 0x0000004b4040723e */ /* 0x000fe400000000ff */
[----:B------:R-:W-:Y:S01]  /*10c10*/  F2FP.F16.F32.PACK_AB R65, R78, R65 ;  /* 0x000000414e41723e */ /* 0x000fe200000000ff */
[----:B-1----:R-:W-:-:S05]  /*10c20*/  IMAD.WIDE.U32 R76, R69, 0x10, R76 ;  /* 0x00000010454c7825 */ /* 0x002fca00078e004c */
[----:B------:R3:W-:Y:S02]  /*10c30*/  STG.E.128 desc[UR8][R76.64], R64 ;  /* 0x000000404c007986 */ /* 0x0007e4000c101d08 */
.L_x_9315:
[----:B------:R-:W-:Y:S05]  /*10c40*/  BSYNC.RECONVERGENT B1 ;  /* 0x0000000000017941 */ /* 0x000fea0003800200 */
.L_x_9314:
[----:B-123--:R-:W1:Y:S02]  /*10c50*/  LDC.64 R64, c[0x0][0x380] ;  /* 0x0000e000ff407b82 */ /* 0x00ee640000000a00 */
[----:B-1----:R-:W-:-:S04]  /*10c60*/  LEA R5, R64, R5, 0x2 ;  /* 0x0000000540057211 */ /* 0x002fc800078e10ff */
[----:B------:R-:W-:-:S13]  /*10c70*/  ISETP.GE.AND P1, PT, R5, R65, PT ;  /* 0x000000410500720c */ /* 0x000fda0003f26270 */
[----:B------:R-:W-:Y:S05]  /*10c80*/  @!P1 BRA `(.L_x_9316) ;  /* 0xfffffefc00949947 */ /* 0x000fea000383ffff */
[----:B------:R-:W-:Y:S05]  /*10c90*/  BSYNC B0 ;  /* 0x0000000000007941 */ /* 0x000fea0003800000 */
.L_x_9061:
[----:B------:R-:W-:Y:S05]  /*10ca0*/  EXIT ;  /* 0x000000000000794d */ /* 0x000fea0003800000 */
.L_x_9311:
        /* <DEDUP_REMOVED lines=8> */
.L_x_9318:
[----:B------:R-:W-:Y:S05]  /*10d30*/  BSYNC B1 ;  /* 0x0000000000017941 */ /* 0x000fea0003800000 */
.L_x_9317:
        /* <DEDUP_REMOVED lines=9> */
.L_x_9319:
[----:B------:R-:W-:Y:S02]  /*10dd0*/  HFMA2 R75, -RZ, RZ, 0, 2.384185791015625e-07 ;  /* 0x00000004ff4b7431 */ /* 0x000fe400000001ff */
[----:B------:R-:W-:-:S04]  /*10de0*/  FADD.FTZ R80, R79, R78 ;  /* 0x0000004e4f507221 */ /* 0x000fc80000010000 */
[----:B------:R-:W-:-:S07]  /*10df0*/  IMAD.MOV.U32 R92, RZ, RZ, R80 ;  /* 0x000000ffff5c7224 */ /* 0x000fce00078e0050 */
[----:B------:R-:W-:Y:S05]  /*10e00*/  WARPSYNC.COLLECTIVE R67, `(.L_x_9320) ;  /* 0x0000000043087348 */ /* 0x000fea0003c00000 */
[----:B------:R0:W1:Y:S02]  /*10e10*/  SHFL.BFLY P3, R78, R92, R75, R76 ;  /* 0x0c00004b5c4e7389 */ /* 0x000064000006004c */
[----:B01----:R-:W-:Y:S05]  /*10e20*/  ENDCOLLECTIVE ;  /* 0x000000000000791b */ /* 0x003fea0003800000 */
.L_x_9320:
[----:B------:R-:W-:Y:S01]  /*10e30*/  MOV R75, 0x8 ;  /* 0x00000008004b7802 */ /* 0x000fe20000000f00 */
[----:B------:R-:W-:-:S04]  /*10e40*/  FADD.FTZ R81, R80, R78 ;  /* 0x0000004e50517221 */ /* 0x000fc80000010000 */
[----:B------:R-:W-:-:S07]  /*10e50*/  IMAD.MOV.U32 R92, RZ, RZ, R81 ;  /* 0x000000ffff5c7224 */ /* 0x000fce00078e0051 */
[----:B------:R-:W-:Y:S05]  /*10e60*/  WARPSYNC.COLLECTIVE R67, `(.L_x_9321) ;  /* 0x0000000043087348 */ /* 0x000fea0003c00000 */
[----:B------:R0:W1:Y:S02]  /*10e70*/  SHFL.BFLY P3, R78, R92, R75, R76 ;  /* 0x0c00004b5c4e7389 */ /* 0x000064000006004c */
[----:B01----:R-:W-:Y:S05]  /*10e80*/  ENDCOLLECTIVE ;  /* 0x000000000000791b */ /* 0x003fea0003800000 */
.L_x_9321:
[----:B------:R-:W-:Y:S02]  /*10e90*/  IMAD.MOV.U32 R75, RZ, RZ, 0x10 ;  /* 0x00000010ff4b7424 */ /* 0x000fe400078e00ff */
[----:B------:R-:W-:-:S07]  /*10ea0*/  FADD.FTZ R92, R81, R78 ;  /* 0x0000004e515c7221 */ /* 0x000fce0000010000 */
[----:B------:R-:W-:Y:S05]  /*10eb0*/  WARPSYNC.COLLECTIVE R67, `(.L_x_9322) ;  /* 0x0000000043087348 */ /* 0x000fea0003c00000 */
[----:B------:R0:W1:Y:S02]  /*10ec0*/  SHFL.BFLY P3, R78, R92, R75, R76 ;  /* 0x0c00004b5c4e7389 */ /* 0x000064000006004c */
[----:B01----:R-:W-:Y:S05]  /*10ed0*/  ENDCOLLECTIVE ;  /* 0x000000000000791b */ /* 0x003fea0003800000 */
.L_x_9322:
        /* <DEDUP_REMOVED lines=41> */
.L_x_9323:
[----:B------:R-:W-:Y:S01]  /*11170*/  MOV R75, 0x2 ;  /* 0x00000002004b7802 */ /* 0x000fe20000000f00 */
[----:B------:R-:W-:-:S04]  /*11180*/  FADD.FTZ R65, R64, R78 ;  /* 0x0000004e40417221 */ /* 0x000fc80000010000 */
[----:B------:R-:W-:-:S07]  /*11190*/  IMAD.MOV.U32 R92, RZ, RZ, R65 ;  /* 0x000000ffff5c7224 */ /* 0x000fce00078e0041 */
[----:B------:R-:W-:Y:S05]  /*111a0*/  WARPSYNC.COLLECTIVE R67, `(.L_x_9324) ;  /* 0x0000000043087348 */ /* 0x000fea0003c00000 */
[----:B------:R0:W1:Y:S02]  /*111b0*/  SHFL.BFLY P3, R78, R92, R75, R76 ;  /* 0x0c00004b5c4e7389 */ /* 0x000064000006004c */
[----:B01----:R-:W-:Y:S05]  /*111c0*/  ENDCOLLECTIVE ;  /* 0x000000000000791b */ /* 0x003fea0003800000 */
.L_x_9324:
[----:B------:R-:W-:Y:S02]  /*111d0*/  HFMA2 R75, -RZ, RZ, 0, 2.384185791015625e-07 ;  /* 0x00000004ff4b7431 */ /* 0x000fe400000001ff */
[----:B------:R-:W-:-:S04]  /*111e0*/  FADD.FTZ R79, R65, R78 ;  /* 0x0000004e414f7221 */ /* 0x000fc80000010000 */
[----:B------:R-:W-:-:S07]  /*111f0*/  IMAD.MOV.U32 R92, RZ, RZ, R79 ;  /* 0x000000ffff5c7224 */ /* 0x000fce00078e004f */
[----:B------:R-:W-:Y:S05]  /*11200*/  WARPSYNC.COLLECTIVE R67, `(.L_x_9325) ;  /* 0x0000000043087348 */ /* 0x000fea0003c00000 */
[----:B------:R0:W1:Y:S02]  /*11210*/  SHFL.BFLY P3, R78, R92, R75, R76 ;  /* 0x0c00004b5c4e7389 */ /* 0x000064000006004c */
[----:B01----:R-:W-:Y:S05]  /*11220*/  ENDCOLLECTIVE ;  /* 0x000000000000791b */ /* 0x003fea0003800000 */
.L_x_9325:
[----:B------:R-:W-:Y:S01]  /*11230*/  MOV R75, 0x8 ;  /* 0x00000008004b7802 */ /* 0x000fe20000000f00 */
[----:B------:R-:W-:-:S04]  /*11240*/  FADD.FTZ R80, R79, R78 ;  /* 0x0000004e4f507221 */ /* 0x000fc80000010000 */
[----:B------:R-:W-:-:S07]  /*11250*/  IMAD.MOV.U32 R92, RZ, RZ, R80 ;  /* 0x000000ffff5c7224 */ /* 0x000fce00078e0050 */
[----:B------:R-:W-:Y:S05]  /*11260*/  WARPSYNC.COLLECTIVE R67, `(.L_x_9326) ;  /* 0x0000000043087348 */ /* 0x000fea0003c00000 */
[----:B------:R0:W1:Y:S02]  /*11270*/  SHFL.BFLY P3, R78, R92, R75, R76 ;  /* 0x0c00004b5c4e7389 */ /* 0x000064000006004c */
[----:B01----:R-:W-:Y:S05]  /*11280*/  ENDCOLLECTIVE ;  /* 0x000000000000791b */ /* 0x003fea0003800000 */
.L_x_9326:
[----:B------:R-:W-:Y:S02]  /*11290*/  HFMA2 R75, -RZ, RZ, 0, 9.5367431640625e-07 ;  /* 0x00000010ff4b7431 */ /* 0x000fe400000001ff */
[----:B------:R-:W-:-:S04]  /*112a0*/  FADD.FTZ R81, R80, R78 ;  /* 0x0000004e50517221 */ /* 0x000fc80000010000 */
[----:B------:R-:W-:-:S07]  /*112b0*/  IMAD.MOV.U32 R92, RZ, RZ, R81 ;  /* 0x000000ffff5c7224 */ /* 0x000fce00078e0051 */
[----:B------:R-:W-:Y:S05]  /*112c0*/  WARPSYNC.COLLECTIVE R67, `(.L_x_9327) ;  /* 0x0000000043087348 */ /* 0x000fea0003c00000 */
[----:B------:R0:W1:Y:S02]  /*112d0*/  SHFL.BFLY P3, R78, R92, R75, R76 ;  /* 0x0c00004b5c4e7389 */ /* 0x000064000006004c */
[----:B01----:R-:W-:Y:S05]  /*112e0*/  ENDCOLLECTIVE ;  /* 0x000000000000791b */ /* 0x003fea0003800000 */
.L_x_9327:
[----:B------:R-:W-:Y:S05]  /*112f0*/  BRA `(.L_x_9328) ;  /* 0xfffffff400047947 */ /* 0x000fea000383ffff */
.L_x_9329:
        /* <DEDUP_REMOVED lines=16> */
.L_x_12159:


//--------------------- .text._ZN10layer_norm31ln_parallel_residual_fwd_kernelINS_13Kernel_traitsIf6__halffS2_fjLj512ELj1ELj4ELj1ELj16ENS_18Kernel_traits_baseILj512EfS2_fS2_fjLj128EEEEELb1ELb1ELb1EEEvNS_9FwdParamsE --------------------------
	.section	.text._ZN10layer_norm31ln_parallel_residual_fwd_kernelINS_13Kernel_traitsIf6__halffS2_fjLj512ELj1ELj4ELj1ELj16ENS_18Kernel_traits_baseILj512EfS2_fS2_fjLj128EEEEELb1ELb1ELb1EEEvNS_9FwdParamsE,"ax",@progbits
	.align	128
        .global         _ZN10layer_norm31ln_parallel_residual_fwd_kernelINS_13Kernel_traitsIf6__halffS2_fjLj512ELj1ELj4ELj1ELj16ENS_18Kernel_traits_baseILj512EfS2_fS2_fjLj128EEEEELb1ELb1ELb1EEEvNS_9FwdParamsE
        .type           _ZN10layer_norm31ln_parallel_residual_fwd_kernelINS_13Kernel_traitsIf6__halffS2_fjLj512ELj1ELj4ELj1ELj16ENS_18Kernel_traits_baseILj512EfS2_fS2_fjLj128EEEEELb1ELb1ELb1EEEvNS_9FwdParamsE,@function
        .size           _ZN10layer_norm31ln_parallel_residual_fwd_kernelINS_13Kernel_traitsIf6__halffS2_fjLj512ELj1ELj4ELj1ELj16ENS_18Kernel_traits_baseILj512EfS2_fS2_fjLj128EEEEELb1ELb1ELb1EEEvNS_9FwdParamsE,(.L_x_12160 - _ZN10layer_norm31ln_parallel_residual_fwd_kernelINS_13Kernel_traitsIf6__halffS2_fjLj512ELj1ELj4ELj1ELj16ENS_18Kernel_traits_baseILj512EfS2_fS2_fjLj128EEEEELb1ELb1ELb1EEEvNS_9FwdParamsE)
        .other          _ZN10layer_norm31ln_parallel_residual_fwd_kernelINS_13Kernel_traitsIf6__halffS2_fjLj512ELj1ELj4ELj1ELj16ENS_18Kernel_traits_baseILj512EfS2_fS2_fjLj128EEEEELb1ELb1ELb1EEEvNS_9FwdParamsE,@"STO_CUDA_ENTRY STV_DEFAULT"
_ZN10layer_norm31ln_parallel_residual_fwd_kernelINS_13Kernel_traitsIf6__halffS2_fjLj512ELj1ELj4ELj1ELj16ENS_18Kernel_traits_baseILj512EfS2_fS2_fjLj128EEEEELb1ELb1ELb1EEEvNS_9FwdParamsE:
.text._ZN10layer_norm31ln_parallel_residual_fwd_kernelINS_13Kernel_traitsIf6__halffS2_fjLj512ELj1ELj4ELj1ELj16ENS_18Kernel_traits_baseILj512EfS2_fS2_fjLj128EEEEELb1ELb1ELb1EEEvNS_9FwdParamsE:
        /* <DEDUP_REMOVED lines=48> */
[----:B-----5:R-:W-:Y:S01]  /*0300*/  @P1 MOV R90, R21 ;  /* 0x00000015005a1202 */ /* 0x020fe20000000f00 */
[----:B------:R-:W-:Y:S01]  /*0310*/  UIADD3 UR14, UPT, UPT, UR6, 0x3c6ef372, URZ ;  /* 0x3c6ef372060e7890 */ /* 0x000fe2000fffe0ff */
[C---:B------:R-:W-:Y:S01]  /*0320*/  IMAD.HI.U32 R6, R3.reuse, -0x2daee0ad, RZ ;  /* 0xd2511f5303067827 */ /* 0x040fe200078e00ff */
[----:B------:R-:W-:Y:S01]  /*0330*/  LOP3.LUT R5, R4, UR6, R5, 0x96, !PT ;  /* 0x0000000604057c12 */ /* 0x000fe2000f8e9605 */
[----:B------:R-:W-:Y:S01]  /*0340*/  UIADD3 UR15, UPT, UPT, UR7, 0x76cf5d0a, URZ ;  /* 0x76cf5d0a070f7890 */ /* 0x000fe2000fffe0ff */
[-C--:B------:R-:W-:Y:S01]  /*0350*/  @P1 MOV R86, R17.reuse ;  /* 0x0000001100561202 */ /* 0x080fe20000000f00 */
[----:B------:R-:W-:Y:S01]  /*0360*/  IMAD R26, R3, -0x2daee0ad, RZ ;  /* 0xd2511f53031a7824 */ /* 0x000fe200078e02ff */
[----:B------:R-:W-:Y:S01]  /*0370*/  LOP3.LUT R6, R6, UR7, RZ, 0x3c, !PT ;  /* 0x0000000706067c12 */ /* 0x000fe2000f8e3cff */
[----:B------:R-:W-:Y:S01]  /*0380*/  IMAD.HI.U32 R25, R5, -0x2daee0ad, RZ ;  /* 0xd2511f5305197827 */ /* 0x000fe200078e00ff */
[----:B------:R-:W-:Y:S01]  /*0390*/  UIADD3 UR17, UPT, UPT, UR7, 0x32370b8f, URZ ;  /* 0x32370b8f07117890 */ /* 0x000fe2000fffe0ff */
[----:B------:R-:W-:Y:S01]  /*03a0*/  @!P1 MOV R86, R17 ;  /* 0x0000001100569202 */ /* 0x000fe20000000f00 */
[----:B------:R-:W-:Y:S01]  /*03b0*/  UIADD3 UR16, UPT, UPT, UR6, -0x255992d5, URZ ;  /* 0xdaa66d2b06107890 */ /* 0x000fe2000fffe0ff */
[----:B------:R-:W-:Y:S01]  /*03c0*/  IMAD R24, R2, -0x326172a9, RZ ;  /* 0xcd9e8d5702187824 */ /* 0x000fe200078e02ff */
[----:B------:R-:W-:Y:S01]  /*03d0*/  LOP3.LUT R25, R26, UR13, R25, 0x96, !PT ;  /* 0x0000000d1a197c12 */ /* 0x000fe2000f8e9619 */
[C---:B------:R-:W-:Y:S01]  /*03e0*/  IMAD.HI.U32 R7, R6.reuse, -0x326172a9, RZ ;  /* 0xcd9e8d5706077827 */ /* 0x040fe200078e00ff */
[----:B------:R-:W-:Y:S01]  /*03f0*/  UIADD3 UR18, UPT, UPT, UR6, 0x78dde6e4, URZ ;  /* 0x78dde6e406127890 */ /* 0x000fe2000fffe0ff */
[-C--:B------:R-:W-:Y:S01]  /*0400*/  @P1 MOV R83, R12.reuse ;  /* 0x0000000c00531202 */ /* 0x080fe20000000f00 */
[----:B------:R-:W-:Y:S01]  /*0410*/  UIADD3 UR19, UPT, UPT, UR7, -0x126145ec, URZ ;  /* 0xed9eba1407137890 */ /* 0x000fe2000fffe0ff */
[----:B------:R-:W-:Y:S01]  /*0420*/  IMAD R27, R6, -0x326172a9, RZ ;  /* 0xcd9e8d57061b7824 */ /* 0x000fe200078e02ff */
[----:B------:R-:W-:Y:S01]  /*0430*/  LOP3.LUT R7, R24, UR12, R7, 0x96, !PT ;  /* 0x0000000c18077c12 */ /* 0x000fe2000f8e9607 */
[----:B------:R-:W-:Y:S01]  /*0440*/  IMAD.HI.U32 R6, R25, -0x326172a9, RZ ;  /* 0xcd9e8d5719067827 */ /* 0x000fe200078e00ff */
[----:B------:R-:W-:Y:S01]  /*0450*/  UIADD3 UR21, UPT, UPT, UR7, -0x56f99767, URZ ;  /* 0xa906689907157890 */ /* 0x000fe2000fffe0ff */
[----:B------:R-:W-:Y:S01]  /*0460*/  @!P1 MOV R83, R12 ;  /* 0x0000000c00539202 */ /* 0x000fe20000000f00 */
[----:B------:R-:W-:Y:S01]  /*0470*/  UIADD3 UR20, UPT, UPT, UR6, 0x1715609d, URZ ;  /* 0x1715609d06147890 */ /* 0x000fe2000fffe0ff */
[----:B------:R-:W-:Y:S01]  /*0480*/  IMAD R24, R5, -0x2daee0ad, RZ ;  /* 0xd2511f5305187824 */ /* 0x000fe200078e02ff */
[----:B------:R-:W-:Y:S01]  /*0490*/  LOP3.LUT R6, R27, UR14, R6, 0x96, !PT ;  /* 0x0000000e1b067c12 */ /* 0x000fe2000f8e9606 */
[C---:B------:R-:W-:Y:S01]  /*04a0*/  IMAD.HI.U32 R5, R7.reuse, -0x2daee0ad, RZ ;  /* 0xd2511f5307057827 */ /* 0x040fe200078e00ff */
[----:B------:R-:W-:Y:S01]  /*04b0*/  UIADD3 UR22, UPT, UPT, UR6, -0x4ab325aa, URZ ;  /* 0xb54cda5606167890 */ /* 0x000fe2000fffe0ff */
[----:B------:R-:W-:Y:S01]  /*04c0*/  BSSY B0, `(.L_x_9330) ;  /* 0x000102c000007945 */ /* 0x000fe20003800000 */
[----:B------:R-:W-:Y:S01]  /*04d0*/  UIADD3 UR23, UPT, UPT, UR7, 0x646e171e, URZ ;  /* 0x646e171e07177890 */ /* 0x000fe2000fffe0ff */
[----:B------:R-:W-:Y:S01]  /*04e0*/  IMAD R26, R7, -0x2daee0ad, RZ ;  /* 0xd2511f53071a7824 */ /* 0x000fe200078e02ff */
[----:B------:R-:W-:Y:S01]  /*04f0*/  LOP3.LUT R5, R24, UR15, R5, 0x96, !PT ;  /* 0x0000000f18057c12 */ /* 0x000fe2000f8e9605 */
[----:B------:R-:W-:Y:S01]  /*0500*/  IMAD R24, R25, -0x326172a9, RZ ;  /* 0xcd9e8d5719187824 */ /* 0x000fe200078e02ff */
[----:B------:R-:W0:Y:S01]  /*0510*/  LDCU.64 UR4, c[0x0][0x398] ;  /* 0x00007300ff0477ac */ /* 0x000e220008000a00 */
[----:B------:R-:W-:Y:S01]  /*0520*/  IMAD.HI.U32 R25, R6, -0x2daee0ad, RZ ;  /* 0xd2511f5306197827 */ /* 0x000fe200078e00ff */
[----:B------:R-:W-:-:S02]  /*0530*/  @P1 MOV R89, R22 ;  /* 0x0000001600591202 */ /* 0x000fc40000000f00 */
[----:B------:R-:W-:Y:S01]  /*0540*/  @!P1 CS2R R50, SRZ ;  /* 0x0000000000329805 */ /* 0x000fe2000001ff00 */
[----:B------:R-:W-:Y:S01]  /*0550*/  UIADD3 UR25, UPT, UPT, UR7, 0x1fd5c5a3, URZ ;  /* 0x1fd5c5a307197890 */ /* 0x000fe2000fffe0ff */
[C---:B------:R-:W-:Y:S01]  /*0560*/  IMAD.HI.U32 R7, R5.reuse, -0x326172a9, RZ ;  /* 0xcd9e8d5705077827 */ /* 0x040fe200078e00ff */
[----:B------:R-:W-:Y:S01]  /*0570*/  LOP3.LUT R25, R26, UR17, R25, 0x96, !PT ;  /* 0x000000111a197c12 */ /* 0x000fe2000f8e9619 */
[----:B------:R-:W-:Y:S01]  /*0580*/  UIADD3 UR24, UPT, UPT, UR6, 0x5384540f, URZ ;  /* 0x5384540f06187890 */ /* 0x000fe2000fffe0ff */
[----:B------:R-:W-:Y:S01]  /*0590*/  @P1 MOV R80, R15 ;  /* 0x0000000f00501202 */ /* 0x000fe20000000f00 */
[--C-:B------:R-:W-:Y:S01]  /*05a0*/  @P1 IMAD.MOV.U32 R91, RZ, RZ, R20.reuse ;  /* 0x000000ffff5b1224 */ /* 0x100fe200078e0014 */
[----:B------:R-:W-:Y:S01]  /*05b0*/  LOP3.LUT R7, R24, UR16, R7, 0x96, !PT ;  /* 0x0000001018077c12 */ /* 0x000fe2000f8e9607 */
[----:B------:R-:W-:Y:S01]  /*05c0*/  @!P1 IMAD.MOV.U32 R91, RZ, RZ, R20 ;  /* 0x000000ffff5b9224 */ /* 0x000fe200078e0014 */
[----:B------:R-:W-:Y:S01]  /*05d0*/  UIADD3 UR26, UPT, UPT, UR6, -0xe443238, URZ ;  /* 0xf1bbcdc8061a7890 */ /* 0x000fe2000fffe0ff */
[----:B------:R-:W-:Y:S01]  /*05e0*/  @!P1 IMAD.MOV.U32 R90, RZ, RZ, R21 ;  /* 0x000000ffff5a9224 */ /* 0x000fe200078e0015 */
[----:B------:R-:W-:Y:S01]  /*05f0*/  UIADD3 UR27, UPT, UPT, UR7, -0x24c28bd8, URZ ;  /* 0xdb3d7428071b7890 */ /* 0x000fe2000fffe0ff */
[----:B------:R-:W-:Y:S01]  /*0600*/  IMAD R20, R5, -0x326172a9, RZ ;  /* 0xcd9e8d5705147824 */ /* 0x000fe200078e02ff */
[----:B------:R-:W-:Y:S01]  /*0610*/  UIADD3 UR29, UPT, UPT, UR7, -0x695add53, URZ ;  /* 0x96a522ad071d7890 */ /* 0x000fe2000fffe0ff */
[----:B------:R-:W-:Y:S01]  /*0620*/  IMAD R21, R6, -0x2daee0ad, RZ ;  /* 0xd2511f5306157824 */ /* 0x000fe200078e02ff */
[----:B0-----:R-:W-:Y:S01]  /*0630*/  UISETP.NE.U32.AND UP0, UPT, UR4, URZ, UPT ;  /* 0x000000ff0400728c */ /* 0x001fe2000bf05070 */
[----:B------:R-:W-:Y:S01]  /*0640*/  IMAD.HI.U32 R5, R25, -0x326172a9, RZ ;  /* 0xcd9e8d5719057827 */ /* 0x000fe200078e00ff */
[----:B------:R-:W-:Y:S01]  /*0650*/  UIADD3 UR28, UPT, UPT, UR6, -0x700cb87f, URZ ;  /* 0x8ff34781061c7890 */ /* 0x000fe2000fffe0ff */
[----:B------:R-:W-:Y:S01]  /*0660*/  @P1 MOV R77, R10 ;  /* 0x0000000a004d1202 */ /* 0x000fe20000000f00 */
[----:B------:R-:W-:Y:S01]  /*0670*/  UISETP.NE.AND.EX UP0, UPT, UR5, URZ, UPT, UP0 ;  /* 0x000000ff0500728c */ /* 0x000fe2000bf05300 */
[----:B------:R-:W-:Y:S01]  /*0680*/  IMAD.HI.U32 R6, R7, -0x2daee0ad, RZ ;  /* 0xd2511f5307067827 */ /* 0x000fe200078e00ff */
[----:B------:R-:W-:-:S02]  /*0690*/  LOP3.LUT R5, R20, UR18, R5, 0x96, !PT ;  /* 0x0000001214057c12 */ /* 0x000fc4000f8e9605 */
        /* <DEDUP_REMOVED lines=8> */
[----:B------:R-:W-:Y:S01]  /*0720*/  IMAD.HI.U32 R20, R5, -0x2daee0ad, RZ ;  /* 0xd2511f5305147827 */ /* 0x000fe200078e00ff */
[----:B------:R-:W-:-:S02]  /*0730*/  @!P1 CS2R R42, SRZ ;  /* 0x00000000002a9805 */ /* 0x000fc4000001ff00 */
[----:B------:R-:W-:Y:S02]  /*0740*/  @!P1 CS2R R40, SRZ ;  /* 0x0000000000289805 */ /* 0x000fe4000001ff00 */
[----:B------:R-:W-:Y:S01]  /*0750*/  @!P1 CS2R R38, SRZ ;  /* 0x0000000000269805 */ /* 0x000fe2000001ff00 */
[----:B------:R-:W-:Y:S01]  /*0760*/  IMAD R16, R25, -0x326172a9, RZ ;  /* 0xcd9e8d5719107824 */ /* 0x000fe200078e02ff */
[----:B------:R-:W-:Y:S01]  /*0770*/  LOP3.LUT R20, R21, UR21, R20, 0x96, !PT ;  /* 0x0000001515147c12 */ /* 0x000fe2000f8e9614 */
[----:B------:R-:W-:Y:S01]  /*0780*/  IMAD.HI.U32 R7, R6, -0x326172a9, RZ ;  /* 0xcd9e8d5706077827 */ /* 0x000fe200078e00ff */
[----:B------:R-:W-:Y:S02]  /*0790*/  PLOP3.LUT P0, PT, PT, PT, UP0, 0x80, 0x8 ;  /* 0x000000000008781c */ /* 0x000fe40003f0f008 */
        /* <DEDUP_REMOVED lines=11> */
[--C-:B------:R-:W-:Y:S01]  /*0850*/  @P1 IMAD.MOV.U32 R82, RZ, RZ, R13.reuse ;  /* 0x000000ffff521224 */ /* 0x100fe200078e000d */
[----:B------:R-:W-:Y:S01]  /*0860*/  LOP3.LUT R16, R17, UR23, R16, 0x96, !PT ;  /* 0x0000001711107c12 */ /* 0x000fe2000f8e9610 */
[----:B------:R-:W-:Y:S01]  /*0870*/  IMAD R12, R7, -0x2daee0ad, RZ ;  /* 0xd2511f53070c7824 */ /* 0x000fe200078e02ff */
[----:B------:R-:W3:Y:S01]  /*0880*/  LDCU.U8 UR30, c[0x0][0x410] ;  /* 0x00008200ff1e77ac */ /* 0x000ee20008000000 */
[----:B------:R-:W-:-:S02]  /*0890*/  @!P1 IMAD.MOV.U32 R82, RZ, RZ, R13 ;  /* 0x000000ffff529224 */ /* 0x000fc400078e000d */
[----:B------:R-:W-:Y:S01]  /*08a0*/  IMAD.HI.U32 R7, R5, -0x2daee0ad, RZ ;  /* 0xd2511f5305077827 */ /* 0x000fe200078e00ff */
[----:B------:R-:W4:Y:S03]  /*08b0*/  LDCU UR5, c[0x0][0x448] ;  /* 0x00008900ff0577ac */ /* 0x000f260008000800 */
[----:B------:R-:W-:Y:S01]  /*08c0*/  IMAD R13, R20, -0x326172a9, RZ ;  /* 0xcd9e8d57140d7824 */ /* 0x000fe200078e02ff */
[----:B------:R-:W-:Y:S01]  /*08d0*/  LOP3.LUT R7, R12, UR25, R7, 0x96, !PT ;  /* 0x000000190c077c12 */ /* 0x000fe2000f8e9607 */
[C---:B------:R-:W-:Y:S01]  /*08e0*/  IMAD.HI.U32 R6, R16.reuse, -0x326172a9, RZ ;  /* 0xcd9e8d5710067827 */ /* 0x040fe200078e00ff */
[----:B------:R-:W0:Y:S03]  /*08f0*/  LDCU.64 UR10, c[0x0][0x3a0] ;  /* 0x00007400ff0a77ac */ /* 0x000e260008000a00 */
[----:B------:R-:W-:Y:S01]  /*0900*/  @P1 IMAD.MOV.U32 R79, RZ, RZ, R8 ;  /* 0x000000ffff4f1224 */ /* 0x000fe200078e0008 */
[----:B------:R-:W-:Y:S01]  /*0910*/  LOP3.LUT R6, R13, UR24, R6, 0x96, !PT ;  /* 0x000000180d067c12 */ /* 0x000fe2000f8e9606 */
[----:B------:R-:W-:Y:S01]  /*0920*/  IMAD R13, R16, -0x326172a9, RZ ;  /* 0xcd9e8d57100d7824 */ /* 0x000fe200078e02ff */
[----:B------:R-:W-:Y:S01]  /*0930*/  @!P1 MOV R79, R8 ;  /* 0x00000008004f9202 */ /* 0x000fe20000000f00 */
[----:B------:R-:W-:-:S04]  /*0940*/  IMAD.HI.U32 R8, R7, -0x326172a9, RZ ;  /* 0xcd9e8d5707087827 */ /* 0x000fc800078e00ff */
[----:B------:R-:W-:Y:S01]  /*0950*/  IMAD R12, R5, -0x2daee0ad, RZ ;  /* 0xd2511f53050c7824 */ /* 0x000fe200078e02ff */
[----:B------:R-:W-:Y:S01]  /*0960*/  LOP3.LUT R8, R13, UR26, R8, 0x96, !PT ;  /* 0x0000001a0d087c12 */ /* 0x000fe2000f8e9608 */
[----:B------:R-:W-:-:S04]  /*0970*/  IMAD.HI.U32 R5, R6, -0x2daee0ad, RZ ;  /* 0xd2511f5306057827 */ /* 0x000fc800078e00ff */
[--C-:B------:R-:W-:Y:S01]  /*0980*/  @P1 IMAD.MOV.U32 R81, RZ, RZ, R14.reuse ;  /* 0x000000ffff511224 */ /* 0x100fe200078e000e */
        /* <DEDUP_REMOVED lines=8> */
[----:B------:R-:W-:Y:S01]  /*0a10*/  LOP3.LUT R69, R14, UR28, R69, 0x96, !PT ;  /* 0x0000001c0e457c12 */ /* 0x000fe2000f8e9645 */
[----:B------:R-:W-:Y:S02]  /*0a20*/  @P1 IMAD.MOV.U32 R85, RZ, RZ, R18 ;  /* 0x000000ffff551224 */ /* 0x000fe400078e0012 */
[----:B------:R-:W-:Y:S02]  /*0a30*/  @P1 IMAD.MOV.U32 R84, RZ, RZ, R19 ;  /* 0x000000ffff541224 */ /* 0x000fe400078e0013 */
[----:B------:R-:W-:Y:S02]  /*0a40*/  @P1 IMAD.MOV.U32 R78, RZ, RZ, R9 ;  /* 0x000000ffff4e1224 */ /* 0x000fe400078e0009 */
[----:B------:R-:W-:Y:S01]  /*0a50*/  @P1 IMAD.MOV.U32 R76, RZ, RZ, R11 ;  /* 0x000000ffff4c1224 */ /* 0x000fe200078e000b */
[----:B------:R-:W-:Y:S01]  /*0a60*/  @!P1 MOV R76, R11 ;  /* 0x0000000b004c9202 */ /* 0x000fe20000000f00 */
[----:B------:R-:W-:-:S02]  /*0a70*/  @!P1 IMAD.MOV.U32 R88, RZ, RZ, R23 ;  /* 0x000000ffff589224 */ /* 0x000fc400078e0017 */
[----:B------:R-:W-:Y:S02]  /*0a80*/  @!P1 IMAD.MOV.U32 R85, RZ, RZ, R18 ;  /* 0x000000ffff559224 */ /* 0x000fe400078e0012 */
[----:B------:R-:W-:Y:S02]  /*0a90*/  @!P1 IMAD.MOV.U32 R84, RZ, RZ, R19 ;  /* 0x000000ffff549224 */ /* 0x000fe400078e0013 */
[----:B------:R-:W-:Y:S02]  /*0aa0*/  @!P1 IMAD.MOV.U32 R80, RZ, RZ, R15 ;  /* 0x000000ffff509224 */ /* 0x000fe400078e000f */
[----:B------:R-:W-:Y:S02]  /*0ab0*/  @!P1 IMAD.MOV.U32 R78, RZ, RZ, R9 ;  /* 0x000000ffff4e9224 */ /* 0x000fe400078e0009 */
[----:B------:R-:W-:Y:S02]  /*0ac0*/  @!P1 IMAD.MOV.U32 R77, RZ, RZ, R10 ;  /* 0x000000ffff4d9224 */ /* 0x000fe400078e000a */
[----:B------:R-:W-:-:S02]  /*0ad0*/  IMAD.MOV.U32 R6, RZ, RZ, RZ ;  /* 0x000000ffff067224 */ /* 0x000fc400078e00ff */
[----:B------:R-:W-:Y:S02]  /*0ae0*/  IMAD R5, R8, -0x2daee0ad, RZ ;  /* 0xd2511f5308057824 */ /* 0x000fe400078e02ff */
[----:B01234-:R-:W-:-:S07]  /*0af0*/  IMAD R68, R12, -0x326172a9, RZ ;  /* 0xcd9e8d570c447824 */ /* 0x01ffce00078e02ff */
.L_x_9578:
        /* <DEDUP_REMOVED lines=39> */
.L_x_9334:
        /* <DEDUP_REMOVED lines=13> */
.L_x_9336:
[----:B------:R-:W-:Y:S05]  /*0e40*/  BSYNC.RECONVERGENT B2 ;  /* 0x0000000000027941 */ /* 0x000fea0003800200 */
.L_x_9335:
        /* <DEDUP_REMOVED lines=41> */
.L_x_9333:
[----:B------:R-:W-:Y:S05]  /*10e0*/  BSYNC.RECONVERGENT B1 ;  /* 0x0000000000017941 */ /* 0x000fea0003800200 */
.L_x_9332:
[----:B------:R-:W-:Y:S01]  /*10f0*/  ISETP.NE.AND P0, PT, R18, 0x1, PT ;  /* 0x000000011200780c */ /* 0x000fe20003f05270 */
[----:B------:R-:W-:Y:S01]  /*1100*/  BSSY.RECONVERGENT B1, `(.L_x_9337) ;  /* 0x000004a000017945 */ /* 0x000fe20003800200 */
[----:B------:R-:W-:Y:S01]  /*1110*/  I2FP.F32.U32 R16, R16 ;  /* 0x0000001000107245 */ /* 0x000fe20000201000 */
[----:B------:R-:W-:Y:S01]  /*1120*/  IMAD.MOV.U32 R20, RZ, RZ, 0x2 ;  /* 0x00000002ff147424 */ /* 0x000fe200078e00ff */
[----:B------:R-:W-:Y:S01]  /*1130*/  MOV R59, UR31 ;  /* 0x0000001f003b7c02 */ /* 0x000fe20008000f00 */
[----:B------:R-:W-:Y:S02]  /*1140*/  IMAD.MOV.U32 R17, RZ, RZ, R68 ;  /* 0x000000ffff117224 */ /* 0x000fe400078e0044 */
[----:B------:R-:W-:-:S05]  /*1150*/  FFMA.FTZ R16, R16, R75, 1.1641532182693481445e-10 ;  /* 0x2f00000010107423 */ /* 0x000fca000001004b */
        /* <DEDUP_REMOVED lines=12> */
.L_x_9339:
        /* <DEDUP_REMOVED lines=13> */
.L_x_9341:
[----:B------:R-:W-:Y:S05]  /*12f0*/  BSYNC.RECONVERGENT B2 ;  /* 0x0000000000027941 */ /* 0x000fea0003800200 */
.L_x_9340:
        /* <DEDUP_REMOVED lines=42> */
.L_x_9338:
[----:B------:R-:W-:Y:S05]  /*15a0*/  BSYNC.RECONVERGENT B1 ;  /* 0x0000000000017941 */ /* 0x000fea0003800200 */
.L_x_9337:
        /* <DEDUP_REMOVED lines=18> */
.L_x_9344:
        /* <DEDUP_REMOVED lines=13> */
.L_x_9346:
[----:B------:R-:W-:Y:S05]  /*17a0*/  BSYNC.RECONVERGENT B2 ;  /* 0x0000000000027941 */ /* 0x000fea0003800200 */
.L_x_9345:
        /* <DEDUP_REMOVED lines=42> */
.L_x_9343:
[----:B------:R-:W-:Y:S05]  /*1a50*/  BSYNC.RECONVERGENT B1 ;  /* 0x0000000000017941 */ /* 0x000fea0003800200 */
.L_x_9342:
[----:B------:R-:W-:Y:S01]  /*1a60*/  ISETP.NE.AND P2, PT, R21, 0x1, PT ;  /* 0x000000011500780c */ /* 0x000fe20003f45270 */
[----:B------:R-:W-:Y:S01]  /*1a70*/  BSSY.RECONVERGENT B1, `(.L_x_9347) ;  /* 0x0000048000017945 */ /* 0x000fe20003800200 */
[----:B------:R-:W-:Y:S01]  /*1a80*/  I2FP.F32.U32 R18, R19 ;  /* 0x0000001300127245 */ /* 0x000fe20000201000 */
[----:B------:R-:W-:Y:S02]  /*1a90*/  HFMA2 R22, -RZ, RZ, 0, 1.1920928955078125e-07 ;  /* 0x00000002ff167431 */ /* 0x000fe400000001ff */
[----:B------:R-:W-:Y:S02]  /*1aa0*/  IMAD.MOV.U32 R19, RZ, RZ, R68 ;  /* 0x000000ffff137224 */ /* 0x000fe400078e0044 */
[----:B------:R-:W-:-:S05]  /*1ab0*/  FFMA.FTZ R18, R18, R75, 1.1641532182693481445e-10 ;  /* 0x2f00000012127423 */ /* 0x000fca000001004b */
[----:B------:R-:W-:Y:S01]  /*1ac0*/  FSETP.LE.FTZ.AND P0, PT, R18, R59, PT ;  /* 0x0000003b1200720b */ /* 0x000fe20003f13000 */
[----:B------:R-:W-:Y:S01]  /*1ad0*/  HADD2.F32 R18, -RZ, R13.H0_H0 ;  /* 0x2000000dff127230 */ /* 0x000fe20000004100 */
        /* <DEDUP_REMOVED lines=9> */
.L_x_9349:
        /* <DEDUP_REMOVED lines=13> */
.L_x_9351:
[----:B------:R-:W-:Y:S05]  /*1c40*/  BSYNC.RECONVERGENT B2 ;  /* 0x0000000000027941 */ /* 0x000fea0003800200 */
.L_x_9350:
        /* <DEDUP_REMOVED lines=42> */
.L_x_9348:
[----:B------:R-:W-:Y:S05]  /*1ef0*/  BSYNC.RECONVERGENT B1 ;  /* 0x0000000000017941 */ /* 0x000fea0003800200 */
.L_x_9347:
        /* <DEDUP_REMOVED lines=17> */
.L_x_9354:
        /* <DEDUP_REMOVED lines=13> */
.L_x_9356:
[----:B------:R-:W-:Y:S05]  /*20e0*/  BSYNC.RECONVERGENT B2 ;  /* 0x0000000000027941 */ /* 0x000fea0003800200 */
.L_x_9355:
        /* <DEDUP_REMOVED lines=42> */
.L_x_9353:
[----:B------:R-:W-:Y:S05]  /*2390*/  BSYNC.RECONVERGENT B1 ;  /* 0x0000000000017941 */ /* 0x000fea0003800200 */
.L_x_9352:
        /* <DEDUP_REMOVED lines=18> */
.L_x_9359:
        /* <DEDUP_REMOVED lines=13> */
.L_x_9361:
[----:B------:R-:W-:Y:S05]  /*2590*/  BSYNC.RECONVERGENT B2 ;  /* 0x0000000000027941 */ /* 0x000fea0003800200 */
.L_x_9360:
        /* <DEDUP_REMOVED lines=42> */
.L_x_9358:
[----:B------:R-:W-:Y:S05]  /*2840*/  BSYNC.RECONVERGENT B1 ;  /* 0x0000000000017941 */ /* 0x000fea0003800200 */
.L_x_9357:
        /* <DEDUP_REMOVED lines=17> */
.L_x_9364:
        /* <DEDUP_REMOVED lines=13> */
.L_x_9366:
[----:B------:R-:W-:Y:S05]  /*2a30*/  BSYNC.RECONVERGENT B2 ;  /* 0x0000000000027941 */ /* 0x000fea0003800200 */
.L_x_9365:
        /* <DEDUP_REMOVED lines=42> */
.L_x_9363:
[----:B------:R-:W-:Y:S05]  /*2ce0*/  BSYNC.RECONVERGENT B1 ;  /* 0x0000000000017941 */ /* 0x000fea0003800200 */
.L_x_9362:
        /* <DEDUP_REMOVED lines=17> */
.L_x_9369:
        /* <DEDUP_REMOVED lines=13> */
.L_x_9371:
[----:B------:R-:W-:Y:S05]  /*2ed0*/  BSYNC.RECONVERGENT B2 ;  /* 0x0000000000027941 */ /* 0x000fea0003800200 */
.L_x_9370:
        /* <DEDUP_REMOVED lines=42> */
.L_x_9368:
[----:B------:R-:W-:Y:S05]  /*3180*/  BSYNC.RECONVERGENT B1 ;  /* 0x0000000000017941 */ /* 0x000fea0003800200 */
.L_x_9367:
[----:B------:R-:W-:Y:S01]  /*3190*/  IMAD.U32 R60, RZ, RZ, UR32 ;  /* 0x00000020ff3c7e24 */ /* 0x000fe2000f8e00ff */
[----:B------:R-:W-:Y:S01]  /*31a0*/  P2R R55, PR, RZ, 0x2 ;  /* 0x00000002ff377803 */ /* 0x000fe20000000000 */
[----:B------:R-:W-:Y:S01]  /*31b0*/  HADD2.F32 R15, -RZ, R15.H1_H1 ;  /* 0x3000000fff0f7230 */ /* 0x000fe20000004100 */
        /* <DEDUP_REMOVED lines=33> */
.L_x_9331:
        /* <DEDUP_REMOVED lines=16> */
.L_x_9375:
        /* <DEDUP_REMOVED lines=13> */
.L_x_9377:
[----:B------:R-:W-:Y:S05]  /*35a0*/  BSYNC.RECONVERGENT B2 ;  /* 0x0000000000027941 */ /* 0x000fea0003800200 */
.L_x_9376:
        /* <DEDUP_REMOVED lines=41> */
.L_x_9374:
[----:B------:R-:W-:Y:S05]  /*3840*/  BSYNC.RECONVERGENT B1 ;  /* 0x0000000000017941 */ /* 0x000fea0003800200 */
.L_x_9373:
        /* <DEDUP_REMOVED lines=21> */
.L_x_9380:
        /* <DEDUP_REMOVED lines=13> */
.L_x_9382:
[----:B------:R-:W-:Y:S05]  /*3a70*/  BSYNC.RECONVERGENT B2 ;  /* 0x0000000000027941 */ /* 0x000fea0003800200 */
.L_x_9381:
        /* <DEDUP_REMOVED lines=42> */
.L_x_9379:
[----:B------:R-:W-:Y:S05]  /*3d20*/  BSYNC.RECONVERGENT B1 ;  /* 0x0000000000017941 */ /* 0x000fea0003800200 */
.L_x_9378:
        /* <DEDUP_REMOVED lines=23> */
.L_x_9385:
        /* <DEDUP_REMOVED lines=13> */
.L_x_9387:
[----:B------:R-:W-:Y:S05]  /*3f70*/  BSYNC.RECONVERGENT B2 ;  /* 0x0000000000027941 */ /* 0x000fea0003800200 */
.L_x_9386:
        /* <DEDUP_REMOVED lines=42> */
.L_x_9384:
[----:B------:R-:W-:Y:S05]  /*4220*/  BSYNC.RECONVERGENT B1 ;  /* 0x0000000000017941 */ /* 0x000fea0003800200 */
.L_x_9383:
[----:B------:R-:W-:Y:S01]  /*4230*/  ISETP.NE.AND P0, PT, R18, 0x1, PT ;  /* 0x000000011200780c */ /* 0x000fe20003f05270 */
[----:B------:R-:W-:Y:S01]  /*4240*/  BSSY.RECONVERGENT B1, `(.L_x_9388) ;  /* 0x000004a000017945 */ /* 0x000fe20003800200 */
[----:B------:R-:W-:Y:S01]  /*4250*/  I2FP.F32.U32 R10, R9 ;  /* 0x00000009000a7245 */ /* 0x000fe20000201000 */
[----:B------:R-:W-:Y:S02]  /*4260*/  HADD2.F32 R9, -RZ, R12.H1_H1 ;  /* 0x3000000cff097230 */ /* 0x000fe40000004100 */
        /* <DEDUP_REMOVED lines=15> */
.L_x_9390:
        /* <DEDUP_REMOVED lines=13> */
.L_x_9392:
[----:B------:R-:W-:Y:S05]  /*4430*/  BSYNC.RECONVERGENT B2 ;  /* 0x0000000000027941 */ /* 0x000fea0003800200 */
.L_x_9391:
        /* <DEDUP_REMOVED lines=42> */
.L_x_9389:
[----:B------:R-:W-:Y:S05]  /*46e0*/  BSYNC.RECONVERGENT B1 ;  /* 0x0000000000017941 */ /* 0x000fea0003800200 */
.L_x_9388:
        /* <DEDUP_REMOVED lines=23> */
.L_x_9395:
        /* <DEDUP_REMOVED lines=13> */
.L_x_9397:
[----:B------:R-:W-:Y:S05]  /*4930*/  BSYNC.RECONVERGENT B2 ;  /* 0x0000000000027941 */ /* 0x000fea0003800200 */
.L_x_9396:
        /* <DEDUP_REMOVED lines=42> */
.L_x_9394:
[----:B------:R-:W-:Y:S05]  /*4be0*/  BSYNC.RECONVERGENT B1 ;  /* 0x0000000000017941 */ /* 0x000fea0003800200 */
.L_x_9393:
[----:B------:R-:W-:Y:S01]  /*4bf0*/  ISETP.NE.AND P2, PT, R18, 0x1, PT ;  /* 0x000000011200780c */ /* 0x000fe20003f45270 */
[----:B------:R-:W-:Y:S01]  /*4c00*/  HADD2.F32 R19, -RZ, R13.H0_H0 ;  /* 0x2000000dff137230 */ /* 0x000fe20000004100 */
[----:B------:R-:W-:Y:S01]  /*4c10*/  I2FP.F32.U32 R10, R11 ;  /* 0x0000000b000a7245 */ /* 0x000fe20000201000 */
[----:B------:R-:W-:Y:S01]  /*4c20*/  BSSY.RECONVERGENT B1, `(.L_x_9398) ;  /* 0x0000047000017945 */ /* 0x000fe20003800200 */
[----:B------:R-:W-:Y:S02]  /*4c30*/  HFMA2 R20, -RZ, RZ, 0, 1.1920928955078125e-07 ;  /* 0x00000002ff147431 */ /* 0x000fe400000001ff */
        /* <DEDUP_REMOVED lines=13> */
.L_x_9400:
        /* <DEDUP_REMOVED lines=13> */
.L_x_9402:
[----:B------:R-:W-:Y:S05]  /*4de0*/  BSYNC.RECONVERGENT B2 ;  /* 0x0000000000027941 */ /* 0x000fea0003800200 */
.L_x_9401:
        /* <DEDUP_REMOVED lines=42> */
.L_x_9399:
[----:B------:R-:W-:Y:S05]  /*5090*/  BSYNC.RECONVERGENT B1 ;  /* 0x0000000000017941 */ /* 0x000fea0003800200 */
.L_x_9398:
        /* <DEDUP_REMOVED lines=23> */
.L_x_9405:
        /* <DEDUP_REMOVED lines=13> */
.L_x_9407:
[----:B------:R-:W-:Y:S05]  /*52e0*/  BSYNC.RECONVERGENT B2 ;  /* 0x0000000000027941 */ /* 0x000fea0003800200 */
.L_x_9406:
        /* <DEDUP_REMOVED lines=42> */
.L_x_9404:
[----:B------:R-:W-:Y:S05]  /*5590*/  BSYNC.RECONVERGENT B1 ;  /* 0x0000000000017941 */ /* 0x000fea0003800200 */
.L_x_9403:
        /* <DEDUP_REMOVED lines=18> */
.L_x_9410:
        /* <DEDUP_REMOVED lines=13> */
.L_x_9412:
[----:B------:R-:W-:Y:S05]  /*5790*/  BSYNC.RECONVERGENT B2 ;  /* 0x0000000000027941 */ /* 0x000fea0003800200 */
.L_x_9411:
        /* <DEDUP_REMOVED lines=42> */
.L_x_9409:
[----:B------:R-:W-:Y:S05]  /*5a40*/  BSYNC.RECONVERGENT B1 ;  /* 0x0000000000017941 */ /* 0x000fea0003800200 */
.L_x_9408:
        /* <DEDUP_REMOVED lines=23> */
.L_x_9415:
        /* <DEDUP_REMOVED lines=13> */
.L_x_9417:
[----:B------:R-:W-:Y:S05]  /*5c90*/  BSYNC.RECONVERGENT B2 ;  /* 0x0000000000027941 */ /* 0x000fea0003800200 */
.L_x_9416:
        /* <DEDUP_REMOVED lines=42> */
.L_x_9414:
[----:B------:R-:W-:Y:S05]  /*5f40*/  BSYNC.RECONVERGENT B1 ;  /* 0x0000000000017941 */ /* 0x000fea0003800200 */
.L_x_9413:
        /* <DEDUP_REMOVED lines=19> */
.L_x_9420:
        /* <DEDUP_REMOVED lines=13> */
.L_x_9422:
[----:B------:R-:W-:Y:S05]  /*6150*/  BSYNC.RECONVERGENT B2 ;  /* 0x0000000000027941 */ /* 0x000fea0003800200 */
.L_x_9421:
        /* <DEDUP_REMOVED lines=42> */
.L_x_9419:
[----:B------:R-:W-:Y:S05]  /*6400*/  BSYNC.RECONVERGENT B1 ;  /* 0x0000000000017941 */ /* 0x000fea0003800200 */
.L_x_9418:
        /* <DEDUP_REMOVED lines=23> */
.L_x_9425:
        /* <DEDUP_REMOVED lines=13> */
.L_x_9427:
[----:B------:R-:W-:Y:S05]  /*6650*/  BSYNC.RECONVERGENT B2 ;  /* 0x0000000000027941 */ /* 0x000fea0003800200 */
.L_x_9426:
        /* <DEDUP_REMOVED lines=42> */
.L_x_9424:
[----:B------:R-:W-:Y:S05]  /*6900*/  BSYNC.RECONVERGENT B1 ;  /* 0x0000000000017941 */ /* 0x000fea0003800200 */
.L_x_9423:
        /* <DEDUP_REMOVED lines=18> */
.L_x_9430:
        /* <DEDUP_REMOVED lines=13> */
.L_x_9432:
[----:B------:R-:W-:Y:S05]  /*6b00*/  BSYNC.RECONVERGENT B2 ;  /* 0x0000000000027941 */ /* 0x000fea0003800200 */
.L_x_9431:
        /* <DEDUP_REMOVED lines=42> */
.L_x_9429:
[----:B------:R-:W-:Y:S05]  /*6db0*/  BSYNC.RECONVERGENT B1 ;  /* 0x0000000000017941 */ /* 0x000fea0003800200 */
.L_x_9428:
        /* <DEDUP_REMOVED lines=23> */
.L_x_9435:
        /* <DEDUP_REMOVED lines=13> */
.L_x_9437:
[----:B------:R-:W-:Y:S05]  /*7000*/  BSYNC.RECONVERGENT B2 ;  /* 0x0000000000027941 */ /* 0x000fea0003800200 */
.L_x_9436:
        /* <DEDUP_REMOVED lines=42> */
.L_x_9434:
[----:B------:R-:W-:Y:S05]  /*72b0*/  BSYNC.RECONVERGENT B1 ;  /* 0x0000000000017941 */ /* 0x000fea0003800200 */
.L_x_9433:
        /* <DEDUP_REMOVED lines=18> */
.L_x_9440:
        /* <DEDUP_REMOVED lines=13> */
.L_x_9442:
[----:B------:R-:W-:Y:S05]  /*74b0*/  BSYNC.RECONVERGENT B2 ;  /* 0x0000000000027941 */ /* 0x000fea0003800200 */
.L_x_9441:
        /* <DEDUP_REMOVED lines=42> */
.L_x_9439:
[----:B------:R-:W-:Y:S05]  /*7760*/  BSYNC.RECONVERGENT B1 ;  /* 0x0000000000017941 */ /* 0x000fea0003800200 */
.L_x_9438:
        /* <DEDUP_REMOVED lines=23> */
.L_x_9445:
        /* <DEDUP_REMOVED lines=13> */
.L_x_9447:
[----:B------:R-:W-:Y:S05]  /*79b0*/  BSYNC.RECONVERGENT B2 ;  /* 0x0000000000027941 */ /* 0x000fea0003800200 */
.L_x_9446:
        /* <DEDUP_REMOVED lines=42> */
.L_x_9444:
[----:B------:R-:W-:Y:S05]  /*7c60*/  BSYNC.RECONVERGENT B1 ;  /* 0x0000000000017941 */ /* 0x000fea0003800200 */
.L_x_9443:
        /* <DEDUP_REMOVED lines=18> */
.L_x_9450:
        /* <DEDUP_REMOVED lines=15> */
.L_x_9452:
[----:B------:R-:W-:Y:S05]  /*7e80*/  BSYNC.RECONVERGENT B2 ;  /* 0x0000000000027941 */ /* 0x000fea0003800200 */
.L_x_9451:
        /* <DEDUP_REMOVED lines=42> */
.L_x_9449:
[----:B------:R-:W-:Y:S05]  /*8130*/  BSYNC.RECONVERGENT B1 ;  /* 0x0000000000017941 */ /* 0x000fea0003800200 */
.L_x_9448:
        /* <DEDUP_REMOVED lines=10> */
.L_x_9372:
        /* <DEDUP_REMOVED lines=8> */
[----:B------:R-:W-:Y:S02]  /*8260*/  LOP3.LUT R55, R55, R5, R14, 0xfe, !PT ;  /* 0x0000000537377212 */ /* 0x000fe400078efe0e */
[----:B------:R-:W-:Y:S02]  /*8270*/  SEL R15, RZ, 0x1000000, !P2 ;  /* 0x01000000ff0f7807 */ /* 0x000fe40005000000 */
[----:B------:R-:W-:Y:S02]  /*8280*/  SEL R14, RZ, 0x10000, !P0 ;  /* 0x00010000ff0e7807 */ /* 0x000fe40004000000 */
[----:B------:R-:W-:Y:S02]  /*8290*/  SEL R5, RZ, 0x100, !P4 ;  /* 0x00000100ff057807 */ /* 0x000fe40006000000 */
[----:B------:R-:W-:Y:S02]  /*82a0*/  ISETP.NE.U32.AND P3, PT, R52, RZ, PT ;  /* 0x000000ff3400720c */ /* 0x000fe40003f65070 */
[----:B------:R-:W-:Y:S01]  /*82b0*/  LOP3.LUT R5, R5, R15, R14, 0xfe, !PT ;  /* 0x0000000f05057212 */ /* 0x000fe200078efe0e */
[----:B0-----:R-:W-:Y:S01]  /*82c0*/  IMAD.WIDE.U32 R12, R7, 0x20, R92 ;  /* 0x00000020070c7825 */ /* 0x001fe200078e005c */
[----:B------:R-:W-:-:S02]  /*82d0*/  SEL R14, RZ, 0x1, !P5 ;  /* 0x00000001ff0e7807 */ /* 0x000fc40006800000 */
[----:B------:R-:W-:Y:S02]  /*82e0*/  ISETP.NE.AND.EX P0, PT, R53, RZ, PT, P3 ;  /* 0x000000ff3500720c */ /* 0x000fe40003f05330 */
[----:B------:R-:W-:Y:S04]  /*82f0*/  STG.E.128 desc[UR8][R12.64], R16 ;  /* 0x000000100c007986 */ /* 0x000fe8000c101d08 */
[----:B------:R0:W-:Y:S02]  /*8300*/  STG.E.128 desc[UR8][R12.64+0x10], R20 ;  /* 0x000010140c007986 */ /* 0x0001e4000c101d08 */
        /* <DEDUP_REMOVED lines=26> */
.L_x_9453:
        /* <DEDUP_REMOVED lines=27> */
.L_x_9457:
        /* <DEDUP_REMOVED lines=13> */
.L_x_9459:
[----:B------:R-:W-:Y:S05]  /*8730*/  BSYNC.RECONVERGENT B2 ;  /* 0x0000000000027941 */ /* 0x000fea0003800200 */
.L_x_9458:
        /* <DEDUP_REMOVED lines=42> */
.L_x_9456:
[----:B------:R-:W-:Y:S05]  /*89e0*/  BSYNC.RECONVERGENT B1 ;  /* 0x0000000000017941 */ /* 0x000fea0003800200 */
.L_x_9455:
[----:B------:R-:W-:Y:S01]  /*89f0*/  ISETP.NE.AND P2, PT, R10, 0x1, PT ;  /* 0x000000010a00780c */ /* 0x000fe20003f45270 */
[----:B-----5:R-:W-:Y:S01]  /*8a00*/  HADD2.F32 R9, -RZ, R52.H0_H0 ;  /* 0x20000034ff097230 */ /* 0x020fe20000004100 */
[----:B------:R-:W-:Y:S01]  /*8a10*/  I2FP.F32.U32 R8, R8 ;  /* 0x0000000800087245 */ /* 0x000fe20000201000 */
[----:B------:R-:W-:Y:S01]  /*8a20*/  BSSY.RECONVERGENT B1, `(.L_x_9460) ;  /* 0x0000048000017945 */ /* 0x000fe20003800200 */
[----:B0-----:R-:W-:Y:S01]  /*8a30*/  IMAD.MOV.U32 R13, RZ, RZ, 0x2 ;  /* 0x00000002ff0d7424 */ /* 0x001fe200078e00ff */
        /* <DEDUP_REMOVED lines=14> */
.L_x_9462:
        /* <DEDUP_REMOVED lines=13> */
.L_x_9464:
[----:B------:R-:W-:Y:S05]  /*8bf0*/  BSYNC.RECONVERGENT B2 ;  /* 0x0000000000027941 */ /* 0x000fea0003800200 */
.L_x_9463:
        /* <DEDUP_REMOVED lines=42> */
.L_x_9461:
[----:B------:R-:W-:Y:S05]  /*8ea0*/  BSYNC.RECONVERGENT B1 ;  /* 0x0000000000017941 */ /* 0x000fea0003800200 */
.L_x_9460:
[----:B------:R-:W-:Y:S01]  /*8eb0*/  I2FP.F32.U32 R10, R11 ;  /* 0x0000000b000a7245 */ /* 0x000fe20000201000 */
[----:B------:R-:W-:Y:S01]  /*8ec0*/  HADD2.F32 R9, -RZ, R32.H0_H0 ;  /* 0x20000020ff097230 */ /* 0x000fe20000004100 */
[----:B------:R-:W-:Y:S01]  /*8ed0*/  ISETP.NE.AND P3, PT, R13, 0x1, PT ;  /* 0x000000010d00780c */ /* 0x000fe20003f65270 */
[----:B------:R-:W-:Y:S01]  /*8ee0*/  BSSY.RECONVERGENT B1, `(.L_x_9465) ;  /* 0x000004c000017945 */ /* 0x000fe20003800200 */
[----:B------:R-:W-:Y:S02]  /*8ef0*/  HFMA2 R15, -RZ, RZ, 0, 1.1920928955078125e-07 ;  /* 0x00000002ff0f7431 */ /* 0x000fe400000001ff */
[----:B------:R-:W-:Y:S01]  /*8f00*/  FFMA.FTZ R10, R10, R75, 1.1641532182693481445e-10 ;  /* 0x2f0000000a0a7423 */ /* 0x000fe2000001004b */
[----:B------:R-:W-:Y:S01]  /*8f10*/  FMUL.FTZ R12, R9, R60 ;  /* 0x0000003c090c7220 */ /* 0x000fe20000410000 */
[----:B------:R-:W-:-:S03]  /*8f20*/  FSEL R9, R8, RZ, P4 ;  /* 0x000000ff08097208 */ /* 0x000fc60002000000 */
        /* <DEDUP_REMOVED lines=15> */
.L_x_9467:
        /* <DEDUP_REMOVED lines=13> */
.L_x_9469:
[----:B------:R-:W-:Y:S05]  /*90f0*/  BSYNC.RECONVERGENT B2 ;  /* 0x0000000000027941 */ /* 0x000fea0003800200 */
.L_x_9468:
        /* <DEDUP_REMOVED lines=42> */
.L_x_9466:
[----:B------:R-:W-:Y:S05]  /*93a0*/  BSYNC.RECONVERGENT B1 ;  /* 0x0000000000017941 */ /* 0x000fea0003800200 */
.L_x_9465:
        /* <DEDUP_REMOVED lines=19> */
.L_x_9472:
        /* <DEDUP_REMOVED lines=13> */
.L_x_9474:
[----:B------:R-:W-:Y:S05]  /*95b0*/  BSYNC.RECONVERGENT B2 ;  /* 0x0000000000027941 */ /* 0x000fea0003800200 */
.L_x_9473:
        /* <DEDUP_REMOVED lines=42> */
.L_x_9471:
[----:B------:R-:W-:Y:S05]  /*9860*/  BSYNC.RECONVERGENT B1 ;  /* 0x0000000000017941 */ /* 0x000fea0003800200 */
.L_x_9470:
        /* <DEDUP_REMOVED lines=11> */
[----:B------:R-:W-:Y:S01]  /*9920*/  MOV R11, R68 ;  /* 0x00000044000b7202 */ /* 0x000fe20000000f00 */
        /* <DEDUP_REMOVED lines=11> */
.L_x_9477:
        /* <DEDUP_REMOVED lines=13> */
.L_x_9479:
[----:B------:R-:W-:Y:S05]  /*9ab0*/  BSYNC.RECONVERGENT B2 ;  /* 0x0000000000027941 */ /* 0x000fea0003800200 */
.L_x_9478:
        /* <DEDUP_REMOVED lines=42> */
.L_x_9476:
[----:B------:R-:W-:Y:S05]  /*9d60*/  BSYNC.RECONVERGENT B1 ;  /* 0x0000000000017941 */ /* 0x000fea0003800200 */
.L_x_9475:
        /* <DEDUP_REMOVED lines=19> */
.L_x_9482:
        /* <DEDUP_REMOVED lines=13> */
.L_x_9484:
[----:B------:R-:W-:Y:S05]  /*9f70*/  BSYNC.RECONVERGENT B2 ;  /* 0x0000000000027941 */ /* 0x000fea0003800200 */
.L_x_9483:
        /* <DEDUP_REMOVED lines=42> */
.L_x_9481:
[----:B------:R-:W-:Y:S05]  /*a220*/  BSYNC.RECONVERGENT B1 ;  /* 0x0000000000017941 */ /* 0x000fea0003800200 */
.L_x_9480:
        /* <DEDUP_REMOVED lines=23> */
.L_x_9487:
        /* <DEDUP_REMOVED lines=13> */
.L_x_9489:
[----:B------:R-:W-:Y:S05]  /*a470*/  BSYNC.RECONVERGENT B2 ;  /* 0x0000000000027941 */ /* 0x000fea0003800200 */
.L_x_9488:
        /* <DEDUP_REMOVED lines=42> */
.L_x_9486:
[----:B------:R-:W-:Y:S05]  /*a720*/  BSYNC.RECONVERGENT B1 ;  /* 0x0000000000017941 */ /* 0x000fea0003800200 */
.L_x_9485:
        /* <DEDUP_REMOVED lines=19> */
.L_x_9492:
        /* <DEDUP_REMOVED lines=13> */
.L_x_9494:
[----:B------:R-:W-:Y:S05]  /*a930*/  BSYNC.RECONVERGENT B2 ;  /* 0x0000000000027941 */ /* 0x000fea0003800200 */
.L_x_9493:
        /* <DEDUP_REMOVED lines=42> */
.L_x_9491:
[----:B------:R-:W-:Y:S05]  /*abe0*/  BSYNC.RECONVERGENT B1 ;  /* 0x0000000000017941 */ /* 0x000fea0003800200 */
.L_x_9490:
[----:B------:R-:W-:Y:S01]  /*abf0*/  I2FP.F32.U32 R52, R15 ;  /* 0x0000000f00347245 */ /* 0x000fe20000201000 */
[----:B------:R-:W-:Y:S01]  /*ac00*/  HADD2.F32 R15, -RZ, R33.H1_H1 ;  /* 0x30000021ff0f7230 */ /* 0x000fe20000004100 */
[----:B------:R-:W-:Y:S01]  /*ac10*/  BSSY.RECONVERGENT B1, `(.L_x_9495) ;  /* 0x000004d000017945 */ /* 0x000fe20003800200 */
[----:B------:R-:W-:Y:S02]  /*ac20*/  HFMA2 R57, -RZ, RZ, 0, 1.1920928955078125e-07 ;  /* 0x00000002ff397431 */ /* 0x000fe400000001ff */
[----:B------:R-:W-:Y:S02]  /*ac30*/  IMAD.MOV.U32 R56, RZ, RZ, R68 ;  /* 0x000000ffff387224 */ /* 0x000fe400078e0044 */
        /* <DEDUP_REMOVED lines=18> */
.L_x_9497:
        /* <DEDUP_REMOVED lines=13> */
.L_x_9499:
[----:B------:R-:W-:Y:S05]  /*ae30*/  BSYNC.RECONVERGENT B2 ;  /* 0x0000000000027941 */ /* 0x000fea0003800200 */
.L_x_9498:
        /* <DEDUP_REMOVED lines=42> */
.L_x_9496:
[----:B------:R-:W-:Y:S05]  /*b0e0*/  BSYNC.RECONVERGENT B1 ;  /* 0x0000000000017941 */ /* 0x000fea0003800200 */
.L_x_9495:
        /* <DEDUP_REMOVED lines=18> */
.L_x_9502:
        /* <DEDUP_REMOVED lines=13> */
.L_x_9504:
[----:B------:R-:W-:Y:S05]  /*b2e0*/  BSYNC.RECONVERGENT B2 ;  /* 0x0000000000027941 */ /* 0x000fea0003800200 */
.L_x_9503:
        /* <DEDUP_REMOVED lines=42> */
.L_x_9501:
[----:B------:R-:W-:Y:S05]  /*b590*/  BSYNC.RECONVERGENT B1 ;  /* 0x0000000000017941 */ /* 0x000fea0003800200 */
.L_x_9500:
        /* <DEDUP_REMOVED lines=23> */
.L_x_9507:
        /* <DEDUP_REMOVED lines=13> */
.L_x_9509:
[----:B------:R-:W-:Y:S05]  /*b7e0*/  BSYNC.RECONVERGENT B2 ;  /* 0x0000000000027941 */ /* 0x000fea0003800200 */
.L_x_9508:
        /* <DEDUP_REMOVED lines=42> */
.L_x_9506:
[----:B------:R-:W-:Y:S05]  /*ba90*/  BSYNC.RECONVERGENT B1 ;  /* 0x0000000000017941 */ /* 0x000fea0003800200 */
.L_x_9505:
        /* <DEDUP_REMOVED lines=18> */
.L_x_9512:
        /* <DEDUP_REMOVED lines=13> */
.L_x_9514:
[----:B------:R-:W-:Y:S05]  /*bc90*/  BSYNC.RECONVERGENT B2 ;  /* 0x0000000000027941 */ /* 0x000fea0003800200 */
.L_x_9513:
        /* <DEDUP_REMOVED lines=41> */
[----:B------:R-:W-:-:S07]  /*bf30*/  IMAD.MOV.U32 R5, RZ, RZ, R66 ;  /* 0x000000ffff057224 */ /* 0x000fce00078e0042 */
.L_x_9511:
[----:B------:R-:W-:Y:S05]  /*bf40*/  BSYNC.RECONVERGENT B1 ;  /* 0x0000000000017941 */ /* 0x000fea0003800200 */
.L_x_9510:
        /* <DEDUP_REMOVED lines=23> */
.L_x_9517:
        /* <DEDUP_REMOVED lines=13> */
.L_x_9519:
[----:B------:R-:W-:Y:S05]  /*c190*/  BSYNC.RECONVERGENT B2 ;  /* 0x0000000000027941 */ /* 0x000fea0003800200 */
.L_x_9518:
        /* <DEDUP_REMOVED lines=40> */
[----:B------:R-:W-:Y:S01]  /*c420*/  IMAD.MOV.U32 R5, RZ, RZ, R66 ;  /* 0x000000ffff057224 */ /* 0x000fe200078e0042 */
[----:B------:R-:W-:-:S07]  /*c430*/  LOP3.LUT R67, R70, UR29, R67, 0x96, !PT ;  /* 0x0000001d46437c12 */ /* 0x000fce000f8e9643 */
.L_x_9516:
[----:B------:R-:W-:Y:S05]  /*c440*/  BSYNC.RECONVERGENT B1 ;  /* 0x0000000000017941 */ /* 0x000fea0003800200 */
.L_x_9515:
[----:B------:R-:W-:Y:S01]  /*c450*/  ISETP.NE.AND P5, PT, R71, 0x1, PT ;  /* 0x000000014700780c */ /* 0x000fe20003fa5270 */
[----:B------:R-:W-:Y:S01]  /*c460*/  HADD2.F32 R73, -RZ, R55.H0_H0 ;  /* 0x20000037ff497230 */ /* 0x000fe20000004100 */
        /* <DEDUP_REMOVED lines=16> */
.L_x_9522:
        /* <DEDUP_REMOVED lines=13> */
.L_x_9524:
[----:B------:R-:W-:Y:S05]  /*c640*/  BSYNC.RECONVERGENT B2 ;  /* 0x0000000000027941 */ /* 0x000fea0003800200 */
.L_x_9523:
        /* <DEDUP_REMOVED lines=42> */
.L_x_9521:
[----:B------:R-:W-:Y:S05]  /*c8f0*/  BSYNC.RECONVERGENT B1 ;  /* 0x0000000000017941 */ /* 0x000fea0003800200 */
.L_x_9520:
[----:B------:R-:W-:Y:S01]  /*c900*/  I2FP.F32.U32 R58, R58 ;  /* 0x0000003a003a7245 */ /* 0x000fe20000201000 */
[----:B------:R-:W-:Y:S01]  /*c910*/  HADD2.F32 R71, -RZ, R35.H0_H0 ;  /* 0x20000023ff477230 */ /* 0x000fe20000004100 */
[----:B------:R-:W-:Y:S03]  /*c920*/  BSSY.RECONVERGENT B1, `(.L_x_9525) ;  /* 0x000004d000017945 */ /* 0x000fe60003800200 */
        /* <DEDUP_REMOVED lines=20> */
.L_x_9527:
        /* <DEDUP_REMOVED lines=13> */
.L_x_9529:
[----:B------:R-:W-:Y:S05]  /*cb40*/  BSYNC.RECONVERGENT B2 ;  /* 0x0000000000027941 */ /* 0x000fea0003800200 */
.L_x_9528:
        /* <DEDUP_REMOVED lines=9> */
[----:B------:R-:W-:-:S04]  /*cbe0*/  LOP3.LUT R67, R68, UR15, R67, 0x96, !PT ;  /* 0x0000000f44437c12 */ /* 0x000fc8000f8e9643 */
        /* <DEDUP_REMOVED lines=8> */
[----:B------:R-:W-:-:S03]  /*cc70*/  LOP3.LUT R68, R66, UR18, R71, 0x96, !PT ;  /* 0x0000001242447c12 */ /* 0x000fc6000f8e9647 */
[----:B------:R-:W-:-:S04]  /*cc80*/  IMAD.WIDE.U32 R66, R67, -0x326172a9, RZ ;  /* 0xcd9e8d5743427825 */ /* 0x000fc800078e00ff */
[----:B------:R-:W-:Y:S01]  /*cc90*/  IMAD.WIDE.U32 R68, R68, -0x2daee0ad, RZ ;  /* 0xd2511f5344447825 */ /* 0x000fe200078e00ff */
[----:B------:R-:W-:-:S04]  /*cca0*/  LOP3.LUT R70, R70, UR20, R67, 0x96, !PT ;  /* 0x0000001446467c12 */ /* 0x000fc8000f8e9643 */
        /* <DEDUP_REMOVED lines=19> */
[----:B------:R-:W-:-:S07]  /*cde0*/  HFMA2 R66, -RZ, RZ, 0, 0 ;  /* 0x00000000ff427431 */ /* 0x000fce00000001ff */
.L_x_9526:
[----:B------:R-:W-:Y:S05]  /*cdf0*/  BSYNC.RECONVERGENT B1 ;  /* 0x0000000000017941 */ /* 0x000fea0003800200 */
.L_x_9525:
[----:B------:R-:W-:Y:S01]  /*ce00*/  ISETP.NE.AND P6, PT, R66, 0x1, PT ;  /* 0x000000014200780c */ /* 0x000fe20003fc5270 */
[----:B------:R-:W-:Y:S01]  /*ce10*/  HADD2.F32 R55, -RZ, R55.H1_H1 ;  /* 0x30000037ff377230 */ /* 0x000fe20000004100 */
        /* <DEDUP_REMOVED lines=16> */
.L_x_9532:
        /* <DEDUP_REMOVED lines=15> */
.L_x_9534:
[----:B------:R-:W-:Y:S05]  /*d010*/  BSYNC.RECONVERGENT B2 ;  /* 0x0000000000027941 */ /* 0x000fea0003800200 */
.L_x_9533:
        /* <DEDUP_REMOVED lines=39> */
[----:B------:R-:W-:Y:S02]  /*d290*/  IMAD.MOV.U32 R5, RZ, RZ, R68 ;  /* 0x000000ffff057224 */ /* 0x000fe400078e0044 */
[----:B------:R-:W-:-:S05]  /*d2a0*/  IMAD.WIDE.U32 R68, R71, -0x326172a9, RZ ;  /* 0xcd9e8d5747447825 */ /* 0x000fca00078e00ff */
[----:B------:R-:W-:-:S07]  /*d2b0*/  LOP3.LUT R69, R66, UR28, R69, 0x96, !PT ;  /* 0x0000001c42457c12 */ /* 0x000fce000f8e9645 */
.L_x_9531:
[----:B------:R-:W-:Y:S05]  /*d2c0*/  BSYNC.RECONVERGENT B1 ;  /* 0x0000000000017941 */ /* 0x000fea0003800200 */
.L_x_9530:
        /* <DEDUP_REMOVED lines=11> */
.L_x_9454:
        /* <DEDUP_REMOVED lines=16> */
.L_x_9538:
        /* <DEDUP_REMOVED lines=13> */
.L_x_9540:
[----:B------:R-:W-:Y:S05]  /*d550*/  BSYNC.RECONVERGENT B2 ;  /* 0x0000000000027941 */ /* 0x000fea0003800200 */
.L_x_9539:
        /* <DEDUP_REMOVED lines=40> */
[----:B------:R-:W-:Y:S01]  /*d7e0*/  IMAD.MOV.U32 R14, RZ, RZ, RZ ;  /* 0x000000ffff0e7224 */ /* 0x000fe200078e00ff */
[----:B------:R-:W-:-:S07]  /*d7f0*/  MOV R12, R62 ;  /* 0x0000003e000c7202 */ /* 0x000fce0000000f00 */
.L_x_9537:
[----:B------:R-:W-:Y:S05]  /*d800*/  BSYNC.RECONVERGENT B1 ;  /* 0x0000000000017941 */ /* 0x000fea0003800200 */
.L_x_9536:
[----:B------:R-:W-:Y:S01]  /*d810*/  ISETP.NE.AND P2, PT, R14, 0x1, PT ;  /* 0x000000010e00780c */ /* 0x000fe20003f45270 */
[----:B------:R-:W-:Y:S01]  /*d820*/  BSSY.RECONVERGENT B1, `(.L_x_9541) ;  /* 0x0000049000017945 */ /* 0x000fe20003800200 */
[----:B------:R-:W-:Y:S01]  /*d830*/  I2FP.F32.U32 R12, R12 ;  /* 0x0000000c000c7245 */ /* 0x000fe20000201000 */
[----:B------:R-:W-:Y:S02]  /*d840*/  HFMA2 R15, -RZ, RZ, 0, 1.1920928955078125e-07 ;  /* 0x00000002ff0f7431 */ /* 0x000fe400000001ff */
[----:B-----5:R-:W-:Y:S02]  /*d850*/  HADD2.F32 R73, -RZ, R52.H0_H0 ;  /* 0x20000034ff497230 */ /* 0x020fe40000004100 */
        /* <DEDUP_REMOVED lines=13> */
.L_x_9543:
        /* <DEDUP_REMOVED lines=13> */
.L_x_9545:
[----:B------:R-:W-:Y:S05]  /*da00*/  BSYNC.RECONVERGENT B2 ;  /* 0x0000000000027941 */ /* 0x000fea0003800200 */
.L_x_9544:
        /* <DEDUP_REMOVED lines=42> */
.L_x_9542:
[----:B------:R-:W-:Y:S05]  /*dcb0*/  BSYNC.RECONVERGENT B1 ;  /* 0x0000000000017941 */ /* 0x000fea0003800200 */
.L_x_9541:
        /* <DEDUP_REMOVED lines=18> */
.L_x_9548:
        /* <DEDUP_REMOVED lines=13> */
.L_x_9550:
[----:B------:R-:W-:Y:S05]  /*deb0*/  BSYNC.RECONVERGENT B2 ;  /* 0x0000000000027941 */ /* 0x000fea0003800200 */
.L_x_9549:
        /* <DEDUP_REMOVED lines=39> */
[----:B------:R-:W-:Y:S01]  /*e130*/  IMAD.MOV.U32 R13, RZ, RZ, R5 ;  /* 0x000000ffff0d7224 */ /* 0x000fe200078e0005 */
[----:B------:R-:W-:Y:S01]  /*e140*/  MOV R5, R12 ;  /* 0x0000000c00057202 */ /* 0x000fe20000000f00 */
[----:B------:R-:W-:-:S07]  /*e150*/  IMAD.MOV.U32 R14, RZ, RZ, RZ ;  /* 0x000000ffff0e7224 */ /* 0x000fce00078e00ff */
.L_x_9547:
[----:B------:R-:W-:Y:S05]  /*e160*/  BSYNC.RECONVERGENT B1 ;  /* 0x0000000000017941 */ /* 0x000fea0003800200 */
.L_x_9546:
[----:B------:R-:W-:Y:S01]  /*e170*/  ISETP.NE.AND P2, PT, R14, 0x1, PT ;  /* 0x000000010e00780c */ /* 0x000fe20003f45270 */
[----:B------:R-:W-:Y:S01]  /*e180*/  BSSY.RECONVERGENT B1, `(.L_x_9551) ;  /* 0x0000049000017945 */ /* 0x000fe20003800200 */
[----:B------:R-:W-:Y:S01]  /*e190*/  I2FP.F32.U32 R12, R13 ;  /* 0x0000000d000c7245 */ /* 0x000fe20000201000 */
[----:B------:R-:W-:Y:S02]  /*e1a0*/  HADD2.F32 R71, -RZ, R53.H0_H0 ;  /* 0x20000035ff477230 */ /* 0x000fe40000004100 */
[----:B------:R-:W-:Y:S02]  /*e1b0*/  IMAD.MOV.U32 R13, RZ, RZ, R68 ;  /* 0x000000ffff0d7224 */ /* 0x000fe400078e0044 */
[----:B------:R-:W-:-:S05]  /*e1c0*/  FFMA.FTZ R12, R12, R75, 1.1641532182693481445e-10 ;  /* 0x2f0000000c0c7423 */ /* 0x000fca000001004b */
[----:B------:R-:W-:Y:S01]  /*e1d0*/  FSETP.LE.FTZ.AND P3, PT, R12, R59, PT ;  /* 0x0000003b0c00720b */ /* 0x000fe20003f73000 */
[----:B------:R-:W-:-:S03]  /*e1e0*/  HFMA2 R12, -RZ, RZ, 0, 1.1920928955078125e-07 ;  /* 0x00000002ff0c7431 */ /* 0x000fc600000001ff */
        /* <DEDUP_REMOVED lines=10> */
.L_x_9553:
        /* <DEDUP_REMOVED lines=13> */
.L_x_9555:
[----:B------:R-:W-:Y:S05]  /*e360*/  BSYNC.RECONVERGENT B2 ;  /* 0x0000000000027941 */ /* 0x000fea0003800200 */
.L_x_9554:
        /* <DEDUP_REMOVED lines=39> */
[----:B------:R-:W-:Y:S01]  /*e5e0*/  MOV R5, R12 ;  /* 0x0000000c00057202 */ /* 0x000fe20000000f00 */
[----:B------:R-:W-:Y:S01]  /*e5f0*/  IMAD.MOV.U32 R12, RZ, RZ, RZ ;  /* 0x000000ffff0c7224 */ /* 0x000fe200078e00ff */
[----:B------:R-:W-:-:S07]  /*e600*/  LOP3.LUT R69, R14, UR28, R69, 0x96, !PT ;  /* 0x0000001c0e457c12 */ /* 0x000fce000f8e9645 */
.L_x_9552:
[----:B------:R-:W-:Y:S05]  /*e610*/  BSYNC.RECONVERGENT B1 ;  /* 0x0000000000017941 */ /* 0x000fea0003800200 */
.L_x_9551:
[----:B------:R-:W-:Y:S01]  /*e620*/  ISETP.NE.AND P2, PT, R12, 0x1, PT ;  /* 0x000000010c00780c */ /* 0x000fe20003f45270 */
[----:B------:R-:W-:Y:S01]  /*e630*/  BSSY.RECONVERGENT B1, `(.L_x_9556) ;  /* 0x000004a000017945 */ /* 0x000fe20003800200 */
[----:B------:R-:W-:Y:S01]  /*e640*/  I2FP.F32.U32 R14, R13 ;  /* 0x0000000d000e7245 */ /* 0x000fe20000201000 */
[----:B------:R-:W-:Y:S02]  /*e650*/  HADD2.F32 R70, -RZ, R53.H1_H1 ;  /* 0x30000035ff467230 */ /* 0x000fe40000004100 */
        /* <DEDUP_REMOVED lines=14> */
.L_x_9558:
        /* <DEDUP_REMOVED lines=13> */
.L_x_9560:
[----:B------:R-:W-:Y:S05]  /*e810*/  BSYNC.RECONVERGENT B2 ;  /* 0x0000000000027941 */ /* 0x000fea0003800200 */
.L_x_9559:
        /* <DEDUP_REMOVED lines=43> */
.L_x_9557:
[----:B------:R-:W-:Y:S05]  /*ead0*/  BSYNC.RECONVERGENT B1 ;  /* 0x0000000000017941 */ /* 0x000fea0003800200 */
.L_x_9556:
[----:B------:R-:W-:Y:S01]  /*eae0*/  ISETP.NE.AND P3, PT, R14, 0x1, PT ;  /* 0x000000010e00780c */ /* 0x000fe20003f65270 */
[----:B------:R-:W-:Y:S01]  /*eaf0*/  BSSY.RECONVERGENT B1, `(.L_x_9561) ;  /* 0x0000049000017945 */ /* 0x000fe20003800200 */
[----:B------:R-:W-:Y:S01]  /*eb00*/  I2FP.F32.U32 R12, R13 ;  /* 0x0000000d000c7245 */ /* 0x000fe20000201000 */
[----:B------:R-:W-:Y:S01]  /*eb10*/  HADD2.F32 R13, -RZ, R54.H0_H0 ;  /* 0x20000036ff0d7230 */ /* 0x000fe20000004100 */
[----:B------:R-:W-:-:S03]  /*eb20*/  MOV R53, R68 ;  /* 0x0000004400357202 */ /* 0x000fc60000000f00 */
[----:B------:R-:W-:-:S05]  /*eb30*/  FFMA.FTZ R12, R12, R75, 1.1641532182693481445e-10 ;  /* 0x2f0000000c0c7423 */ /* 0x000fca000001004b */
        /* <DEDUP_REMOVED lines=11> */
.L_x_9563:
        /* <DEDUP_REMOVED lines=13> */
.L_x_9565:
[----:B------:R-:W-:Y:S05]  /*ecc0*/  BSYNC.RECONVERGENT B2 ;  /* 0x0000000000027941 */ /* 0x000fea0003800200 */
.L_x_9564:
        /* <DEDUP_REMOVED lines=34> */
[----:B------:R-:W-:Y:S02]  /*eef0*/  LOP3.LUT R14, R14, UR26, R53, 0x96, !PT ;  /* 0x0000001a0e0e7c12 */ /* 0x000fe4000f8e9635 */
[----:B------:R-:W-:-:S03]  /*ef00*/  MOV R53, R5 ;  /* 0x0000000500357202 */ /* 0x000fc60000000f00 */
[----:B------:R-:W-:-:S04]  /*ef10*/  IMAD.WIDE.U32 R14, R14, -0x2daee0ad, RZ ;  /* 0xd2511f530e0e7825 */ /* 0x000fc800078e00ff */
[----:B------:R-:W-:Y:S01]  /*ef20*/  IMAD.MOV.U32 R5, RZ, RZ, R14 ;  /* 0x000000ffff057224 */ /* 0x000fe200078e000e */
[----:B------:R-:W-:Y:S01]  /*ef30*/  LOP3.LUT R67, R68, UR29, R15, 0x96, !PT ;  /* 0x0000001d44437c12 */ /* 0x000fe2000f8e960f */
[----:B------:R-:W-:-:S04]  /*ef40*/  IMAD.WIDE.U32 R14, R12, -0x326172a9, RZ ;  /* 0xcd9e8d570c0e7825 */ /* 0x000fc800078e00ff */
[----:B------:R-:W-:Y:S01]  /*ef50*/  IMAD.MOV.U32 R12, RZ, RZ, RZ ;  /* 0x000000ffff0c7224 */ /* 0x000fe200078e00ff */
[----:B------:R-:W-:Y:S02]  /*ef60*/  LOP3.LUT R69, R52, UR28, R15, 0x96, !PT ;  /* 0x0000001c34457c12 */ /* 0x000fe4000f8e960f */
[----:B------:R-:W-:-:S07]  /*ef70*/  MOV R68, R14 ;  /* 0x0000000e00447202 */ /* 0x000fce0000000f00 */
.L_x_9562:
[----:B------:R-:W-:Y:S05]  /*ef80*/  BSYNC.RECONVERGENT B1 ;  /* 0x0000000000017941 */ /* 0x000fea0003800200 */
.L_x_9561:
[----:B------:R-:W-:Y:S01]  /*ef90*/  ISETP.NE.AND P4, PT, R12, 0x1, PT ;  /* 0x000000010c00780c */ /* 0x000fe20003f85270 */
[----:B------:R-:W-:Y:S01]  /*efa0*/  BSSY.RECONVERGENT B1, `(.L_x_9566) ;  /* 0x0000049000017945 */ /* 0x000fe20003800200 */
[----:B------:R-:W-:Y:S01]  /*efb0*/  I2FP.F32.U32 R14, R53 ;  /* 0x00000035000e7245 */ /* 0x000fe20000201000 */
[----:B------:R-:W-:Y:S02]  /*efc0*/  HADD2.F32 R54, -RZ, R54.H1_H1 ;  /* 0x30000036ff367230 */ /* 0x000fe40000004100 */
        /* <DEDUP_REMOVED lines=13> */
.L_x_9568:
        /* <DEDUP_REMOVED lines=13> */
.L_x_9570:
[----:B------:R-:W-:Y:S05]  /*f170*/  BSYNC.RECONVERGENT B2 ;  /* 0x0000000000027941 */ /* 0x000fea0003800200 */
.L_x_9569:
        /* <DEDUP_REMOVED lines=43> */
.L_x_9567:
[----:B------:R-:W-:Y:S05]  /*f430*/  BSYNC.RECONVERGENT B1 ;  /* 0x0000000000017941 */ /* 0x000fea0003800200 */
.L_x_9566:
        /* <DEDUP_REMOVED lines=17> */
.L_x_9573:
        /* <DEDUP_REMOVED lines=13> */
.L_x_9575:
[----:B------:R-:W-:Y:S05]  /*f620*/  BSYNC.RECONVERGENT B2 ;  /* 0x0000000000027941 */ /* 0x000fea0003800200 */
.L_x_9574:
        /* <DEDUP_REMOVED lines=40> */
[----:B------:R-:W-:-:S05]  /*f8b0*/  IMAD.WIDE.U32 R52, R69, -0x326172a9, RZ ;  /* 0xcd9e8d5745347825 */ /* 0x000fca00078e00ff */
[----:B------:R-:W-:Y:S02]  /*f8c0*/  LOP3.LUT R69, R14, UR28, R53, 0x96, !PT ;  /* 0x0000001c0e457c12 */ /* 0x000fe4000f8e9635 */
[----:B------:R-:W-:-:S07]  /*f8d0*/  MOV R68, R52 ;  /* 0x0000003400447202 */ /* 0x000fce0000000f00 */
.L_x_9572:
[----:B------:R-:W-:Y:S05]  /*f8e0*/  BSYNC.RECONVERGENT B1 ;  /* 0x0000000000017941 */ /* 0x000fea0003800200 */
.L_x_9571:
[----:B------:R-:W-:Y:S01]  /*f8f0*/  I2FP.F32.U32 R15, R15 ;  /* 0x0000000f000f7245 */ /* 0x000fe20000201000 */
[-C--:B------:R-:W-:Y:S01]  /*f900*/  FMUL.FTZ R12, R12, R60.reuse ;  /* 0x0000003c0c0c7220 */ /* 0x080fe20000410000 */
[----:B------:R-:W-:Y:S01]  /*f910*/  P2R R52, PR, RZ, 0x2 ;  /* 0x00000002ff347803 */ /* 0x000fe20000000000 */
[-C--:B------:R-:W-:Y:S01]  /*f920*/  FMUL.FTZ R73, R73, R60.reuse ;  /* 0x0000003c49497220 */ /* 0x080fe20000410000 */
[----:B------:R-:W-:Y:S01]  /*f930*/  ISETP.NE.AND P1, PT, R62, RZ, PT ;  /* 0x000000ff3e00720c */ /* 0x000fe20003f25270 */
[----:B------:R-:W-:Y:S01]  /*f940*/  FFMA.FTZ R75, R15, R75, 1.1641532182693481445e-10 ;  /* 0x2f0000000f4b7423 */ /* 0x000fe2000001004b */
[-C--:B------:R-:W-:Y:S01]  /*f950*/  FMUL.FTZ R53, R54, R60.reuse ;  /* 0x0000003c36357220 */ /* 0x080fe20000410000 */
[-C--:B------:R-:W-:Y:S01]  /*f960*/  FMUL.FTZ R15, R13, R60.reuse ;  /* 0x0000003c0d0f7220 */ /* 0x080fe20000410000 */
[----:B------:R-:W-:Y:S02]  /*f970*/  HADD2.F32 R55, -RZ, R55.H1_H1 ;  /* 0x30000037ff377230 */ /* 0x000fe40000004100 */
[-C--:B------:R-:W-:Y:S01]  /*f980*/  FMUL.FTZ R70, R70, R60.reuse ;  /* 0x0000003c46467220 */ /* 0x080fe20000410000 */
[----:B------:R-:W-:Y:S01]  /*f990*/  FSEL R54, R12, RZ, P4 ;  /* 0x000000ff0c367208 */ /* 0x000fe20002000000 */
[-C--:B------:R-:W-:Y:S01]  /*f9a0*/  FMUL.FTZ R72, R72, R60.reuse ;  /* 0x0000003c48487220 */ /* 0x080fe20000410000 */
[----:B------:R-:W-:Y:S01]  /*f9b0*/  ISETP.NE.AND P5, PT, R65, RZ, PT ;  /* 0x000000ff4100720c */ /* 0x000fe20003fa5270 */
[-C--:B------:R-:W-:Y:S01]  /*f9c0*/  FMUL.FTZ R71, R71, R60.reuse ;  /* 0x0000003c47477220 */ /* 0x080fe20000410000 */
[----:B------:R-:W-:Y:S01]  /*f9d0*/  FSEL R12, R73, RZ, P1 ;  /* 0x000000ff490c7208 */ /* 0x000fe20000800000 */
[----:B------:R-:W-:Y:S01]  /*f9e0*/  FMUL.FTZ R55, R55, R60 ;  /* 0x0000003c37377220 */ /* 0x000fe20000410000 */
[----:B------:R-:W-:-:S02]  /*f9f0*/  ISETP.NE.AND P1, PT, R52, RZ, PT ;  /* 0x000000ff3400720c */ /* 0x000fc40003f25270 */
[----:B------:R-:W-:Y:S02]  /*fa00*/  P2R R14, PR, RZ, 0x1 ;  /* 0x00000001ff0e7803 */ /* 0x000fe40000000000 */
        /* <DEDUP_REMOVED lines=19> */
.L_x_9535:
[----:B------:R-:W0:Y:S01]  /*fb40*/  LDC.64 R70, c[0x0][0x3b0] ;  /* 0x0000ec00ff467b82 */ /* 0x000e220000000a00 */
[----:B------:R-:W-:Y:S02]  /*fb50*/  SEL R60, RZ, 0x10000, !P4 ;  /* 0x00010000ff3c7807 */ /* 0x000fe40006000000 */
[----:B------:R-:W-:Y:S02]  /*fb60*/  ISETP.NE.AND P4, PT, R65, RZ, PT ;  /* 0x000000ff4100720c */ /* 0x000fe40003f85270 */
[----:B------:R-:W-:Y:S02]  /*fb70*/  SEL R59, RZ, 0x1000000, !P5 ;  /* 0x01000000ff3b7807 */ /* 0x000fe40006800000 */
[----:B------:R-:W-:Y:S02]  /*fb80*/  SEL R65, RZ, 0x100, !P3 ;  /* 0x00000100ff417807 */ /* 0x000fe40005800000 */
[----:B------:R-:W-:Y:S02]  /*fb90*/  ISETP.NE.AND P6, PT, R64, RZ, PT ;  /* 0x000000ff4000720c */ /* 0x000fe40003fc5270 */
[----:B------:R-:W-:-:S02]  /*fba0*/  ISETP.NE.AND P5, PT, R63, RZ, PT ;  /* 0x000000ff3f00720c */ /* 0x000fc40003fa5270 */
[----:B------:R-:W-:Y:S02]  /*fbb0*/  LOP3.LUT R65, R65, R59, R60, 0xfe, !PT ;  /* 0x0000003b41417212 */ /* 0x000fe400078efe3c */
[----:B------:R-:W-:Y:S02]  /*fbc0*/  SEL R64, RZ, 0x1000000, !P4 ;  /* 0x01000000ff407807 */ /* 0x000fe40006000000 */
[----:B------:R-:W-:Y:S02]  /*fbd0*/  SEL R60, RZ, 0x10000, !P5 ;  /* 0x00010000ff3c7807 */ /* 0x000fe40006800000 */
[----:B------:R-:W-:Y:S02]  /*fbe0*/  SEL R59, RZ, 0x100, !P6 ;  /* 0x00000100ff3b7807 */ /* 0x000fe40007000000 */
[----:B------:R-:W-:Y:S01]  /*fbf0*/  ISETP.NE.AND P1, PT, R62, RZ, PT ;  /* 0x000000ff3e00720c */ /* 0x000fe20003f25270 */
[----:B------:R-:W-:Y:S01]  /*fc00*/  IMAD.WIDE.U32 R62, R61, 0x20, R92 ;  /* 0x000000203d3e7825 */ /* 0x000fe200078e005c */
[----:B------:R-:W-:-:S02]  /*fc10*/  LOP3.LUT R59, R59, R64, R60, 0xfe, !PT ;  /* 0x000000403b3b7212 */ /* 0x000fc400078efe3c */
[----:B------:R-:W-:Y:S02]  /*fc20*/  SEL R60, RZ, 0x1, !P2 ;  /* 0x00000001ff3c7807 */ /* 0x000fe40005000000 */
[----:B------:R-:W-:Y:S04]  /*fc30*/  STG.E.128 desc[UR8][R62.64], R12 ;  /* 0x0000000c3e007986 */ /* 0x000fe8000c101d08 */
[----:B------:R1:W-:Y:S02]  /*fc40*/  STG.E.128 desc[UR8][R62.64+0x10], R52 ;  /* 0x000010343e007986 */ /* 0x0003e4000c101d08 */
[----:B-1----:R-:W-:Y:S01]  /*fc50*/  LOP3.LUT R63, R65, R60, RZ, 0xfc, !PT ;  /* 0x0000003c413f7212 */ /* 0x002fe200078efcff */
[----:B0-----:R-:W-:Y:S01]  /*fc60*/  IMAD.WIDE.U32 R64, R61, 0x8, R70 ;  /* 0x000000083d407825 */ /* 0x001fe200078e0046 */
[----:B------:R-:W-:-:S04]  /*fc70*/  SEL R60, RZ, 0x1, !P1 ;  /* 0x00000001ff3c7807 */ /* 0x000fc80004800000 */
[----:B------:R-:W-:-:S05]  /*fc80*/  LOP3.LUT R62, R59, R60, RZ, 0xfc, !PT ;  /* 0x0000003c3b3e7212 */ /* 0x000fca00078efcff */
[----:B------:R0:W-:Y:S01]  /*fc90*/  STG.E.64 desc[UR8][R64.64], R62 ;  /* 0x0000003e40007986 */ /* 0x0001e2000c101b08 */
[----:B------:R-:W-:Y:S05]  /*fca0*/  @!P0 BRA `(.L_x_9576) ;  /* 0x0000000000508947 */ /* 0x000fea0003800000 */
[----:B------:R-:W-:Y:S02]  /*fcb0*/  SHF.L.U32 R60, R58, 0x10, RZ ;  /* 0x000000103a3c7819 */ /* 0x000fe400000006ff */
[----:B------:R-:W-:Y:S02]  /*fcc0*/  LOP3.LUT R59, R66, 0xffff, RZ, 0xc0, !PT ;  /* 0x0000ffff423b7812 */ /* 0x000fe400078ec0ff */
[----:B------:R-:W-:Y:S02]  /*fcd0*/  LOP3.LUT R60, R60, 0xff0000, RZ, 0xc0, !PT ;  /* 0x00ff00003c3c7812 */ /* 0x000fe400078ec0ff */
[----:B0-----:R-:W-:Y:S02]  /*fce0*/  LOP3.LUT R62, R11, 0xff, RZ, 0xc0, !PT ;  /* 0x000000ff0b3e7812 */ /* 0x001fe400078ec0ff */
        /* <DEDUP_REMOVED lines=16> */
.L_x_9576:
[----:B------:R-:W-:Y:S01]  /*fdf0*/  FADD.FTZ R60, RZ, R16 ;  /* 0x00000010ff3c7221 */ /* 0x000fe20000010000 */
[----:B01----:R-:W0:Y:S01]  /*fe00*/  S2R R62, SR_TID.X ;  /* 0x00000000003e7919 */ /* 0x003e220000002100 */
        /* <DEDUP_REMOVED lines=72> */
.L_x_9590:
[----:B01----:R-:W-:Y:S01]  /*10290*/  FADD.FTZ R75, R75, R60 ;  /* 0x0000003c4b4b7221 */ /* 0x003fe20000010000 */
[----:B------:R-:W-:Y:S01]  /*102a0*/  FMUL.FTZ R60, R59, R59 ;  /* 0x0000003b3b3c7220 */ /* 0x000fe20000410000 */
        /* <DEDUP_REMOVED lines=8> */
[----:B------:R-:W0:Y:S01]  /*10330*/  LDC.64 R16, c[0x0][0x428] ;  /* 0x00010a00ff107b82 */ /* 0x000e220000000a00 */
        /* <DEDUP_REMOVED lines=18> */
[----:B------:R-:W-:Y:S01]  /*10460*/  FFMA.FTZ R13, R13, R85, R46 ;  /* 0x000000550d0d7223 */ /* 0x000fe2000001002e */
[----:B------:R-:W-:Y:S01]  /*10470*/  FFMA.FTZ R12, R12, R84, R47 ;  /* 0x000000540c0c7223 */ /* 0x000fe2000001002f */
[----:B0-----:R-:W-:-:S04]  /*10480*/  IMAD.WIDE.U32 R20, R7, 0x10, R16 ;  /* 0x0000001007147825 */ /* 0x001fc800078e0010 */
[C---:B------:R-:W-:Y:S01]  /*10490*/  FMUL.FTZ R54, R62.reuse, R55 ;  /* 0x000000373e367220 */ /* 0x040fe20000410000 */
[----:B------:R-:W-:Y:S01]  /*104a0*/  FMUL.FTZ R7, R62, R60 ;  /* 0x0000003c3e077220 */ /* 0x000fe20000410000 */
[----:B------:R-:W-:Y:S01]  /*104b0*/  FFMA.FTZ R19, R19, R77, R38 ;  /* 0x0000004d13137223 */ /* 0x000fe20000010026 */
[----:B------:R-:W-:-:S04]  /*104c0*/  IMAD.WIDE.U32 R22, R61, 0x10, R16 ;  /* 0x000000103d167825 */ /* 0x000fc800078e0010 */
[C---:B------:R-:W-:Y:S01]  /*104d0*/  FMUL.FTZ R17, R62.reuse, R70 ;  /* 0x000000463e117220 */ /* 0x040fe20000410000 */
[----:B------:R-:W-:Y:S01]  /*104e0*/  FMUL.FTZ R16, R62, R73 ;  /* 0x000000493e107220 */ /* 0x000fe20000410000 */
[----:B------:R-:W-:Y:S01]  /*104f0*/  F2FP.F16.F32.PACK_AB R15, R12, R13 ;  /* 0x0000000d0c0f723e */ /* 0x000fe200000000ff */
[----:B------:R-:W-:Y:S01]  /*10500*/  FMUL.FTZ R13, R62, R18 ;  /* 0x000000123e0d7220 */ /* 0x000fe20000410000 */
[----:B------:R-:W-:Y:S01]  /*10510*/  FFMA.FTZ R17, R17, R87, R44 ;  /* 0x0000005711117223 */ /* 0x000fe2000001002c */
[----:B------:R-:W-:Y:S01]  /*10520*/  FFMA.FTZ R18, R16, R86, R45 ;  /* 0x0000005610127223 */ /* 0x000fe2000001002d */
[----:B------:R-:W-:Y:S01]  /*10530*/  FFMA.FTZ R16, R14, R88, R51 ;  /* 0x000000580e107223 */ /* 0x000fe20000010033 */
[----:B------:R-:W0:Y:S01]  /*10540*/  @!P1 LDC.64 R60, c[0x0][0x3c0] ;  /* 0x0000f000ff3c9b82 */ /* 0x000e220000000a00 */
[----:B------:R-:W-:Y:S01]  /*10550*/  FMUL.FTZ R12, R62, R65 ;  /* 0x000000413e0c7220 */ /* 0x000fe20000410000 */
[----:B------:R-:W-:Y:S01]  /*10560*/  FFMA.FTZ R54, R54, R76, R39 ;  /* 0x0000004c36367223 */ /* 0x000fe20000010027 */
[----:B------:R-:W-:Y:S01]  /*10570*/  F2FP.F16.F32.PACK_AB R14, R18, R17 ;  /* 0x00000011120e723e */ /* 0x000fe200000000ff */
[C---:B------:R-:W-:Y:S01]  /*10580*/  FMUL.FTZ R17, R62.reuse, R52 ;  /* 0x000000343e117220 */ /* 0x040fe20000410000 */
[----:B------:R-:W-:Y:S01]  /*10590*/  FMUL.FTZ R18, R62, R53 ;  /* 0x000000353e127220 */ /* 0x000fe20000410000 */
[----:B------:R-:W-:Y:S01]  /*105a0*/  FFMA.FTZ R7, R7, R91, R48 ;  /* 0x0000005b07077223 */ /* 0x000fe20000010030 */
[----:B------:R-:W-:Y:S01]  /*105b0*/  FFMA.FTZ R13, R13, R89, R50 ;  /* 0x000000590d0d7223 */ /* 0x000fe20000010032 */
[----:B------:R-:W1:Y:S01]  /*105c0*/  @!P1 LDC.64 R52, c[0x0][0x3c8] ;  /* 0x0000f200ff349b82 */ /* 0x000e620000000a00 */
[----:B------:R-:W-:Y:S01]  /*105d0*/  FFMA.FTZ R12, R12, R90, R49 ;  /* 0x0000005a0c0c7223 */ /* 0x000fe20000010031 */
[----:B------:R-:W-:Y:S01]  /*105e0*/  F2FP.F16.F32.PACK_AB R19, R54, R19 ;  /* 0x000000133613723e */ /* 0x000fe200000000ff */
[----:B------:R-:W-:Y:S01]  /*105f0*/  FFMA.FTZ R17, R17, R79, R36 ;  /* 0x0000004f11117223 */ /* 0x000fe20000010024 */
[----:B------:R-:W-:Y:S01]  /*10600*/  F2FP.F16.F32.PACK_AB R13, R16, R13 ;  /* 0x0000000d100d723e */ /* 0x000fe200000000ff */
[----:B------:R-:W-:Y:S01]  /*10610*/  FMUL.FTZ R16, R62, R75 ;  /* 0x0000004b3e107220 */ /* 0x000fe20000410000 */
[----:B------:R-:W-:Y:S01]  /*10620*/  F2FP.F16.F32.PACK_AB R12, R12, R7 ;  /* 0x000000070c0c723e */ /* 0x000fe200000000ff */
[----:B------:R-:W-:Y:S01]  /*10630*/  FMUL.FTZ R7, R62, R72 ;  /* 0x000000483e077220 */ /* 0x000fe20000410000 */
[----:B------:R-:W2:Y:S01]  /*10640*/  LDC.64 R54, c[0x0][0x380] ;  /* 0x0000e000ff367b82 */ /* 0x000ea20000000a00 */
[----:B------:R-:W-:Y:S01]  /*10650*/  FFMA.FTZ R18, R18, R78, R37 ;  /* 0x0000004e12127223 */ /* 0x000fe20000010025 */
[----:B------:R-:W-:Y:S01]  /*10660*/  FFMA.FTZ R16, R16, R80, R43 ;  /* 0x0000005010107223 */ /* 0x000fe2000001002b */
[----:B------:R-:W-:Y:S01]  /*10670*/  FFMA.FTZ R7, R7, R81, R42 ;  /* 0x0000005107077223 */ /* 0x000fe2000001002a */
[C---:B------:R-:W-:Y:S01]  /*10680*/  FMUL.FTZ R63, R62.reuse, R63 ;  /* 0x0000003f3e3f7220 */ /* 0x040fe20000410000 */
[----:B------:R-:W-:Y:S01]  /*10690*/  FMUL.FTZ R64, R62, R64 ;  /* 0x000000403e407220 */ /* 0x000fe20000410000 */
[----:B------:R-:W-:-:S02]  /*106a0*/  F2FP.F16.F32.PACK_AB R18, R18, R17 ;  /* 0x000000111212723e */ /* 0x000fc400000000ff */
[----:B------:R-:W-:Y:S01]  /*106b0*/  F2FP.F16.F32.PACK_AB R17, R16, R7 ;  /* 0x000000071011723e */ /* 0x000fe200000000ff */
[----:B------:R-:W-:Y:S01]  /*106c0*/  FFMA.FTZ R16, R63, R83, R40 ;  /* 0x000000533f107223 */ /* 0x000fe20000010028 */
[----:B------:R-:W-:Y:S01]  /*106d0*/  FFMA.FTZ R7, R64, R82, R41 ;  /* 0x0000005240077223 */ /* 0x000fe20000010029 */
[----:B0-----:R-:W-:-:S04]  /*106e0*/  @!P1 IMAD.WIDE R60, R0, 0x4, R60 ;  /* 0x00000004003c9825 */ /* 0x001fc800078e023c */
[----:B------:R-:W-:Y:S01]  /*106f0*/  F2FP.F16.F32.PACK_AB R16, R7, R16 ;  /* 0x000000100710723e */ /* 0x000fe200000000ff */
[----:B-1----:R-:W-:Y:S01]  /*10700*/  @!P1 IMAD.WIDE R52, R0, 0x4, R52 ;  /* 0x0000000400349825 */ /* 0x002fe200078e0234 */
[----:B------:R0:W-:Y:S04]  /*10710*/  @!P1 STG.E desc[UR8][R60.64], R59 ;  /* 0x0000003b3c009986 */ /* 0x0001e8000c101908 */
[----:B------:R0:W-:Y:S01]  /*10720*/  @!P1 STG.E desc[UR8][R52.64], R62 ;  /* 0x0000003e34009986 */ /* 0x0001e2000c101908 */
[----:B--2---:R-:W-:-:S03]  /*10730*/  IMAD R0, R54, 0x4, R0 ;  /* 0x0000000436007824 */ /* 0x004fc600078e0200 */
[----:B------:R0:W-:Y:S04]  /*10740*/  STG.E.128 desc[UR8][R20.64], R12 ;  /* 0x0000000c14007986 */ /* 0x0001e8000c101d08 */
[----:B------:R0:W-:Y:S01]  /*10750*/  STG.E.128 desc[UR8][R22.64], R16 ;  /* 0x0000001016007986 */ /* 0x0001e2000c101d08 */
[----:B------:R-:W-:-:S13]  /*10760*/  ISETP.GE.AND P1, PT, R0, R55, PT ;  /* 0x000000370000720c */ /* 0x000fda0003f26270 */
[----:B------:R-:W-:Y:S05]  /*10770*/  @!P1 BRA `(.L_x_9578) ;  /* 0xffffff0000e09947 */ /* 0x000fea000383ffff */
[----:B------:R-:W-:Y:S05]  /*10780*/  BSYNC B0 ;  /* 0x0000000000007941 */ /* 0x000fea0003800000 */
.L_x_9330:
[----:B------:R-:W-:Y:S05]  /*10790*/  EXIT ;  /* 0x000000000000794d */ /* 0x000fea0003800000 */
.L_x_9577:
        /* <DEDUP_REMOVED lines=8> */
.L_x_9580:
[----:B------:R-:W-:Y:S05]  /*10820*/  BSYNC B1 ;  /* 0x0000000000017941 */ /* 0x000fea0003800000 */
.L_x_9579:
        /* <DEDUP_REMOVED lines=8> */
.L_x_9581:
[----:B------:R-:W-:Y:S02]  /*108b0*/  HFMA2 R65, -RZ, RZ, 0, 2.384185791015625e-07 ;  /* 0x00000004ff417431 */ /* 0x000fe400000001ff */
[----:B------:R-:W-:-:S04]  /*108c0*/  FADD.FTZ R71, R70, R60 ;  /* 0x0000003c46477221 */ /* 0x000fc80000010000 */
[----:B------:R-:W-:-:S07]  /*108d0*/  IMAD.MOV.U32 R70, RZ, RZ, R71 ;  /* 0x000000ffff467224 */ /* 0x000fce00078e0047 */
[----:B------:R-:W-:Y:S05]  /*108e0*/  WARPSYNC.COLLECTIVE R63, `(.L_x_9582) ;  /* 0x000000003f087348 */ /* 0x000fea0003c00000 */
[----:B------:R0:W1:Y:S02]  /*108f0*/  SHFL.BFLY P2, R60, R70, R65, R64 ;  /* 0x0c000041463c7389 */ /* 0x0000640000040040 */
[----:B01----:R-:W-:Y:S05]  /*10900*/  ENDCOLLECTIVE ;  /* 0x000000000000791b */ /* 0x003fea0003800000 */
.L_x_9582:
[----:B------:R-:W-:Y:S01]  /*10910*/  MOV R65, 0x8 ;  /* 0x0000000800417802 */ /* 0x000fe20000000f00 */
[----:B------:R-:W-:-:S04]  /*10920*/  FADD.FTZ R72, R71, R60 ;  /* 0x0000003c47487221 */ /* 0x000fc80000010000 */
[----:B------:R-:W-:-:S07]  /*10930*/  IMAD.MOV.U32 R70, RZ, RZ, R72 ;  /* 0x000000ffff467224 */ /* 0x000fce00078e0048 */
[----:B------:R-:W-:Y:S05]  /*10940*/  WARPSYNC.COLLECTIVE R63, `(.L_x_9583) ;  /* 0x000000003f087348 */ /* 0x000fea0003c00000 */
[----:B------:R0:W1:Y:S02]  /*10950*/  SHFL.BFLY P2, R60, R70, R65, R64 ;  /* 0x0c000041463c7389 */ /* 0x0000640000040040 */
[----:B01----:R-:W-:Y:S05]  /*10960*/  ENDCOLLECTIVE ;  /* 0x000000000000791b */ /* 0x003fea0003800000 */
.L_x_9583:
[----:B------:R-:W-:Y:S02]  /*10970*/  HFMA2 R65, -RZ, RZ, 0, 9.5367431640625e-07 ;  /* 0x00000010ff417431 */ /* 0x000fe400000001ff */
[----:B------:R-:W-:-:S04]  /*10980*/  FADD.FTZ R73, R72, R60 ;  /* 0x0000003c48497221 */ /* 0x000fc80000010000 */
[----:B------:R-:W-:-:S07]  /*10990*/  IMAD.MOV.U32 R70, RZ, RZ, R73 ;  /* 0x000000ffff467224 */ /* 0x000fce00078e0049 */
[----:B------:R-:W-:Y:S05]  /*109a0*/  WARPSYNC.COLLECTIVE R63, `(.L_x_9584) ;  /* 0x000000003f087348 */ /* 0x000fea0003c00000 */
[----:B------:R0:W1:Y:S02]  /*109b0*/  SHFL.BFLY P2, R60, R70, R65, R64 ;  /* 0x0c000041463c7389 */ /* 0x0000640000040040 */
[----:B01----:R-:W-:Y:S05]  /*109c0*/  ENDCOLLECTIVE ;  /* 0x000000000000791b */ /* 0x003fea0003800000 */
.L_x_9584:
        /* <DEDUP_REMOVED lines=39> */
.L_x_9585:
[----:B------:R-:W-:Y:S02]  /*10c40*/  HFMA2 R65, -RZ, RZ, 0, 1.1920928955078125e-07 ;  /* 0x00000002ff417431 */ /* 0x000fe400000001ff */
[----:B------:R-:W-:-:S04]  /*10c50*/  FADD.FTZ R71, R70, R60 ;  /* 0x0000003c46477221 */ /* 0x000fc80000010000 */
[----:B------:R-:W-:-:S07]  /*10c60*/  IMAD.MOV.U32 R70, RZ, RZ, R71 ;  /* 0x000000ffff467224 */ /* 0x000fce00078e0047 */
[----:B------:R-:W-:Y:S05]  /*10c70*/  WARPSYNC.COLLECTIVE R63, `(.L_x_9586) ;  /* 0x000000003f087348 */ /* 0x000fea0003c00000 */
[----:B------:R0:W1:Y:S02]  /*10c80*/  SHFL.BFLY P2, R60, R70, R65, R64 ;  /* 0x0c000041463c7389 */ /* 0x0000640000040040 */
[----:B01----:R-:W-:Y:S05]  /*10c90*/  ENDCOLLECTIVE ;  /* 0x000000000000791b */ /* 0x003fea0003800000 */
.L_x_9586:
[----:B------:R-:W-:Y:S01]  /*10ca0*/  MOV R65, 0x4 ;  /* 0x0000000400417802 */ /* 0x000fe20000000f00 */
[----:B------:R-:W-:-:S04]  /*10cb0*/  FADD.FTZ R72, R71, R60 ;  /* 0x0000003c47487221 */ /* 0x000fc80000010000 */
[----:B------:R-:W-:-:S07]  /*10cc0*/  IMAD.MOV.U32 R70, RZ, RZ, R72 ;  /* 0x000000ffff467224 */ /* 0x000fce00078e0048 */
[----:B------:R-:W-:Y:S05]  /*10cd0*/  WARPSYNC.COLLECTIVE R63, `(.L_x_9587) ;  /* 0x000000003f087348 */ /* 0x000fea0003c00000 */
[----:B------:R0:W1:Y:S02]  /*10ce0*/  SHFL.BFLY P2, R60, R70, R65, R64 ;  /* 0x0c000041463c7389 */ /* 0x0000640000040040 */
[----:B01----:R-:W-:Y:S05]  /*10cf0*/  ENDCOLLECTIVE ;  /* 0x000000000000791b */ /* 0x003fea0003800000 */
.L_x_9587:
[----:B------:R-:W-:Y:S02]  /*10d00*/  HFMA2 R65, -RZ, RZ, 0, 4.76837158203125e-07 ;  /* 0x00000008ff417431 */ /* 0x000fe400000001ff */
[----:B------:R-:W-:-:S04]  /*10d10*/  FADD.FTZ R73, R72, R60 ;  /* 0x0000003c48497221 */ /* 0x000fc80000010000 */
[----:B------:R-:W-:-:S07]  /*10d20*/  IMAD.MOV.U32 R70, RZ, RZ, R73 ;  /* 0x000000ffff467224 */ /* 0x000fce00078e0049 */
[----:B------:R-:W-:Y:S05]  /*10d30*/  WARPSYNC.COLLECTIVE R63, `(.L_x_9588) ;  /* 0x000000003f087348 */ /* 0x000fea0003c00000 */
[----:B------:R0:W1:Y:S02]  /*10d40*/  SHFL.BFLY P2, R60, R70, R65, R64 ;  /* 0x0c000041463c7389 */ /* 0x0000640000040040 */
[----:B01----:R-:W-:Y:S05]  /*10d50*/  ENDCOLLECTIVE ;  /* 0x000000000000791b */ /* 0x003fea0003800000 */
.L_x_9588:
[----:B------:R-:W-:Y:S01]  /*10d60*/  MOV R65, 0x10 ;  /* 0x0000001000417802 */ /* 0x000fe20000000f00 */
[----:B------:R-:W-:-:S04]  /*10d70*/  FADD.FTZ R75, R73, R60 ;  /* 0x0000003c494b7221 */ /* 0x000fc80000010000 */
[----:B------:R-:W-:-:S07]  /*10d80*/  IMAD.MOV.U32 R70, RZ, RZ, R75 ;  /* 0x000000ffff467224 */ /* 0x000fce00078e004b */
[----:B------:R-:W-:Y:S05]  /*10d90*/  WARPSYNC.COLLECTIVE R63, `(.L_x_9589) ;  /* 0x000000003f087348 */ /* 0x000fea0003c00000 */
[----:B------:R0:W1:Y:S02]  /*10da0*/  SHFL.BFLY P2, R60, R70, R65, R64 ;  /* 0x0c000041463c7389 */ /* 0x0000640000040040 */
[----:B01----:R-:W-:Y:S05]  /*10db0*/  ENDCOLLECTIVE ;  /* 0x000000000000791b */ /* 0x003fea0003800000 */
.L_x_9589:
[----:B------:R-:W-:Y:S05]  /*10dc0*/  BRA `(.L_x_9590) ;  /* 0xfffffff400307947 */ /* 0x000fea000383ffff */
.L_x_9591:
        /* <DEDUP_REMOVED lines=11> */
.L_x_12160:


//--------------------- .text._ZN10layer_norm31ln_parallel_residual_fwd_kernelINS_13Kernel_traitsI6__halfffffjLj512ELj1ELj4ELj1ELj16ENS_18Kernel_traits_baseILj512ES2_ffffjLj128EEEEELb0ELb0ELb0EEEvNS_9FwdParamsE --------------------------
	.section	.text._ZN10layer_norm31ln_parallel_residual_fwd_kernelINS_13Kernel_traitsI6__halfffffjLj512ELj1ELj4ELj1ELj16ENS_18Kernel_traits_baseILj512ES2_ffffjLj128EEEEELb0ELb0ELb0EEEvNS_9FwdParamsE,"ax",@progbits
	.align	128
        .global         _ZN10layer_norm31ln_parallel_residual_fwd_kernelINS_13Kernel_traitsI6__halfffffjLj512ELj1ELj4ELj1ELj16ENS_18Kernel_traits_baseILj512ES2_ffffjLj128EEEEELb0ELb0ELb0EEEvNS_9FwdParamsE
        .type           _ZN10layer_norm31ln_parallel_residual_fwd_kernelINS_13Kernel_traitsI6__halfffffjLj512ELj1ELj4ELj1ELj16ENS_18Kernel_traits_baseILj512ES2_ffffjLj128EEEEELb0ELb0ELb0EEEvNS_9FwdParamsE,@function
        .size           _ZN10layer_norm31ln_parallel_residual_fwd_kernelINS_13Kernel_traitsI6__halfffffjLj512ELj1ELj4ELj1ELj16ENS_18Kernel_traits_baseILj512ES2_ffffjLj128EEEEELb0ELb0ELb0EEEvNS_9FwdParamsE,(.L_x_12161 - _ZN10layer_norm31ln_parallel_residual_fwd_kernelINS_13Kernel_traitsI6__halfffffjLj512ELj1ELj4ELj1ELj16ENS_18Kernel_traits_baseILj512ES2_ffffjLj128EEEEELb0ELb0ELb0EEEvNS_9FwdParamsE)
        .other          _ZN10layer_norm31ln_parallel_residual_fwd_kernelINS_13Kernel_traitsI6__halfffffjLj512ELj1ELj4ELj1ELj16ENS_18Kernel_traits_baseILj512ES2_ffffjLj128EEEEELb0ELb0ELb0EEEvNS_9FwdParamsE,@"STO_CUDA_ENTRY STV_DEFAULT"
_ZN10layer_norm31ln_parallel_residual_fwd_kernelINS_13Kernel_traitsI6__halfffffjLj512ELj1ELj4ELj1ELj16ENS_18Kernel_traits_baseILj512ES2_ffffjLj128EEEEELb0ELb0ELb0EEEvNS_9FwdParamsE:
.text._ZN10layer_norm31ln_parallel_residual_fwd_kernelINS_13Kernel_traitsI6__halfffffjLj512ELj1ELj4ELj1ELj16ENS_18Kernel_traits_baseILj512ES2_ffffjLj128EEEEELb0ELb0ELb0EEEvNS_9FwdParamsE:
        /* <DEDUP_REMOVED lines=27> */
[C---:B------:R-:W-:Y:S02]  /*01b0*/  ISETP.GE.U32.AND P0, PT, R55.reuse, 0x20, PT ;  /* 0x000000203700780c */ /* 0x040fe40003f06070 */
[C---:B------:R-:W-:Y:S02]  /*01c0*/  ISETP.GE.U32.AND P2, PT, R55.reuse, 0x40, PT ;  /* 0x000000403700780c */ /* 0x040fe40003f46070 */
[----:B------:R-:W-:Y:S02]  /*01d0*/  ISETP.GE.U32.AND P3, PT, R55, 0x60, PT ;  /* 0x000000603700780c */ /* 0x000fe40003f66070 */
[----:B------:R-:W-:Y:S01]  /*01e0*/  MOV R35, R56 ;  /* 0x0000003800237202 */ /* 0x000fe20000000f00 */
[----:B------:R-:W1:Y:S06]  /*01f0*/  LDC.64 R24, c[0x0][0x3d8] ;  /* 0x0000f600ff187b82 */ /* 0x000e6c0000000a00 */
[----:B------:R-:W-:-:S02]  /*0200*/  @P0 LOP3.LUT R35, R56, 0x20, RZ, 0xfc, !PT ;  /* 0x0000002038230812 */ /* 0x000fc400078efcff */
[----:B------:R-:W2:Y:S08]  /*0210*/  LDC.64 R26, c[0x0][0x3d0] ;  /* 0x0000f400ff1a7b82 */ /* 0x000eb00000000a00 */
[----:B------:R-:W3:Y:S01]  /*0220*/  LDC.64 R30, c[0x0][0x3d8] ;  /* 0x0000f600ff1e7b82 */ /* 0x000ee20000000a00 */
[----:B0-----:R-:W-:-:S07]  /*0230*/  @P2 IMAD.WIDE.U32 R22, R35, 0x8, R22 ;  /* 0x0000000823162825 */ /* 0x001fce00078e0016 */
[----:B------:R-:W0:Y:S01]  /*0240*/  LDC.64 R18, c[0x0][0x3d0] ;  /* 0x0000f400ff127b82 */ /* 0x000e220000000a00 */
[C---:B-1----:R-:W-:Y:S01]  /*0250*/  @P2 IMAD.WIDE.U32 R24, R35.reuse, 0x8, R24 ;  /* 0x0000000823182825 */ /* 0x042fe200078e0018 */
[----:B------:R-:W-:-:S06]  /*0260*/  @P2 IADD3 R35, PT, PT, R35, 0x20, RZ ;  /* 0x0000002023232810 */ /* 0x000fcc0007ffe0ff */
[----:B------:R-:W1:Y:S01]  /*0270*/  LDC.64 R20, c[0x0][0x3d8] ;  /* 0x0000f600ff147b82 */ /* 0x000e620000000a00 */
[C---:B--2---:R-:W-:Y:S01]  /*0280*/  @P3 IMAD.WIDE.U32 R26, R35.reuse, 0x8, R26 ;  /* 0x00000008231a3825 */ /* 0x044fe200078e001a */
[----:B------:R-:W5:Y:S04]  /*0290*/  @P2 LDG.E.64 R8, desc[UR6][R24.64] ;  /* 0x0000000618082981 */ /* 0x000f68000c1e1b00 */
[----:B------:R-:W5:Y:S01]  /*02a0*/  @P3 LDG.E.64 R10, desc[UR6][R26.64] ;  /* 0x000000061a0a3981 */ /* 0x000f62000c1e1b00 */
[----:B---3--:R-:W-:Y:S01]  /*02b0*/  @P3 IMAD.WIDE.U32 R30, R35, 0x8, R30 ;  /* 0x00000008231e3825 */ /* 0x008fe200078e001e */
[----:B------:R-:W-:Y:S02]  /*02c0*/  ISETP.GE.U32.AND P4, PT, R55, 0x80, PT ;  /* 0x000000803700780c */ /* 0x000fe40003f86070 */
[----:B------:R-:W-:-:S02]  /*02d0*/  @P0 CS2R R12, SRZ ;  /* 0x00000000000c0805 */ /* 0x000fc4000001ff00 */
[----:B------:R-:W-:Y:S02]  /*02e0*/  @P3 CS2R R14, SRZ ;  /* 0x00000000000e3805 */ /* 0x000fe4000001ff00 */
[----:B------:R-:W-:Y:S01]  /*02f0*/  @P2 CS2R R16, SRZ ;  /* 0x0000000000102805 */ /* 0x000fe2000001ff00 */
[----:B------:R-:W5:Y:S01]  /*0300*/  @P3 LDG.E.64 R28, desc[UR6][R30.64] ;  /* 0x000000061e1c3981 */ /* 0x000f62000c1e1b00 */
[----:B0-----:R-:W-:-:S03]  /*0310*/  @P0 IMAD.WIDE.U32 R18, R56, 0x8, R18 ;  /* 0x0000000838120825 */ /* 0x001fc600078e0012 */
[----:B------:R0:W5:Y:S01]  /*0320*/  @P2 LDG.E.64 R6, desc[UR6][R22.64] ;  /* 0x0000000616062981 */ /* 0x000162000c1e1b00 */
[----:B------:R-:W-:-:S03]  /*0330*/  @P3 IADD3 R35, PT, PT, R35, 0x20, RZ ;  /* 0x0000002023233810 */ /* 0x000fc60007ffe0ff */
[----:B------:R2:W5:Y:S01]  /*0340*/  @P0 LDG.E.64 R2, desc[UR6][R18.64] ;  /* 0x0000000612020981 */ /* 0x000562000c1e1b00 */
[----:B-1----:R-:W-:Y:S01]  /*0350*/  @P0 IMAD.WIDE.U32 R20, R56, 0x8, R20 ;  /* 0x0000000838140825 */ /* 0x002fe200078e0014 */
[----:B0-----:R-:W-:-:S04]  /*0360*/  MOV R22, R12 ;  /* 0x0000000c00167202 */ /* 0x001fc80000000f00 */
[----:B------:R0:W5:Y:S01]  /*0370*/  @P0 LDG.E.64 R4, desc[UR6][R20.64] ;  /* 0x0000000614040981 */ /* 0x000162000c1e1b00 */
[----:B------:R-:W-:Y:S02]  /*0380*/  MOV R23, R13 ;  /* 0x0000000d00177202 */ /* 0x000fe40000000f00 */
[----:B--2---:R-:W-:Y:S02]  /*0390*/  MOV R18, R14 ;  /* 0x0000000e00127202 */ /* 0x004fe40000000f00 */
[----:B------:R-:W-:Y:S02]  /*03a0*/  MOV R19, R15 ;  /* 0x0000000f00137202 */ /* 0x000fe40000000f00 */
[----:B0-----:R-:W-:Y:S02]  /*03b0*/  MOV R20, R16 ;  /* 0x0000001000147202 */ /* 0x001fe40000000f00 */
[----:B------:R-:W-:Y:S01]  /*03c0*/  MOV R21, R17 ;  /* 0x0000001100157202 */ /* 0x000fe20000000f00 */
[----:B------:R-:W-:Y:S06]  /*03d0*/  @!P4 BRA `(.L_x_9595) ;  /* 0x0000000800bcc947 */ /* 0x000fec0003800000 */
[----:B------:R-:W0:Y:S08]  /*03e0*/  LDC.64 R30, c[0x0][0x3d0] ;  /* 0x0000f400ff1e7b82 */ /* 0x000e300000000a00 */
[----:B------:R-:W1:Y:S01]  /*03f0*/  LDC.64 R32, c[0x0][0x3d8] ;  /* 0x0000f600ff207b82 */ /* 0x000e620000000a00 */
[----:B0-----:R-:W-:-:S06]  /*0400*/  IMAD.WIDE.U32 R30, R35, 0x8, R30 ;  /* 0x00000008231e7825 */ /* 0x001fcc00078e001e */
[----:B------:R-:W5:Y:S01]  /*0410*/  LDG.E.64 R30, desc[UR6][R30.64] ;  /* 0x000000061e1e7981 */ /* 0x000f62000c1e1b00 */
[----:B-1----:R-:W-:-:S06]  /*0420*/  IMAD.WIDE.U32 R32, R35, 0x8, R32 ;  /* 0x0000000823207825 */ /* 0x002fcc00078e0020 */
[----:B------:R-:W5:Y:S01]  /*0430*/  LDG.E.64 R32, desc[UR6][R32.64] ;  /* 0x0000000620207981 */ /* 0x000f62000c1e1b00 */
[----:B------:R-:W-:Y:S02]  /*0440*/  CS2R R24, SRZ ;  /* 0x0000000000187805 */ /* 0x000fe4000001ff00 */
[----:B------:R-:W-:Y:S02]  /*0450*/  CS2R R26, SRZ ;  /* 0x00000000001a7805 */ /* 0x000fe4000001ff00 */
[----:B------:R-:W-:Y:S02]  /*0460*/  MOV R18, R14 ;  /* 0x0000000e00127202 */ /* 0x000fe40000000f00 */
[----:B------:R-:W-:Y:S02]  /*0470*/  MOV R19, R15 ;  /* 0x0000000f00137202 */ /* 0x000fe40000000f00 */
[----:B------:R-:W-:Y:S02]  /*0480*/  MOV R20, R16 ;  /* 0x0000001000147202 */ /* 0x000fe40000000f00 */
[----:B------:R-:W-:-:S02]  /*0490*/  MOV R21, R17 ;  /* 0x0000001100157202 */ /* 0x000fc40000000f00 */
[----:B------:R-:W-:Y:S02]  /*04a0*/  MOV R22, R12 ;  /* 0x0000000c00167202 */ /* 0x000fe40000000f00 */
[----:B------:R-:W-:Y:S01]  /*04b0*/  MOV R23, R13 ;  /* 0x0000000d00177202 */ /* 0x000fe20000000f00 */
[----:B------:R-:W-:Y:S06]  /*04c0*/  BRA `(.L_x_9595) ;  /* 0x0000000800807947 */ /* 0x000fec0003800000 */
.L_x_9594:
[C---:B------:R-:W-:Y:S01]  /*04d0*/  ISETP.GE.U32.AND P2, PT, R55.reuse, 0x40, PT ;  /* 0x000000403700780c */ /* 0x040fe20003f46070 */
[----:B------:R-:W0:Y:S01]  /*04e0*/  LDC.64 R26, c[0x0][0x3d0] ;  /* 0x0000f400ff1a7b82 */ /* 0x000e220000000a00 */
[C---:B------:R-:W-:Y:S02]  /*04f0*/  ISETP.GE.U32.AND P0, PT, R55.reuse, 0x20, PT ;  /* 0x000000203700780c */ /* 0x040fe40003f06070 */
[----:B------:R-:W-:Y:S02]  /*0500*/  ISETP.GE.U32.AND P3, PT, R55, 0x60, PT ;  /* 0x000000603700780c */ /* 0x000fe40003f66070 */
[----:B------:R-:W-:-:S03]  /*0510*/  MOV R49, R56 ;  /* 0x0000003800317202 */ /* 0x000fc60000000f00 */
[----:B------:R-:W1:Y:S06]  /*0520*/  LDC.64 R30, c[0x0][0x3d8] ;  /* 0x0000f600ff1e7b82 */ /* 0x000e6c0000000a00 */
[C---:B------:R-:W-:Y:S02]  /*0530*/  @P0 LOP3.LUT R49, R56.reuse, 0x20, RZ, 0xfc, !PT ;  /* 0x0000002038310812 */ /* 0x040fe400078efcff */
[----:B------:R-:W2:Y:S08]  /*0540*/  LDC.64 R32, c[0x0][0x3d0] ;  /* 0x0000f400ff207b82 */ /* 0x000eb00000000a00 */
[----:B------:R-:W3:Y:S01]  /*0550*/  LDC.64 R38, c[0x0][0x3d8] ;  /* 0x0000f600ff267b82 */ /* 0x000ee20000000a00 */
[----:B0-----:R-:W-:-:S05]  /*0560*/  @P0 IMAD.WIDE.U32 R34, R56, 0x8, R26 ;  /* 0x0000000838220825 */ /* 0x001fca00078e001a */
[----:B------:R0:W5:Y:S02]  /*0570*/  @P0 LDG.E.64 R2, desc[UR6][R34.64] ;  /* 0x0000000622020981 */ /* 0x000164000c1e1b00 */
[----:B------:R-:W4:Y:S01]  /*0580*/  @P2 LDC.64 R40, c[0x0][0x440] ;  /* 0x00011000ff282b82 */ /* 0x000f220000000a00 */
[----:B-1----:R-:W-:-:S05]  /*0590*/  @P0 IMAD.WIDE.U32 R36, R56, 0x8, R30 ;  /* 0x0000000838240825 */ /* 0x002fca00078e001e */
[----:B------:R0:W5:Y:S02]  /*05a0*/  @P0 LDG.E.64 R4, desc[UR6][R36.64] ;  /* 0x0000000624040981 */ /* 0x000164000c1e1b00 */
[----:B------:R-:W1:Y:S01]  /*05b0*/  LDC.64 R42, c[0x0][0x3d0] ;  /* 0x0000f400ff2a7b82 */ /* 0x000e620000000a00 */
[----:B--2---:R-:W-:-:S05]  /*05c0*/  @P2 IMAD.WIDE.U32 R26, R49, 0x8, R32 ;  /* 0x00000008311a2825 */ /* 0x004fca00078e0020 */
[----:B------:R0:W5:Y:S02]  /*05d0*/  @P2 LDG.E.64 R6, desc[UR6][R26.64] ;  /* 0x000000061a062981 */ /* 0x000164000c1e1b00 */
[----:B------:R-:W2:Y:S01]  /*05e0*/  LDC.64 R44, c[0x0][0x3d8] ;  /* 0x0000f600ff2c7b82 */ /* 0x000ea20000000a00 */
[----:B---3--:R-:W-:-:S05]  /*05f0*/  @P2 IMAD.WIDE.U32 R30, R49, 0x8, R38 ;  /* 0x00000008311e2825 */ /* 0x008fca00078e0026 */
[----:B------:R0:W5:Y:S02]  /*0600*/  @P2 LDG.E.64 R8, desc[UR6][R30.64] ;  /* 0x000000061e082981 */ /* 0x000164000c1e1b00 */
[----:B------:R-:W3:Y:S01]  /*0610*/  @P0 LDC.64 R24, c[0x0][0x440] ;  /* 0x00011000ff180b82 */ /* 0x000ee20000000a00 */
[C---:B----4-:R-:W-:Y:S01]  /*0620*/  @P2 IMAD.WIDE.U32 R32, R49.reuse, 0x8, R40 ;  /* 0x0000000831202825 */ /* 0x050fe200078e0028 */
[----:B------:R-:W-:-:S04]  /*0630*/  @P2 IADD3 R49, PT, PT, R49, 0x20, RZ ;  /* 0x0000002031312810 */ /* 0x000fc80007ffe0ff */
[----:B------:R0:W5:Y:S02]  /*0640*/  @P2 LD.E.64 R20, desc[UR6][R32.64] ;  /* 0x0000000620142980 */ /* 0x000164000c101b00 */
[----:B------:R-:W4:Y:S01]  /*0650*/  @P3 LDC.64 R46, c[0x0][0x440] ;  /* 0x00011000ff2e3b82 */ /* 0x000f220000000a00 */
[----:B-1----:R-:W-:-:S05]  /*0660*/  @P3 IMAD.WIDE.U32 R42, R49, 0x8, R42 ;  /* 0x00000008312a3825 */ /* 0x002fca00078e002a */
[----:B------:R0:W5:Y:S01]  /*0670*/  @P3 LDG.E.64 R10, desc[UR6][R42.64] ;  /* 0x000000062a0a3981 */ /* 0x000162000c1e1b00 */
[----:B--2---:R-:W-:-:S05]  /*0680*/  @P3 IMAD.WIDE.U32 R44, R49, 0x8, R44 ;  /* 0x00000008312c3825 */ /* 0x004fca00078e002c */
[----:B------:R0:W5:Y:S01]  /*0690*/  @P3 LDG.E.64 R28, desc[UR6][R44.64] ;  /* 0x000000062c1c3981 */ /* 0x000162000c1e1b00 */
[----:B---3--:R-:W-:-:S05]  /*06a0*/  @P0 IMAD.WIDE.U32 R24, R56, 0x8, R24 ;  /* 0x0000000838180825 */ /* 0x008fca00078e0018 */
[----:B------:R0:W5:Y:S01]  /*06b0*/  @P0 LD.E.64 R22, desc[UR6][R24.64] ;  /* 0x0000000618160980 */ /* 0x000162000c101b00 */
[----:B----4-:R-:W-:-:S05]  /*06c0*/  @P3 IMAD.WIDE.U32 R46, R49, 0x8, R46 ;  /* 0x00000008312e3825 */ /* 0x010fca00078e002e */
[----:B------:R0:W5:Y:S01]  /*06d0*/  @P3 LD.E.64 R18, desc[UR6][R46.64] ;  /* 0x000000062e123980 */ /* 0x000162000c101b00 */
[----:B------:R-:W-:Y:S02]  /*06e0*/  ISETP.GE.U32.AND P4, PT, R55, 0x80, PT ;  /* 0x000000803700780c */ /* 0x000fe40003f86070 */
[----:B------:R-:W-:Y:S02]  /*06f0*/  @P0 CS2R R12, SRZ ;  /* 0x00000000000c0805 */ /* 0x000fe4000001ff00 */
[----:B------:R-:W-:Y:S02]  /*0700*/  @P2 CS2R R16, SRZ ;  /* 0x0000000000102805 */ /* 0x000fe4000001ff00 */
[----:B------:R-:W-:Y:S02]  /*0710*/  @P3 CS2R R14, SRZ ;  /* 0x00000000000e3805 */ /* 0x000fe4000001ff00 */
[----:B------:R-:W-:-:S05]  /*0720*/  @P3 IADD3 R49, PT, PT, R49, 0x20, RZ ;  /* 0x0000002031313810 */ /* 0x000fca0007ffe0ff */
[----:B0-----:R-:W-:Y:S05]  /*0730*/  @!P4 BRA `(.L_x_9595) ;  /* 0x0000000400e4c947 */ /* 0x001fea0003800000 */
[----:B------:R-:W0:Y:S08]  /*0740*/  LDC.64 R30, c[0x0][0x3d0] ;  /* 0x0000f400ff1e7b82 */ /* 0x000e300000000a00 */
[----:B------:R-:W1:Y:S08]  /*0750*/  LDC.64 R32, c[0x0][0x3d8] ;  /* 0x0000f600ff207b82 */ /* 0x000e700000000a00 */
[----:B------:R-:W2:Y:S01]  /*0760*/  LDC.64 R26, c[0x0][0x440] ;  /* 0x00011000ff1a7b82 */ /* 0x000ea20000000a00 */
[----:B0-----:R-:W-:-:S06]  /*0770*/  IMAD.WIDE.U32 R30, R49, 0x8, R30 ;  /* 0x00000008311e7825 */ /* 0x001fcc00078e001e */
[----:B------:R-:W5:Y:S01]  /*0780*/  LDG.E.64 R30, desc[UR6][R30.64] ;  /* 0x000000061e1e7981 */ /* 0x000f62000c1e1b00 */
[----:B-1----:R-:W-:-:S06]  /*0790*/  IMAD.WIDE.U32 R32, R49, 0x8, R32 ;  /* 0x0000000831207825 */ /* 0x002fcc00078e0020 */
[----:B------:R-:W5:Y:S01]  /*07a0*/  LDG.E.64 R32, desc[UR6][R32.64] ;  /* 0x0000000620207981 */ /* 0x000f62000c1e1b00 */
[----:B--2---:R-:W-:-:S06]  /*07b0*/  IMAD.WIDE.U32 R26, R49, 0x8, R26 ;  /* 0x00000008311a7825 */ /* 0x004fcc00078e001a */
[----:B------:R-:W5:Y:S01]  /*07c0*/  LD.E.64 R26, desc[UR6][R26.64] ;  /* 0x000000061a1a7980 */ /* 0x000f62000c101b00 */
[----:B------:R-:W-:Y:S01]  /*07d0*/  CS2R R24, SRZ ;  /* 0x0000000000187805 */ /* 0x000fe2000001ff00 */
[----:B------:R-:W-:Y:S06]  /*07e0*/  BRA `(.L_x_9595) ;  /* 0x0000000400b87947 */ /* 0x000fec0003800000 */
.L_x_9593:
[----:B------:R-:W0:Y:S02]  /*07f0*/  LDCU.64 UR4, c[0x0][0x440] ;  /* 0x00008800ff0477ac */ /* 0x000e240008000a00 */
[----:B0-----:R-:W-:-:S04]  /*0800*/  UISETP.NE.U32.AND UP0, UPT, UR4, URZ, UPT ;  /* 0x000000ff0400728c */ /* 0x001fc8000bf05070 */
[----:B------:R-:W-:-:S09]  /*0810*/  UISETP.NE.AND.EX UP0, UPT, UR5, URZ, UPT, UP0 ;  /* 0x000000ff0500728c */ /* 0x000fd2000bf05300 */
[----:B------:R-:W-:Y:S05]  /*0820*/  BRA.U !UP0, `(.L_x_9596) ;  /* 0x0000000108e87547 */ /* 0x000fea000b800000 */
        /* <DEDUP_REMOVED lines=8> */
[----:B------:R-:W3:Y:S01]  /*08b0*/  @P2 LDC.64 R34, c[0x0][0x438] ;  /* 0x00010e00ff222b82 */ /* 0x000ee20000000a00 */
[----:B0-----:R-:W-:-:S05]  /*08c0*/  @P0 IMAD.WIDE.U32 R36, R56, 0x8, R26 ;  /* 0x0000000838240825 */ /* 0x001fca00078e001a */
[----:B------:R0:W5:Y:S02]  /*08d0*/  @P0 LDG.E.64 R2, desc[UR6][R36.64] ;  /* 0x0000000624020981 */ /* 0x000164000c1e1b00 */
[----:B------:R-:W4:Y:S01]  /*08e0*/  LDC.64 R42, c[0x0][0x3d8] ;  /* 0x0000f600ff2a7b82 */ /* 0x000f220000000a00 */
[----:B-1----:R-:W-:-:S05]  /*08f0*/  @P0 IMAD.WIDE.U32 R38, R56, 0x8, R30 ;  /* 0x0000000838260825 */ /* 0x002fca00078e001e */
[----:B------:R0:W5:Y:S02]  /*0900*/  @P0 LDG.E.64 R4, desc[UR6][R38.64] ;  /* 0x0000000626040981 */ /* 0x000164000c1e1b00 */
[----:B------:R-:W1:Y:S01]  /*0910*/  @P2 LDC.64 R44, c[0x0][0x440] ;  /* 0x00011000ff2c2b82 */ /* 0x000e620000000a00 */
[----:B--2---:R-:W-:-:S05]  /*0920*/  @P2 IMAD.WIDE.U32 R26, R57, 0x8, R32 ;  /* 0x00000008391a2825 */ /* 0x004fca00078e0020 */
[----:B------:R0:W5:Y:S02]  /*0930*/  @P2 LDG.E.64 R6, desc[UR6][R26.64] ;  /* 0x000000061a062981 */ /* 0x000164000c1e1b00 */
[----:B------:R-:W2:Y:S01]  /*0940*/  LDC.64 R46, c[0x0][0x3d0] ;  /* 0x0000f400ff2e7b82 */ /* 0x000ea20000000a00 */
[----:B---3--:R-:W-:-:S05]  /*0950*/  @P2 IMAD.WIDE.U32 R30, R57, 0x8, R34 ;  /* 0x00000008391e2825 */ /* 0x008fca00078e0022 */
[----:B------:R0:W5:Y:S02]  /*0960*/  @P2 LD.E.64 R16, desc[UR6][R30.64] ;  /* 0x000000061e102980 */ /* 0x000164000c101b00 */
[----:B------:R-:W3:Y:S01]  /*0970*/  LDC.64 R50, c[0x0][0x3d8] ;  /* 0x0000f600ff327b82 */ /* 0x000ee20000000a00 */
[----:B----4-:R-:W-:-:S05]  /*0980*/  @P2 IMAD.WIDE.U32 R32, R57, 0x8, R42 ;  /* 0x0000000839202825 */ /* 0x010fca00078e002a */
[----:B------:R0:W5:Y:S02]  /*0990*/  @P2 LDG.E.64 R8, desc[UR6][R32.64] ;  /* 0x0000000620082981 */ /* 0x000164000c1e1b00 */
[----:B------:R-:W4:Y:S01]  /*09a0*/  @P0 LDC.64 R24, c[0x0][0x438] ;  /* 0x00010e00ff180b82 */ /* 0x000f220000000a00 */
[C---:B-1----:R-:W-:Y:S01]  /*09b0*/  @P2 IMAD.WIDE.U32 R34, R57.reuse, 0x8, R44 ;  /* 0x0000000839222825 */ /* 0x042fe200078e002c */
[----:B------:R-:W-:-:S04]  /*09c0*/  @P2 IADD3 R57, PT, PT, R57, 0x20, RZ ;  /* 0x0000002039392810 */ /* 0x000fc80007ffe0ff */
[----:B------:R0:W5:Y:S02]  /*09d0*/  @P2 LD.E.64 R20, desc[UR6][R34.64] ;  /* 0x0000000622142980 */ /* 0x000164000c101b00 */
[----:B------:R-:W1:Y:S08]  /*09e0*/  @P0 LDC.64 R40, c[0x0][0x440] ;  /* 0x00011000ff280b82 */ /* 0x000e700000000a00 */
[----:B------:R-:W0:Y:S08]  /*09f0*/  @P3 LDC.64 R48, c[0x0][0x438] ;  /* 0x00010e00ff303b82 */ /* 0x000e300000000a00 */
[----:B------:R-:W0:Y:S01]  /*0a00*/  @P3 LDC.64 R52, c[0x0][0x440] ;  /* 0x00011000ff343b82 */ /* 0x000e220000000a00 */
[----:B--2---:R-:W-:-:S04]  /*0a10*/  @P3 IMAD.WIDE.U32 R46, R57, 0x8, R46 ;  /* 0x00000008392e3825 */ /* 0x004fc800078e002e */
[C---:B---3--:R-:W-:Y:S01]  /*0a20*/  @P3 IMAD.WIDE.U32 R50, R57.reuse, 0x8, R50 ;  /* 0x0000000839323825 */ /* 0x048fe200078e0032 */
[----:B------:R3:W5:Y:S03]  /*0a30*/  @P3 LDG.E.64 R10, desc[UR6][R46.64] ;  /* 0x000000062e0a3981 */ /* 0x000766000c1e1b00 */
[C---:B----4-:R-:W-:Y:S01]  /*0a40*/  @P0 IMAD.WIDE.U32 R24, R56.reuse, 0x8, R24 ;  /* 0x0000000838180825 */ /* 0x050fe200078e0018 */
[----:B------:R3:W5:Y:S03]  /*0a50*/  @P3 LDG.E.64 R28, desc[UR6][R50.64] ;  /* 0x00000006321c3981 */ /* 0x000766000c1e1b00 */
[----:B-1----:R-:W-:Y:S01]  /*0a60*/  @P0 IMAD.WIDE.U32 R40, R56, 0x8, R40 ;  /* 0x0000000838280825 */ /* 0x002fe200078e0028 */
[----:B------:R3:W5:Y:S03]  /*0a70*/  @P0 LD.E.64 R12, desc[UR6][R24.64] ;  /* 0x00000006180c0980 */ /* 0x000766000c101b00 */
[C---:B0-----:R-:W-:Y:S01]  /*0a80*/  @P3 IMAD.WIDE.U32 R48, R57.reuse, 0x8, R48 ;  /* 0x0000000839303825 */ /* 0x041fe200078e0030 */
[----:B------:R3:W5:Y:S04]  /*0a90*/  @P0 LD.E.64 R22, desc[UR6][R40.64] ;  /* 0x0000000628160980 */ /* 0x000768000c101b00 */
[----:B------:R3:W5:Y:S01]  /*0aa0*/  @P3 LD.E.64 R14, desc[UR6][R48.64] ;  /* 0x00000006300e3980 */ /* 0x000762000c101b00 */
[----:B------:R-:W-:-:S05]  /*0ab0*/  @P3 IMAD.WIDE.U32 R52, R57, 0x8, R52 ;  /* 0x0000000839343825 */ /* 0x000fca00078e0034 */
[----:B------:R3:W5:Y:S01]  /*0ac0*/  @P3 LD.E.64 R18, desc[UR6][R52.64] ;  /* 0x0000000634123980 */ /* 0x000762000c101b00 */
[----:B------:R-:W-:Y:S02]  /*0ad0*/  ISETP.GE.U32.AND P2, PT, R55, 0x80, PT ;  /* 0x000000803700780c */ /* 0x000fe40003f46070 */
[----:B------:R-:W-:-:S11]  /*0ae0*/  @P3 IADD3 R57, PT, PT, R57, 0x20, RZ ;  /* 0x0000002039393810 */ /* 0x000fd60007ffe0ff */
[----:B---3--:R-:W-:Y:S05]  /*0af0*/  @!P2 BRA `(.L_x_9595) ;  /* 0x0000000000f4a947 */ /* 0x008fea0003800000 */
[----:B------:R-:W0:Y:S08]  /*0b00*/  LDC.64 R30, c[0x0][0x3d0] ;  /* 0x0000f400ff1e7b82 */ /* 0x000e300000000a00 */
[----:B------:R-:W1:Y:S08]  /*0b10*/  LDC.64 R32, c[0x0][0x3d8] ;  /* 0x0000f600ff207b82 */ /* 0x000e700000000a00 */
[----:B------:R-:W2:Y:S08]  /*0b20*/  LDC.64 R24, c[0x0][0x438] ;  /* 0x00010e00ff187b82 */ /* 0x000eb00000000a00 */
[----:B------:R-:W3:Y:S01]  /*0b30*/  LDC.64 R26, c[0x0][0x440] ;  /* 0x00011000ff1a7b82 */ /* 0x000ee20000000a00 */
[----:B0-----:R-:W-:-:S06]  /*0b40*/  IMAD.WIDE.U32 R30, R57, 0x8, R30 ;  /* 0x00000008391e7825 */ /* 0x001fcc00078e001e */
[----:B------:R-:W5:Y:S01]  /*0b50*/  LDG.E.64 R30, desc[UR6][R30.64] ;  /* 0x000000061e1e7981 */ /* 0x000f62000c1e1b00 */
[----:B-1----:R-:W-:-:S06]  /*0b60*/  IMAD.WIDE.U32 R32, R57, 0x8, R32 ;  /* 0x0000000839207825 */ /* 0x002fcc00078e0020 */
[----:B------:R-:W5:Y:S01]  /*0b70*/  LDG.E.64 R32, desc[UR6][R32.64] ;  /* 0x0000000620207981 */ /* 0x000f62000c1e1b00 */
[----:B--2---:R-:W-:-:S06]  /*0b80*/  IMAD.WIDE.U32 R24, R57, 0x8, R24 ;  /* 0x0000000839187825 */ /* 0x004fcc00078e0018 */
[----:B------:R-:W5:Y:S01]  /*0b90*/  LD.E.64 R24, desc[UR6][R24.64] ;  /* 0x0000000618187980 */ /* 0x000f62000c101b00 */
[----:B---3--:R-:W-:-:S06]  /*0ba0*/  IMAD.WIDE.U32 R26, R57, 0x8, R26 ;  /* 0x00000008391a7825 */ /* 0x008fcc00078e001a */
[----:B------:R-:W5:Y:S01]  /*0bb0*/  LD.E.64 R26, desc[UR6][R26.64] ;  /* 0x000000061a1a7980 */ /* 0x000f62000c101b00 */
[----:B------:R-:W-:Y:S05]  /*0bc0*/  BRA `(.L_x_9595) ;  /* 0x0000000000c07947 */ /* 0x000fea0003800000 */
.L_x_9596:
[C---:B------:R-:W-:Y:S01]  /*0bd0*/  ISETP.GE.U32.AND P2, PT, R55.reuse, 0x40, PT ;  /* 0x000000403700780c */ /* 0x040fe20003f46070 */
[----:B------:R-:W0:Y:S01]  /*0be0*/  LDC.64 R34, c[0x0][0x3d0] ;  /* 0x0000f400ff227b82 */ /* 0x000e220000000a00 */
[C---:B------:R-:W-:Y:S02]  /*0bf0*/  ISETP.GE.U32.AND P3, PT, R55.reuse, 0x60, PT ;  /* 0x000000603700780c */ /* 0x040fe40003f66070 */
[C---:B------:R-:W-:Y:S02]  /*0c00*/  ISETP.GE.U32.AND P0, PT, R55.reuse, 0x20, PT ;  /* 0x000000203700780c */ /* 0x040fe40003f06070 */
[----:B------:R-:W-:Y:S02]  /*0c10*/  ISETP.GE.U32.AND P4, PT, R55, 0x80, PT ;  /* 0x000000803700780c */ /* 0x000fe40003f86070 */
[----:B------:R-:W-:Y:S01]  /*0c20*/  MOV R57, R56 ;  /* 0x0000003800397202 */ /* 0x000fe20000000f00 */
[----:B------:R-:W1:Y:S08]  /*0c30*/  LDC.64 R38, c[0x0][0x3d8] ;  /* 0x0000f600ff267b82 */ /* 0x000e700000000a00 */
[----:B------:R-:W2:Y:S01]  /*0c40*/  @P2 LDC.64 R36, c[0x0][0x438] ;  /* 0x00010e00ff242b82 */ /* 0x000ea20000000a00 */
[----:B------:R-:W-:-:S07]  /*0c50*/  @P0 LOP3.LUT R57, R56, 0x20, RZ, 0xfc, !PT ;  /* 0x0000002038390812 */ /* 0x000fce00078efcff */
[----:B------:R-:W3:Y:S01]  /*0c60*/  LDC.64 R40, c[0x0][0x3d0] ;  /* 0x0000f400ff287b82 */ /* 0x000ee20000000a00 */
[----:B0-----:R-:W-:-:S05]  /*0c70*/  @P2 IMAD.WIDE.U32 R34, R57, 0x8, R34 ;  /* 0x0000000839222825 */ /* 0x001fca00078e0022 */
[----:B------:R0:W5:Y:S02]  /*0c80*/  @P2 LDG.E.64 R6, desc[UR6][R34.64] ;  /* 0x0000000622062981 */ /* 0x000164000c1e1b00 */
[----:B------:R-:W4:Y:S01]  /*0c90*/  @P3 LDC.64 R44, c[0x0][0x438] ;  /* 0x00010e00ff2c3b82 */ /* 0x000f220000000a00 */
[----:B-1----:R-:W-:-:S05]  /*0ca0*/  @P2 IMAD.WIDE.U32 R38, R57, 0x8, R38 ;  /* 0x0000000839262825 */ /* 0x002fca00078e0026 */
[----:B------:R0:W5:Y:S02]  /*0cb0*/  @P2 LDG.E.64 R8, desc[UR6][R38.64] ;  /* 0x0000000626082981 */ /* 0x000164000c1e1b00 */
[----:B------:R-:W1:Y:S01]  /*0cc0*/  LDC.64 R46, c[0x0][0x3d8] ;  /* 0x0000f600ff2e7b82 */ /* 0x000e620000000a00 */
[C---:B--2---:R-:W-:Y:S01]  /*0cd0*/  @P2 IMAD.WIDE.U32 R36, R57.reuse, 0x8, R36 ;  /* 0x0000000839242825 */ /* 0x044fe200078e0024 */
[----:B------:R-:W-:-:S04]  /*0ce0*/  @P2 IADD3 R57, PT, PT, R57, 0x20, RZ ;  /* 0x0000002039392810 */ /* 0x000fc80007ffe0ff */
[----:B------:R0:W5:Y:S02]  /*0cf0*/  @P2 LD.E.64 R16, desc[UR6][R36.64] ;  /* 0x0000000624102980 */ /* 0x000164000c101b00 */
[----:B------:R-:W2:Y:S01]  /*0d00*/  LDC.64 R42, c[0x0][0x3d0] ;  /* 0x0000f400ff2a7b82 */ /* 0x000ea20000000a00 */
[----:B---3--:R-:W-:-:S05]  /*0d10*/  @P3 IMAD.WIDE.U32 R52, R57, 0x8, R40 ;  /* 0x0000000839343825 */ /* 0x008fca00078e0028 */
[----:B------:R0:W5:Y:S02]  /*0d20*/  @P3 LDG.E.64 R10, desc[UR6][R52.64] ;  /* 0x00000006340a3981 */ /* 0x000164000c1e1b00 */
[----:B------:R-:W3:Y:S01]  /*0d30*/  LDC.64 R62, c[0x0][0x3d0] ;  /* 0x0000f400ff3e7b82 */ /* 0x000ee20000000a00 */
[----:B----4-:R-:W-:-:S05]  /*0d40*/  @P3 IMAD.WIDE.U32 R58, R57, 0x8, R44 ;  /* 0x00000008393a3825 */ /* 0x010fca00078e002c */
[----:B------:R0:W5:Y:S02]  /*0d50*/  @P3 LD.E.64 R14, desc[UR6][R58.64] ;  /* 0x000000063a0e3980 */ /* 0x000164000c101b00 */
[----:B------:R-:W4:Y:S01]  /*0d60*/  LDC.64 R66, c[0x0][0x3d8] ;  /* 0x0000f600ff427b82 */ /* 0x000f220000000a00 */
[C---:B-1----:R-:W-:Y:S01]  /*0d70*/  @P3 IMAD.WIDE.U32 R60, R57.reuse, 0x8, R46 ;  /* 0x00000008393c3825 */ /* 0x042fe200078e002e */
[----:B------:R-:W-:-:S04]  /*0d80*/  @P3 IADD3 R57, PT, PT, R57, 0x20, RZ ;  /* 0x0000002039393810 */ /* 0x000fc80007ffe0ff */
[----:B------:R0:W5:Y:S02]  /*0d90*/  @P3 LDG.E.64 R28, desc[UR6][R60.64] ;  /* 0x000000063c1c3981 */ /* 0x000164000c1e1b00 */
[----:B------:R-:W1:Y:S08]  /*0da0*/  LDC.64 R50, c[0x0][0x3d8] ;  /* 0x0000f600ff327b82 */ /* 0x000e700000000a00 */
[----:B------:R-:W0:Y:S08]  /*0db0*/  @P4 LDC.64 R64, c[0x0][0x438] ;  /* 0x00010e00ff404b82 */ /* 0x000e300000000a00 */
[----:B------:R-:W0:Y:S01]  /*0dc0*/  @P0 LDC.64 R48, c[0x0][0x438] ;  /* 0x00010e00ff300b82 */ /* 0x000e220000000a00 */
[----:B--2---:R-:W-:-:S04]  /*0dd0*/  @P0 IMAD.WIDE.U32 R46, R56, 0x8, R42 ;  /* 0x00000008382e0825 */ /* 0x004fc800078e002a */
[C---:B---3--:R-:W-:Y:S01]  /*0de0*/  @P4 IMAD.WIDE.U32 R40, R57.reuse, 0x8, R62 ;  /* 0x0000000839284825 */ /* 0x048fe200078e003e */
[----:B------:R2:W5:Y:S03]  /*0df0*/  @P0 LDG.E.64 R2, desc[UR6][R46.64] ;  /* 0x000000062e020981 */ /* 0x000566000c1e1b00 */
[C---:B----4-:R-:W-:Y:S01]  /*0e00*/  @P4 IMAD.WIDE.U32 R44, R57.reuse, 0x8, R66 ;  /* 0x00000008392c4825 */ /* 0x050fe200078e0042 */
[----:B------:R2:W5:Y:S03]  /*0e10*/  @P4 LDG.E.64 R30, desc[UR6][R40.64] ;  /* 0x00000006281e4981 */ /* 0x000566000c1e1b00 */
[C---:B-1----:R-:W-:Y:S01]  /*0e20*/  @P0 IMAD.WIDE.U32 R50, R56.reuse, 0x8, R50 ;  /* 0x0000000838320825 */ /* 0x042fe200078e0032 */
[----:B------:R2:W5:Y:S03]  /*0e30*/  @P4 LDG.E.64 R32, desc[UR6][R44.64] ;  /* 0x000000062c204981 */ /* 0x000566000c1e1b00 */
[----:B0-----:R-:W-:Y:S01]  /*0e40*/  @P4 IMAD.WIDE.U32 R42, R57, 0x8, R64 ;  /* 0x00000008392a4825 */ /* 0x001fe200078e0040 */
[----:B------:R2:W5:Y:S04]  /*0e50*/  @P0 LDG.E.64 R4, desc[UR6][R50.64] ;  /* 0x0000000632040981 */ /* 0x000568000c1e1b00 */
[----:B------:R2:W5:Y:S01]  /*0e60*/  @P4 LD.E.64 R24, desc[UR6][R42.64] ;  /* 0x000000062a184980 */ /* 0x000562000c101b00 */
[----:B------:R-:W-:-:S05]  /*0e70*/  @P0 IMAD.WIDE.U32 R48, R56, 0x8, R48 ;  /* 0x0000000838300825 */ /* 0x000fca00078e0030 */
[----:B------:R2:W5:Y:S01]  /*0e80*/  @P0 LD.E.64 R12, desc[UR6][R48.64] ;  /* 0x00000006300c0980 */ /* 0x000562000c101b00 */
[----:B------:R-:W-:Y:S02]  /*0e90*/  @P0 CS2R R22, SRZ ;  /* 0x0000000000160805 */ /* 0x000fe4000001ff00 */
[----:B------:R-:W-:Y:S02]  /*0ea0*/  @P2 CS2R R20, SRZ ;  /* 0x0000000000142805 */ /* 0x000fe4000001ff00 */
[----:B------:R-:W-:Y:S02]  /*0eb0*/  @P3 CS2R R18, SRZ ;  /* 0x0000000000123805 */ /* 0x000fe4000001ff00 */
[----:B------:R-:W-:-:S07]  /*0ec0*/  @P4 CS2R R26, SRZ ;  /* 0x00000000001a4805 */ /* 0x000fce000001ff00 */
.L_x_9595:
[----:B------:R-:W-:Y:S05]  /*0ed0*/  BSYNC.RECONVERGENT B0 ;  /* 0x0000000000007941 */ /* 0x000fea0003800200 */
.L_x_9592:
[----:B------:R-:W0:Y:S02]  /*0ee0*/  LDCU UR4, c[0x0][0x384] ;  /* 0x00007080ff0477ac */ /* 0x000e240008000800 */
[----:B0-----:R-:W-:-:S13]  /*0ef0*/  ISETP.GE.AND P2, PT, R54, UR4, PT ;  /* 0x0000000436007c0c */ /* 0x001fda000bf46270 */
[----:B------:R-:W-:Y:S05]  /*0f00*/  @P2 EXIT ;  /* 0x000000000000294d */ /* 0x000fea0003800000 */
[----:B-----5:R-:W-:Y:S01]  /*0f10*/  MOV R58, R2 ;  /* 0x00000002003a7202 */ /* 0x020fe20000000f00 */
[----:B------:R-:W0:Y:S01]  /*0f20*/  LDCU.U8 UR4, c[0x0][0x410] ;  /* 0x00008200ff0477ac */ /* 0x000e220008000000 */
[----:B------:R-:W-:Y:S02]  /*0f30*/  MOV R0, R3 ;  /* 0x0000000300007202 */ /* 0x000fe40000000f00 */
[----:B------:R-:W-:Y:S01]  /*0f40*/  SHF.R.U64 R80, R12, 0x10, R13 ;  /* 0x000000100c507819 */ /* 0x000fe2000000120d */
[----:B------:R-:W1:Y:S01]  /*0f50*/  LDCU UR8, c[0x0][0x388] ;  /* 0x00007100ff0877ac */ /* 0x000e620008000800 */
[----:B------:R-:W-:Y:S02]  /*0f60*/  PRMT R58, R58, 0x5410, R0 ;  /* 0x000054103a3a7816 */ /* 0x000fe40000000000 */
[----:B------:R-:W-:Y:S01]  /*0f70*/  SHF.R.U64 R0, R22, 0x10, R23 ;  /* 0x0000001016007819 */ /* 0x000fe20000001217 */
[----:B------:R-:W3:Y:S01]  /*0f80*/  LDCU UR5, c[0x0][0x448] ;  /* 0x00008900ff0577ac */ /* 0x000ee20008000800 */
[----:B------:R-:W-:-:S02]  /*0f90*/  SHF.R.U64 R59, R2, 0x10, R3 ;  /* 0x00000010023b7819 */ /* 0x000fc40000001203 */
[----:B------:R-:W-:Y:S01]  /*0fa0*/  PRMT R80, R80, 0x5410, R0 ;  /* 0x0000541050507816 */ /* 0x000fe20000000000 */
[----:B------:R-:W4:Y:S01]  /*0fb0*/  LDCU.64 UR10, c[0x0][0x398] ;  /* 0x00007300ff0a77ac */ /* 0x000f220008000a00 */
[----:B------:R-:W-:Y:S02]  /*0fc0*/  MOV R60, R4 ;  /* 0x00000004003c7202 */ /* 0x000fe40000000f00 */
[----:B------:R-:W-:Y:S01]  /*0fd0*/  MOV R2, R5 ;  /* 0x0000000500027202 */ /* 0x000fe20000000f00 */
[----:B------:R-:W0:Y:S01]  /*0fe0*/  LDCU.64 UR12, c[0x0][0x3a0] ;  /* 0x00007400ff0c77ac */ /* 0x000e220008000a00 */
[----:B------:R-:W-:Y:S02]  /*0ff0*/  SHF.R.U32.HI R81, RZ, 0x10, R13 ;  /* 0x00000010ff517819 */ /* 0x000fe4000001160d */
[----:B------:R-:W-:Y:S02]  /*1000*/  SHF.R.U32.HI R0, RZ, 0x10, R23 ;  /* 0x00000010ff007819 */ /* 0x000fe40000011617 */
[----:B------:R-:W-:-:S02]  /*1010*/  PRMT R60, R60, 0x5410, R2 ;  /* 0x000054103c3c7816 */ /* 0x000fc40000000002 */
[----:B------:R-:W-:Y:S02]  /*1020*/  PRMT R81, R81, 0x5410, R0 ;  /* 0x0000541051517816 */ /* 0x000fe40000000000 */
[----:B------:R-:W-:Y:S02]  /*1030*/  SHF.R.U64 R82, R16, 0x10, R17 ;  /* 0x0000001010527819 */ /* 0x000fe40000001211 */
[----:B------:R-:W-:Y:S02]  /*1040*/  SHF.R.U64 R2, R20, 0x10, R21 ;  /* 0x0000001014027819 */ /* 0x000fe40000001215 */
        /* <DEDUP_REMOVED lines=8> */
[----:B------:R-:W-:-:S02]  /*10d0*/  SHF.R.U64 R61, R4, 0x10, R5 ;  /* 0x00000010043d7819 */ /* 0x000fc40000001205 */
[----:B------:R-:W-:Y:S02]  /*10e0*/  SHF.R.U32.HI R35, RZ, 0x10, R5 ;  /* 0x00000010ff237819 */ /* 0x000fe40000011605 */
[----:B------:R-:W-:Y:S02]  /*10f0*/  MOV R68, R10 ;  /* 0x0000000a00447202 */ /* 0x000fe40000000f00 */
[----:B------:R-:W-:Y:S02]  /*1100*/  SHF.R.U64 R69, R10, 0x10, R11 ;  /* 0x000000100a457819 */ /* 0x000fe4000000120b */
[----:B------:R-:W-:Y:S02]  /*1110*/  SHF.R.U32.HI R34, RZ, 0x10, R3 ;  /* 0x00000010ff227819 */ /* 0x000fe40000011603 */
[----:B------:R-:W-:Y:S02]  /*1120*/  MOV R62, R6 ;  /* 0x00000006003e7202 */ /* 0x000fe40000000f00 */
[----:B------:R-:W-:-:S02]  /*1130*/  SHF.R.U64 R63, R6, 0x10, R7 ;  /* 0x00000010063f7819 */ /* 0x000fc40000001207 */
[----:B------:R-:W-:Y:S02]  /*1140*/  MOV R5, R11 ;  /* 0x0000000b00057202 */ /* 0x000fe40000000f00 */
[----:B------:R-:W-:Y:S02]  /*1150*/  SHF.R.U32.HI R10, RZ, 0x10, R11 ;  /* 0x00000010ff0a7819 */ /* 0x000fe4000001160b */
[----:B------:R-:W-:Y:S02]  /*1160*/  MOV R3, R7 ;  /* 0x0000000700037202 */ /* 0x000fe40000000f00 */
[----:B------:R-:W-:Y:S02]  /*1170*/  SHF.R.U32.HI R36, RZ, 0x10, R7 ;  /* 0x00000010ff247819 */ /* 0x000fe40000011607 */
[----:B------:R-:W-:Y:S02]  /*1180*/  MOV R66, R8 ;  /* 0x0000000800427202 */ /* 0x000fe40000000f00 */
[----:B------:R-:W-:-:S02]  /*1190*/  MOV R4, R9 ;  /* 0x0000000900047202 */ /* 0x000fc40000000f00 */
[----:B------:R-:W-:Y:S02]  /*11a0*/  SHF.R.U64 R67, R8, 0x10, R9 ;  /* 0x0000001008437819 */ /* 0x000fe40000001209 */
[----:B------:R-:W-:Y:S02]  /*11b0*/  MOV R70, R28 ;  /* 0x0000001c00467202 */ /* 0x000fe40000000f00 */
[----:B------:R-:W-:Y:S02]  /*11c0*/  MOV R6, R29 ;  /* 0x0000001d00067202 */ /* 0x000fe40000000f00 */
[--C-:B------:R-:W-:Y:S02]  /*11d0*/  SHF.R.U64 R71, R28, 0x10, R29.reuse ;  /* 0x000000101c477819 */ /* 0x100fe4000000121d */
[----:B------:R-:W-:Y:S02]  /*11e0*/  SHF.R.U32.HI R11, RZ, 0x10, R29 ;  /* 0x00000010ff0b7819 */ /* 0x000fe4000001161d */
[----:B------:R-:W-:-:S02]  /*11f0*/  PRMT R84, R84, 0x5410, R0 ;  /* 0x0000541054547816 */ /* 0x000fc40000000000 */
[----:B------:R-:W-:Y:S02]  /*1200*/  PRMT R85, R85, 0x5410, R2 ;  /* 0x0000541055557816 */ /* 0x000fe40000000002 */
[----:B------:R-:W-:Y:S02]  /*1210*/  SHF.R.U32.HI R9, RZ, 0x10, R9 ;  /* 0x00000010ff097819 */ /* 0x000fe40000011609 */
[----:B------:R-:W-:Y:S02]  /*1220*/  MOV R72, R30 ;  /* 0x0000001e00487202 */ /* 0x000fe40000000f00 */
[----:B------:R-:W-:Y:S02]  /*1230*/  MOV R7, R31 ;  /* 0x0000001f00077202 */ /* 0x000fe40000000f00 */
[--C-:B------:R-:W-:Y:S02]  /*1240*/  SHF.R.U64 R73, R30, 0x10, R31.reuse ;  /* 0x000000101e497819 */ /* 0x100fe4000000121f */
[----:B------:R-:W-:-:S02]  /*1250*/  SHF.R.U32.HI R28, RZ, 0x10, R31 ;  /* 0x00000010ff1c7819 */ /* 0x000fc4000001161f */
[----:B------:R-:W-:Y:S02]  /*1260*/  MOV R74, R32 ;  /* 0x00000020004a7202 */ /* 0x000fe40000000f00 */
[----:B------:R-:W-:Y:S02]  /*1270*/  MOV R8, R33 ;  /* 0x0000002100087202 */ /* 0x000fe40000000f00 */
[--C-:B------:R-:W-:Y:S02]  /*1280*/  SHF.R.U64 R75, R32, 0x10, R33.reuse ;  /* 0x00000010204b7819 */ /* 0x100fe40000001221 */
[----:B------:R-:W-:Y:S02]  /*1290*/  SHF.R.U32.HI R29, RZ, 0x10, R33 ;  /* 0x00000010ff1d7819 */ /* 0x000fe40000011621 */
[----:B------:R-:W-:Y:S02]  /*12a0*/  SHF.R.U64 R86, R24, 0x10, R25 ;  /* 0x0000001018567819 */ /* 0x000fe40000001219 */
[----:B------:R-:W-:-:S02]  /*12b0*/  SHF.R.U64 R0, R26, 0x10, R27 ;  /* 0x000000101a007819 */ /* 0x000fc4000000121b */
[----:B0-----:R-:W-:Y:S02]  /*12c0*/  ISETP.NE.AND P2, PT, RZ, UR4, PT ;  /* 0x00000004ff007c0c */ /* 0x001fe4000bf45270 */
[----:B------:R-:W-:Y:S02]  /*12d0*/  SHF.R.U32.HI R87, RZ, 0x10, R25 ;  /* 0x00000010ff577819 */ /* 0x000fe40000011619 */
[----:B------:R-:W-:Y:S02]  /*12e0*/  SHF.R.U32.HI R2, RZ, 0x10, R27 ;  /* 0x00000010ff027819 */ /* 0x000fe4000001161b */
        /* <DEDUP_REMOVED lines=14> */
[----:B------:R-:W-:-:S02]  /*13d0*/  P2R R57, PR, RZ, 0x4 ;  /* 0x00000004ff397803 */ /* 0x000fc40000000000 */
[----:B------:R-:W-:Y:S02]  /*13e0*/  PRMT R86, R86, 0x5410, R0 ;  /* 0x0000541056567816 */ /* 0x000fe40000000000 */
[----:B-1-34-:R-:W-:-:S07]  /*13f0*/  PRMT R87, R87, 0x5410, R2 ;  /* 0x0000541057577816 */ /* 0x01afce0000000002 */
.L_x_9623:
[----:B--2---:R-:W-:Y:S01]  /*1400*/  IMAD R41, R54, UR8, RZ ;  /* 0x0000000836297c24 */ /* 0x004fe2000f8e02ff */
[----:B------:R-:W-:Y:S04]  /*1410*/  BSSY.RECONVERGENT B0, `(.L_x_9597) ;  /* 0x000003b000007945 */ /* 0x000fe80003800200 */
[----:B------:R-:W-:-:S04]  /*1420*/  SHF.R.S32.HI R0, RZ, 0x1f, R41 ;  /* 0x0000001fff007819 */ /* 0x000fc80000011429 */
[----:B------:R-:W-:-:S04]  /*1430*/  LEA.HI R41, R0, R41, RZ, 0x2 ;  /* 0x0000002900297211 */ /* 0x000fc800078f10ff */
[----:B------:R-:W-:-:S04]  /*1440*/  LEA.HI.SX32 R0, R41, R56, 0x1e ;  /* 0x0000003829007211 */ /* 0x000fc800078ff2ff */
[----:B01-3--:R-:W-:Y:S01]  /*1450*/  MOV R44, R0 ;  /* 0x00000000002c7202 */ /* 0x00bfe20000000f00 */
        /* <DEDUP_REMOVED lines=16> */
[----:B0----5:R-:W-:Y:S01]  /*1560*/  FADD.FTZ R3, R40, R28 ;  /* 0x0000001c28037221 */ /* 0x021fe20000010000 */
[----:B------:R-:W-:Y:S01]  /*1570*/  FADD.FTZ R4, R41, R29 ;  /* 0x0000001d29047221 */ /* 0x000fe20000010000 */
[----:B------:R-:W-:Y:S01]  /*1580*/  FADD.FTZ R5, R42, R30 ;  /* 0x0000001e2a057221 */ /* 0x000fe20000010000 */
[----:B------:R-:W-:Y:S01]  /*1590*/  FADD.FTZ R36, R43, R31 ;  /* 0x0000001f2b247221 */ /* 0x000fe20000010000 */
[----:B------:R-:W-:Y:S01]  /*15a0*/  FADD.FTZ R2, R32, R3 ;  /* 0x0000000320027221 */ /* 0x000fe20000010000 */
[----:B------:R-:W-:Y:S01]  /*15b0*/  FADD.FTZ R3, R33, R4 ;  /* 0x0000000421037221 */ /* 0x000fe20000010000 */
[----:B------:R-:W-:Y:S01]  /*15c0*/  FADD.FTZ R4, R34, R5 ;  /* 0x0000000522047221 */ /* 0x000fe20000010000 */
[----:B------:R-:W-:Y:S02]  /*15d0*/  FADD.FTZ R5, R35, R36 ;  /* 0x0000002423057221 */ /* 0x000fe40000010000 */
[----:B------:R-:W-:Y:S02]  /*15e0*/  MOV R36, R2 ;  /* 0x0000000200247202 */ /* 0x000fe40000000f00 */
[----:B------:R-:W-:-:S02]  /*15f0*/  MOV R37, R3 ;  /* 0x0000000300257202 */ /* 0x000fc40000000f00 */
[----:B------:R-:W-:Y:S02]  /*1600*/  MOV R38, R4 ;  /* 0x0000000400267202 */ /* 0x000fe40000000f00 */
[----:B------:R-:W-:Y:S01]  /*1610*/  MOV R39, R5 ;  /* 0x0000000500277202 */ /* 0x000fe20000000f00 */
[----:B------:R-:W-:Y:S06]  /*1620*/  BRA `(.L_x_9601) ;  /* 0x0000000000547947 */ /* 0x000fec0003800000 */
.L_x_9600:
[----:B0----5:R-:W-:Y:S01]  /*1630*/  FADD.FTZ R2, R40, R28 ;  /* 0x0000001c28027221 */ /* 0x021fe20000010000 */
[----:B------:R-:W-:Y:S01]  /*1640*/  FADD.FTZ R3, R41, R29 ;  /* 0x0000001d29037221 */ /* 0x000fe20000010000 */
[----:B------:R-:W-:Y:S01]  /*1650*/  FADD.FTZ R4, R42, R30 ;  /* 0x0000001e2a047221 */ /* 0x000fe20000010000 */
[----:B------:R-:W-:Y:S02]  /*1660*/  FADD.FTZ R5, R43, R31 ;  /* 0x0000001f2b057221 */ /* 0x000fe40000010000 */
[----:B------:R-:W-:Y:S02]  /*1670*/  MOV R36, R2 ;  /* 0x0000000200247202 */ /* 0x000fe40000000f00 */
[----:B------:R-:W-:Y:S02]  /*1680*/  MOV R37, R3 ;  /* 0x0000000300257202 */ /* 0x000fe40000000f00 */
[----:B------:R-:W-:Y:S02]  /*1690*/  MOV R38, R4 ;  /* 0x0000000400267202 */ /* 0x000fe40000000f00 */
[----:B------:R-:W-:Y:S01]  /*16a0*/  MOV R39, R5 ;  /* 0x0000000500277202 */ /* 0x000fe20000000f00 */
[----:B------:R-:W-:Y:S06]  /*16b0*/  BRA `(.L_x_9601) ;  /* 0x0000000000307947 */ /* 0x000fec0003800000 */
.L_x_9599:
[----:B-----5:R-:W-:Y:S01]  /*16c0*/  @P2 FADD.FTZ R36, R40, R32 ;  /* 0x0000002028242221 */ /* 0x020fe20000010000 */
[----:B------:R-:W-:Y:S01]  /*16d0*/  @P2 FADD.FTZ R37, R41, R33 ;  /* 0x0000002129252221 */ /* 0x000fe20000010000 */
[----:B------:R-:W-:Y:S01]  /*16e0*/  @P2 FADD.FTZ R38, R42, R34 ;  /* 0x000000222a262221 */ /* 0x000fe20000010000 */
[----:B------:R-:W-:Y:S02]  /*16f0*/  @P2 FADD.FTZ R39, R43, R35 ;  /* 0x000000232b272221 */ /* 0x000fe40000010000 */
[----:B0-----:R-:W-:Y:S02]  /*1700*/  @P2 MOV R2, R36 ;  /* 0x0000002400022202 */ /* 0x001fe40000000f00 */
[----:B------:R-:W-:Y:S02]  /*1710*/  @P2 MOV R3, R37 ;  /* 0x0000002500032202 */ /* 0x000fe40000000f00 */
[----:B------:R-:W-:Y:S02]  /*1720*/  @P2 MOV R4, R38 ;  /* 0x0000002600042202 */ /* 0x000fe40000000f00 */
[----:B------:R-:W-:-:S02]  /*1730*/  @P2 MOV R5, R39 ;  /* 0x0000002700052202 */ /* 0x000fc40000000f00 */
[----:B------:R-:W-:Y:S02]  /*1740*/  @!P2 MOV R2, R40 ;  /* 0x000000280002a202 */ /* 0x000fe40000000f00 */
[----:B------:R-:W-:Y:S02]  /*1750*/  @!P2 MOV R3, R41 ;  /* 0x000000290003a202 */ /* 0x000fe40000000f00 */
[----:B------:R-:W-:Y:S02]  /*1760*/  @!P2 MOV R4, R42 ;  /* 0x0000002a0004a202 */ /* 0x000fe40000000f00 */
[----:B------:R-:W-:-:S07]  /*1770*/  @!P2 MOV R5, R43 ;  /* 0x0000002b0005a202 */ /* 0x000fce0000000f00 */
.L_x_9601:
[----:B------:R-:W0:Y:S01]  /*1780*/  @P1 LDC.64 R40, c[0x0][0x3a8] ;  /* 0x0000ea00ff281b82 */ /* 0x000e220000000a00 */
[C---:B------:R-:W-:Y:S01]  /*1790*/  IADD3 R44, PT, PT, R0.reuse, 0x20, RZ ;  /* 0x00000020002c7810 */ /* 0x040fe20007ffe0ff */
[----:B0-----:R-:W-:-:S05]  /*17a0*/  @P1 IMAD.WIDE.U32 R40, R0, 0x10, R40 ;  /* 0x0000001000281825 */ /* 0x001fca00078e0028 */
[----:B------:R0:W-:Y:S02]  /*17b0*/  @P1 STG.E.128 desc[UR6][R40.64], R36 ;  /* 0x0000002428001986 */ /* 0x0001e4000c101d06 */
.L_x_9598:
[----:B------:R-:W-:Y:S05]  /*17c0*/  BSYNC.RECONVERGENT B0 ;  /* 0x0000000000007941 */ /* 0x000fea0003800200 */
.L_x_9597:
[----:B------:R-:W-:Y:S01]  /*17d0*/  ISETP.GE.U32.AND P0, PT, R55, 0x40, PT ;  /* 0x000000403700780c */ /* 0x000fe20003f06070 */
[----:B------:R-:W-:Y:S03]  /*17e0*/  BSSY.RECONVERGENT B0, `(.L_x_9602) ;  /* 0x000003d000007945 */ /* 0x000fe60003800200 */
[----:B0-----:R-:W-:-:S09]  /*17f0*/  P2R R40, PR, RZ, 0x1 ;  /* 0x00000001ff287803 */ /* 0x001fd20000000000 */
        /* <DEDUP_REMOVED lines=17> */
[----:B------:R-:W-:-:S04]  /*1910*/  ISETP.NE.U32.AND P0, PT, RZ, UR12, PT ;  /* 0x0000000cff007c0c */ /* 0x000fc8000bf05070 */
[----:B------:R-:W-:-:S13]  /*1920*/  ISETP.NE.AND.EX P0, PT, RZ, UR13, PT, P0 ;  /* 0x0000000dff007c0c */ /* 0x000fda000bf05300 */
[----:B-----5:R-:W-:Y:S01]  /*1930*/  @!P0 MOV R6, R40 ;  /* 0x0000002800068202 */ /* 0x020fe20000000f00 */
[----:B------:R-:W-:Y:S01]  /*1940*/  @P0 FADD.FTZ R6, R32, R40 ;  /* 0x0000002820060221 */ /* 0x000fe20000010000 */
[----:B------:R-:W-:Y:S01]  /*1950*/  @!P0 MOV R7, R41 ;  /* 0x0000002900078202 */ /* 0x000fe20000000f00 */
[----:B------:R-:W-:Y:S01]  /*1960*/  @P0 FADD.FTZ R7, R33, R41 ;  /* 0x0000002921070221 */ /* 0x000fe20000010000 */
[----:B------:R-:W-:Y:S01]  /*1970*/  @!P0 MOV R8, R42 ;  /* 0x0000002a00088202 */ /* 0x000fe20000000f00 */
[----:B------:R-:W-:Y:S01]  /*1980*/  @P0 FADD.FTZ R8, R34, R42 ;  /* 0x0000002a22080221 */ /* 0x000fe20000010000 */
[----:B------:R-:W-:Y:S01]  /*1990*/  @!P0 MOV R9, R43 ;  /* 0x0000002b00098202 */ /* 0x000fe20000000f00 */
[----:B------:R-:W-:Y:S01]  /*19a0*/  @P0 FADD.FTZ R9, R35, R43 ;  /* 0x0000002b23090221 */ /* 0x000fe20000010000 */
[----:B------:R-:W-:Y:S02]  /*19b0*/  @P0 MOV R36, R6 ;  /* 0x0000000600240202 */ /* 0x000fe40000000f00 */
[----:B------:R-:W-:-:S02]  /*19c0*/  @P0 MOV R37, R7 ;  /* 0x0000000700250202 */ /* 0x000fc40000000f00 */
[----:B------:R-:W-:Y:S02]  /*19d0*/  @P0 MOV R38, R8 ;  /* 0x0000000800260202 */ /* 0x000fe40000000f00 */
[----:B------:R-:W-:Y:S01]  /*19e0*/  @P0 MOV R39, R9 ;  /* 0x0000000900270202 */ /* 0x000fe20000000f00 */
[----:B------:R-:W-:Y:S06]  /*19f0*/  BRA `(.L_x_9605) ;  /* 0x00000000005c7947 */ /* 0x000fec0003800000 */
.L_x_9604:
[----:B------:R-:W-:-:S04]  /*1a00*/  ISETP.NE.U32.AND P0, PT, RZ, UR12, PT ;  /* 0x0000000cff007c0c */ /* 0x000fc8000bf05070 */
[----:B------:R-:W-:-:S13]  /*1a10*/  ISETP.NE.AND.EX P0, PT, RZ, UR13, PT, P0 ;  /* 0x0000000dff007c0c */ /* 0x000fda000bf05300 */
[----:B-----5:R-:W-:Y:S01]  /*1a20*/  @!P0 FADD.FTZ R6, R28, R40 ;  /* 0x000000281c068221 */ /* 0x020fe20000010000 */
[----:B------:R-:W-:Y:S01]  /*1a30*/  @!P0 FADD.FTZ R7, R29, R41 ;  /* 0x000000291d078221 */ /* 0x000fe20000010000 */
[----:B------:R-:W-:Y:S01]  /*1a40*/  @!P0 FADD.FTZ R8, R30, R42 ;  /* 0x0000002a1e088221 */ /* 0x000fe20000010000 */
[----:B------:R-:W-:Y:S02]  /*1a50*/  @!P0 FADD.FTZ R9, R31, R43 ;  /* 0x0000002b1f098221 */ /* 0x000fe40000010000 */
[----:B------:R-:W-:Y:S02]  /*1a60*/  @!P0 MOV R36, R6 ;  /* 0x0000000600248202 */ /* 0x000fe40000000f00 */
[----:B------:R-:W-:Y:S02]  /*1a70*/  @!P0 MOV R37, R7 ;  /* 0x0000000700258202 */ /* 0x000fe40000000f00 */
[----:B------:R-:W-:Y:S02]  /*1a80*/  @!P0 MOV R38, R8 ;  /* 0x0000000800268202 */ /* 0x000fe40000000f00 */
[----:B------:R-:W-:Y:S01]  /*1a90*/  @!P0 MOV R39, R9 ;  /* 0x0000000900278202 */ /* 0x000fe20000000f00 */
[----:B------:R-:W-:Y:S06]  /*1aa0*/  @!P0 BRA `(.L_x_9605) ;  /* 0x0000000000308947 */ /* 0x000fec0003800000 */
[----:B------:R-:W-:Y:S01]  /*1ab0*/  FADD.FTZ R7, R28, R40 ;  /* 0x000000281c077221 */ /* 0x000fe20000010000 */
        /* <DEDUP_REMOVED lines=10> */
[----:B------:R-:W-:-:S07]  /*1b60*/  MOV R39, R9 ;  /* 0x0000000900277202 */ /* 0x000fce0000000f00 */
.L_x_9605:
[----:B------:R-:W0:Y:S02]  /*1b70*/  @P1 LDC.64 R40, c[0x0][0x3a8] ;  /* 0x0000ea00ff281b82 */ /* 0x000e240000000a00 */
[C---:B0-----:R-:W-:Y:S01]  /*1b80*/  @P1 IMAD.WIDE.U32 R40, R44.reuse, 0x10, R40 ;  /* 0x000000102c281825 */ /* 0x041fe200078e0028 */
[----:B------:R-:W-:-:S04]  /*1b90*/  IADD3 R44, PT, PT, R44, 0x20, RZ ;  /* 0x000000202c2c7810 */ /* 0x000fc80007ffe0ff */
[----:B------:R0:W-:Y:S03]  /*1ba0*/  @P1 STG.E.128 desc[UR6][R40.64], R36 ;  /* 0x0000002428001986 */ /* 0x0001e6000c101d06 */
.L_x_9603:
[----:B------:R-:W-:Y:S05]  /*1bb0*/  BSYNC.RECONVERGENT B0 ;  /* 0x0000000000007941 */ /* 0x000fea0003800200 */
.L_x_9602:
        /* <DEDUP_REMOVED lines=35> */
.L_x_9608:
        /* <DEDUP_REMOVED lines=23> */
.L_x_9609:
[----:B------:R-:W0:Y:S02]  /*1f60*/  @P1 LDC.64 R40, c[0x0][0x3a8] ;  /* 0x0000ea00ff281b82 */ /* 0x000e240000000a00 */
[C---:B0-----:R-:W-:Y:S01]  /*1f70*/  @P1 IMAD.WIDE.U32 R40, R44.reuse, 0x10, R40 ;  /* 0x000000102c281825 */ /* 0x041fe200078e0028 */
[----:B------:R-:W-:-:S04]  /*1f80*/  IADD3 R44, PT, PT, R44, 0x20, RZ ;  /* 0x000000202c2c7810 */ /* 0x000fc80007ffe0ff */
[----:B------:R0:W-:Y:S03]  /*1f90*/  @P1 STG.E.128 desc[UR6][R40.64], R36 ;  /* 0x0000002428001986 */ /* 0x0001e6000c101d06 */
.L_x_9607:
[----:B------:R-:W-:Y:S05]  /*1fa0*/  BSYNC.RECONVERGENT B0 ;  /* 0x0000000000007941 */ /* 0x000fea0003800200 */
.L_x_9606:
        /* <DEDUP_REMOVED lines=35> */
.L_x_9612:
        /* <DEDUP_REMOVED lines=23> */
.L_x_9613:
[----:B------:R-:W0:Y:S02]  /*2350*/  @P1 LDC.64 R40, c[0x0][0x3a8] ;  /* 0x0000ea00ff281b82 */ /* 0x000e240000000a00 */
[----:B0-----:R-:W-:-:S05]  /*2360*/  @P1 IMAD.WIDE.U32 R40, R44, 0x10, R40 ;  /* 0x000000102c281825 */ /* 0x001fca00078e0028 */
[----:B------:R0:W-:Y:S02]  /*2370*/  @P1 STG.E.128 desc[UR6][R40.64], R36 ;  /* 0x0000002428001986 */ /* 0x0001e4000c101d06 */
.L_x_9611:
[----:B------:R-:W-:Y:S05]  /*2380*/  BSYNC.RECONVERGENT B0 ;  /* 0x0000000000007941 */ /* 0x000fea0003800200 */
.L_x_9610:
[----:B0-----:R-:W-:Y:S01]  /*2390*/  FADD.FTZ R40, RZ, R2 ;  /* 0x00000002ff287221 */ /* 0x001fe20000010000 */
[C---:B------:R-:W-:Y:S01]  /*23a0*/  ISETP.GE.U32.AND P0, PT, R55.reuse, 0x20, PT ;  /* 0x000000203700780c */ /* 0x040fe20003f06070 */
[----:B------:R-:W-:Y:S01]  /*23b0*/  UMOV UR4, 0xffffffff ;  /* 0xffffffff00047882 */ /* 0x000fe20000000000 */
[----:B------:R-:W-:Y:S01]  /*23c0*/  ISETP.GT.U32.AND P2, PT, R55, 0x3f, PT ;  /* 0x0000003f3700780c */ /* 0x000fe20003f44070 */
[----:B------:R-:W-:Y:S01]  /*23d0*/  FADD.FTZ R41, R3, R40 ;  /* 0x0000002803297221 */ /* 0x000fe20000010000 */
[C---:B------:R-:W-:Y:S02]  /*23e0*/  ISETP.GT.U32.AND P3, PT, R55.reuse, 0x5f, PT ;  /* 0x0000005f3700780c */ /* 0x040fe40003f64070 */
[----:B------:R-:W-:Y:S01]  /*23f0*/  ISETP.GT.U32.AND P4, PT, R55, 0x7f, PT ;  /* 0x0000007f3700780c */ /* 0x000fe20003f84070 */
[----:B------:R-:W-:Y:S01]  /*2400*/  FADD.FTZ R40, R4, R41 ;  /* 0x0000002904287221 */ /* 0x000fe20000010000 */
[----:B------:R-:W-:-:S03]  /*2410*/  ISETP.NE.AND P5, PT, R56, RZ, PT ;  /* 0x000000ff3800720c */ /* 0x000fc60003fa5270 */
[----:B------:R-:W-:-:S05]  /*2420*/  FADD.FTZ R77, R5, R40 ;  /* 0x00000028054d7221 */ /* 0x000fca0000010000 */
[----:B------:R-:W-:-:S05]  /*2430*/  FSEL R77, R77, RZ, P0 ;  /* 0x000000ff4d4d7208 */ /* 0x000fca0000000000 */
[----:B------:R-:W-:-:S04]  /*2440*/  FADD.FTZ R40, R6, R77 ;  /* 0x0000004d06287221 */ /* 0x000fc80000010000 */
[----:B------:R-:W-:-:S04]  /*2450*/  FADD.FTZ R41, R7, R40 ;  /* 0x0000002807297221 */ /* 0x000fc80000010000 */
[----:B------:R-:W-:-:S04]  /*2460*/  FADD.FTZ R40, R8, R41 ;  /* 0x0000002908287221 */ /* 0x000fc80000010000 */
[----:B------:R-:W-:-:S04]  /*2470*/  @P2 FADD.FTZ R77, R9, R40 ;  /* 0x00000028094d2221 */ /* 0x000fc80000010000 */
[----:B------:R-:W-:-:S04]  /*2480*/  FADD.FTZ R40, R10, R77 ;  /* 0x0000004d0a287221 */ /* 0x000fc80000010000 */
[----:B------:R-:W-:-:S04]  /*2490*/  FADD.FTZ R41, R11, R40 ;  /* 0x000000280b297221 */ /* 0x000fc80000010000 */
[----:B------:R-:W-:-:S04]  /*24a0*/  FADD.FTZ R40, R48, R41 ;  /* 0x0000002930287221 */ /* 0x000fc80000010000 */
[----:B------:R-:W-:-:S04]  /*24b0*/  @P3 FADD.FTZ R77, R49, R40 ;  /* 0x00000028314d3221 */ /* 0x000fc80000010000 */
        /* <DEDUP_REMOVED lines=20> */
[----:B------:R-:W-:Y:S01]  /*2600*/  FADD.FTZ R41, R5, -R40 ;  /* 0x8000002805297221 */ /* 0x000fe20000010000 */
[----:B------:R-:W-:-:S04]  /*2610*/  FFMA.FTZ R46, R46, R46, RZ ;  /* 0x0000002e2e2e7223 */ /* 0x000fc800000100ff */
[----:B------:R-:W-:-:S04]  /*2620*/  FFMA.FTZ R43, R43, R43, R46 ;  /* 0x0000002b2b2b7223 */ /* 0x000fc8000001002e */
[----:B------:R-:W-:Y:S01]  /*2630*/  FFMA.FTZ R42, R42, R42, R43 ;  /* 0x0000002a2a2a7223 */ /* 0x000fe2000001002b */
[----:B------:R-:W-:-:S03]  /*2640*/  FADD.FTZ R43, R7, -R40 ;  /* 0x80000028072b7221 */ /* 0x000fc60000010000 */
[----:B------:R-:W-:Y:S01]  /*2650*/  FFMA.FTZ R42, R41, R41, R42 ;  /* 0x00000029292a7223 */ /* 0x000fe2000001002a */
[----:B------:R-:W-:-:S04]  /*2660*/  FADD.FTZ R41, R6, -R40 ;  /* 0x8000002806297221 */ /* 0x000fc80000010000 */
[----:B------:R-:W-:Y:S01]  /*2670*/  FSEL R76, R42, RZ, P0 ;  /* 0x000000ff2a4c7208 */ /* 0x000fe20000000000 */
[----:B------:R-:W-:-:S04]  /*2680*/  FADD.FTZ R42, R8, -R40 ;  /* 0x80000028082a7221 */ /* 0x000fc80000010000 */
[----:B------:R-:W-:Y:S01]  /*2690*/  FFMA.FTZ R46, R41, R41, R76 ;  /* 0x00000029292e7223 */ /* 0x000fe2000001004c */
[----:B------:R-:W-:-:S03]  /*26a0*/  FADD.FTZ R41, R9, -R40 ;  /* 0x8000002809297221 */ /* 0x000fc60000010000 */
[----:B------:R-:W-:-:S04]  /*26b0*/  FFMA.FTZ R43, R43, R43, R46 ;  /* 0x0000002b2b2b7223 */ /* 0x000fc8000001002e */
[----:B------:R-:W-:Y:S01]  /*26c0*/  FFMA.FTZ R42, R42, R42, R43 ;  /* 0x0000002a2a2a7223 */ /* 0x000fe2000001002b */
[----:B------:R-:W-:-:S03]  /*26d0*/  FADD.FTZ R43, R11, -R40 ;  /* 0x800000280b2b7221 */ /* 0x000fc60000010000 */
[----:B------:R-:W-:Y:S01]  /*26e0*/  @P2 FFMA.FTZ R76, R41, R41, R42 ;  /* 0x00000029294c2223 */ /* 0x000fe2000001002a */
[--C-:B------:R-:W-:Y:S01]  /*26f0*/  FADD.FTZ R41, R10, -R40.reuse ;  /* 0x800000280a297221 */ /* 0x100fe20000010000 */
[----:B------:R-:W-:-:S03]  /*2700*/  FADD.FTZ R42, R48, -R40 ;  /* 0x80000028302a7221 */ /* 0x000fc60000010000 */
        /* <DEDUP_REMOVED lines=22> */
.L_x_9635:
[C---:B------:R-:W-:Y:S01]  /*2870*/  FMUL.FTZ R41, R40.reuse, R40 ;  /* 0x0000002828297220 */ /* 0x040fe20000410000 */
[----:B------:R-:W-:Y:S01]  /*2880*/  ISETP.NE.AND P2, PT, R57, RZ, PT ;  /* 0x000000ff3900720c */ /* 0x000fe20003f45270 */
[----:B------:R-:W2:Y:S01]  /*2890*/  @!P5 LDC.64 R42, c[0x0][0x3c0] ;  /* 0x0000f000ff2adb82 */ /* 0x000ea20000000a00 */
[----:B01----:R-:W-:Y:S01]  /*28a0*/  FADD.FTZ R45, R45, R64 ;  /* 0x000000402d2d7221 */ /* 0x003fe20000010000 */
[----:B------:R-:W-:Y:S01]  /*28b0*/  BSSY.RECONVERGENT B0, `(.L_x_9615) ;  /* 0x0000033000007945 */ /* 0x000fe20003800200 */
[----:B------:R-:W-:Y:S02]  /*28c0*/  FSEL R41, R41, RZ, P2 ;  /* 0x000000ff29297208 */ /* 0x000fe40001000000 */
[----:B------:R-:W-:Y:S01]  /*28d0*/  FFMA.FTZ R44, R45, R44, UR5 ;  /* 0x000000052d2c7e23 */ /* 0x000fe2000801002c */
[----:B------:R-:W-:Y:S02]  /*28e0*/  FSEL R65, R40, RZ, !P2 ;  /* 0x000000ff28417208 */ /* 0x000fe40005000000 */
[----:B------:R-:W0:Y:S01]  /*28f0*/  @!P5 LDC.64 R46, c[0x0][0x3c8] ;  /* 0x0000f200ff2edb82 */ /* 0x000e220000000a00 */
[----:B------:R-:W-:-:S04]  /*2900*/  FADD.FTZ R41, R44, R41 ;  /* 0x000000292c297221 */ /* 0x000fc80000010000 */
[----:B------:R-:W1:Y:S01]  /*2910*/  MUFU.RSQ R64, R41 ;  /* 0x0000002900407308 */ /* 0x000e620000001400 */
[----:B--2---:R-:W-:-:S05]  /*2920*/  @!P5 IMAD.WIDE R42, R54, 0x4, R42 ;  /* 0x00000004362ad825 */ /* 0x004fca00078e022a */
[----:B------:R2:W-:Y:S01]  /*2930*/  @!P5 STG.E desc[UR6][R42.64], R40 ;  /* 0x000000282a00d986 */ /* 0x0005e2000c101906 */
[----:B0-----:R-:W-:-:S05]  /*2940*/  @!P5 IMAD.WIDE R46, R54, 0x4, R46 ;  /* 0x00000004362ed825 */ /* 0x001fca00078e022e */
[----:B-1----:R2:W-:Y:S01]  /*2950*/  @!P5 STG.E desc[UR6][R46.64], R64 ;  /* 0x000000402e00d986 */ /* 0x0025e2000c101906 */
[----:B------:R-:W-:Y:S05]  /*2960*/  @!P0 BRA `(.L_x_9616) ;  /* 0x00000000009c8947 */ /* 0x000fea0003800000 */
[----:B------:R-:W0:Y:S01]  /*2970*/  LDC.64 R88, c[0x0][0x428] ;  /* 0x00010a00ff587b82 */ /* 0x000e220000000a00 */
[--C-:B------:R-:W-:Y:S01]  /*2980*/  FADD.FTZ R41, R2, -R65.reuse ;  /* 0x8000004102297221 */ /* 0x100fe20000010000 */
[----:B--2---:R-:W-:Y:S02]  /*2990*/  HADD2.F32 R40, -RZ, R58.H0_H0 ;  /* 0x2000003aff287230 */ /* 0x004fe40000004100 */
[--C-:B------:R-:W-:Y:S01]  /*29a0*/  FADD.FTZ R77, R4, -R65.reuse ;  /* 0x80000041044d7221 */ /* 0x100fe20000010000 */
[----:B------:R-:W-:Y:S02]  /*29b0*/  HADD2.F32 R43, -RZ, R12.H0_H0 ;  /* 0x2000000cff2b7230 */ /* 0x000fe40000004100 */
[----:B------:R-:W-:Y:S01]  /*29c0*/  FMUL.FTZ R44, R64, R41 ;  /* 0x00000029402c7220 */ /* 0x000fe20000410000 */
[--C-:B------:R-:W-:Y:S01]  /*29d0*/  FADD.FTZ R45, R3, -R65.reuse ;  /* 0x80000041032d7221 */ /* 0x100fe20000010000 */
[----:B------:R-:W-:Y:S01]  /*29e0*/  FADD.FTZ R47, R5, -R65 ;  /* 0x80000041052f7221 */ /* 0x000fe20000010000 */
[----:B------:R-:W-:-:S02]  /*29f0*/  HADD2.F32 R41, -RZ, R59.H0_H0 ;  /* 0x2000003bff297230 */ /* 0x000fc40000004100 */
[----:B------:R-:W-:Y:S01]  /*2a00*/  FFMA.FTZ R40, R44, R40, R43 ;  /* 0x000000282c287223 */ /* 0x000fe2000001002b */
[----:B------:R-:W-:Y:S02]  /*2a10*/  HADD2.F32 R42, -RZ, R80.H0_H0 ;  /* 0x20000050ff2a7230 */ /* 0x000fe40000004100 */
[C---:B------:R-:W-:Y:S01]  /*2a20*/  FMUL.FTZ R46, R64.reuse, R77 ;  /* 0x0000004d402e7220 */ /* 0x040fe20000410000 */
[C---:B------:R-:W-:Y:S01]  /*2a30*/  FMUL.FTZ R45, R64.reuse, R45 ;  /* 0x0000002d402d7220 */ /* 0x040fe20000410000 */
[----:B------:R-:W-:Y:S02]  /*2a40*/  HADD2.F32 R43, -RZ, R58.H1_H1 ;  /* 0x3000003aff2b7230 */ /* 0x000fe40000004100 */
[----:B------:R-:W-:Y:S01]  /*2a50*/  FMUL.FTZ R47, R64, R47 ;  /* 0x0000002f402f7220 */ /* 0x000fe20000410000 */
[----:B------:R-:W-:Y:S02]  /*2a60*/  HADD2.F32 R77, -RZ, R13.H0_H0 ;  /* 0x2000000dff4d7230 */ /* 0x000fe40000004100 */
[----:B------:R-:W-:Y:S01]  /*2a70*/  FFMA.FTZ R41, R45, R41, R42 ;  /* 0x000000292d297223 */ /* 0x000fe2000001002a */
[----:B------:R-:W-:-:S02]  /*2a80*/  HADD2.F32 R76, -RZ, R59.H1_H1 ;  /* 0x3000003bff4c7230 */ /* 0x000fc40000004100 */
[----:B------:R-:W-:Y:S02]  /*2a90*/  HADD2.F32 R78, -RZ, R81.H0_H0 ;  /* 0x20000051ff4e7230 */ /* 0x000fe40000004100 */
[----:B------:R-:W-:Y:S01]  /*2aa0*/  FFMA.FTZ R42, R46, R43, R77 ;  /* 0x0000002b2e2a7223 */ /* 0x000fe2000001004d */
[----:B------:R-:W-:Y:S02]  /*2ab0*/  HADD2.F32 R79, -RZ, R22.H0_H0 ;  /* 0x20000016ff4f7230 */ /* 0x000fe40000004100 */
[----:B------:R-:W-:Y:S02]  /*2ac0*/  HADD2.F32 R77, -RZ, R61.H0_H0 ;  /* 0x2000003dff4d7230 */ /* 0x000fe40000004100 */
[----:B------:R-:W-:Y:S01]  /*2ad0*/  FFMA.FTZ R43, R47, R76, R78 ;  /* 0x0000004c2f2b7223 */ /* 0x000fe2000001004e */
[----:B0-----:R-:W-:Y:S02]  /*2ae0*/  IMAD.WIDE.U32 R90, R0, 0x10, R88 ;  /* 0x00000010005a7825 */ /* 0x001fe400078e0058 */
[----:B------:R-:W0:Y:S02]  /*2af0*/  LDC.64 R88, c[0x0][0x430] ;  /* 0x00010c00ff587b82 */ /* 0x000e240000000a00 */
[----:B------:R-:W-:Y:S01]  /*2b00*/  HADD2.F32 R78, -RZ, R60.H0_H0 ;  /* 0x2000003cff4e7230 */ /* 0x000fe20000004100 */
[----:B------:R1:W-:Y:S01]  /*2b10*/  STG.E.128 desc[UR6][R90.64], R40 ;  /* 0x000000285a007986 */ /* 0x0003e2000c101d06 */
[----:B------:R-:W-:-:S03]  /*2b20*/  HADD2.F32 R76, -RZ, R80.H1_H1 ;  /* 0x30000050ff4c7230 */ /* 0x000fc60000004100 */
[----:B------:R-:W-:Y:S01]  /*2b30*/  FFMA.FTZ R44, R44, R78, R79 ;  /* 0x0000004e2c2c7223 */ /* 0x000fe2000001004f */
[----:B------:R-:W-:Y:S02]  /*2b40*/  HADD2.F32 R78, -RZ, R60.H1_H1 ;  /* 0x3000003cff4e7230 */ /* 0x000fe40000004100 */
[----:B------:R-:W-:Y:S01]  /*2b50*/  FFMA.FTZ R45, R45, R77, R76 ;  /* 0x0000004d2d2d7223 */ /* 0x000fe2000001004c */
[----:B------:R-:W-:Y:S02]  /*2b60*/  HADD2.F32 R77, -RZ, R23.H0_H0 ;  /* 0x20000017ff4d7230 */ /* 0x000fe40000004100 */
[----:B------:R-:W-:-:S03]  /*2b70*/  HADD2.F32 R76, -RZ, R61.H1_H1 ;  /* 0x3000003dff4c7230 */ /* 0x000fc60000004100 */
[----:B------:R-:W-:Y:S01]  /*2b80*/  FFMA.FTZ R46, R46, R78, R77 ;  /* 0x0000004e2e2e7223 */ /* 0x000fe2000001004d */
[----:B-1----:R-:W-:Y:S02]  /*2b90*/  HADD2.F32 R40, -RZ, R81.H1_H1 ;  /* 0x30000051ff287230 */ /* 0x002fe40000004100 */
[C---:B0-----:R-:W-:Y:S01]  /*2ba0*/  IMAD.WIDE.U32 R88, R0.reuse, 0x10, R88 ;  /* 0x0000001000587825 */ /* 0x041fe200078e0058 */
[----:B------:R-:W-:-:S03]  /*2bb0*/  IADD3 R0, PT, PT, R0, 0x20, RZ ;  /* 0x0000002000007810 */ /* 0x000fc60007ffe0ff */
[----:B------:R-:W-:-:S05]  /*2bc0*/  FFMA.FTZ R47, R47, R76, R40 ;  /* 0x0000004c2f2f7223 */ /* 0x000fca0000010028 */
[----:B------:R0:W-:Y:S02]  /*2bd0*/  STG.E.128 desc[UR6][R88.64], R44 ;  /* 0x0000002c58007986 */ /* 0x0001e4000c101d06 */
.L_x_9616:
[----:B------:R-:W-:Y:S05]  /*2be0*/  BSYNC.RECONVERGENT B0 ;  /* 0x0000000000007941 */ /* 0x000fea0003800200 */
.L_x_9615:
[----:B------:R-:W-:Y:S01]  /*2bf0*/  ISETP.GE.U32.AND P2, PT, R55, 0x40, PT ;  /* 0x000000403700780c */ /* 0x000fe20003f46070 */
[----:B------:R-:W-:-:S12]  /*2c00*/  BSSY.RECONVERGENT B0, `(.L_x_9617) ;  /* 0x0000029000007945 */ /* 0x000fd80003800200 */
[----:B------:R-:W-:Y:S05]  /*2c10*/  @!P2 BRA `(.L_x_9618) ;  /* 0x00000000009ca947 */ /* 0x000fea0003800000 */
[----:B0-----:R-:W0:Y:S01]  /*2c20*/  LDC.64 R88, c[0x0][0x428] ;  /* 0x00010a00ff587b82 */ /* 0x001e220000000a00 */
        /* <DEDUP_REMOVED lines=38> */
.L_x_9618:
[----:B------:R-:W-:Y:S05]  /*2e90*/  BSYNC.RECONVERGENT B0 ;  /* 0x0000000000007941 */ /* 0x000fea0003800200 */
.L_x_9617:
[----:B------:R-:W-:Y:S01]  /*2ea0*/  ISETP.GE.U32.AND P2, PT, R55, 0x60, PT ;  /* 0x000000603700780c */ /* 0x000fe20003f46070 */
[----:B------:R-:W-:-:S12]  /*2eb0*/  BSSY.RECONVERGENT B0, `(.L_x_9619) ;  /* 0x0000029000007945 */ /* 0x000fd80003800200 */
[----:B------:R-:W-:Y:S05]  /*2ec0*/  @!P2 BRA `(.L_x_9620) ;  /* 0x00000000009ca947 */ /* 0x000fea0003800000 */
[----:B01----:R-:W0:Y:S01]  /*2ed0*/  LDC.64 R88, c[0x0][0x428] ;  /* 0x00010a00ff587b82 */ /* 0x003e220000000a00 */
        /* <DEDUP_REMOVED lines=38> */
.L_x_9620:
[----:B------:R-:W-:Y:S05]  /*3140*/  BSYNC.RECONVERGENT B0 ;  /* 0x0000000000007941 */ /* 0x000fea0003800200 */
.L_x_9619:
[----:B------:R-:W-:Y:S01]  /*3150*/  ISETP.GE.U32.AND P2, PT, R55, 0x80, PT ;  /* 0x000000803700780c */ /* 0x000fe20003f46070 */
[----:B------:R-:W-:-:S12]  /*3160*/  BSSY.RECONVERGENT B0, `(.L_x_9621) ;  /* 0x0000028000007945 */ /* 0x000fd80003800200 */
[----:B------:R-:W-:Y:S05]  /*3170*/  @!P2 BRA `(.L_x_9622) ;  /* 0x000000000098a947 */ /* 0x000fea0003800000 */
[--C-:B01-3--:R-:W-:Y:S01]  /*3180*/  FADD.FTZ R45, R50, -R65.reuse ;  /* 0x80000041322d7221 */ /* 0x10bfe20000010000 */
[----:B------:R-:W-:Y:S02]  /*3190*/  HADD2.F32 R77, -RZ, R72.H0_H0 ;  /* 0x20000048ff4d7230 */ /* 0x000fe40000004100 */
[----:B------:R-:W-:Y:S01]  /*31a0*/  FADD.FTZ R89, R51, -R65 ;  /* 0x8000004133597221 */ /* 0x000fe20000010000 */
[----:B------:R-:W-:Y:S02]  /*31b0*/  HADD2.F32 R79, -RZ, R24.H0_H0 ;  /* 0x20000018ff4f7230 */ /* 0x000fe40000004100 */
[C---:B------:R-:W-:Y:S01]  /*31c0*/  FMUL.FTZ R76, R64.reuse, R45 ;  /* 0x0000002d404c7220 */ /* 0x040fe20000410000 */
[----:B------:R-:W-:Y:S02]  /*31d0*/  HADD2.F32 R44, -RZ, R74.H0_H0 ;  /* 0x2000004aff2c7230 */ /* 0x000fe40000004100 */
[----:B--2---:R-:W-:Y:S01]  /*31e0*/  FMUL.FTZ R42, R64, R89 ;  /* 0x00000059402a7220 */ /* 0x004fe20000410000 */
[----:B------:R-:W-:-:S02]  /*31f0*/  HADD2.F32 R47, -RZ, R26.H0_H0 ;  /* 0x2000001aff2f7230 */ /* 0x000fc40000004100 */
[C---:B------:R-:W-:Y:S01]  /*3200*/  FFMA.FTZ R40, R76.reuse, R77, R79 ;  /* 0x0000004d4c287223 */ /* 0x040fe2000001004f */
[----:B------:R-:W0:Y:S01]  /*3210*/  LDC.64 R88, c[0x0][0x430] ;  /* 0x00010c00ff587b82 */ /* 0x000e220000000a00 */
[----:B------:R-:W-:Y:S02]  /*3220*/  HADD2.F32 R41, -RZ, R73.H0_H0 ;  /* 0x20000049ff297230 */ /* 0x000fe40000004100 */
[--C-:B------:R-:W-:Y:S02]  /*3230*/  HADD2.F32 R43, -RZ, R86.reuse.H0_H0 ;  /* 0x20000056ff2b7230 */ /* 0x100fe40000004100 */
[----:B------:R-:W-:Y:S01]  /*3240*/  FFMA.FTZ R44, R76, R44, R47 ;  /* 0x0000002c4c2c7223 */ /* 0x000fe2000001002f */
[----:B------:R-:W-:Y:S02]  /*3250*/  HADD2.F32 R45, -RZ, R75.H0_H0 ;  /* 0x2000004bff2d7230 */ /* 0x000fe40000004100 */
[----:B------:R-:W-:Y:S01]  /*3260*/  FADD.FTZ R47, R52, -R65 ;  /* 0x80000041342f7221 */ /* 0x000fe20000010000 */
[----:B------:R-:W-:Y:S01]  /*3270*/  HADD2.F32 R46, -RZ, R86.H1_H1 ;  /* 0x30000056ff2e7230 */ /* 0x000fe20000004100 */
[----:B------:R-:W1:Y:S01]  /*3280*/  LDC.64 R78, c[0x0][0x428] ;  /* 0x00010a00ff4e7b82 */ /* 0x000e620000000a00 */
[----:B------:R-:W-:Y:S01]  /*3290*/  FFMA.FTZ R41, R42, R41, R43 ;  /* 0x000000292a297223 */ /* 0x000fe2000001002b */
[----:B------:R-:W-:-:S02]  /*32a0*/  HADD2.F32 R76, -RZ, R72.H1_H1 ;  /* 0x30000048ff4c7230 */ /* 0x000fc40000004100 */
[----:B------:R-:W-:Y:S01]  /*32b0*/  FMUL.FTZ R47, R64, R47 ;  /* 0x0000002f402f7220 */ /* 0x000fe20000410000 */
[----:B------:R-:W-:Y:S01]  /*32c0*/  FFMA.FTZ R45, R42, R45, R46 ;  /* 0x0000002d2a2d7223 */ /* 0x000fe2000001002e */
[----:B------:R-:W-:Y:S02]  /*32d0*/  HADD2.F32 R42, -RZ, R25.H0_H0 ;  /* 0x20000019ff2a7230 */ /* 0x000fe40000004100 */
[----:B------:R-:W-:Y:S02]  /*32e0*/  HADD2.F32 R43, -RZ, R74.H1_H1 ;  /* 0x3000004aff2b7230 */ /* 0x000fe40000004100 */
[----:B------:R-:W-:Y:S02]  /*32f0*/  HADD2.F32 R46, -RZ, R27.H0_H0 ;  /* 0x2000001bff2e7230 */ /* 0x000fe40000004100 */
[C---:B------:R-:W-:Y:S01]  /*3300*/  FFMA.FTZ R42, R47.reuse, R76, R42 ;  /* 0x0000004c2f2a7223 */ /* 0x040fe2000001002a */
[----:B------:R-:W-:Y:S02]  /*3310*/  HADD2.F32 R76, -RZ, R87.H0_H0 ;  /* 0x20000057ff4c7230 */ /* 0x000fe40000004100 */
[----:B------:R-:W-:Y:S01]  /*3320*/  FFMA.FTZ R46, R47, R43, R46 ;  /* 0x0000002b2f2e7223 */ /* 0x000fe2000001002e */
[----:B------:R-:W-:Y:S01]  /*3330*/  FADD.FTZ R47, R53, -R65 ;  /* 0x80000041352f7221 */ /* 0x000fe20000010000 */
[----:B------:R-:W-:-:S02]  /*3340*/  HADD2.F32 R43, -RZ, R73.H1_H1 ;  /* 0x30000049ff2b7230 */ /* 0x000fc40000004100 */
[----:B------:R-:W-:Y:S02]  /*3350*/  HADD2.F32 R65, -RZ, R87.H1_H1 ;  /* 0x30000057ff417230 */ /* 0x000fe40000004100 */
[----:B------:R-:W-:Y:S01]  /*3360*/  FMUL.FTZ R47, R64, R47 ;  /* 0x0000002f402f7220 */ /* 0x000fe20000410000 */
[----:B------:R-:W-:Y:S02]  /*3370*/  HADD2.F32 R64, -RZ, R75.H1_H1 ;  /* 0x3000004bff407230 */ /* 0x000fe40000004100 */
[----:B0-----:R-:W-:-:S04]  /*3380*/  IMAD.WIDE.U32 R88, R0, 0x10, R88 ;  /* 0x0000001000587825 */ /* 0x001fc800078e0058 */
[C---:B------:R-:W-:Y:S01]  /*3390*/  FFMA.FTZ R43, R47.reuse, R43, R76 ;  /* 0x0000002b2f2b7223 */ /* 0x040fe2000001004c */
[----:B------:R-:W-:Y:S01]  /*33a0*/  FFMA.FTZ R47, R47, R64, R65 ;  /* 0x000000402f2f7223 */ /* 0x000fe20000010041 */
[----:B-1----:R-:W-:-:S05]  /*33b0*/  IMAD.WIDE.U32 R78, R0, 0x10, R78 ;  /* 0x00000010004e7825 */ /* 0x002fca00078e004e */
[----:B------:R4:W-:Y:S04]  /*33c0*/  STG.E.128 desc[UR6][R78.64], R40 ;  /* 0x000000284e007986 */ /* 0x0009e8000c101d06 */
[----:B------:R4:W-:Y:S02]  /*33d0*/  STG.E.128 desc[UR6][R88.64], R44 ;  /* 0x0000002c58007986 */ /* 0x0009e4000c101d06 */
.L_x_9622:
[----:B------:R-:W-:Y:S05]  /*33e0*/  BSYNC.RECONVERGENT B0 ;  /* 0x0000000000007941 */ /* 0x000fea0003800200 */
.L_x_9621:
[----:B--2-4-:R-:W2:Y:S02]  /*33f0*/  LDC.64 R40, c[0x0][0x380] ;  /* 0x0000e000ff287b82 */ /* 0x014ea40000000a00 */
[----:B--2---:R-:W-:-:S04]  /*3400*/  LEA R54, R40, R54, 0x2 ;  /* 0x0000003628367211 */ /* 0x004fc800078e10ff */
[----:B------:R-:W-:-:S13]  /*3410*/  ISETP.GE.AND P2, PT, R54, R41, PT ;  /* 0x000000293600720c */ /* 0x000fda0003f46270 */
[----:B------:R-:W-:Y:S05]  /*3420*/  @!P2 BRA `(.L_x_9623) ;  /* 0xffffffdc00f4a947 */ /* 0x000fea000383ffff */
[----:B------:R-:W-:Y:S05]  /*3430*/  EXIT ;  /* 0x000000000000794d */ /* 0x000fea0003800000 */
.L_x_9614:
        /* <DEDUP_REMOVED lines=8> */
.L_x_9625:
[----:B------:R-:W-:Y:S05]  /*34c0*/  BSYNC B0 ;  /* 0x0000000000007941 */ /* 0x000fea0003800000 */
.L_x_9624:
[----:B------:R-:W-:Y:S01]  /*34d0*/  FADD.FTZ R76, R77, R64 ;  /* 0x000000404d4c7221 */ /* 0x000fe20000010000 */
[----:B------:R-:W-:Y:S01]  /*34e0*/  HFMA2 R42, -RZ, RZ, 0, 1.1920928955078125e-07 ;  /* 0x00000002ff2a7431 */ /* 0x000fe200000001ff */
[----:B------:R-:W-:Y:S01]  /*34f0*/  MOV R41, 0x1f ;  /* 0x0000001f00297802 */ /* 0x000fe20000000f00 */
[----:B------:R-:W0:Y:S01]  /*3500*/  LDC R44, c[0x0][0x400] ;  /* 0x00010000ff2c7b82 */ /* 0x000e220000000800 */
[----:B------:R-:W-:-:S07]  /*3510*/  MOV R43, 0xffffffff ;  /* 0xffffffff002b7802 */ /* 0x000fce0000000f00 */
[----:B0-----:R-:W-:Y:S05]  /*3520*/  WARPSYNC.COLLECTIVE R43, `(.L_x_9626) ;  /* 0x000000002b087348 */ /* 0x001fea0003c00000 */
[----:B------:R1:W2:Y:S02]  /*3530*/  SHFL.BFLY P6, R64, R76, R42, R41 ;  /* 0x0c00002a4c407389 */ /* 0x0002a400000c0029 */
[----:B012---:R-:W-:Y:S05]  /*3540*/  ENDCOLLECTIVE ;  /* 0x000000000000791b */ /* 0x007fea0003800000 */
.L_x_9626:
[----:B------:R-:W-:Y:S02]  /*3550*/  HFMA2 R42, -RZ, RZ, 0, 2.384185791015625e-07 ;  /* 0x00000004ff2a7431 */ /* 0x000fe400000001ff */
[----:B------:R-:W-:-:S05]  /*3560*/  FADD.FTZ R65, R76, R64 ;  /* 0x000000404c417221 */ /* 0x000fca0000010000 */
[----:B------:R-:W-:-:S07]  /*3570*/  MOV R76, R65 ;  /* 0x00000041004c7202 */ /* 0x000fce0000000f00 */
[----:B------:R-:W-:Y:S05]  /*3580*/  WARPSYNC.COLLECTIVE R43, `(.L_x_9627) ;  /* 0x000000002b087348 */ /* 0x000fea0003c00000 */
[----:B------:R0:W1:Y:S02]  /*3590*/  SHFL.BFLY P6, R64, R76, R42, R41 ;  /* 0x0c00002a4c407389 */ /* 0x00006400000c0029 */
[----:B01----:R-:W-:Y:S05]  /*35a0*/  ENDCOLLECTIVE ;  /* 0x000000000000791b */ /* 0x003fea0003800000 */
.L_x_9627:
[----:B------:R-:W-:Y:S02]  /*35b0*/  HFMA2 R42, -RZ, RZ, 0, 4.76837158203125e-07 ;  /* 0x00000008ff2a7431 */ /* 0x000fe400000001ff */
[----:B------:R-:W-:-:S05]  /*35c0*/  FADD.FTZ R47, R65, R64 ;  /* 0x00000040412f7221 */ /* 0x000fca0000010000 */
[----:B------:R-:W-:-:S07]  /*35d0*/  MOV R76, R47 ;  /* 0x0000002f004c7202 */ /* 0x000fce0000000f00 */
[----:B------:R-:W-:Y:S05]  /*35e0*/  WARPSYNC.COLLECTIVE R43, `(.L_x_9628) ;  /* 0x000000002b087348 */ /* 0x000fea0003c00000 */
[----:B------:R0:W1:Y:S02]  /*35f0*/  SHFL.BFLY P6, R64, R76, R42, R41 ;  /* 0x0c00002a4c407389 */ /* 0x00006400000c0029 */
[----:B01----:R-:W-:Y:S05]  /*3600*/  ENDCOLLECTIVE ;  /* 0x000000000000791b */ /* 0x003fea0003800000 */
.L_x_9628:
[----:B------:R-:W-:Y:S02]  /*3610*/  HFMA2 R42, -RZ, RZ, 0, 9.5367431640625e-07 ;  /* 0x00000010ff2a7431 */ /* 0x000fe400000001ff */
[----:B------:R-:W-:-:S05]  /*3620*/  FADD.FTZ R45, R47, R64 ;  /* 0x000000402f2d7221 */ /* 0x000fca0000010000 */
[----:B------:R-:W-:-:S07]  /*3630*/  MOV R76, R45 ;  /* 0x0000002d004c7202 */ /* 0x000fce0000000f00 */
[----:B------:R-:W-:Y:S05]  /*3640*/  WARPSYNC.COLLECTIVE R43, `(.L_x_9629) ;  /* 0x000000002b087348 */ /* 0x000fea0003c00000 */
[----:B------:R0:W1:Y:S02]  /*3650*/  SHFL.BFLY P6, R64, R76, R42, R41 ;  /* 0x0c00002a4c407389 */ /* 0x00006400000c0029 */
[----:B01----:R-:W-:Y:S05]  /*3660*/  ENDCOLLECTIVE ;  /* 0x000000000000791b */ /* 0x003fea0003800000 */
.L_x_9629:
        /* <DEDUP_REMOVED lines=8> */
[----:B------:R-:W-:-:S04]  /*36f0*/  FFMA.FTZ R46, R46, R46, R45 ;  /* 0x0000002e2e2e7223 */ /* 0x000fc8000001002d */
[----:B------:R-:W-:Y:S01]  /*3700*/  FFMA.FTZ R46, R41, R41, R46 ;  /* 0x00000029292e7223 */ /* 0x000fe2000001002e */
[----:B------:R-:W-:-:S04]  /*3710*/  FADD.FTZ R41, R6, -R40 ;  /* 0x8000002806297221 */ /* 0x000fc80000010000 */
[----:B------:R-:W-:-:S05]  /*3720*/  FSEL R76, R46, RZ, P0 ;  /* 0x000000ff2e4c7208 */ /* 0x000fca0000000000 */
[----:B------:R-:W-:Y:S01]  /*3730*/  FFMA.FTZ R42, R41, R41, R76 ;  /* 0x00000029292a7223 */ /* 0x000fe2000001004c */
[----:B------:R-:W-:-:S04]  /*3740*/  FADD.FTZ R41, R7, -R40 ;  /* 0x8000002807297221 */ /* 0x000fc80000010000 */
[----:B------:R-:W-:Y:S01]  /*3750*/  FFMA.FTZ R41, R41, R41, R42 ;  /* 0x0000002929297223 */ /* 0x000fe2000001002a */
[----:B------:R-:W-:-:S04]  /*3760*/  FADD.FTZ R42, R8, -R40 ;  /* 0x80000028082a7221 */ /* 0x000fc80000010000 */
[----:B------:R-:W-:Y:S01]  /*3770*/  FFMA.FTZ R42, R42, R42, R41 ;  /* 0x0000002a2a2a7223 */ /* 0x000fe20000010029 */
[----:B------:R-:W-:-:S04]  /*3780*/  FADD.FTZ R41, R9, -R40 ;  /* 0x8000002809297221 */ /* 0x000fc80000010000 */
[----:B------:R-:W-:Y:S01]  /*3790*/  @P2 FFMA.FTZ R76, R41, R41, R42 ;  /* 0x00000029294c2223 */ /* 0x000fe2000001002a */
        /* <DEDUP_REMOVED lines=17> */
[----:B------:R-:W-:-:S07]  /*38b0*/  HFMA2 R41, -RZ, RZ, 0, 1.847743988037109375e-06 ;  /* 0x0000001fff297431 */ /* 0x000fce00000001ff */
[----:B------:R-:W-:Y:S05]  /*38c0*/  WARPSYNC.COLLECTIVE R43, `(.L_x_9630) ;  /* 0x000000002b087348 */ /* 0x000fea0003c00000 */
[----:B------:R0:W1:Y:S02]  /*38d0*/  SHFL.BFLY P6, R64, R76, R42, R41 ;  /* 0x0c00002a4c407389 */ /* 0x00006400000c0029 */
[----:B01----:R-:W-:Y:S05]  /*38e0*/  ENDCOLLECTIVE ;  /* 0x000000000000791b */ /* 0x003fea0003800000 */
.L_x_9630:
[----:B------:R-:W-:Y:S02]  /*38f0*/  HFMA2 R42, -RZ, RZ, 0, 1.1920928955078125e-07 ;  /* 0x00000002ff2a7431 */ /* 0x000fe400000001ff */
[----:B------:R-:W-:-:S05]  /*3900*/  FADD.FTZ R65, R76, R64 ;  /* 0x000000404c417221 */ /* 0x000fca0000010000 */
[----:B------:R-:W-:-:S07]  /*3910*/  MOV R76, R65 ;  /* 0x00000041004c7202 */ /* 0x000fce0000000f00 */
[----:B------:R-:W-:Y:S05]  /*3920*/  WARPSYNC.COLLECTIVE R43, `(.L_x_9631) ;  /* 0x000000002b087348 */ /* 0x000fea0003c00000 */
[----:B------:R0:W1:Y:S02]  /*3930*/  SHFL.BFLY P6, R64, R76, R42, R41 ;  /* 0x0c00002a4c407389 */ /* 0x00006400000c0029 */
[----:B01----:R-:W-:Y:S05]  /*3940*/  ENDCOLLECTIVE ;  /* 0x000000000000791b */ /* 0x003fea0003800000 */
.L_x_9631:
[----:B------:R-:W-:Y:S02]  /*3950*/  HFMA2 R42, -RZ, RZ, 0, 2.384185791015625e-07 ;  /* 0x00000004ff2a7431 */ /* 0x000fe400000001ff */
[----:B------:R-:W-:-:S05]  /*3960*/  FADD.FTZ R47, R65, R64 ;  /* 0x00000040412f7221 */ /* 0x000fca0000010000 */
[----:B------:R-:W-:-:S07]  /*3970*/  MOV R76, R47 ;  /* 0x0000002f004c7202 */ /* 0x000fce0000000f00 */
[----:B------:R-:W-:Y:S05]  /*3980*/  WARPSYNC.COLLECTIVE R43, `(.L_x_9632) ;  /* 0x000000002b087348 */ /* 0x000fea0003c00000 */
[----:B------:R0:W1:Y:S02]  /*3990*/  SHFL.BFLY P6, R64, R76, R42, R41 ;  /* 0x0c00002a4c407389 */ /* 0x00006400000c0029 */
[----:B01----:R-:W-:Y:S05]  /*39a0*/  ENDCOLLECTIVE ;  /* 0x000000000000791b */ /* 0x003fea0003800000 */
.L_x_9632:
[----:B------:R-:W-:Y:S02]  /*39b0*/  HFMA2 R42, -RZ, RZ, 0, 4.76837158203125e-07 ;  /* 0x00000008ff2a7431 */ /* 0x000fe400000001ff */
[----:B------:R-:W-:-:S05]  /*39c0*/  FADD.FTZ R46, R47, R64 ;  /* 0x000000402f2e7221 */ /* 0x000fca0000010000 */
[----:B------:R-:W-:-:S07]  /*39d0*/  MOV R76, R46 ;  /* 0x0000002e004c7202 */ /* 0x000fce0000000f00 */
[----:B------:R-:W-:Y:S05]  /*39e0*/  WARPSYNC.COLLECTIVE R43, `(.L_x_9633) ;  /* 0x000000002b087348 */ /* 0x000fea0003c00000 */
[----:B------:R0:W1:Y:S02]  /*39f0*/  SHFL.BFLY P6, R64, R76, R42, R41 ;  /* 0x0c00002a4c407389 */ /* 0x00006400000c0029 */
[----:B01----:R-:W-:Y:S05]  /*3a00*/  ENDCOLLECTIVE ;  /* 0x000000000000791b */ /* 0x003fea0003800000 */
.L_x_9633:
[----:B------:R-:W-:Y:S02]  /*3a10*/  HFMA2 R42, -RZ, RZ, 0, 9.5367431640625e-07 ;  /* 0x00000010ff2a7431 */ /* 0x000fe400000001ff */
[----:B------:R-:W-:-:S05]  /*3a20*/  FADD.FTZ R45, R46, R64 ;  /* 0x000000402e2d7221 */ /* 0x000fca0000010000 */
[----:B------:R-:W-:-:S07]  /*3a30*/  MOV R76, R45 ;  /* 0x0000002d004c7202 */ /* 0x000fce0000000f00 */
[----:B------:R-:W-:Y:S05]  /*3a40*/  WARPSYNC.COLLECTIVE R43, `(.L_x_9634) ;  /* 0x000000002b087348 */ /* 0x000fea0003c00000 */
[----:B------:R0:W1:Y:S02]  /*3a50*/  SHFL.BFLY P6, R64, R76, R42, R41 ;  /* 0x0c00002a4c407389 */ /* 0x00006400000c0029 */
[----:B01----:R-:W-:Y:S05]  /*3a60*/  ENDCOLLECTIVE ;  /* 0x000000000000791b */ /* 0x003fea0003800000 */
.L_x_9634:
[----:B------:R-:W-:Y:S05]  /*3a70*/  BRA `(.L_x_9635) ;  /* 0xffffffec007c7947 */ /* 0x000fea000383ffff */
.L_x_9636:
        /* <DEDUP_REMOVED lines=16> */
.L_x_12161:


//--------------------- .text._ZN10layer_norm31ln_parallel_residual_fwd_kernelINS_13Kernel_traitsI6__halfffffjLj512ELj1ELj4ELj1ELj16ENS_18Kernel_traits_baseILj512ES2_ffffjLj128EEEEELb0ELb0ELb1EEEvNS_9FwdParamsE --------------------------
	.section	.text._ZN10layer_norm31ln_parallel_residual_fwd_kernelINS_13Kernel_traitsI6__halfffffjLj512ELj1ELj4ELj1ELj16ENS_18Kernel_traits_baseILj512ES2_ffffjLj128EEEEELb0ELb0ELb1EEEvNS_9FwdParamsE,"ax",@progbits
	.align	128
        .global         _ZN10layer_norm31ln_parallel_residual_fwd_kernelINS_13Kernel_traitsI6__halfffffjLj512ELj1ELj4ELj1ELj16ENS_18Kernel_traits_baseILj512ES2_ffffjLj128EEEEELb0ELb0ELb1EEEvNS_9FwdParamsE
        .type           _ZN10layer_norm31ln_parallel_residual_fwd_kernelINS_13Kernel_traitsI6__halfffffjLj512ELj1ELj4ELj1ELj16ENS_18Kernel_traits_baseILj512ES2_ffffjLj128EEEEELb0ELb0ELb1EEEvNS_9FwdParamsE,@function
        .size           _ZN10layer_norm31ln_parallel_residual_fwd_kernelINS_13Kernel_traitsI6__halfffffjLj512ELj1ELj4ELj1ELj16ENS_18Kernel_traits_baseILj512ES2_ffffjLj128EEEEELb0ELb0ELb1EEEvNS_9FwdParamsE,(.L_x_12162 - _ZN10layer_norm31ln_parallel_residual_fwd_kernelINS_13Kernel_traitsI6__halfffffjLj512ELj1ELj4ELj1ELj16ENS_18Kernel_traits_baseILj512ES2_ffffjLj128EEEEELb0ELb0ELb1EEEvNS_9FwdParamsE)
        .other          _ZN10layer_norm31ln_parallel_residual_fwd_kernelINS_13Kernel_traitsI6__halfffffjLj512ELj1ELj4ELj1ELj16ENS_18Kernel_traits_baseILj512ES2_ffffjLj128EEEEELb0ELb0ELb1EEEvNS_9FwdParamsE,@"STO_CUDA_ENTRY STV_DEFAULT"
_ZN10layer_norm31ln_parallel_residual_fwd_kernelINS_13Kernel_traitsI6__halfffffjLj512ELj1ELj4ELj1ELj16ENS_18Kernel_traits_baseILj512ES2_ffffjLj128EEEEELb0ELb0ELb1EEEvNS_9FwdParamsE:
.text._ZN10layer_norm31ln_parallel_residual_fwd_kernelINS_13Kernel_traitsI6__halfffffjLj512ELj1ELj4ELj1ELj16ENS_18Kernel_traits_baseILj512ES2_ffffjLj128EEEEELb0ELb0ELb1EEEvNS_9FwdParamsE:
        /* <DEDUP_REMOVED lines=22> */
[----:B------:R-:W3:Y:S01]  /*0160*/  LDG.E.64 R6, desc[UR6][R2.64] ;  /* 0x0000000602067981 */ /* 0x000ee2000c1e1b00 */
[----:B--2---:R-:W-:-:S03]  /*0170*/  IMAD.WIDE.U32 R10, R100, 0x8, R10 ;  /* 0x00000008640a7825 */ /* 0x004fc600078e000a */
[----:B------:R-:W5:Y:S03]  /*0180*/  LDG.E.64 R16, desc[UR6][R2.64+0x100] ;  /* 0x0001000602107981 */ /* 0x000f66000c1e1b00 */
[----:B------:R-:W0:Y:S01]  /*0190*/  @P1 LDC.64 R32, c[0x0][0x440] ;  /* 0x00011000ff201b82 */ /* 0x000e220000000a00 */
[----:B------:R-:W-:Y:S02]  /*01a0*/  @!P1 CS2R R12, SRZ ;  /* 0x00000000000c9805 */ /* 0x000fe4000001ff00 */
[----:B------:R-:W-:Y:S02]  /*01b0*/  @!P1 CS2R R8, SRZ ;  /* 0x0000000000089805 */ /* 0x000fe4000001ff00 */
[----:B------:R-:W-:Y:S02]  /*01c0*/  @!P1 CS2R R4, SRZ ;  /* 0x0000000000049805 */ /* 0x000fe4000001ff00 */
[----:B------:R-:W-:Y:S01]  /*01d0*/  @!P1 CS2R R18, SRZ ;  /* 0x0000000000129805 */ /* 0x000fe2000001ff00 */
[----:B------:R-:W5:Y:S01]  /*01e0*/  LDG.E.64 R14, desc[UR6][R10.64] ;  /* 0x000000060a0e7981 */ /* 0x000f62000c1e1b00 */
[----:B------:R-:W-:-:S03]  /*01f0*/  CS2R R40, SRZ ;  /* 0x0000000000287805 */ /* 0x000fc6000001ff00 */
[----:B------:R-:W5:Y:S04]  /*0200*/  LDG.E.64 R20, desc[UR6][R10.64+0x100] ;  /* 0x000100060a147981 */ /* 0x000f68000c1e1b00 */
[----:B------:R-:W5:Y:S04]  /*0210*/  LDG.E.64 R22, desc[UR6][R2.64+0x200] ;  /* 0x0002000602167981 */ /* 0x000f68000c1e1b00 */
[----:B------:R-:W5:Y:S04]  /*0220*/  LDG.E.64 R26, desc[UR6][R2.64+0x300] ;  /* 0x00030006021a7981 */ /* 0x000f68000c1e1b00 */
[----:B------:R-:W5:Y:S01]  /*0230*/  LDG.E.64 R24, desc[UR6][R10.64+0x200] ;  /* 0x000200060a187981 */ /* 0x000f62000c1e1b00 */
[----:B0-----:R-:W-:-:S03]  /*0240*/  @P1 IMAD.WIDE.U32 R32, R100, 0x8, R32 ;  /* 0x0000000864201825 */ /* 0x001fc600078e0020 */
[----:B------:R0:W5:Y:S04]  /*0250*/  LDG.E.64 R28, desc[UR6][R10.64+0x300] ;  /* 0x000300060a1c7981 */ /* 0x000168000c1e1b00 */
[----:B------:R1:W5:Y:S04]  /*0260*/  @P1 LDG.E.64 R12, desc[UR6][R32.64] ;  /* 0x00000006200c1981 */ /* 0x000368000c1e1b00 */
[----:B------:R1:W5:Y:S04]  /*0270*/  @P1 LDG.E.64 R8, desc[UR6][R32.64+0x100] ;  /* 0x0001000620081981 */ /* 0x000368000c1e1b00 */
[----:B------:R1:W5:Y:S04]  /*0280*/  @P1 LDG.E.64 R4, desc[UR6][R32.64+0x200] ;  /* 0x0002000620041981 */ /* 0x000368000c1e1b00 */
[----:B------:R1:W5:Y:S01]  /*0290*/  @P1 LDG.E.64 R18, desc[UR6][R32.64+0x300] ;  /* 0x0003000620121981 */ /* 0x000362000c1e1b00 */
[----:B0-----:R-:W-:-:S02]  /*02a0*/  CS2R R10, SRZ ;  /* 0x00000000000a7805 */ /* 0x001fc4000001ff00 */
[----:B------:R-:W-:Y:S02]  /*02b0*/  CS2R R2, SRZ ;  /* 0x0000000000027805 */ /* 0x000fe4000001ff00 */
[-C--:B---3--:R-:W-:Y:S02]  /*02c0*/  @!P1 MOV R30, R6.reuse ;  /* 0x00000006001e9202 */ /* 0x088fe40000000f00 */
[-C--:B------:R-:W-:Y:S02]  /*02d0*/  @!P1 MOV R31, R7.reuse ;  /* 0x00000007001f9202 */ /* 0x080fe40000000f00 */
[----:B------:R-:W-:Y:S02]  /*02e0*/  @P1 MOV R30, R6 ;  /* 0x00000006001e1202 */ /* 0x000fe40000000f00 */
[----:B------:R-:W-:Y:S02]  /*02f0*/  @P1 MOV R31, R7 ;  /* 0x00000007001f1202 */ /* 0x000fe40000000f00 */
[----:B------:R-:W-:Y:S01]  /*0300*/  CS2R R6, SRZ ;  /* 0x0000000000067805 */ /* 0x000fe2000001ff00 */
[----:B-1----:R-:W-:Y:S06]  /*0310*/  BRA `(.L_x_9638) ;  /* 0x0000000000cc7947 */ /* 0x002fec0003800000 */
.L_x_9637:
        /* <DEDUP_REMOVED lines=9> */
[----:B------:R0:W5:Y:S01]  /*03b0*/  LDG.E.64 R30, desc[UR6][R4.64] ;  /* 0x00000006041e7981 */ /* 0x000162000c1e1b00 */
[----:B-1----:R-:W-:-:S03]  /*03c0*/  IMAD.WIDE.U32 R32, R100, 0x8, R32 ;  /* 0x0000000864207825 */ /* 0x002fc600078e0020 */
[----:B------:R0:W5:Y:S04]  /*03d0*/  LDG.E.64 R16, desc[UR6][R4.64+0x100] ;  /* 0x0001000604107981 */ /* 0x000168000c1e1b00 */
[----:B------:R0:W5:Y:S01]  /*03e0*/  LDG.E.64 R22, desc[UR6][R4.64+0x200] ;  /* 0x0002000604167981 */ /* 0x000162000c1e1b00 */
[----:B--2---:R-:W-:-:S03]  /*03f0*/  IMAD.WIDE.U32 R34, R100, 0x8, R6 ;  /* 0x0000000864227825 */ /* 0x004fc600078e0006 */
[----:B------:R0:W5:Y:S04]  /*0400*/  LDG.E.64 R26, desc[UR6][R4.64+0x300] ;  /* 0x00030006041a7981 */ /* 0x000168000c1e1b00 */
[----:B------:R0:W5:Y:S01]  /*0410*/  LDG.E.64 R14, desc[UR6][R34.64] ;  /* 0x00000006220e7981 */ /* 0x000162000c1e1b00 */
[----:B---3--:R-:W-:-:S03]  /*0420*/  IMAD.WIDE.U32 R36, R100, 0x8, R8 ;  /* 0x0000000864247825 */ /* 0x008fc600078e0008 */
[----:B------:R0:W5:Y:S04]  /*0430*/  LDG.E.64 R20, desc[UR6][R34.64+0x100] ;  /* 0x0001000622147981 */ /* 0x000168000c1e1b00 */
        /* <DEDUP_REMOVED lines=9> */
[----:B------:R0:W5:Y:S01]  /*04d0*/  LDG.E.64 R18, desc[UR6][R36.64+0x300] ;  /* 0x0003000624127981 */ /* 0x000162000c1e1b00 */
[----:B------:R-:W-:Y:S05]  /*04e0*/  BRA `(.L_x_9638) ;  /* 0x0000000000587947 */ /* 0x000fea0003800000 */
.L_x_9639:
[----:B------:R-:W0:Y:S08]  /*04f0*/  LDC.64 R6, c[0x0][0x438] ;  /* 0x00010e00ff067b82 */ /* 0x000e300000000a00 */
[----:B------:R-:W1:Y:S08]  /*0500*/  LDC.64 R2, c[0x0][0x3d0] ;  /* 0x0000f400ff027b82 */ /* 0x000e700000000a00 */
[----:B------:R-:W2:Y:S01]  /*0510*/  LDC.64 R8, c[0x0][0x3d8] ;  /* 0x0000f600ff087b82 */ /* 0x000ea20000000a00 */
[----:B0-----:R-:W-:-:S05]  /*0520*/  IMAD.WIDE.U32 R32, R100, 0x8, R6 ;  /* 0x0000000864207825 */ /* 0x001fca00078e0006 */
[----:B------:R-:W5:Y:S01]  /*0530*/  LDG.E.64 R40, desc[UR6][R32.64] ;  /* 0x0000000620287981 */ /* 0x000f62000c1e1b00 */
[----:B-1----:R-:W-:-:S03]  /*0540*/  IMAD.WIDE.U32 R4, R100, 0x8, R2 ;  /* 0x0000000864047825 */ /* 0x002fc600078e0002 */
[----:B------:R-:W5:Y:S04]  /*0550*/  LDG.E.64 R10, desc[UR6][R32.64+0x100] ;  /* 0x00010006200a7981 */ /* 0x000f68000c1e1b00 */
[----:B------:R-:W5:Y:S01]  /*0560*/  LDG.E.64 R6, desc[UR6][R32.64+0x200] ;  /* 0x0002000620067981 */ /* 0x000f62000c1e1b00 */
[----:B--2---:R-:W-:-:S03]  /*0570*/  IMAD.WIDE.U32 R12, R100, 0x8, R8 ;  /* 0x00000008640c7825 */ /* 0x004fc600078e0008 */
[----:B------:R-:W5:Y:S01]  /*0580*/  LDG.E.64 R2, desc[UR6][R32.64+0x300] ;  /* 0x0003000620027981 */ /* 0x000f62000c1e1b00 */
[----:B------:R-:W-:Y:S02]  /*0590*/  CS2R R18, SRZ ;  /* 0x0000000000127805 */ /* 0x000fe4000001ff00 */
[----:B------:R-:W-:Y:S01]  /*05a0*/  CS2R R8, SRZ ;  /* 0x0000000000087805 */ /* 0x000fe2000001ff00 */
[----:B------:R-:W5:Y:S04]  /*05b0*/  LDG.E.64 R30, desc[UR6][R4.64] ;  /* 0x00000006041e7981 */ /* 0x000f68000c1e1b00 */
[----:B------:R-:W5:Y:S04]  /*05c0*/  LDG.E.64 R16, desc[UR6][R4.64+0x100] ;  /* 0x0001000604107981 */ /* 0x000f68000c1e1b00 */
[----:B------:R-:W5:Y:S04]  /*05d0*/  LDG.E.64 R22, desc[UR6][R4.64+0x200] ;  /* 0x0002000604167981 */ /* 0x000f68000c1e1b00 */
[----:B------:R0:W5:Y:S04]  /*05e0*/  LDG.E.64 R26, desc[UR6][R4.64+0x300] ;  /* 0x00030006041a7981 */ /* 0x000168000c1e1b00 */
[----:B------:R-:W5:Y:S04]  /*05f0*/  LDG.E.64 R14, desc[UR6][R12.64] ;  /* 0x000000060c0e7981 */ /* 0x000f68000c1e1b00 */
[----:B------:R-:W5:Y:S01]  /*0600*/  LDG.E.64 R20, desc[UR6][R12.64+0x100] ;  /* 0x000100060c147981 */ /* 0x000f62000c1e1b00 */
[----:B0-----:R-:W-:-:S03]  /*0610*/  CS2R R4, SRZ ;  /* 0x0000000000047805 */ /* 0x001fc6000001ff00 */
[----:B------:R-:W5:Y:S04]  /*0620*/  LDG.E.64 R24, desc[UR6][R12.64+0x200] ;  /* 0x000200060c187981 */ /* 0x000f68000c1e1b00 */
[----:B------:R0:W5:Y:S02]  /*0630*/  LDG.E.64 R28, desc[UR6][R12.64+0x300] ;  /* 0x000300060c1c7981 */ /* 0x000164000c1e1b00 */
[----:B0-----:R-:W-:-:S07]  /*0640*/  CS2R R12, SRZ ;  /* 0x00000000000c7805 */ /* 0x001fce000001ff00 */
.L_x_9638:
[----:B------:R-:W1:Y:S02]  /*0650*/  LDCU UR4, c[0x0][0x384] ;  /* 0x00007080ff0477ac */ /* 0x000e640008000800 */
[----:B-1----:R-:W-:-:S13]  /*0660*/  ISETP.GE.AND P1, PT, R98, UR4, PT ;  /* 0x0000000462007c0c */ /* 0x002fda000bf26270 */
[----:B------:R-:W-:Y:S05]  /*0670*/  @P1 EXIT ;  /* 0x000000000000194d */ /* 0x000fea0003800000 */
[----:B------:R-:W1:Y:S01]  /*0680*/  LDCU.U8 UR4, c[0x0][0x410] ;  /* 0x00008200ff0477ac */ /* 0x000e620008000000 */
[----:B0----5:R-:W-:Y:S01]  /*0690*/  MOV R35, R14 ;  /* 0x0000000e00237202 */ /* 0x021fe20000000f00 */
[----:B------:R-:W-:Y:S01]  /*06a0*/  HADD2.F32 R0, -RZ, R19.H0_H0 ;  /* 0x20000013ff007230 */ /* 0x000fe20000004100 */
[----:B------:R-:W-:Y:S01]  /*06b0*/  SHF.R.U64 R32, R14, 0x10, R15 ;  /* 0x000000100e207819 */ /* 0x000fe2000000120f */
[----:B------:R-:W-:Y:S01]  /*06c0*/  HADD2.F32 R14, -RZ, R12.H0_H0 ;  /* 0x2000000cff0e7230 */ /* 0x000fe20000004100 */
[----:B------:R-:W-:Y:S01]  /*06d0*/  SHF.R.U64 R83, R12, 0x10, R13 ;  /* 0x000000100c537819 */ /* 0x000fe2000000120d */
[----:B------:R-:W-:Y:S01]  /*06e0*/  HADD2.F32 R12, -RZ, R10.H0_H0 ;  /* 0x2000000aff0c7230 */ /* 0x000fe20000004100 */
[----:B------:R-:W-:Y:S01]  /*06f0*/  MOV R99, R30 ;  /* 0x0000001e00637202 */ /* 0x000fe20000000f00 */
[----:B------:R-:W0:Y:S01]  /*0700*/  LDCU UR5, c[0x0][0x388] ;  /* 0x00007100ff0577ac */ /* 0x000e220008000800 */
[----:B------:R-:W-:Y:S01]  /*0710*/  MOV R34, R31 ;  /* 0x0000001f00227202 */ /* 0x000fe20000000f00 */
[----:B------:R-:W-:Y:S01]  /*0720*/  HADD2.F32 R83, -RZ, R83.H0_H0 ;  /* 0x20000053ff537230 */ /* 0x000fe20000004100 */
[----:B------:R-:W-:Y:S01]  /*0730*/  SHF.R.U64 R33, R30, 0x10, R31 ;  /* 0x000000101e217819 */ /* 0x000fe2000000121f */
[----:B------:R-:W-:Y:S01]  /*0740*/  HADD2.F32 R99, -RZ, R99.H0_H0 ;  /* 0x20000063ff637230 */ /* 0x000fe20000004100 */
[----:B------:R-:W-:Y:S01]  /*0750*/  SHF.R.U64 R85, R10, 0x10, R11 ;  /* 0x000000100a557819 */ /* 0x000fe2000000120b */
[----:B------:R-:W-:Y:S01]  /*0760*/  HADD2.F32 R10, -RZ, R8.H0_H0 ;  /* 0x20000008ff0a7230 */ /* 0x000fe20000004100 */
[----:B------:R-:W-:Y:S01]  /*0770*/  SHF.R.U32.HI R31, RZ, 0x10, R31 ;  /* 0x00000010ff1f7819 */ /* 0x000fe2000001161f */
[----:B------:R-:W2:Y:S01]  /*0780*/  LDCU UR8, c[0x0][0x448] ;  /* 0x00008900ff0877ac */ /* 0x000ea20008000800 */
[----:B------:R-:W-:Y:S01]  /*0790*/  MOV R36, R15 ;  /* 0x0000000f00247202 */ /* 0x000fe20000000f00 */
[----:B------:R-:W-:Y:S01]  /*07a0*/  HADD2.F32 R85, -RZ, R85.H0_H0 ;  /* 0x20000055ff557230 */ /* 0x000fe20000004100 */
[----:B------:R-:W-:Y:S01]  /*07b0*/  SHF.R.U32.HI R30, RZ, 0x10, R15 ;  /* 0x00000010ff1e7819 */ /* 0x000fe2000001160f */
[----:B------:R-:W-:Y:S01]  /*07c0*/  HADD2.F32 R15, -RZ, R41.H0_H0 ;  /* 0x20000029ff0f7230 */ /* 0x000fe20000004100 */
[----:B------:R-:W-:Y:S01]  /*07d0*/  MOV R57, R16 ;  /* 0x0000001000397202 */ /* 0x000fe20000000f00 */
[----:B------:R-:W3:Y:S01]  /*07e0*/  LDCU.64 UR10, c[0x0][0x3a0] ;  /* 0x00007400ff0a77ac */ /* 0x000ee20008000a00 */
[----:B------:R-:W-:-:S02]  /*07f0*/  MOV R56, R17 ;  /* 0x0000001100387202 */ /* 0x000fc40000000f00 */
[--C-:B------:R-:W-:Y:S01]  /*0800*/  SHF.R.U64 R58, R16, 0x10, R17.reuse ;  /* 0x00000010103a7819 */ /* 0x100fe20000001211 */
[----:B------:R-:W-:Y:S01]  /*0810*/  HADD2.F32 R16, -RZ, R40.H0_H0 ;  /* 0x20000028ff107230 */ /* 0x000fe20000004100 */
[----:B------:R-:W-:Y:S01]  /*0820*/  SHF.R.U32.HI R59, RZ, 0x10, R17 ;  /* 0x00000010ff3b7819 */ /* 0x000fe20000011611 */
[----:B------:R-:W-:Y:S01]  /*0830*/  HADD2.F32 R17, -RZ, R33.H0_H0 ;  /* 0x20000021ff117230 */ /* 0x000fe20000004100 */
[----:B------:R-:W-:Y:S01]  /*0840*/  MOV R61, R20 ;  /* 0x00000014003d7202 */ /* 0x000fe20000000f00 */
[----:B------:R-:W-:Y:S01]  /*0850*/  HADD2.F32 R57, -RZ, R57.H0_H0 ;  /* 0x20000039ff397230 */ /* 0x000fe20000004100 */
[----:B------:R-:W-:Y:S01]  /*0860*/  MOV R60, R21 ;  /* 0x00000015003c7202 */ /* 0x000fe20000000f00 */
[----:B------:R-:W-:Y:S01]  /*0870*/  HADD2.F32 R56, -RZ, R56.H0_H0 ;  /* 0x20000038ff387230 */ /* 0x000fe20000004100 */
        /* <DEDUP_REMOVED lines=36> */
[--C-:B------:R-:W-:Y:S01]  /*0ac0*/  SHF.R.U64 R82, R40, 0x10, R41.reuse ;  /* 0x0000001028527819 */ /* 0x100fe20000001229 */
[----:B------:R-:W-:Y:S01]  /*0ad0*/  HADD2.F32 R73, -RZ, R73.H0_H0 ;  /* 0x20000049ff497230 */ /* 0x000fe20000004100 */
[----:B------:R-:W-:Y:S01]  /*0ae0*/  SHF.R.U32.HI R84, RZ, 0x10, R41 ;  /* 0x00000010ff547819 */ /* 0x000fe20000011629 */
[----:B------:R-:W-:Y:S01]  /*0af0*/  HADD2.F32 R72, -RZ, R72.H0_H0 ;  /* 0x20000048ff487230 */ /* 0x000fe20000004100 */
[----:B------:R-:W-:Y:S01]  /*0b00*/  SHF.R.U32.HI R86, RZ, 0x10, R13 ;  /* 0x00000010ff567819 */ /* 0x000fe2000001160d */
[----:B------:R-:W-:Y:S01]  /*0b10*/  HADD2.F32 R13, -RZ, R13.H0_H0 ;  /* 0x2000000dff0d7230 */ /* 0x000fe20000004100 */
[----:B------:R-:W-:Y:S01]  /*0b20*/  SHF.R.U32.HI R88, RZ, 0x10, R11 ;  /* 0x00000010ff587819 */ /* 0x000fe2000001160b */
        /* <DEDUP_REMOVED lines=21> */
[----:B------:R-:W-:Y:S01]  /*0c80*/  ISETP.NE.U32.AND P1, PT, R38, RZ, PT ;  /* 0x000000ff2600720c */ /* 0x000fe20003f25070 */
[----:B------:R-:W-:Y:S01]  /*0c90*/  HADD2.F32 R74, -RZ, R74.H0_H0 ;  /* 0x2000004aff4a7230 */ /* 0x000fe20000004100 */
[----:B-1----:R-:W-:Y:S01]  /*0ca0*/  ISETP.NE.AND P4, PT, RZ, UR4, PT ;  /* 0x00000004ff007c0c */ /* 0x002fe2000bf85270 */
[----:B------:R-:W-:Y:S01]  /*0cb0*/  HADD2.F32 R75, -RZ, R75.H0_H0 ;  /* 0x2000004bff4b7230 */ /* 0x000fe20000004100 */
[----:B------:R-:W-:Y:S01]  /*0cc0*/  ISETP.NE.AND.EX P1, PT, R39, RZ, PT, P1 ;  /* 0x000000ff2700720c */ /* 0x000fe20003f25310 */
[----:B------:R-:W-:Y:S01]  /*0cd0*/  HADD2.F32 R77, -RZ, R77.H0_H0 ;  /* 0x2000004dff4d7230 */ /* 0x000fe20000004100 */
[----:B------:R-:W1:Y:S01]  /*0ce0*/  LDCU.64 UR12, c[0x0][0x398] ;  /* 0x00007300ff0c77ac */ /* 0x000e620008000a00 */
        /* <DEDUP_REMOVED lines=16> */
[----:B0123--:R-:W-:-:S07]  /*0df0*/  HADD2.F32 R97, -RZ, R97.H0_H0 ;  /* 0x20000061ff617230 */ /* 0x00ffce0000004100 */
.L_x_9650:
        /* <DEDUP_REMOVED lines=17> */
[----:B-----5:R-:W-:Y:S01]  /*0f10*/  FADD.FTZ R33, R36, R24 ;  /* 0x0000001824217221 */ /* 0x020fe20000010000 */
[----:B------:R-:W-:Y:S01]  /*0f20*/  FADD.FTZ R50, R37, R25 ;  /* 0x0000001925327221 */ /* 0x000fe20000010000 */
[----:B------:R-:W-:Y:S01]  /*0f30*/  FADD.FTZ R35, R38, R26 ;  /* 0x0000001a26237221 */ /* 0x000fe20000010000 */
[----:B0-----:R-:W-:Y:S01]  /*0f40*/  FADD.FTZ R44, R39, R27 ;  /* 0x0000001b272c7221 */ /* 0x001fe20000010000 */
        /* <DEDUP_REMOVED lines=9> */
.L_x_9641:
[----:B-----5:R-:W-:Y:S01]  /*0fe0*/  FADD.FTZ R80, R36, R24 ;  /* 0x0000001824507221 */ /* 0x020fe20000010000 */
[----:B------:R-:W-:Y:S01]  /*0ff0*/  FADD.FTZ R50, R37, R25 ;  /* 0x0000001925327221 */ /* 0x000fe20000010000 */
[----:B------:R-:W-:Y:S01]  /*1000*/  FADD.FTZ R48, R38, R26 ;  /* 0x0000001a26307221 */ /* 0x000fe20000010000 */
[----:B0-----:R-:W-:Y:S02]  /*1010*/  FADD.FTZ R44, R39, R27 ;  /* 0x0000001b272c7221 */ /* 0x001fe40000010000 */
[----:B------:R-:W-:Y:S02]  /*1020*/  MOV R32, R80 ;  /* 0x0000005000207202 */ /* 0x000fe40000000f00 */
[----:B------:R-:W-:Y:S02]  /*1030*/  MOV R33, R50 ;  /* 0x0000003200217202 */ /* 0x000fe40000000f00 */
[----:B------:R-:W-:Y:S02]  /*1040*/  MOV R34, R48 ;  /* 0x0000003000227202 */ /* 0x000fe40000000f00 */
[----:B------:R-:W-:Y:S01]  /*1050*/  MOV R35, R44 ;  /* 0x0000002c00237202 */ /* 0x000fe20000000f00 */
[----:B------:R-:W-:Y:S06]  /*1060*/  BRA `(.L_x_9642) ;  /* 0x0000000000307947 */ /* 0x000fec0003800000 */
.L_x_9640:
[----:B-----5:R-:W-:Y:S01]  /*1070*/  @P2 FADD.FTZ R32, R36, R28 ;  /* 0x0000001c24202221 */ /* 0x020fe20000010000 */
[----:B------:R-:W-:Y:S01]  /*1080*/  @P2 FADD.FTZ R33, R37, R29 ;  /* 0x0000001d25212221 */ /* 0x000fe20000010000 */
[----:B------:R-:W-:Y:S01]  /*1090*/  @P2 FADD.FTZ R34, R38, R30 ;  /* 0x0000001e26222221 */ /* 0x000fe20000010000 */
[----:B------:R-:W-:Y:S02]  /*10a0*/  @P2 FADD.FTZ R35, R39, R31 ;  /* 0x0000001f27232221 */ /* 0x000fe40000010000 */
[----:B------:R-:W-:Y:S02]  /*10b0*/  @P2 MOV R80, R32 ;  /* 0x0000002000502202 */ /* 0x000fe40000000f00 */
[----:B------:R-:W-:Y:S02]  /*10c0*/  @P2 MOV R50, R33 ;  /* 0x0000002100322202 */ /* 0x000fe40000000f00 */
[----:B------:R-:W-:Y:S02]  /*10d0*/  @P2 MOV R48, R34 ;  /* 0x0000002200302202 */ /* 0x000fe40000000f00 */
[----:B0-----:R-:W-:-:S02]  /*10e0*/  @P2 MOV R44, R35 ;  /* 0x00000023002c2202 */ /* 0x001fc40000000f00 */
[----:B------:R-:W-:Y:S02]  /*10f0*/  @!P2 MOV R80, R36 ;  /* 0x000000240050a202 */ /* 0x000fe40000000f00 */
[----:B------:R-:W-:Y:S02]  /*1100*/  @!P2 MOV R50, R37 ;  /* 0x000000250032a202 */ /* 0x000fe40000000f00 */
[----:B------:R-:W-:Y:S02]  /*1110*/  @!P2 MOV R48, R38 ;  /* 0x000000260030a202 */ /* 0x000fe40000000f00 */
[----:B------:R-:W-:-:S07]  /*1120*/  @!P2 MOV R44, R39 ;  /* 0x00000027002ca202 */ /* 0x000fce0000000f00 */
.L_x_9642:
        /* <DEDUP_REMOVED lines=16> */
[----:B------:R-:W-:-:S06]  /*1230*/  UISETP.NE.AND.EX UP1, UPT, UR11, URZ, UPT, UP1 ;  /* 0x000000ff0b00728c */ /* 0x000fcc000bf25310 */
[----:B------:R-:W-:-:S13]  /*1240*/  PLOP3.LUT P3, PT, PT, PT, UP1, 0x80, 0x8 ;  /* 0x000000000008781c */ /* 0x000fda0003f6f018 */
        /* <DEDUP_REMOVED lines=13> */
.L_x_9643:
        /* <DEDUP_REMOVED lines=23> */
.L_x_9644:
        /* <DEDUP_REMOVED lines=12> */
[----:B------:R-:W-:Y:S05]  /*1550*/  BRA.U UP0, `(.L_x_9645) ;  /* 0x0000000100347547 */ /* 0x000fea000b800000 */
[----:B0----5:R-:W-:Y:S01]  /*1560*/  @!P3 MOV R55, R36 ;  /* 0x000000240037b202 */ /* 0x021fe20000000f00 */
        /* <DEDUP_REMOVED lines=12> */
.L_x_9645:
[----:B0----5:R-:W-:Y:S01]  /*1630*/  @!P3 FADD.FTZ R55, R24, R36 ;  /* 0x000000241837b221 */ /* 0x021fe20000010000 */
        /* <DEDUP_REMOVED lines=20> */
.L_x_9646:
        /* <DEDUP_REMOVED lines=12> */
[----:B------:R-:W-:Y:S05]  /*1840*/  BRA.U UP0, `(.L_x_9647) ;  /* 0x0000000100347547 */ /* 0x000fea000b800000 */
        /* <DEDUP_REMOVED lines=8> */
[----:B0-----:R-:W-:Y:S02]  /*18d0*/  @P3 MOV R32, R101 ;  /* 0x0000006500203202 */ /* 0x001fe40000000f00 */
[----:B------:R-:W-:-:S02]  /*18e0*/  @P3 MOV R33, R54 ;  /* 0x0000003600213202 */ /* 0x000fc40000000f00 */
[----:B------:R-:W-:Y:S02]  /*18f0*/  @P3 MOV R34, R49 ;  /* 0x0000003100223202 */ /* 0x000fe40000000f00 */
[----:B------:R-:W-:Y:S01]  /*1900*/  @P3 MOV R35, R41 ;  /* 0x0000002900233202 */ /* 0x000fe20000000f00 */
[----:B------:R-:W-:Y:S06]  /*1910*/  BRA `(.L_x_9648) ;  /* 0x0000000000547947 */ /* 0x000fec0003800000 */
.L_x_9647:
[----:B-----5:R-:W-:Y:S01]  /*1920*/  @!P3 FADD.FTZ R101, R24, R36 ;  /* 0x000000241865b221 */ /* 0x020fe20000010000 */
[----:B------:R-:W-:Y:S01]  /*1930*/  @!P3 FADD.FTZ R54, R25, R37 ;  /* 0x000000251936b221 */ /* 0x000fe20000010000 */
[----:B------:R-:W-:Y:S01]  /*1940*/  @!P3 FADD.FTZ R49, R26, R38 ;  /* 0x000000261a31b221 */ /* 0x000fe20000010000 */
[----:B------:R-:W-:Y:S02]  /*1950*/  @!P3 FADD.FTZ R41, R27, R39 ;  /* 0x000000271b29b221 */ /* 0x000fe40000010000 */
[----:B0-----:R-:W-:Y:S02]  /*1960*/  @!P3 MOV R32, R101 ;  /* 0x000000650020b202 */ /* 0x001fe40000000f00 */
        /* <DEDUP_REMOVED lines=16> */
.L_x_9648:
        /* <DEDUP_REMOVED lines=75> */
.L_x_9662:
[C---:B------:R-:W-:Y:S01]  /*1f20*/  FMUL.FTZ R40, R39.reuse, R39 ;  /* 0x0000002727287220 */ /* 0x040fe20000410000 */
[----:B-1----:R-:W-:Y:S01]  /*1f30*/  FADD.FTZ R105, R102, R105 ;  /* 0x0000006966697221 */ /* 0x002fe20000010000 */
[----:B0-----:R-:W-:Y:S01]  /*1f40*/  FSEL R102, R39, RZ, !P4 ;  /* 0x000000ff27667208 */ /* 0x001fe20006000000 */
[----:B------:R-:W0:Y:S02]  /*1f50*/  @!P2 LDC.64 R36, c[0x0][0x3c0] ;  /* 0x0000f000ff24ab82 */ /* 0x000e240000000a00 */
[----:B------:R-:W-:Y:S01]  /*1f60*/  FSEL R103, R40, RZ, P4 ;  /* 0x000000ff28677208 */ /* 0x000fe20002000000 */
[----:B------:R-:W-:Y:S01]  /*1f70*/  FFMA.FTZ R38, R105, R38, UR8 ;  /* 0x0000000869267e23 */ /* 0x000fe20008010026 */
[C---:B------:R-:W-:Y:S01]  /*1f80*/  FADD.FTZ R110, -R102.reuse, R80 ;  /* 0x00000050666e7221 */ /* 0x040fe20000010100 */
[C---:B------:R-:W-:Y:S01]  /*1f90*/  FADD.FTZ R108, -R102.reuse, R50 ;  /* 0x00000032666c7221 */ /* 0x040fe20000010100 */
[----:B------:R-:W-:Y:S01]  /*1fa0*/  FADD.FTZ R80, -R102, R52 ;  /* 0x0000003466507221 */ /* 0x000fe20000010100 */
[----:B------:R-:W-:Y:S01]  /*1fb0*/  FADD.FTZ R103, R38, R103 ;  /* 0x0000006726677221 */ /* 0x000fe20000010000 */
[C---:B------:R-:W-:Y:S01]  /*1fc0*/  FADD.FTZ R50, -R102.reuse, R48 ;  /* 0x0000003066327221 */ /* 0x040fe20000010100 */
[C---:B------:R-:W-:Y:S01]  /*1fd0*/  FADD.FTZ R106, -R102.reuse, R44 ;  /* 0x0000002c666a7221 */ /* 0x040fe20000010100 */
[C---:B------:R-:W-:Y:S01]  /*1fe0*/  FADD.FTZ R52, -R102.reuse, R42 ;  /* 0x0000002a66347221 */ /* 0x040fe20000010100 */
[C---:B------:R-:W-:Y:S01]  /*1ff0*/  FADD.FTZ R116, -R102.reuse, R46 ;  /* 0x0000002e66747221 */ /* 0x040fe20000010100 */
[----:B------:R-:W1:Y:S01]  /*2000*/  LDC.64 R104, c[0x0][0x428] ;  /* 0x00010a00ff687b82 */ /* 0x000e620000000a00 */
[----:B------:R2:W3:Y:S01]  /*2010*/  MUFU.RSQ R119, R103 ;  /* 0x0000006700777308 */ /* 0x0004e20000001400 */
        /* <DEDUP_REMOVED lines=9> */
[----:B------:R-:W4:Y:S01]  /*20b0*/  @!P2 LDC.64 R120, c[0x0][0x3c8] ;  /* 0x0000f200ff78ab82 */ /* 0x000f220000000a00 */
[----:B0-----:R-:W-:-:S05]  /*20c0*/  @!P2 IMAD.WIDE R36, R98, 0x4, R36 ;  /* 0x000000046224a825 */ /* 0x001fca00078e0224 */
[----:B------:R0:W-:Y:S02]  /*20d0*/  @!P2 STG.E desc[UR6][R36.64], R39 ;  /* 0x000000272400a986 */ /* 0x0001e4000c101906 */
[----:B--2---:R-:W2:Y:S01]  /*20e0*/  LDC.64 R102, c[0x0][0x430] ;  /* 0x00010c00ff667b82 */ /* 0x004ea20000000a00 */
[C---:B---3--:R-:W-:Y:S01]  /*20f0*/  FMUL.FTZ R49, R119.reuse, R108 ;  /* 0x0000006c77317220 */ /* 0x048fe20000410000 */
[C---:B------:R-:W-:Y:S01]  /*2100*/  FMUL.FTZ R113, R119.reuse, R46 ;  /* 0x0000002e77717220 */ /* 0x040fe20000410000 */
[C---:B------:R-:W-:Y:S01]  /*2110*/  FMUL.FTZ R53, R119.reuse, R110 ;  /* 0x0000006e77357220 */ /* 0x040fe20000410000 */
[----:B------:R-:W-:Y:S01]  /*2120*/  FMUL.FTZ R51, R119, R106 ;  /* 0x0000006a77337220 */ /* 0x000fe20000410000 */
[----:B-1----:R-:W-:-:S04]  /*2130*/  IMAD.WIDE.U32 R54, R43, 0x10, R104 ;  /* 0x000000102b367825 */ /* 0x002fc800078e0068 */
[C---:B------:R-:W-:Y:S01]  /*2140*/  FMUL.FTZ R101, R119.reuse, R42 ;  /* 0x0000002a77657220 */ /* 0x040fe20000410000 */
[C---:B------:R-:W-:Y:S01]  /*2150*/  FMUL.FTZ R117, R119.reuse, R80 ;  /* 0x0000005077757220 */ /* 0x040fe20000410000 */
[----:B------:R-:W-:Y:S01]  /*2160*/  FMUL.FTZ R50, R119, R50 ;  /* 0x0000003277327220 */ /* 0x000fe20000410000 */
[----:B------:R-:W-:-:S04]  /*2170*/  IMAD.WIDE.U32 R46, R111, 0x10, R104 ;  /* 0x000000106f2e7825 */ /* 0x000fc800078e0068 */
[----:B------:R-:W-:Y:S01]  /*2180*/  FMUL.FTZ R115, R119, R38 ;  /* 0x0000002677737220 */ /* 0x000fe20000410000 */
[----:B0-----:R-:W-:Y:S01]  /*2190*/  FFMA.FTZ R36, R53, R99, R16 ;  /* 0x0000006335247223 */ /* 0x001fe20000010010 */
[----:B------:R-:W-:Y:S01]  /*21a0*/  FFMA.FTZ R37, R49, R17, R82 ;  /* 0x0000001131257223 */ /* 0x000fe20000010052 */
[----:B------:R-:W-:-:S04]  /*21b0*/  IMAD.WIDE.U32 R108, R107, 0x10, R104 ;  /* 0x000000106b6c7825 */ /* 0x000fc800078e0068 */
[----:B------:R-:W-:Y:S01]  /*21c0*/  FFMA.FTZ R38, R50, R18, R15 ;  /* 0x0000001232267223 */ /* 0x000fe2000001000f */
[----:B------:R-:W-:Y:S01]  /*21d0*/  FFMA.FTZ R39, R51, R19, R84 ;  /* 0x0000001333277223 */ /* 0x000fe20000010054 */
[----:B------:R-:W-:Y:S01]  /*21e0*/  FMUL.FTZ R44, R119, R44 ;  /* 0x0000002c772c7220 */ /* 0x000fe20000410000 */
[----:B------:R-:W-:-:S04]  /*21f0*/  IMAD.WIDE.U32 R104, R81, 0x10, R104 ;  /* 0x0000001051687825 */ /* 0x000fc800078e0068 */
[C---:B------:R-:W-:Y:S01]  /*2200*/  FMUL.FTZ R40, R119.reuse, R40 ;  /* 0x0000002877287220 */ /* 0x040fe20000410000 */
[C---:B------:R-:W-:Y:S01]  /*2210*/  FMUL.FTZ R45, R119.reuse, R52 ;  /* 0x00000034772d7220 */ /* 0x040fe20000410000 */
[----:B------:R-:W-:Y:S01]  /*2220*/  FMUL.FTZ R41, R119, R48 ;  /* 0x0000003077297220 */ /* 0x000fe20000410000 */
[----:B----4-:R-:W-:-:S04]  /*2230*/  @!P2 IMAD.WIDE R120, R98, 0x4, R120 ;  /* 0x000000046278a825 */ /* 0x010fc800078e0278 */
[----:B------:R-:W-:Y:S01]  /*2240*/  FFMA.FTZ R48, R53, R21, R14 ;  /* 0x0000001535307223 */ /* 0x000fe2000001000e */
[----:B------:R-:W-:Y:S01]  /*2250*/  FFMA.FTZ R49, R49, R22, R83 ;  /* 0x0000001631317223 */ /* 0x000fe20000010053 */
[----:B------:R-:W-:Y:S01]  /*2260*/  FFMA.FTZ R50, R50, R20, R13 ;  /* 0x0000001432327223 */ /* 0x000fe2000001000d */
[----:B--2---:R-:W-:Y:S01]  /*2270*/  IMAD.WIDE.U32 R42, R43, 0x10, R102 ;  /* 0x000000102b2a7825 */ /* 0x004fe200078e0066 */
[----:B------:R-:W-:Y:S03]  /*2280*/  @!P2 STG.E desc[UR6][R120.64], R119 ;  /* 0x000000777800a986 */ /* 0x000fe6000c101906 */
[----:B------:R-:W-:Y:S01]  /*2290*/  FFMA.FTZ R51, R51, R23, R86 ;  /* 0x0000001733337223 */ /* 0x000fe20000010056 */
[----:B------:R-:W-:Y:S01]  /*22a0*/  FFMA.FTZ R52, R117, R57, R12 ;  /* 0x0000003975347223 */ /* 0x000fe2000001000c */
[----:B------:R-:W-:Y:S01]  /*22b0*/  IMAD.WIDE.U32 R110, R111, 0x10, R102 ;  /* 0x000000106f6e7825 */ /* 0x000fe200078e0066 */
[----:B------:R0:W-:Y:S03]  /*22c0*/  STG.E.128 desc[UR6][R54.64], R36 ;  /* 0x0000002436007986 */ /* 0x0001e6000c101d06 */
[----:B------:R-:W-:Y:S01]  /*22d0*/  FFMA.FTZ R53, R44, R58, R85 ;  /* 0x0000003a2c357223 */ /* 0x000fe20000010055 */
[----:B------:R-:W-:Y:S01]  /*22e0*/  FMUL.FTZ R118, R119, R118 ;  /* 0x0000007677767220 */ /* 0x000fe20000410000 */
[----:B------:R-:W-:-:S04]  /*22f0*/  IMAD.WIDE.U32 R106, R107, 0x10, R102 ;  /* 0x000000106b6a7825 */ /* 0x000fc800078e0066 */
[C---:B------:R-:W-:Y:S01]  /*2300*/  FMUL.FTZ R116, R119.reuse, R116 ;  /* 0x0000007477747220 */ /* 0x040fe20000410000 */
[C---:B------:R-:W-:Y:S01]  /*2310*/  FMUL.FTZ R114, R119.reuse, R114 ;  /* 0x0000007277727220 */ /* 0x040fe20000410000 */
[----:B------:R-:W-:Y:S01]  /*2320*/  FMUL.FTZ R112, R119, R112 ;  /* 0x0000007077707220 */ /* 0x000fe20000410000 */
[----:B------:R-:W-:Y:S01]  /*2330*/  IMAD.WIDE.U32 R102, R81, 0x10, R102 ;  /* 0x0000001051667825 */ /* 0x000fe200078e0066 */
[----:B------:R1:W-:Y:S01]  /*2340*/  STG.E.128 desc[UR6][R42.64], R48 ;  /* 0x000000302a007986 */ /* 0x0003e2000c101d06 */
[----:B------:R-:W2:Y:S02]  /*2350*/  LDC.64 R80, c[0x0][0x380] ;  /* 0x0000e000ff507b82 */ /* 0x000ea40000000a00 */
[----:B0-----:R-:W-:Y:S01]  /*2360*/  FFMA.FTZ R54, R40, R56, R11 ;  /* 0x0000003828367223 */ /* 0x001fe2000001000b */
[----:B------:R-:W-:Y:S01]  /*2370*/  FFMA.FTZ R55, R45, R59, R88 ;  /* 0x0000003b2d377223 */ /* 0x000fe20000010058 */
[----:B------:R-:W-:Y:S01]  /*2380*/  FFMA.FTZ R37, R44, R62, R87 ;  /* 0x0000003e2c257223 */ /* 0x000fe20000010057 */
[----:B------:R-:W-:Y:S01]  /*2390*/  FFMA.FTZ R38, R40, R60, R9 ;  /* 0x0000003c28267223 */ /* 0x000fe20000010009 */
[----:B------:R-:W-:Y:S01]  /*23a0*/  FFMA.FTZ R36, R117, R61, R10 ;  /* 0x0000003d75247223 */ /* 0x000fe2000001000a */
[----:B------:R-:W-:Y:S01]  /*23b0*/  FFMA.FTZ R39, R45, R63, R90 ;  /* 0x0000003f2d277223 */ /* 0x000fe2000001005a */
[C---:B------:R-:W-:Y:S01]  /*23c0*/  FFMA.FTZ R40, R41.reuse, R65, R8 ;  /* 0x0000004129287223 */ /* 0x040fe20000010008 */
[----:B------:R-:W-:Y:S01]  /*23d0*/  FFMA.FTZ R44, R41, R69, R6 ;  /* 0x00000045292c7223 */ /* 0x000fe20000010006 */
[----:B------:R0:W-:Y:S01]  /*23e0*/  STG.E.128 desc[UR6][R46.64], R52 ;  /* 0x000000342e007986 */ /* 0x0001e2000c101d06 */
[----:B------:R-:W-:Y:S01]  /*23f0*/  FFMA.FTZ R41, R118, R66, R89 ;  /* 0x0000004276297223 */ /* 0x000fe20000010059 */
[----:B-1----:R-:W-:Y:S01]  /*2400*/  FFMA.FTZ R42, R116, R64, R7 ;  /* 0x00000040742a7223 */ /* 0x002fe20000010007 */
[----:B------:R-:W-:Y:S01]  /*2410*/  FFMA.FTZ R43, R115, R67, R92 ;  /* 0x00000043732b7223 */ /* 0x000fe2000001005c */
[----:B------:R-:W-:Y:S01]  /*2420*/  FFMA.FTZ R45, R118, R70, R91 ;  /* 0x00000046762d7223 */ /* 0x000fe2000001005b */
[----:B------:R-:W-:Y:S01]  /*2430*/  FFMA.FTZ R48, R113, R73, R4 ;  /* 0x0000004971307223 */ /* 0x000fe20000010004 */
[----:B------:R-:W-:Y:S01]  /*2440*/  FFMA.FTZ R49, R114, R74, R93 ;  /* 0x0000004a72317223 */ /* 0x000fe2000001005d */
[----:B------:R-:W-:Y:S01]  /*2450*/  FFMA.FTZ R50, R112, R72, R3 ;  /* 0x0000004870327223 */ /* 0x000fe20000010003 */
[----:B------:R-:W-:Y:S01]  /*2460*/  FFMA.FTZ R51, R101, R75, R96 ;  /* 0x0000004b65337223 */ /* 0x000fe20000010060 */
[----:B------:R1:W-:Y:S01]  /*2470*/  STG.E.128 desc[UR6][R110.64], R36 ;  /* 0x000000246e007986 */ /* 0x0003e2000c101d06 */
[----:B--2---:R-:W-:-:S03]  /*2480*/  LEA R98, R80, R98, 0x2 ;  /* 0x0000006250627211 */ /* 0x004fc600078e10ff */
[----:B------:R1:W-:Y:S01]  /*2490*/  STG.E.128 desc[UR6][R108.64], R40 ;  /* 0x000000286c007986 */ /* 0x0003e2000c101d06 */
[----:B------:R-:W-:Y:S01]  /*24a0*/  ISETP.GE.AND P2, PT, R98, R81, PT ;  /* 0x000000516200720c */ /* 0x000fe20003f46270 */
[----:B0-----:R-:W-:Y:S01]  /*24b0*/  FFMA.FTZ R46, R116, R68, R5 ;  /* 0x00000044742e7223 */ /* 0x001fe20000010005 */
[----:B------:R-:W-:Y:S01]  /*24c0*/  FFMA.FTZ R47, R115, R71, R94 ;  /* 0x00000047732f7223 */ /* 0x000fe2000001005e */
[----:B------:R-:W-:Y:S01]  /*24d0*/  FFMA.FTZ R52, R113, R77, R2 ;  /* 0x0000004d71347223 */ /* 0x000fe20000010002 */
[----:B------:R-:W-:Y:S01]  /*24e0*/  FFMA.FTZ R53, R114, R76, R95 ;  /* 0x0000004c72357223 */ /* 0x000fe2000001005f */
[----:B------:R-:W-:Y:S01]  /*24f0*/  FFMA.FTZ R54, R112, R79, R0 ;  /* 0x0000004f70367223 */ /* 0x000fe20000010000 */
[----:B------:R-:W-:Y:S01]  /*2500*/  FFMA.FTZ R55, R101, R78, R97 ;  /* 0x0000004e65377223 */ /* 0x000fe20000010061 */
[----:B------:R1:W-:Y:S04]  /*2510*/  STG.E.128 desc[UR6][R106.64], R44 ;  /* 0x0000002c6a007986 */ /* 0x0003e8000c101d06 */
[----:B------:R1:W-:Y:S04]  /*2520*/  STG.E.128 desc[UR6][R104.64], R48 ;  /* 0x0000003068007986 */ /* 0x0003e8000c101d06 */
[----:B------:R1:W-:Y:S01]  /*2530*/  STG.E.128 desc[UR6][R102.64], R52 ;  /* 0x0000003466007986 */ /* 0x0003e2000c101d06 */
[----:B------:R-:W-:Y:S05]  /*2540*/  @!P2 BRA `(.L_x_9650) ;  /* 0xffffffe8002ca947 */ /* 0x000fea000383ffff */
[----:B------:R-:W-:Y:S05]  /*2550*/  EXIT ;  /* 0x000000000000794d */ /* 0x000fea0003800000 */
.L_x_9649:
        /* <DEDUP_REMOVED lines=8> */
.L_x_9652:
[----:B------:R-:W-:Y:S05]  /*25e0*/  BSYNC B0 ;  /* 0x0000000000007941 */ /* 0x000fea0003800000 */
.L_x_9651:
        /* <DEDUP_REMOVED lines=10> */
.L_x_9653:
[----:B------:R-:W-:Y:S01]  /*2690*/  HFMA2 R106, -RZ, RZ, 0, 2.384185791015625e-07 ;  /* 0x00000004ff6a7431 */ /* 0x000fe200000001ff */
[----:B------:R-:W-:-:S05]  /*26a0*/  MOV R36, R105 ;  /* 0x0000006900247202 */ /* 0x000fca0000000f00 */
[----:B------:R-:W-:-:S05]  /*26b0*/  FADD.FTZ R40, R37, R36 ;  /* 0x0000002425287221 */ /* 0x000fca0000010000 */
[----:B------:R-:W-:-:S07]  /*26c0*/  MOV R109, R40 ;  /* 0x00000028006d7202 */ /* 0x000fce0000000f00 */
[----:B------:R-:W-:Y:S05]  /*26d0*/  WARPSYNC.COLLECTIVE R104, `(.L_x_9654) ;  /* 0x0000000068087348 */ /* 0x000fea0003c00000 */
[----:B------:R0:W1:Y:S02]  /*26e0*/  SHFL.BFLY P3, R105, R109, R106, R113 ;  /* 0x0c00006a6d697389 */ /* 0x0000640000060071 */
[----:B01----:R-:W-:Y:S05]  /*26f0*/  ENDCOLLECTIVE ;  /* 0x000000000000791b */ /* 0x003fea0003800000 */
.L_x_9654:
[----:B------:R-:W-:Y:S01]  /*2700*/  HFMA2 R106, -RZ, RZ, 0, 4.76837158203125e-07 ;  /* 0x00000008ff6a7431 */ /* 0x000fe200000001ff */
[----:B------:R-:W-:-:S05]  /*2710*/  MOV R103, R105 ;  /* 0x0000006900677202 */ /* 0x000fca0000000f00 */
[----:B------:R-:W-:-:S05]  /*2720*/  FADD.FTZ R103, R40, R103 ;  /* 0x0000006728677221 */ /* 0x000fca0000010000 */
[----:B------:R-:W-:-:S07]  /*2730*/  MOV R109, R103 ;  /* 0x00000067006d7202 */ /* 0x000fce0000000f00 */
[----:B------:R-:W-:Y:S05]  /*2740*/  WARPSYNC.COLLECTIVE R104, `(.L_x_9655) ;  /* 0x0000000068087348 */ /* 0x000fea0003c00000 */
[----:B------:R0:W1:Y:S02]  /*2750*/  SHFL.BFLY P3, R105, R109, R106, R113 ;  /* 0x0c00006a6d697389 */ /* 0x0000640000060071 */
[----:B01----:R-:W-:Y:S05]  /*2760*/  ENDCOLLECTIVE ;  /* 0x000000000000791b */ /* 0x003fea0003800000 */
.L_x_9655:
[----:B------:R-:W-:Y:S01]  /*2770*/  HFMA2 R106, -RZ, RZ, 0, 9.5367431640625e-07 ;  /* 0x00000010ff6a7431 */ /* 0x000fe200000001ff */
[----:B------:R-:W-:-:S05]  /*2780*/  MOV R36, R105 ;  /* 0x0000006900247202 */ /* 0x000fca0000000f00 */
[----:B------:R-:W-:-:S05]  /*2790*/  FADD.FTZ R102, R103, R36 ;  /* 0x0000002467667221 */ /* 0x000fca0000010000 */
[----:B------:R-:W-:-:S07]  /*27a0*/  MOV R109, R102 ;  /* 0x00000066006d7202 */ /* 0x000fce0000000f00 */
[----:B------:R-:W-:Y:S05]  /*27b0*/  WARPSYNC.COLLECTIVE R104, `(.L_x_9656) ;  /* 0x0000000068087348 */ /* 0x000fea0003c00000 */
[----:B------:R0:W1:Y:S02]  /*27c0*/  SHFL.BFLY P3, R105, R109, R106, R113 ;  /* 0x0c00006a6d697389 */ /* 0x0000640000060071 */
[----:B01----:R-:W-:Y:S05]  /*27d0*/  ENDCOLLECTIVE ;  /* 0x000000000000791b */ /* 0x003fea0003800000 */
.L_x_9656:
        /* <DEDUP_REMOVED lines=39> */
.L_x_9657:
[----:B------:R-:W-:Y:S01]  /*2a50*/  HFMA2 R106, -RZ, RZ, 0, 1.1920928955078125e-07 ;  /* 0x00000002ff6a7431 */ /* 0x000fe200000001ff */
[----:B------:R-:W-:-:S05]  /*2a60*/  MOV R37, R105 ;  /* 0x0000006900257202 */ /* 0x000fca0000000f00 */
[----:B------:R-:W-:-:S05]  /*2a70*/  FADD.FTZ R37, R36, R37 ;  /* 0x0000002524257221 */ /* 0x000fca0000010000 */
[----:B------:R-:W-:-:S07]  /*2a80*/  MOV R109, R37 ;  /* 0x00000025006d7202 */ /* 0x000fce0000000f00 */
[----:B------:R-:W-:Y:S05]  /*2a90*/  WARPSYNC.COLLECTIVE R104, `(.L_x_9658) ;  /* 0x0000000068087348 */ /* 0x000fea0003c00000 */
[----:B------:R0:W1:Y:S02]  /*2aa0*/  SHFL.BFLY P3, R105, R109, R106, R113 ;  /* 0x0c00006a6d697389 */ /* 0x0000640000060071 */
[----:B01----:R-:W-:Y:S05]  /*2ab0*/  ENDCOLLECTIVE ;  /* 0x000000000000791b */ /* 0x003fea0003800000 */
.L_x_9658:
[----:B------:R-:W-:Y:S01]  /*2ac0*/  HFMA2 R106, -RZ, RZ, 0, 2.384185791015625e-07 ;  /* 0x00000004ff6a7431 */ /* 0x000fe200000001ff */
[----:B------:R-:W-:-:S05]  /*2ad0*/  MOV R40, R105 ;  /* 0x0000006900287202 */ /* 0x000fca0000000f00 */
[----:B------:R-:W-:-:S05]  /*2ae0*/  FADD.FTZ R40, R37, R40 ;  /* 0x0000002825287221 */ /* 0x000fca0000010000 */
[----:B------:R-:W-:-:S07]  /*2af0*/  MOV R109, R40 ;  /* 0x00000028006d7202 */ /* 0x000fce0000000f00 */
[----:B------:R-:W-:Y:S05]  /*2b00*/  WARPSYNC.COLLECTIVE R104, `(.L_x_9659) ;  /* 0x0000000068087348 */ /* 0x000fea0003c00000 */
[----:B------:R0:W1:Y:S02]  /*2b10*/  SHFL.BFLY P3, R105, R109, R106, R113 ;  /* 0x0c00006a6d697389 */ /* 0x0000640000060071 */
[----:B01----:R-:W-:Y:S05]  /*2b20*/  ENDCOLLECTIVE ;  /* 0x000000000000791b */ /* 0x003fea0003800000 */
.L_x_9659:
[----:B------:R-:W-:Y:S01]  /*2b30*/  HFMA2 R106, -RZ, RZ, 0, 4.76837158203125e-07 ;  /* 0x00000008ff6a7431 */ /* 0x000fe200000001ff */
[----:B------:R-:W-:-:S05]  /*2b40*/  MOV R103, R105 ;  /* 0x0000006900677202 */ /* 0x000fca0000000f00 */
[----:B------:R-:W-:-:S05]  /*2b50*/  FADD.FTZ R103, R40, R103 ;  /* 0x0000006728677221 */ /* 0x000fca0000010000 */
[----:B------:R-:W-:-:S07]  /*2b60*/  MOV R109, R103 ;  /* 0x00000067006d7202 */ /* 0x000fce0000000f00 */
[----:B------:R-:W-:Y:S05]  /*2b70*/  WARPSYNC.COLLECTIVE R104, `(.L_x_9660) ;  /* 0x0000000068087348 */ /* 0x000fea0003c00000 */
[----:B------:R0:W1:Y:S02]  /*2b80*/  SHFL.BFLY P3, R105, R109, R106, R113 ;  /* 0x0c00006a6d697389 */ /* 0x0000640000060071 */
[----:B01----:R-:W-:Y:S05]  /*2b90*/  ENDCOLLECTIVE ;  /* 0x000000000000791b */ /* 0x003fea0003800000 */
.L_x_9660:
[----:B------:R-:W-:Y:S01]  /*2ba0*/  HFMA2 R106, -RZ, RZ, 0, 9.5367431640625e-07 ;  /* 0x00000010ff6a7431 */ /* 0x000fe200000001ff */
[----:B------:R-:W-:-:S05]  /*2bb0*/  MOV R102, R105 ;  /* 0x0000006900667202 */ /* 0x000fca0000000f00 */
[----:B------:R-:W-:-:S05]  /*2bc0*/  FADD.FTZ R102, R103, R102 ;  /* 0x0000006667667221 */ /* 0x000fca0000010000 */
[----:B------:R-:W-:-:S07]  /*2bd0*/  MOV R109, R102 ;  /* 0x00000066006d7202 */ /* 0x000fce0000000f00 */
[----:B------:R-:W-:Y:S05]  /*2be0*/  WARPSYNC.COLLECTIVE R104, `(.L_x_9661) ;  /* 0x0000000068087348 */ /* 0x000fea0003c00000 */
[----:B------:R0:W1:Y:S02]  /*2bf0*/  SHFL.BFLY P3, R105, R109, R106, R113 ;  /* 0x0c00006a6d697389 */ /* 0x0000640000060071 */
[----:B01----:R-:W-:Y:S05]  /*2c00*/  ENDCOLLECTIVE ;  /* 0x000000000000791b */ /* 0x003fea0003800000 */
.L_x_9661:
[----:B------:R-:W-:Y:S05]  /*2c10*/  BRA `(.L_x_9662) ;  /* 0xfffffff000c07947 */ /* 0x000fea000383ffff */
.L_x_9663:
        /* <DEDUP_REMOVED lines=14> */
.L_x_12162:


//--------------------- .text._ZN10layer_norm31ln_parallel_residual_fwd_kernelINS_13Kernel_traitsI6__halfffffjLj512ELj1ELj4ELj1ELj16ENS_18Kernel_traits_baseILj512ES2_ffffjLj128EEEEELb0ELb1ELb0EEEvNS_9FwdParamsE --------------------------
	.section	.text._ZN10layer_norm31ln_parallel_residual_fwd_kernelINS_13Kernel_traitsI6__halfffffjLj512ELj1ELj4ELj1ELj16ENS_18Kernel_traits_baseILj512ES2_ffffjLj128EEEEELb0ELb1ELb0EEEvNS_9FwdParamsE,"ax",@progbits
	.align	128
        .global         _ZN10layer_norm31ln_parallel_residual_fwd_kernelINS_13Kernel_traitsI6__halfffffjLj512ELj1ELj4ELj1ELj16ENS_18Kernel_traits_baseILj512ES2_ffffjLj128EEEEELb0ELb1ELb0EEEvNS_9FwdParamsE
        .type           _ZN10layer_norm31ln_parallel_residual_fwd_kernelINS_13Kernel_traitsI6__halfffffjLj512ELj1ELj4ELj1ELj16ENS_18Kernel_traits_baseILj512ES2_ffffjLj128EEEEELb0ELb1ELb0EEEvNS_9FwdParamsE,@function
        .size           _ZN10layer_norm31ln_parallel_residual_fwd_kernelINS_13Kernel_traitsI6__halfffffjLj512ELj1ELj4ELj1ELj16ENS_18Kernel_traits_baseILj512ES2_ffffjLj128EEEEELb0ELb1ELb0EEEvNS_9FwdParamsE,(.L_x_12163 - _ZN10layer_norm31ln_parallel_residual_fwd_kernelINS_13Kernel_traitsI6__halfffffjLj512ELj1ELj4ELj1ELj16ENS_18Kernel_traits_baseILj512ES2_ffffjLj128EEEEELb0ELb1ELb0EEEvNS_9FwdParamsE)
        .other          _ZN10layer_norm31ln_parallel_residual_fwd_kernelINS_13Kernel_traitsI6__halfffffjLj512ELj1ELj4ELj1ELj16ENS_18Kernel_traits_baseILj512ES2_ffffjLj128EEEEELb0ELb1ELb0EEEvNS_9FwdParamsE,@"STO_CUDA_ENTRY STV_DEFAULT"
_ZN10layer_norm31ln_parallel_residual_fwd_kernelINS_13Kernel_traitsI6__halfffffjLj512ELj1ELj4ELj1ELj16ENS_18Kernel_traits_baseILj512ES2_ffffjLj128EEEEELb0ELb1ELb0EEEvNS_9FwdParamsE:
.text._ZN10layer_norm31ln_parallel_residual_fwd_kernelINS_13Kernel_traitsI6__halfffffjLj512ELj1ELj4ELj1ELj16ENS_18Kernel_traits_baseILj512ES2_ffffjLj128EEEEELb0ELb1ELb0EEEvNS_9FwdParamsE:
[----:B------:R-:W-:Y:S01]  /*0000*/  LDC R1, c[0x0][0x37c] ;  /* 0x0000df00ff017b82 */ /* 0x000fe20000000800 */
[----:B------:R-:W0:Y:S07]  /*0010*/  S2R R49, SR_TID.X ;  /* 0x0000000000317919 */ /* 0x000e2e0000002100 */
[----:B------:R-:W1:Y:S01]  /*0020*/  LDC R3, c[0x0][0x388] ;  /* 0x0000e200ff037b82 */ /* 0x000e620000000800 */
[----:B------:R-:W2:Y:S01]  /*0030*/  LDCU.64 UR10, c[0x0][0x438] ;  /* 0x00008700ff0a77ac */ /* 0x000ea20008000a00 */
[----:B------:R-:W-:Y:S01]  /*0040*/  BSSY.RECONVERGENT B0, `(.L_x_9664) ;  /* 0x000004c000007945 */ /* 0x000fe20003800200 */
[----:B------:R-:W3:Y:S05]  /*0050*/  LDCU.64 UR6, c[0x0][0x3a0] ;  /* 0x00007400ff0677ac */ /* 0x000eea0008000a00 */
[----:B------:R-:W4:Y:S01]  /*0060*/  S2UR UR4, SR_CTAID.X ;  /* 0x00000000000479c3 */ /* 0x000f220000002500 */
[----:B------:R-:W3:Y:S01]  /*0070*/  LDCU.64 UR8, c[0x0][0x398] ;  /* 0x00007300ff0877ac */ /* 0x000ee20008000a00 */
[----:B--2---:R-:W-:-:S04]  /*0080*/  UISETP.NE.U32.AND UP1, UPT, UR10, URZ, UPT ;  /* 0x000000ff0a00728c */ /* 0x004fc8000bf25070 */
[----:B------:R-:W-:Y:S01]  /*0090*/  UISETP.NE.AND.EX UP1, UPT, UR11, URZ, UPT, UP1 ;  /* 0x000000ff0b00728c */ /* 0x000fe2000bf25310 */
[----:B-1----:R-:W-:Y:S01]  /*00a0*/  SHF.R.S32.HI R0, RZ, 0x1f, R3 ;  /* 0x0000001fff007819 */ /* 0x002fe20000011403 */
[----:B---3--:R-:W-:-:S03]  /*00b0*/  ULOP3.LUT UP0, URZ, UR6, UR8, URZ, 0xfc, !UPT ;  /* 0x0000000806ff7292 */ /* 0x008fc6000f80fcff */
[----:B------:R-:W-:Y:S02]  /*00c0*/  LEA.HI R0, R0, R3, RZ, 0x2 ;  /* 0x0000000300007211 */ /* 0x000fe400078f10ff */
[C---:B0-----:R-:W-:Y:S01]  /*00d0*/  LOP3.LUT R3, R49.reuse, 0x1f, RZ, 0xc, !PT ;  /* 0x0000001f31037812 */ /* 0x041fe200078e0cff */
[----:B----4-:R-:W-:Y:S01]  /*00e0*/  USHF.L.U32 UR4, UR4, 0x2, URZ ;  /* 0x0000000204047899 */ /* 0x010fe200080006ff */
[----:B------:R-:W-:Y:S01]  /*00f0*/  SHF.R.U32.HI R47, RZ, 0x5, R49 ;  /* 0x00000005ff2f7819 */ /* 0x000fe20000011631 */
[----:B------:R-:W-:Y:S01]  /*0100*/  ULOP3.LUT UP0, URZ, UR7, UR9, URZ, 0xfc, UP0 ;  /* 0x0000000907ff7292 */ /* 0x000fe2000800fcff */
[----:B------:R-:W-:Y:S01]  /*0110*/  LEA.HI.SX32 R48, R0, R3, 0x1e ;  /* 0x0000000300307211 */ /* 0x000fe200078ff2ff */
[----:B------:R-:W0:Y:S01]  /*0120*/  LDCU.64 UR6, c[0x0][0x358] ;  /* 0x00006b00ff0677ac */ /* 0x000e220008000a00 */
[----:B------:R-:W-:Y:S02]  /*0130*/  LOP3.LUT R49, R49, 0x1f, RZ, 0xc0, !PT ;  /* 0x0000001f31317812 */ /* 0x000fe400078ec0ff */
[----:B------:R-:W-:Y:S01]  /*0140*/  LOP3.LUT R47, R47, UR4, RZ, 0xfc, !PT ;  /* 0x000000042f2f7c12 */ /* 0x000fe2000f8efcff */
[----:B------:R-:W-:Y:S06]  /*0150*/  BRA.U !UP1, `(.L_x_9665) ;  /* 0x0000000109887547 */ /* 0x000fec000b800000 */
[C---:B------:R-:W-:Y:S02]  /*0160*/  ISETP.GE.U32.AND P1, PT, R48.reuse, 0x40, PT ;  /* 0x000000403000780c */ /* 0x040fe40003f26070 */
[C---:B------:R-:W-:Y:S02]  /*0170*/  ISETP.GE.U32.AND P0, PT, R48.reuse, 0x20, PT ;  /* 0x000000203000780c */ /* 0x040fe40003f06070 */
[----:B------:R-:W-:Y:S02]  /*0180*/  ISETP.GE.U32.AND P2, PT, R48, 0x60, PT ;  /* 0x000000603000780c */ /* 0x000fe40003f46070 */
[----:B------:R-:W-:-:S07]  /*0190*/  MOV R23, R49 ;  /* 0x0000003100177202 */ /* 0x000fce0000000f00 */
[----:B------:R-:W1:Y:S02]  /*01a0*/  @P1 LDC.64 R8, c[0x0][0x3d0] ;  /* 0x0000f400ff081b82 */ /* 0x000e640000000a00 */
[----:B------:R-:W-:-:S06]  /*01b0*/  @P0 LOP3.LUT R23, R49, 0x20, RZ, 0xfc, !PT ;  /* 0x0000002031170812 */ /* 0x000fcc00078efcff */
[----:B------:R-:W2:Y:S08]  /*01c0*/  @P1 LDC.64 R16, c[0x0][0x438] ;  /* 0x00010e00ff101b82 */ /* 0x000eb00000000a00 */
[----:B------:R-:W3:Y:S08]  /*01d0*/  @P0 LDC.64 R4, c[0x0][0x3d0] ;  /* 0x0000f400ff040b82 */ /* 0x000ef00000000a00 */
[----:B------:R-:W4:Y:S01]  /*01e0*/  @P2 LDC.64 R18, c[0x0][0x3d0] ;  /* 0x0000f400ff122b82 */ /* 0x000f220000000a00 */
[----:B-1----:R-:W-:-:S05]  /*01f0*/  @P1 IMAD.WIDE.U32 R8, R23, 0x8, R8 ;  /* 0x0000000817081825 */ /* 0x002fca00078e0008 */
[----:B0-----:R1:W5:Y:S02]  /*0200*/  @P1 LDG.E.64 R52, desc[UR6][R8.64] ;  /* 0x0000000608341981 */ /* 0x001364000c1e1b00 */
[----:B------:R-:W0:Y:S01]  /*0210*/  @P0 LDC.64 R6, c[0x0][0x438] ;  /* 0x00010e00ff060b82 */ /* 0x000e220000000a00 */
[C---:B--2---:R-:W-:Y:S01]  /*0220*/  @P1 IMAD.WIDE.U32 R16, R23.reuse, 0x8, R16 ;  /* 0x0000000817101825 */ /* 0x044fe200078e0010 */
[----:B------:R-:W-:-:S04]  /*0230*/  @P1 IADD3 R23, PT, PT, R23, 0x20, RZ ;  /* 0x0000002017171810 */ /* 0x000fc80007ffe0ff */
[----:B------:R1:W5:Y:S02]  /*0240*/  @P1 LD.E.64 R12, desc[UR6][R16.64] ;  /* 0x00000006100c1980 */ /* 0x000364000c101b00 */
[----:B------:R-:W2:Y:S01]  /*0250*/  @P2 LDC.64 R20, c[0x0][0x438] ;  /* 0x00010e00ff142b82 */ /* 0x000ea20000000a00 */
[----:B---3--:R-:W-:-:S05]  /*0260*/  @P0 IMAD.WIDE.U32 R4, R49, 0x8, R4 ;  /* 0x0000000831040825 */ /* 0x008fca00078e0004 */
[----:B------:R1:W5:Y:S01]  /*0270*/  @P0 LDG.E.64 R54, desc[UR6][R4.64] ;  /* 0x0000000604360981 */ /* 0x000362000c1e1b00 */
[----:B----4-:R-:W-:-:S05]  /*0280*/  @P2 IMAD.WIDE.U32 R18, R23, 0x8, R18 ;  /* 0x0000000817122825 */ /* 0x010fca00078e0012 */
[----:B------:R1:W5:Y:S01]  /*0290*/  @P2 LDG.E.64 R2, desc[UR6][R18.64] ;  /* 0x0000000612022981 */ /* 0x000362000c1e1b00 */
[----:B0-----:R-:W-:-:S05]  /*02a0*/  @P0 IMAD.WIDE.U32 R6, R49, 0x8, R6 ;  /* 0x0000000831060825 */ /* 0x001fca00078e0006 */
[----:B------:R1:W5:Y:S01]  /*02b0*/  @P0 LD.E.64 R14, desc[UR6][R6.64] ;  /* 0x00000006060e0980 */ /* 0x000362000c101b00 */
[----:B--2---:R-:W-:-:S05]  /*02c0*/  @P2 IMAD.WIDE.U32 R20, R23, 0x8, R20 ;  /* 0x0000000817142825 */ /* 0x004fca00078e0014 */
[----:B------:R1:W5:Y:S01]  /*02d0*/  @P2 LD.E.64 R10, desc[UR6][R20.64] ;  /* 0x00000006140a2980 */ /* 0x000362000c101b00 */
[----:B------:R-:W-:Y:S02]  /*02e0*/  ISETP.GE.U32.AND P1, PT, R48, 0x80, PT ;  /* 0x000000803000780c */ /* 0x000fe40003f26070 */
[----:B------:R-:W-:-:S11]  /*02f0*/  @P2 IADD3 R23, PT, PT, R23, 0x20, RZ ;  /* 0x0000002017172810 */ /* 0x000fd60007ffe0ff */
[----:B-1----:R-:W-:Y:S05]  /*0300*/  @!P1 BRA `(.L_x_9666) ;  /* 0x00000000007c9947 */ /* 0x002fea0003800000 */
[----:B------:R-:W0:Y:S08]  /*0310*/  LDC.64 R8, c[0x0][0x3d0] ;  /* 0x0000f400ff087b82 */ /* 0x000e300000000a00 */
[----:B------:R-:W1:Y:S01]  /*0320*/  LDC.64 R40, c[0x0][0x438] ;  /* 0x00010e00ff287b82 */ /* 0x000e620000000a00 */
[----:B0-----:R-:W-:-:S06]  /*0330*/  IMAD.WIDE.U32 R8, R23, 0x8, R8 ;  /* 0x0000000817087825 */ /* 0x001fcc00078e0008 */
[----:B------:R-:W5:Y:S01]  /*0340*/  LDG.E.64 R8, desc[UR6][R8.64] ;  /* 0x0000000608087981 */ /* 0x000f62000c1e1b00 */
[----:B-1----:R-:W-:-:S06]  /*0350*/  IMAD.WIDE.U32 R40, R23, 0x8, R40 ;  /* 0x0000000817287825 */ /* 0x002fcc00078e0028 */
[----:B------:R-:W5:Y:S01]  /*0360*/  LD.E.64 R40, desc[UR6][R40.64] ;  /* 0x0000000628287980 */ /* 0x000f62000c101b00 */
[----:B------:R-:W-:Y:S05]  /*0370*/  BRA `(.L_x_9666) ;  /* 0x0000000000607947 */ /* 0x000fea0003800000 */
.L_x_9665:
[C---:B------:R-:W-:Y:S02]  /*0380*/  ISETP.GE.U32.AND P1, PT, R48.reuse, 0x40, PT ;  /* 0x000000403000780c */ /* 0x040fe40003f26070 */
[C---:B------:R-:W-:Y:S02]  /*0390*/  ISETP.GE.U32.AND P2, PT, R48.reuse, 0x60, PT ;  /* 0x000000603000780c */ /* 0x040fe40003f46070 */
[C---:B------:R-:W-:Y:S02]  /*03a0*/  ISETP.GE.U32.AND P0, PT, R48.reuse, 0x20, PT ;  /* 0x000000203000780c */ /* 0x040fe40003f06070 */
[----:B------:R-:W-:Y:S02]  /*03b0*/  ISETP.GE.U32.AND P3, PT, R48, 0x80, PT ;  /* 0x000000803000780c */ /* 0x000fe40003f66070 */
[----:B------:R-:W-:-:S05]  /*03c0*/  MOV R23, R49 ;  /* 0x0000003100177202 */ /* 0x000fca0000000f00 */
[----:B------:R-:W1:Y:S04]  /*03d0*/  @P1 LDC.64 R4, c[0x0][0x3d0] ;  /* 0x0000f400ff041b82 */ /* 0x000e680000000a00 */
[----:B------:R-:W-:-:S04]  /*03e0*/  @P0 LOP3.LUT R23, R49, 0x20, RZ, 0xfc, !PT ;  /* 0x0000002031170812 */ /* 0x000fc800078efcff */
[----:B------:R-:W2:Y:S08]  /*03f0*/  @P2 LDC.64 R6, c[0x0][0x3d0] ;  /* 0x0000f400ff062b82 */ /* 0x000eb00000000a00 */
[----:B------:R-:W3:Y:S08]  /*0400*/  @P3 LDC.64 R20, c[0x0][0x3d0] ;  /* 0x0000f400ff143b82 */ /* 0x000ef00000000a00 */
[----:B------:R-:W4:Y:S01]  /*0410*/  @P0 LDC.64 R16, c[0x0][0x3d0] ;  /* 0x0000f400ff100b82 */ /* 0x000f220000000a00 */
[C---:B-1----:R-:W-:Y:S01]  /*0420*/  @P1 IMAD.WIDE.U32 R4, R23.reuse, 0x8, R4 ;  /* 0x0000000817041825 */ /* 0x042fe200078e0004 */
[----:B------:R-:W-:-:S04]  /*0430*/  @P1 IADD3 R23, PT, PT, R23, 0x20, RZ ;  /* 0x0000002017171810 */ /* 0x000fc80007ffe0ff */
[----:B0-----:R0:W5:Y:S01]  /*0440*/  @P1 LDG.E.64 R52, desc[UR6][R4.64] ;  /* 0x0000000604341981 */ /* 0x001162000c1e1b00 */
[C---:B--2---:R-:W-:Y:S01]  /*0450*/  @P2 IMAD.WIDE.U32 R18, R23.reuse, 0x8, R6 ;  /* 0x0000000817122825 */ /* 0x044fe200078e0006 */
[----:B------:R-:W-:-:S04]  /*0460*/  @P2 IADD3 R23, PT, PT, R23, 0x20, RZ ;  /* 0x0000002017172810 */ /* 0x000fc80007ffe0ff */
[----:B------:R0:W5:Y:S01]  /*0470*/  @P2 LDG.E.64 R2, desc[UR6][R18.64] ;  /* 0x0000000612022981 */ /* 0x000162000c1e1b00 */
[----:B---3--:R-:W-:-:S05]  /*0480*/  @P3 IMAD.WIDE.U32 R6, R23, 0x8, R20 ;  /* 0x0000000817063825 */ /* 0x008fca00078e0014 */
[----:B------:R0:W5:Y:S01]  /*0490*/  @P3 LDG.E.64 R8, desc[UR6][R6.64] ;  /* 0x0000000606083981 */ /* 0x000162000c1e1b00 */
[----:B----4-:R-:W-:-:S05]  /*04a0*/  @P0 IMAD.WIDE.U32 R16, R49, 0x8, R16 ;  /* 0x0000000831100825 */ /* 0x010fca00078e0010 */
[----:B------:R0:W5:Y:S01]  /*04b0*/  @P0 LDG.E.64 R54, desc[UR6][R16.64] ;  /* 0x0000000610360981 */ /* 0x000162000c1e1b00 */
[----:B------:R-:W-:Y:S02]  /*04c0*/  @P0 CS2R R14, SRZ ;  /* 0x00000000000e0805 */ /* 0x000fe4000001ff00 */
[----:B------:R-:W-:Y:S02]  /*04d0*/  @P1 CS2R R12, SRZ ;  /* 0x00000000000c1805 */ /* 0x000fe4000001ff00 */
[----:B------:R-:W-:Y:S02]  /*04e0*/  @P2 CS2R R10, SRZ ;  /* 0x00000000000a2805 */ /* 0x000fe4000001ff00 */
[----:B------:R-:W-:-:S07]  /*04f0*/  @P3 CS2R R40, SRZ ;  /* 0x0000000000283805 */ /* 0x000fce000001ff00 */
.L_x_9666:
[----:B------:R-:W-:Y:S05]  /*0500*/  BSYNC.RECONVERGENT B0 ;  /* 0x0000000000007941 */ /* 0x000fea0003800200 */
.L_x_9664:
[----:B------:R-:W1:Y:S02]  /*0510*/  LDCU UR4, c[0x0][0x384] ;  /* 0x00007080ff0477ac */ /* 0x000e640008000800 */
[----:B-1----:R-:W-:-:S13]  /*0520*/  ISETP.GE.AND P1, PT, R47, UR4, PT ;  /* 0x000000042f007c0c */ /* 0x002fda000bf26270 */
[----:B------:R-:W-:Y:S05]  /*0530*/  @P1 EXIT ;  /* 0x000000000000194d */ /* 0x000fea0003800000 */
[----:B-----5:R-:W-:Y:S01]  /*0540*/  MOV R64, R2 ;  /* 0x0000000200407202 */ /* 0x020fe20000000f00 */
[----:B------:R-:W1:Y:S01]  /*0550*/  LDCU.U8 UR4, c[0x0][0x410] ;  /* 0x00008200ff0477ac */ /* 0x000e620008000000 */
[----:B------:R-:W-:Y:S02]  /*0560*/  MOV R0, R3 ;  /* 0x0000000300007202 */ /* 0x000fe40000000f00 */
[----:B------:R-:W-:Y:S01]  /*0570*/  SHF.R.U64 R63, R2, 0x10, R3 ;  /* 0x00000010023f7819 */ /* 0x000fe20000001203 */
[----:B------:R-:W2:Y:S01]  /*0580*/  LDCU UR9, c[0x0][0x388] ;  /* 0x00007100ff0977ac */ /* 0x000ea20008000800 */
[----:B------:R-:W-:Y:S02]  /*0590*/  PRMT R64, R0, 0x5410, R64 ;  /* 0x0000541000407816 */ /* 0x000fe40000000040 */
[----:B------:R-:W-:Y:S01]  /*05a0*/  MOV R0, R54 ;  /* 0x0000003600007202 */ /* 0x000fe20000000f00 */
[----:B------:R-:W3:Y:S01]  /*05b0*/  LDCU UR8, c[0x0][0x448] ;  /* 0x00008900ff0877ac */ /* 0x000ee20008000800 */
[----:B------:R-:W-:-:S02]  /*05c0*/  MOV R2, R55 ;  /* 0x0000003700027202 */ /* 0x000fc40000000f00 */
[----:B------:R-:W-:Y:S01]  /*05d0*/  SHF.R.U32.HI R60, RZ, 0x10, R53 ;  /* 0x00000010ff3c7819 */ /* 0x000fe20000011635 */
[----:B------:R-:W4:Y:S01]  /*05e0*/  LDCU.64 UR10, c[0x0][0x398] ;  /* 0x00007300ff0a77ac */ /* 0x000f220008000a00 */
[----:B------:R-:W-:Y:S02]  /*05f0*/  PRMT R62, R2, 0x5410, R0 ;  /* 0x00005410023e7816 */ /* 0x000fe40000000000 */
[----:B------:R-:W-:Y:S01]  /*0600*/  MOV R0, R52 ;  /* 0x0000003400007202 */ /* 0x000fe20000000f00 */
[----:B------:R-:W0:Y:S01]  /*0610*/  LDCU.64 UR12, c[0x0][0x3a0] ;  /* 0x00007400ff0c77ac */ /* 0x000e220008000a00 */
[----:B------:R-:W-:Y:S02]  /*0620*/  MOV R2, R53 ;  /* 0x0000003500027202 */ /* 0x000fe40000000f00 */
[----:B------:R-:W-:Y:S01]  /*0630*/  MOV R39, R8 ;  /* 0x0000000800277202 */ /* 0x000fe20000000f00 */
[----:B-1----:R-:W-:Y:S01]  /*0640*/  UISETP.NE.AND UP2, UPT, UR4, URZ, UPT ;  /* 0x000000ff0400728c */ /* 0x002fe2000bf45270 */
[----:B------:R-:W-:-:S02]  /*0650*/  MOV R38, R9 ;  /* 0x0000000900267202 */ /* 0x000fc40000000f00 */
[--C-:B------:R-:W-:Y:S01]  /*0660*/  SHF.R.U64 R36, R8, 0x10, R9.reuse ;  /* 0x0000001008247819 */ /* 0x100fe20000001209 */
[----:B------:R-:W-:Y:S01]  /*0670*/  HADD2.F32 R39, -RZ, R39.H0_H0 ;  /* 0x20000027ff277230 */ /* 0x000fe20000004100 */
[----:B------:R-:W-:Y:S01]  /*0680*/  SHF.R.U32.HI R37, RZ, 0x10, R9 ;  /* 0x00000010ff257819 */ /* 0x000fe20000011609 */
[----:B------:R-:W-:Y:S01]  /*0690*/  HADD2.F32 R38, -RZ, R38.H0_H0 ;  /* 0x20000026ff267230 */ /* 0x000fe20000004100 */
[----:B------:R-:W-:Y:S01]  /*06a0*/  PRMT R61, R2, 0x5410, R0 ;  /* 0x00005410023d7816 */ /* 0x000fe20000000000 */
[----:B------:R-:W-:Y:S01]  /*06b0*/  HADD2.F32 R36, -RZ, R36.H0_H0 ;  /* 0x20000024ff247230 */ /* 0x000fe20000004100 */
[--C-:B------:R-:W-:Y:S01]  /*06c0*/  SHF.R.U64 R35, R40, 0x10, R41.reuse ;  /* 0x0000001028237819 */ /* 0x100fe20000001229 */
[----:B------:R-:W-:Y:S01]  /*06d0*/  HADD2.F32 R40, -RZ, R40.H0_H0 ;  /* 0x20000028ff287230 */ /* 0x000fe20000004100 */
[----:B------:R-:W-:Y:S01]  /*06e0*/  SHF.R.U32.HI R34, RZ, 0x10, R41 ;  /* 0x00000010ff227819 */ /* 0x000fe20000011629 */
[----:B------:R-:W-:Y:S01]  /*06f0*/  HADD2.F32 R41, -RZ, R41.H0_H0 ;  /* 0x20000029ff297230 */ /* 0x000fe20000004100 */
[----:B------:R-:W-:Y:S01]  /*0700*/  SHF.R.U32.HI R3, RZ, 0x10, R3 ;  /* 0x00000010ff037819 */ /* 0x000fe20000011603 */
[----:B------:R-:W-:Y:S01]  /*0710*/  HADD2.F32 R37, -RZ, R37.H0_H0 ;  /* 0x20000025ff257230 */ /* 0x000fe20000004100 */
[----:B------:R-:W-:Y:S01]  /*0720*/  PRMT R60, R60, 0x5410, R60 ;  /* 0x000054103c3c7816 */ /* 0x000fe2000000003c */
[----:B------:R-:W-:Y:S01]  /*0730*/  HADD2.F32 R35, -RZ, R35.H0_H0 ;  /* 0x20000023ff237230 */ /* 0x000fe20000004100 */
[----:B------:R-:W-:Y:S01]  /*0740*/  SHF.R.U32.HI R0, RZ, 0x10, R13 ;  /* 0x00000010ff007819 */ /* 0x000fe2000001160d */
[----:B------:R-:W-:Y:S01]  /*0750*/  HADD2.F32 R34, -RZ, R34.H0_H0 ;  /* 0x20000022ff227230 */ /* 0x000fe20000004100 */
[----:B------:R-:W-:-:S02]  /*0760*/  SHF.R.U64 R59, R10, 0x10, R11 ;  /* 0x000000100a3b7819 */ /* 0x000fc4000000120b */
[----:B------:R-:W-:Y:S02]  /*0770*/  SHF.R.U32.HI R2, RZ, 0x10, R11 ;  /* 0x00000010ff027819 */ /* 0x000fe4000001160b */
[----:B------:R-:W-:Y:S02]  /*0780*/  PRMT R63, R3, 0x5410, R63 ;  /* 0x00005410033f7816 */ /* 0x000fe4000000003f */
[----:B------:R-:W-:Y:S02]  /*0790*/  PRMT R60, R0, 0x7610, R60 ;  /* 0x00007610003c7816 */ /* 0x000fe4000000003c */
[----:B0-234-:R-:W-:-:S07]  /*07a0*/  PRMT R59, R2, 0x5410, R59 ;  /* 0x00005410023b7816 */ /* 0x01dfce000000003b */
.L_x_9693:
        /* <DEDUP_REMOVED lines=35> */
.L_x_9670:
        /* <DEDUP_REMOVED lines=9> */
.L_x_9669:
        /* <DEDUP_REMOVED lines=12> */
.L_x_9671:
[----:B------:R-:W0:Y:S01]  /*0b30*/  @UP0 LDCU.64 UR4, c[0x0][0x3a8] ;  /* 0x00007500ff0407ac */ /* 0x000e220008000a00 */
[----:B------:R-:W-:Y:S01]  /*0b40*/  PLOP3.LUT P0, PT, PT, PT, UP0, 0x80, 0x8 ;  /* 0x000000000008781c */ /* 0x000fe20003f0f008 */
[----:B------:R-:W-:Y:S01]  /*0b50*/  HFMA2 R29, -RZ, RZ, 0, 9.5367431640625e-07 ;  /* 0x00000010ff1d7431 */ /* 0x000fe200000001ff */
[----:B------:R-:W-:Y:S02]  /*0b60*/  PLOP3.LUT P1, PT, PT, PT, UP0, 0x80, 0x8 ;  /* 0x000000000008781c */ /* 0x000fe40003f2f008 */
[----:B------:R-:W-:-:S09]  /*0b70*/  IADD3 R51, PT, PT, R50, 0x20, RZ ;  /* 0x0000002032337810 */ /* 0x000fd20007ffe0ff */
[----:B0-----:R-:W-:-:S05]  /*0b80*/  @P0 IMAD.WIDE.U32 R28, R50, R29, UR4 ;  /* 0x00000004321c0e25 */ /* 0x001fca000f8e001d */
[----:B------:R0:W-:Y:S02]  /*0b90*/  @P1 STG.E.128 desc[UR6][R28.64], R16 ;  /* 0x000000101c001986 */ /* 0x0001e4000c101d06 */
.L_x_9668:
[----:B------:R-:W-:Y:S05]  /*0ba0*/  BSYNC.RECONVERGENT B0 ;  /* 0x0000000000007941 */ /* 0x000fea0003800200 */
.L_x_9667:
        /* <DEDUP_REMOVED lines=35> */
.L_x_9674:
        /* <DEDUP_REMOVED lines=23> */
.L_x_9675:
[----:B------:R-:W0:Y:S01]  /*0f50*/  @UP0 LDCU.64 UR4, c[0x0][0x3a8] ;  /* 0x00007500ff0407ac */ /* 0x000e220008000a00 */
[----:B------:R-:W-:Y:S01]  /*0f60*/  PLOP3.LUT P0, PT, PT, PT, UP0, 0x80, 0x8 ;  /* 0x000000000008781c */ /* 0x000fe20003f0f008 */
[----:B------:R-:W-:Y:S01]  /*0f70*/  HFMA2 R28, -RZ, RZ, 0, 9.5367431640625e-07 ;  /* 0x00000010ff1c7431 */ /* 0x000fe200000001ff */
[----:B------:R-:W-:-:S11]  /*0f80*/  PLOP3.LUT P1, PT, PT, PT, UP0, 0x80, 0x8 ;  /* 0x000000000008781c */ /* 0x000fd60003f2f008 */
[C---:B0-----:R-:W-:Y:S01]  /*0f90*/  @P0 IMAD.WIDE.U32 R28, R51.reuse, R28, UR4 ;  /* 0x00000004331c0e25 */ /* 0x041fe2000f8e001c */
[----:B------:R-:W-:-:S04]  /*0fa0*/  IADD3 R51, PT, PT, R51, 0x20, RZ ;  /* 0x0000002033337810 */ /* 0x000fc80007ffe0ff */
[----:B------:R0:W-:Y:S03]  /*0fb0*/  @P1 STG.E.128 desc[UR6][R28.64], R16 ;  /* 0x000000101c001986 */ /* 0x0001e6000c101d06 */
.L_x_9673:
[----:B------:R-:W-:Y:S05]  /*0fc0*/  BSYNC.RECONVERGENT B0 ;  /* 0x0000000000007941 */ /* 0x000fea0003800200 */
.L_x_9672:
        /* <DEDUP_REMOVED lines=35> */
.L_x_9678:
        /* <DEDUP_REMOVED lines=23> */
.L_x_9679:
[----:B------:R-:W0:Y:S01]  /*1370*/  @UP0 LDCU.64 UR4, c[0x0][0x3a8] ;  /* 0x00007500ff0407ac */ /* 0x000e220008000a00 */
[----:B------:R-:W-:Y:S01]  /*1380*/  PLOP3.LUT P0, PT, PT, PT, UP0, 0x80, 0x8 ;  /* 0x000000000008781c */ /* 0x000fe20003f0f008 */
[----:B------:R-:W-:Y:S01]  /*1390*/  HFMA2 R28, -RZ, RZ, 0, 9.5367431640625e-07 ;  /* 0x00000010ff1c7431 */ /* 0x000fe200000001ff */
[----:B------:R-:W-:-:S11]  /*13a0*/  PLOP3.LUT P1, PT, PT, PT, UP0, 0x80, 0x8 ;  /* 0x000000000008781c */ /* 0x000fd60003f2f008 */
[C---:B0-----:R-:W-:Y:S01]  /*13b0*/  @P0 IMAD.WIDE.U32 R28, R51.reuse, R28, UR4 ;  /* 0x00000004331c0e25 */ /* 0x041fe2000f8e001c */
[----:B------:R-:W-:-:S04]  /*13c0*/  IADD3 R51, PT, PT, R51, 0x20, RZ ;  /* 0x0000002033337810 */ /* 0x000fc80007ffe0ff */
[----:B------:R0:W-:Y:S03]  /*13d0*/  @P1 STG.E.128 desc[UR6][R28.64], R16 ;  /* 0x000000101c001986 */ /* 0x0001e6000c101d06 */
.L_x_9677:
[----:B------:R-:W-:Y:S05]  /*13e0*/  BSYNC.RECONVERGENT B0 ;  /* 0x0000000000007941 */ /* 0x000fea0003800200 */
.L_x_9676:
        /* <DEDUP_REMOVED lines=34> */
.L_x_9682:
        /* <DEDUP_REMOVED lines=23> */
.L_x_9683:
[----:B------:R-:W0:Y:S01]  /*1780*/  @UP0 LDCU.64 UR4, c[0x0][0x3a8] ;  /* 0x00007500ff0407ac */ /* 0x000e220008000a00 */
[----:B------:R-:W-:Y:S01]  /*1790*/  PLOP3.LUT P0, PT, PT, PT, UP0, 0x80, 0x8 ;  /* 0x000000000008781c */ /* 0x000fe20003f0f008 */
[----:B------:R-:W-:Y:S01]  /*17a0*/  HFMA2 R28, -RZ, RZ, 0, 9.5367431640625e-07 ;  /* 0x00000010ff1c7431 */ /* 0x000fe200000001ff */
[----:B------:R-:W-:-:S11]  /*17b0*/  PLOP3.LUT P2, PT, PT, PT, UP0, 0x80, 0x8 ;  /* 0x000000000008781c */ /* 0x000fd60003f4f008 */
[----:B0-----:R-:W-:-:S05]  /*17c0*/  @P0 IMAD.WIDE.U32 R28, R51, R28, UR4 ;  /* 0x00000004331c0e25 */ /* 0x001fca000f8e001c */
[----:B------:R1:W-:Y:S02]  /*17d0*/  @P2 STG.E.128 desc[UR6][R28.64], R16 ;  /* 0x000000101c002986 */ /* 0x0003e4000c101d06 */
.L_x_9681:
[----:B------:R-:W-:Y:S05]  /*17e0*/  BSYNC.RECONVERGENT B0 ;  /* 0x0000000000007941 */ /* 0x000fea0003800200 */
.L_x_9680:
[----:B01----:R-:W-:Y:S01]  /*17f0*/  FADD.FTZ R29, RZ, R33 ;  /* 0x00000021ff1d7221 */ /* 0x003fe20000010000 */
        /* <DEDUP_REMOVED lines=36> */
[----:B------:R-:W-:-:S03]  /*1a40*/  FADD.FTZ R31, R32, -R57 ;  /* 0x80000039201f7221 */ /* 0x000fc60000010000 */
[----:B------:R-:W-:-:S04]  /*1a50*/  FFMA.FTZ R28, R28, R28, RZ ;  /* 0x0000001c1c1c7223 */ /* 0x000fc800000100ff */
[----:B------:R-:W-:Y:S01]  /*1a60*/  FFMA.FTZ R28, R31, R31, R28 ;  /* 0x0000001f1f1c7223 */ /* 0x000fe2000001001c */
[----:B------:R-:W-:-:S04]  /*1a70*/  FADD.FTZ R31, R9, -R57 ;  /* 0x80000039091f7221 */ /* 0x000fc80000010000 */
[----:B------:R-:W-:Y:S01]  /*1a80*/  FFMA.FTZ R28, R31, R31, R28 ;  /* 0x0000001f1f1c7223 */ /* 0x000fe2000001001c */
[----:B------:R-:W-:-:S04]  /*1a90*/  FADD.FTZ R31, R8, -R57 ;  /* 0x80000039081f7221 */ /* 0x000fc80000010000 */
[----:B------:R-:W-:Y:S01]  /*1aa0*/  FFMA.FTZ R28, R31, R31, R28 ;  /* 0x0000001f1f1c7223 */ /* 0x000fe2000001001c */
[----:B------:R-:W-:-:S04]  /*1ab0*/  FADD.FTZ R31, R7, -R57 ;  /* 0x80000039071f7221 */ /* 0x000fc80000010000 */
[----:B------:R-:W-:Y:S01]  /*1ac0*/  FSEL R56, R28, RZ, P0 ;  /* 0x000000ff1c387208 */ /* 0x000fe20000000000 */
[----:B------:R-:W-:-:S04]  /*1ad0*/  FADD.FTZ R28, R6, -R57 ;  /* 0x80000039061c7221 */ /* 0x000fc80000010000 */
[----:B------:R-:W-:-:S04]  /*1ae0*/  FFMA.FTZ R31, R31, R31, R56 ;  /* 0x0000001f1f1f7223 */ /* 0x000fc80000010038 */
[----:B------:R-:W-:Y:S01]  /*1af0*/  FFMA.FTZ R31, R28, R28, R31 ;  /* 0x0000001c1c1f7223 */ /* 0x000fe2000001001f */
[----:B------:R-:W-:-:S04]  /*1b00*/  FADD.FTZ R28, R5, -R57 ;  /* 0x80000039051c7221 */ /* 0x000fc80000010000 */
[----:B------:R-:W-:Y:S01]  /*1b10*/  FFMA.FTZ R31, R28, R28, R31 ;  /* 0x0000001c1c1f7223 */ /* 0x000fe2000001001f */
[----:B------:R-:W-:-:S04]  /*1b20*/  FADD.FTZ R28, R4, -R57 ;  /* 0x80000039041c7221 */ /* 0x000fc80000010000 */
[----:B------:R-:W-:Y:S01]  /*1b30*/  @P2 FFMA.FTZ R56, R28, R28, R31 ;  /* 0x0000001c1c382223 */ /* 0x000fe2000001001f */
[--C-:B------:R-:W-:Y:S01]  /*1b40*/  FADD.FTZ R31, R3, -R57.reuse ;  /* 0x80000039031f7221 */ /* 0x100fe20000010000 */
[----:B------:R-:W-:-:S03]  /*1b50*/  FADD.FTZ R28, R2, -R57 ;  /* 0x80000039021c7221 */ /* 0x000fc60000010000 */
        /* <DEDUP_REMOVED lines=23> */
.L_x_9705:
[----:B-1----:R-:W-:Y:S01]  /*1cd0*/  FADD.FTZ R56, R67, R28 ;  /* 0x0000001c43387221 */ /* 0x002fe20000010000 */
[----:B------:R-:W-:Y:S01]  /*1ce0*/  FMUL.FTZ R28, R57, R57 ;  /* 0x00000039391c7220 */ /* 0x000fe20000410000 */
[----:B------:R-:W-:Y:S01]  /*1cf0*/  PLOP3.LUT P2, PT, PT, PT, UP2, 0x40, 0x4 ;  /* 0x000000000004781c */ /* 0x000fe20003f4e828 */
[----:B------:R-:W1:Y:S01]  /*1d00*/  @!P5 LDC.64 R30, c[0x0][0x3c0] ;  /* 0x0000f000ff1edb82 */ /* 0x000e620000000a00 */
[----:B------:R-:W-:Y:S01]  /*1d10*/  FFMA.FTZ R51, R56, R29, UR8 ;  /* 0x0000000838337e23 */ /* 0x000fe2000801001d */
[----:B------:R-:W-:Y:S01]  /*1d20*/  BSSY.RECONVERGENT B0, `(.L_x_9685) ;  /* 0x0000028000007945 */ /* 0x000fe20003800200 */
[----:B------:R-:W-:Y:S02]  /*1d30*/  FSEL R56, R28, RZ, !P2 ;  /* 0x000000ff1c387208 */ /* 0x000fe40005000000 */
[----:B------:R-:W-:-:S03]  /*1d40*/  PLOP3.LUT P2, PT, PT, PT, UP2, 0x40, 0x4 ;  /* 0x000000000004781c */ /* 0x000fc60003f4e828 */
[----:B------:R-:W2:Y:S01]  /*1d50*/  @!P5 LDC.64 R28, c[0x0][0x3c8] ;  /* 0x0000f200ff1cdb82 */ /* 0x000ea20000000a00 */
[----:B------:R-:W-:Y:S01]  /*1d60*/  FADD.FTZ R56, R51, R56 ;  /* 0x0000003833387221 */ /* 0x000fe20000010000 */
[----:B------:R-:W-:-:S03]  /*1d70*/  FSEL R51, R57, RZ, P2 ;  /* 0x000000ff39337208 */ /* 0x000fc60001000000 */
[----:B------:R-:W3:Y:S01]  /*1d80*/  MUFU.RSQ R58, R56 ;  /* 0x00000038003a7308 */ /* 0x000ee20000001400 */
[----:B-1----:R-:W-:-:S05]  /*1d90*/  @!P5 IMAD.WIDE R30, R47, 0x4, R30 ;  /* 0x000000042f1ed825 */ /* 0x002fca00078e021e */
[----:B------:R1:W-:Y:S01]  /*1da0*/  @!P5 STG.E desc[UR6][R30.64], R57 ;  /* 0x000000391e00d986 */ /* 0x0003e2000c101906 */
[----:B--2---:R-:W-:-:S05]  /*1db0*/  @!P5 IMAD.WIDE R28, R47, 0x4, R28 ;  /* 0x000000042f1cd825 */ /* 0x004fca00078e021c */
[----:B---3--:R1:W-:Y:S01]  /*1dc0*/  @!P5 STG.E desc[UR6][R28.64], R58 ;  /* 0x0000003a1c00d986 */ /* 0x0083e2000c101906 */
[----:B------:R-:W-:Y:S05]  /*1dd0*/  @!P0 BRA `(.L_x_9686) ;  /* 0x0000000000708947 */ /* 0x000fea0003800000 */
[----:B-1----:R-:W-:Y:S01]  /*1de0*/  SHF.R.U64 R28, R54, 0x10, R55 ;  /* 0x00000010361c7819 */ /* 0x002fe20000001237 */
[----:B------:R-:W-:Y:S01]  /*1df0*/  FADD.FTZ R29, R32, -R51 ;  /* 0x80000033201d7221 */ /* 0x000fe20000010000 */
[----:B------:R-:W-:Y:S01]  /*1e00*/  SHF.R.U64 R30, R14, 0x10, R15 ;  /* 0x000000100e1e7819 */ /* 0x000fe2000000120f */
[----:B------:R-:W-:Y:S01]  /*1e10*/  FADD.FTZ R31, R33, -R51 ;  /* 0x80000033211f7221 */ /* 0x000fe20000010000 */
[----:B------:R-:W-:Y:S02]  /*1e20*/  HADD2.F32 R57, -RZ, R14.H0_H0 ;  /* 0x2000000eff397230 */ /* 0x000fe40000004100 */
[----:B------:R-:W-:Y:S01]  /*1e30*/  FMUL.FTZ R29, R58, R29 ;  /* 0x0000001d3a1d7220 */ /* 0x000fe20000410000 */
[----:B------:R-:W-:Y:S01]  /*1e40*/  HADD2.F32 R28, -RZ, R28.H0_H0 ;  /* 0x2000001cff1c7230 */ /* 0x000fe20000004100 */
[----:B------:R-:W-:Y:S01]  /*1e50*/  SHF.R.U32.HI R56, RZ, 0x10, R15 ;  /* 0x00000010ff387819 */ /* 0x000fe2000001160f */
[----:B------:R-:W-:-:S04]  /*1e60*/  HADD2.F32 R30, -RZ, R30.H0_H0 ;  /* 0x2000001eff1e7230 */ /* 0x000fc80000004100 */
[----:B------:R-:W-:Y:S02]  /*1e70*/  HADD2.F32 R56, -RZ, R56.H0_H0 ;  /* 0x20000038ff387230 */ /* 0x000fe40000004100 */
[----:B------:R-:W-:Y:S01]  /*1e80*/  FFMA.FTZ R29, R29, R28, R30 ;  /* 0x0000001c1d1d7223 */ /* 0x000fe2000001001e */
[----:B------:R-:W-:Y:S01]  /*1e90*/  FMUL.FTZ R28, R58, R31 ;  /* 0x0000001f3a1c7220 */ /* 0x000fe20000410000 */
[----:B------:R-:W-:-:S05]  /*1ea0*/  HADD2.F32 R31, -RZ, R62.H1_H1 ;  /* 0x3000003eff1f7230 */ /* 0x000fca0000004100 */
[----:B------:R-:W-:Y:S01]  /*1eb0*/  FFMA.FTZ R28, R28, R31, R57 ;  /* 0x0000001f1c1c7223 */ /* 0x000fe20000010039 */
[----:B------:R-:W-:Y:S01]  /*1ec0*/  FADD.FTZ R31, R9, -R51 ;  /* 0x80000033091f7221 */ /* 0x000fe20000010000 */
[----:B------:R-:W-:-:S03]  /*1ed0*/  HADD2.F32 R57, -RZ, R15.H0_H0 ;  /* 0x2000000fff397230 */ /* 0x000fc60000004100 */
[----:B------:R-:W-:Y:S01]  /*1ee0*/  FMUL.FTZ R30, R58, R31 ;  /* 0x0000001f3a1e7220 */ /* 0x000fe20000410000 */
[----:B------:R-:W-:-:S05]  /*1ef0*/  HADD2.F32 R31, -RZ, R62.H0_H0 ;  /* 0x2000003eff1f7230 */ /* 0x000fca0000004100 */
[----:B------:R-:W-:Y:S01]  /*1f00*/  FFMA.FTZ R30, R30, R31, R57 ;  /* 0x0000001f1e1e7223 */ /* 0x000fe20000010039 */
[----:B------:R-:W-:Y:S01]  /*1f10*/  SHF.R.U32.HI R31, RZ, 0x10, R55 ;  /* 0x00000010ff1f7819 */ /* 0x000fe20000011637 */
[----:B------:R-:W-:-:S04]  /*1f20*/  FADD.FTZ R57, R8, -R51 ;  /* 0x8000003308397221 */ /* 0x000fc80000010000 */
[----:B------:R-:W-:Y:S02]  /*1f30*/  HADD2.F32 R31, -RZ, R31.H0_H0 ;  /* 0x2000001fff1f7230 */ /* 0x000fe40000004100 */
[----:B------:R-:W-:-:S04]  /*1f40*/  FMUL.FTZ R57, R58, R57 ;  /* 0x000000393a397220 */ /* 0x000fc80000410000 */
[----:B------:R-:W-:Y:S02]  /*1f50*/  FFMA.FTZ R31, R57, R31, R56 ;  /* 0x0000001f391f7223 */ /* 0x000fe40000010038 */
[----:B------:R-:W1:Y:S02]  /*1f60*/  LDC.64 R56, c[0x0][0x428] ;  /* 0x00010a00ff387b82 */ /* 0x000e640000000a00 */
[C---:B-1----:R-:W-:Y:S01]  /*1f70*/  IMAD.WIDE.U32 R56, R50.reuse, 0x10, R56 ;  /* 0x0000001032387825 */ /* 0x042fe200078e0038 */
[----:B------:R-:W-:-:S04]  /*1f80*/  IADD3 R50, PT, PT, R50, 0x20, RZ ;  /* 0x0000002032327810 */ /* 0x000fc80007ffe0ff */
[----:B------:R2:W-:Y:S03]  /*1f90*/  STG.E.128 desc[UR6][R56.64], R28 ;  /* 0x0000001c38007986 */ /* 0x0005e6000c101d06 */
.L_x_9686:
[----:B------:R-:W-:Y:S05]  /*1fa0*/  BSYNC.RECONVERGENT B0 ;  /* 0x0000000000007941 */ /* 0x000fea0003800200 */
.L_x_9685:
[----:B------:R-:W-:Y:S01]  /*1fb0*/  ISETP.GE.U32.AND P2, PT, R48, 0x40, PT ;  /* 0x000000403000780c */ /* 0x000fe20003f46070 */
[----:B------:R-:W-:-:S12]  /*1fc0*/  BSSY.RECONVERGENT B0, `(.L_x_9687) ;  /* 0x000001c000007945 */ /* 0x000fd80003800200 */
[----:B------:R-:W-:Y:S05]  /*1fd0*/  @!P2 BRA `(.L_x_9688) ;  /* 0x000000000068a947 */ /* 0x000fea0003800000 */
[----:B-12---:R-:W-:Y:S01]  /*1fe0*/  SHF.R.U64 R28, R52, 0x10, R53 ;  /* 0x00000010341c7819 */ /* 0x006fe20000001235 */
[----:B------:R-:W-:Y:S01]  /*1ff0*/  FADD.FTZ R29, R6, -R51 ;  /* 0x80000033061d7221 */ /* 0x000fe20000010000 */
[----:B------:R-:W-:Y:S01]  /*2000*/  SHF.R.U64 R30, R12, 0x10, R13 ;  /* 0x000000100c1e7819 */ /* 0x000fe2000000120d */
[----:B------:R-:W-:Y:S01]  /*2010*/  FADD.FTZ R31, R7, -R51 ;  /* 0x80000033071f7221 */ /* 0x000fe20000010000 */
[----:B------:R-:W-:Y:S02]  /*2020*/  HADD2.F32 R57, -RZ, R12.H0_H0 ;  /* 0x2000000cff397230 */ /* 0x000fe40000004100 */
[----:B------:R-:W-:Y:S01]  /*2030*/  FMUL.FTZ R29, R58, R29 ;  /* 0x0000001d3a1d7220 */ /* 0x000fe20000410000 */
[----:B------:R-:W-:Y:S02]  /*2040*/  HADD2.F32 R28, -RZ, R28.H0_H0 ;  /* 0x2000001cff1c7230 */ /* 0x000fe40000004100 */
[----:B------:R-:W-:Y:S02]  /*2050*/  HADD2.F32 R30, -RZ, R30.H0_H0 ;  /* 0x2000001eff1e7230 */ /* 0x000fe40000004100 */
[----:B------:R-:W-:-:S02]  /*2060*/  HADD2.F32 R56, -RZ, R60.H1_H1 ;  /* 0x3000003cff387230 */ /* 0x000fc40000004100 */
        /* <DEDUP_REMOVED lines=10> */
[----:B------:R-:W-:-:S04]  /*2110*/  FADD.FTZ R31, R4, -R51 ;  /* 0x80000033041f7221 */ /* 0x000fc80000010000 */
[----:B------:R-:W-:-:S04]  /*2120*/  FMUL.FTZ R31, R58, R31 ;  /* 0x0000001f3a1f7220 */ /* 0x000fc80000410000 */
[----:B------:R-:W-:Y:S02]  /*2130*/  FFMA.FTZ R31, R31, R56, R66 ;  /* 0x000000381f1f7223 */ /* 0x000fe40000010042 */
[----:B------:R-:W1:Y:S02]  /*2140*/  LDC.64 R56, c[0x0][0x428] ;  /* 0x00010a00ff387b82 */ /* 0x000e640000000a00 */
[C---:B-1----:R-:W-:Y:S01]  /*2150*/  IMAD.WIDE.U32 R56, R50.reuse, 0x10, R56 ;  /* 0x0000001032387825 */ /* 0x042fe200078e0038 */
[----:B------:R-:W-:-:S04]  /*2160*/  IADD3 R50, PT, PT, R50, 0x20, RZ ;  /* 0x0000002032327810 */ /* 0x000fc80007ffe0ff */
[----:B------:R3:W-:Y:S03]  /*2170*/  STG.E.128 desc[UR6][R56.64], R28 ;  /* 0x0000001c38007986 */ /* 0x0007e6000c101d06 */
.L_x_9688:
[----:B------:R-:W-:Y:S05]  /*2180*/  BSYNC.RECONVERGENT B0 ;  /* 0x0000000000007941 */ /* 0x000fea0003800200 */
.L_x_9687:
[----:B------:R-:W-:Y:S01]  /*2190*/  ISETP.GE.U32.AND P2, PT, R48, 0x60, PT ;  /* 0x000000603000780c */ /* 0x000fe20003f46070 */
[----:B------:R-:W-:-:S12]  /*21a0*/  BSSY.RECONVERGENT B0, `(.L_x_9689) ;  /* 0x000001a000007945 */ /* 0x000fd80003800200 */
[----:B------:R-:W-:Y:S05]  /*21b0*/  @!P2 BRA `(.L_x_9690) ;  /* 0x000000000060a947 */ /* 0x000fea0003800000 */
[--C-:B-123--:R-:W-:Y:S01]  /*21c0*/  FADD.FTZ R29, R3, -R51.reuse ;  /* 0x80000033031d7221 */ /* 0x10efe20000010000 */
[----:B------:R-:W-:Y:S02]  /*21d0*/  HADD2.F32 R31, -RZ, R64.H1_H1 ;  /* 0x30000040ff1f7230 */ /* 0x000fe40000004100 */
[----:B------:R-:W-:Y:S02]  /*21e0*/  HADD2.F32 R57, -RZ, R10.H0_H0 ;  /* 0x2000000aff397230 */ /* 0x000fe40000004100 */
[----:B------:R-:W-:Y:S01]  /*21f0*/  FMUL.FTZ R28, R58, R29 ;  /* 0x0000001d3a1c7220 */ /* 0x000fe20000410000 */
[----:B------:R-:W-:Y:S01]  /*2200*/  FADD.FTZ R29, R2, -R51 ;  /* 0x80000033021d7221 */ /* 0x000fe20000010000 */
[----:B------:R-:W-:Y:S02]  /*2210*/  HADD2.F32 R30, -RZ, R63.H1_H1 ;  /* 0x3000003fff1e7230 */ /* 0x000fe40000004100 */
[----:B------:R-:W-:Y:S02]  /*2220*/  HADD2.F32 R56, -RZ, R59.H1_H1 ;  /* 0x3000003bff387230 */ /* 0x000fe40000004100 */
[----:B------:R-:W-:Y:S01]  /*2230*/  FFMA.FTZ R28, R28, R31, R57 ;  /* 0x0000001f1c1c7223 */ /* 0x000fe20000010039 */
[----:B------:R-:W-:Y:S01]  /*2240*/  FMUL.FTZ R29, R58, R29 ;  /* 0x0000001d3a1d7220 */ /* 0x000fe20000410000 */
[----:B------:R-:W-:Y:S01]  /*2250*/  FADD.FTZ R31, R0, -R51 ;  /* 0x80000033001f7221 */ /* 0x000fe20000010000 */
[----:B------:R-:W-:-:S02]  /*2260*/  HADD2.F32 R57, -RZ, R11.H0_H0 ;  /* 0x2000000bff397230 */ /* 0x000fc40000004100 */
[----:B------:R-:W-:Y:S01]  /*2270*/  FFMA.FTZ R29, R29, R30, R56 ;  /* 0x0000001e1d1d7223 */ /* 0x000fe20000010038 */
[----:B------:R-:W-:Y:S01]  /*2280*/  FMUL.FTZ R30, R58, R31 ;  /* 0x0000001f3a1e7220 */ /* 0x000fe20000410000 */
[----:B------:R-:W-:Y:S02]  /*2290*/  HADD2.F32 R31, -RZ, R64.H0_H0 ;  /* 0x20000040ff1f7230 */ /* 0x000fe40000004100 */
[----:B------:R-:W-:Y:S02]  /*22a0*/  HADD2.F32 R56, -RZ, R63.H0_H0 ;  /* 0x2000003fff387230 */ /* 0x000fe40000004100 */
[----:B------:R-:W-:Y:S02]  /*22b0*/  HADD2.F32 R66, -RZ, R59.H0_H0 ;  /* 0x2000003bff427230 */ /* 0x000fe40000004100 */
        /* <DEDUP_REMOVED lines=8> */
.L_x_9690:
[----:B------:R-:W-:Y:S05]  /*2340*/  BSYNC.RECONVERGENT B0 ;  /* 0x0000000000007941 */ /* 0x000fea0003800200 */
.L_x_9689:
[----:B------:R-:W-:Y:S04]  /*2350*/  BSSY.RECONVERGENT B0, `(.L_x_9691) ;  /* 0x0000011000007945 */ /* 0x000fe80003800200 */
[----:B------:R-:W-:Y:S05]  /*2360*/  @!P1 BRA `(.L_x_9692) ;  /* 0x00000000003c9947 */ /* 0x000fea0003800000 */
[----:B-1234-:R-:W1:Y:S01]  /*2370*/  LDC.64 R28, c[0x0][0x428] ;  /* 0x00010a00ff1c7b82 */ /* 0x01ee620000000a00 */
[--C-:B------:R-:W-:Y:S01]  /*2380*/  FADD.FTZ R57, R43, -R51.reuse ;  /* 0x800000332b397221 */ /* 0x100fe20000010000 */
[--C-:B------:R-:W-:Y:S01]  /*2390*/  FADD.FTZ R65, R44, -R51.reuse ;  /* 0x800000332c417221 */ /* 0x100fe20000010000 */
[--C-:B------:R-:W-:Y:S01]  /*23a0*/  FADD.FTZ R31, R45, -R51.reuse ;  /* 0x800000332d1f7221 */ /* 0x100fe20000010000 */
[----:B------:R-:W-:Y:S01]  /*23b0*/  FADD.FTZ R51, R46, -R51 ;  /* 0x800000332e337221 */ /* 0x000fe20000010000 */
[C---:B------:R-:W-:Y:S01]  /*23c0*/  FMUL.FTZ R57, R58.reuse, R57 ;  /* 0x000000393a397220 */ /* 0x040fe20000410000 */
[C---:B------:R-:W-:Y:S01]  /*23d0*/  FMUL.FTZ R56, R58.reuse, R65 ;  /* 0x000000413a387220 */ /* 0x040fe20000410000 */
[C---:B------:R-:W-:Y:S01]  /*23e0*/  FMUL.FTZ R30, R58.reuse, R31 ;  /* 0x0000001f3a1e7220 */ /* 0x040fe20000410000 */
[----:B------:R-:W-:-:S03]  /*23f0*/  FMUL.FTZ R31, R58, R51 ;  /* 0x000000333a1f7220 */ /* 0x000fc60000410000 */
[----:B------:R-:W-:Y:S01]  /*2400*/  FFMA.FTZ R30, R30, R38, R41 ;  /* 0x000000261e1e7223 */ /* 0x000fe20000010029 */
[----:B------:R-:W-:Y:S01]  /*2410*/  FFMA.FTZ R31, R31, R37, R34 ;  /* 0x000000251f1f7223 */ /* 0x000fe20000010022 */
[----:B-1----:R-:W-:-:S04]  /*2420*/  IMAD.WIDE.U32 R50, R50, 0x10, R28 ;  /* 0x0000001032327825 */ /* 0x002fc800078e001c */
[----:B------:R-:W-:Y:S01]  /*2430*/  FFMA.FTZ R28, R57, R39, R40 ;  /* 0x00000027391c7223 */ /* 0x000fe20000010028 */
[----:B------:R-:W-:-:S05]  /*2440*/  FFMA.FTZ R29, R56, R36, R35 ;  /* 0x00000024381d7223 */ /* 0x000fca0000010023 */
[----:B------:R1:W-:Y:S02]  /*2450*/  STG.E.128 desc[UR6][R50.64], R28 ;  /* 0x0000001c32007986 */ /* 0x0003e4000c101d06 */
.L_x_9692:
[----:B------:R-:W-:Y:S05]  /*2460*/  BSYNC.RECONVERGENT B0 ;  /* 0x0000000000007941 */ /* 0x000fea0003800200 */
.L_x_9691:
[----:B-1234-:R-:W1:Y:S02]  /*2470*/  LDC.64 R28, c[0x0][0x380] ;  /* 0x0000e000ff1c7b82 */ /* 0x01ee640000000a00 */
[----:B-1----:R-:W-:-:S04]  /*2480*/  LEA R47, R28, R47, 0x2 ;  /* 0x0000002f1c2f7211 */ /* 0x002fc800078e10ff */
[----:B------:R-:W-:-:S13]  /*2490*/  ISETP.GE.AND P1, PT, R47, R29, PT ;  /* 0x0000001d2f00720c */ /* 0x000fda0003f26270 */
[----:B------:R-:W-:Y:S05]  /*24a0*/  @!P1 BRA `(.L_x_9693) ;  /* 0xffffffe000c09947 */ /* 0x000fea000383ffff */
[----:B------:R-:W-:Y:S05]  /*24b0*/  EXIT ;  /* 0x000000000000794d */ /* 0x000fea0003800000 */
.L_x_9684:
[----:B------:R-:W-:Y:S01]  /*24c0*/  HFMA2 R51, -RZ, RZ, 0, 5.9604644775390625e-08 ;  /* 0x00000001ff337431 */ /* 0x000fe200000001ff */
[----:B------:R-:W-:Y:S01]  /*24d0*/  BSSY B0, `(.L_x_9694) ;  /* 0x0000006000007945 */ /* 0x000fe20003800000 */
[----:B------:R-:W-:Y:S02]  /*24e0*/  MOV R31, 0x1f ;  /* 0x0000001f001f7802 */ /* 0x000fe40000000f00 */
[----:B------:R-:W-:-:S07]  /*24f0*/  MOV R30, 0xffffffff ;  /* 0xffffffff001e7802 */ /* 0x000fce0000000f00 */
[----:B------:R-:W-:Y:S05]  /*2500*/  WARPSYNC.COLLECTIVE R30, `(.L_x_9695) ;  /* 0x000000001e087348 */ /* 0x000fea0003c00000 */
[----:B------:R0:W1:Y:S02]  /*2510*/  SHFL.BFLY P6, R28, R56, R51, R31 ;  /* 0x0c000033381c7389 */ /* 0x00006400000c001f */
[----:B01----:R-:W-:Y:S05]  /*2520*/  ENDCOLLECTIVE ;  /* 0x000000000000791b */ /* 0x003fea0003800000 */
.L_x_9695:
[----:B------:R-:W-:Y:S05]  /*2530*/  BSYNC B0 ;  /* 0x0000000000007941 */ /* 0x000fea0003800000 */
.L_x_9694:
[----:B------:R-:W-:Y:S01]  /*2540*/  FADD.FTZ R58, R56, R28 ;  /* 0x0000001c383a7221 */ /* 0x000fe20000010000 */
[----:B------:R-:W-:Y:S01]  /*2550*/  HFMA2 R51, -RZ, RZ, 0, 1.1920928955078125e-07 ;  /* 0x00000002ff337431 */ /* 0x000fe200000001ff */
[----:B------:R-:W-:Y:S01]  /*2560*/  MOV R31, 0x1f ;  /* 0x0000001f001f7802 */ /* 0x000fe20000000f00 */
[----:B------:R-:W0:Y:S01]  /*2570*/  LDC R29, c[0x0][0x400] ;  /* 0x00010000ff1d7b82 */ /* 0x000e220000000800 */
[----:B------:R-:W-:Y:S02]  /*2580*/  MOV R30, 0xffffffff ;  /* 0xffffffff001e7802 */ /* 0x000fe40000000f00 */
[----:B------:R-:W-:-:S07]  /*2590*/  MOV R56, R58 ;  /* 0x0000003a00387202 */ /* 0x000fce0000000f00 */
[----:B0-----:R-:W-:Y:S05]  /*25a0*/  WARPSYNC.COLLECTIVE R30, `(.L_x_9696) ;  /* 0x000000001e087348 */ /* 0x001fea0003c00000 */
[----:B------:R1:W2:Y:S02]  /*25b0*/  SHFL.BFLY P6, R28, R56, R51, R31 ;  /* 0x0c000033381c7389 */ /* 0x0002a400000c001f */
[----:B012---:R-:W-:Y:S05]  /*25c0*/  ENDCOLLECTIVE ;  /* 0x000000000000791b */ /* 0x007fea0003800000 */
.L_x_9696:
[----:B------:R-:W-:Y:S02]  /*25d0*/  HFMA2 R51, -RZ, RZ, 0, 2.384185791015625e-07 ;  /* 0x00000004ff337431 */ /* 0x000fe400000001ff */
[----:B------:R-:W-:-:S05]  /*25e0*/  FADD.FTZ R65, R58, R28 ;  /* 0x0000001c3a417221 */ /* 0x000fca0000010000 */
[----:B------:R-:W-:-:S07]  /*25f0*/  MOV R56, R65 ;  /* 0x0000004100387202 */ /* 0x000fce0000000f00 */
[----:B------:R-:W-:Y:S05]  /*2600*/  WARPSYNC.COLLECTIVE R30, `(.L_x_9697) ;  /* 0x000000001e087348 */ /* 0x000fea0003c00000 */
[----:B------:R0:W1:Y:S02]  /*2610*/  SHFL.BFLY P6, R28, R56, R51, R31 ;  /* 0x0c000033381c7389 */ /* 0x00006400000c001f */
[----:B01----:R-:W-:Y:S05]  /*2620*/  ENDCOLLECTIVE ;  /* 0x000000000000791b */ /* 0x003fea0003800000 */
.L_x_9697:
[----:B------:R-:W-:Y:S02]  /*2630*/  HFMA2 R51, -RZ, RZ, 0, 4.76837158203125e-07 ;  /* 0x00000008ff337431 */ /* 0x000fe400000001ff */
[----:B------:R-:W-:-:S05]  /*2640*/  FADD.FTZ R66, R65, R28 ;  /* 0x0000001c41427221 */ /* 0x000fca0000010000 */
[----:B------:R-:W-:-:S07]  /*2650*/  MOV R56, R66 ;  /* 0x0000004200387202 */ /* 0x000fce0000000f00 */
[----:B------:R-:W-:Y:S05]  /*2660*/  WARPSYNC.COLLECTIVE R30, `(.L_x_9698) ;  /* 0x000000001e087348 */ /* 0x000fea0003c00000 */
[----:B------:R0:W1:Y:S02]  /*2670*/  SHFL.BFLY P6, R28, R56, R51, R31 ;  /* 0x0c000033381c7389 */ /* 0x00006400000c001f */
[----:B01----:R-:W-:Y:S05]  /*2680*/  ENDCOLLECTIVE ;  /* 0x000000000000791b */ /* 0x003fea0003800000 */
.L_x_9698:
[----:B------:R-:W-:Y:S02]  /*2690*/  HFMA2 R51, -RZ, RZ, 0, 9.5367431640625e-07 ;  /* 0x00000010ff337431 */ /* 0x000fe400000001ff */
[----:B------:R-:W-:-:S05]  /*26a0*/  FADD.FTZ R67, R66, R28 ;  /* 0x0000001c42437221 */ /* 0x000fca0000010000 */
[----:B------:R-:W-:-:S07]  /*26b0*/  MOV R56, R67 ;  /* 0x0000004300387202 */ /* 0x000fce0000000f00 */
[----:B------:R-:W-:Y:S05]  /*26c0*/  WARPSYNC.COLLECTIVE R30, `(.L_x_9699) ;  /* 0x000000001e087348 */ /* 0x000fea0003c00000 */
[----:B------:R0:W1:Y:S02]  /*26d0*/  SHFL.BFLY P6, R28, R56, R51, R31 ;  /* 0x0c000033381c7389 */ /* 0x00006400000c001f */
[----:B01----:R-:W-:Y:S05]  /*26e0*/  ENDCOLLECTIVE ;  /* 0x000000000000791b */ /* 0x003fea0003800000 */
.L_x_9699:
[----:B------:R-:W-:Y:S01]  /*26f0*/  MOV R51, 0x1 ;  /* 0x0000000100337802 */ /* 0x000fe20000000f00 */
        /* <DEDUP_REMOVED lines=35> */
[----:B------:R-:W-:-:S07]  /*2930*/  HFMA2 R31, -RZ, RZ, 0, 1.847743988037109375e-06 ;  /* 0x0000001fff1f7431 */ /* 0x000fce00000001ff */
[----:B------:R-:W-:Y:S05]  /*2940*/  WARPSYNC.COLLECTIVE R30, `(.L_x_9700) ;  /* 0x000000001e087348 */ /* 0x000fea0003c00000 */
[----:B------:R0:W1:Y:S02]  /*2950*/  SHFL.BFLY P6, R28, R56, R51, R31 ;  /* 0x0c000033381c7389 */ /* 0x00006400000c001f */
[----:B01----:R-:W-:Y:S05]  /*2960*/  ENDCOLLECTIVE ;  /* 0x000000000000791b */ /* 0x003fea0003800000 */
.L_x_9700:
[----:B------:R-:W-:Y:S02]  /*2970*/  HFMA2 R51, -RZ, RZ, 0, 1.1920928955078125e-07 ;  /* 0x00000002ff337431 */ /* 0x000fe400000001ff */
[----:B------:R-:W-:-:S05]  /*2980*/  FADD.FTZ R58, R56, R28 ;  /* 0x0000001c383a7221 */ /* 0x000fca0000010000 */
[----:B------:R-:W-:-:S07]  /*2990*/  MOV R56, R58 ;  /* 0x0000003a00387202 */ /* 0x000fce0000000f00 */
[----:B------:R-:W-:Y:S05]  /*29a0*/  WARPSYNC.COLLECTIVE R30, `(.L_x_9701) ;  /* 0x000000001e087348 */ /* 0x000fea0003c00000 */
[----:B------:R0:W1:Y:S02]  /*29b0*/  SHFL.BFLY P6, R28, R56, R51, R31 ;  /* 0x0c000033381c7389 */ /* 0x00006400000c001f */
[----:B01----:R-:W-:Y:S05]  /*29c0*/  ENDCOLLECTIVE ;  /* 0x000000000000791b */ /* 0x003fea0003800000 */
.L_x_9701:
[----:B------:R-:W-:Y:S02]  /*29d0*/  HFMA2 R51, -RZ, RZ, 0, 2.384185791015625e-07 ;  /* 0x00000004ff337431 */ /* 0x000fe400000001ff */
[----:B------:R-:W-:-:S05]  /*29e0*/  FADD.FTZ R65, R58, R28 ;  /* 0x0000001c3a417221 */ /* 0x000fca0000010000 */
[----:B------:R-:W-:-:S07]  /*29f0*/  MOV R56, R65 ;  /* 0x0000004100387202 */ /* 0x000fce0000000f00 */
[----:B------:R-:W-:Y:S05]  /*2a00*/  WARPSYNC.COLLECTIVE R30, `(.L_x_9702) ;  /* 0x000000001e087348 */ /* 0x000fea0003c00000 */
[----:B------:R0:W1:Y:S02]  /*2a10*/  SHFL.BFLY P6, R28, R56, R51, R31 ;  /* 0x0c000033381c7389 */ /* 0x00006400000c001f */
[----:B01----:R-:W-:Y:S05]  /*2a20*/  ENDCOLLECTIVE ;  /* 0x000000000000791b */ /* 0x003fea0003800000 */
.L_x_9702:
[----:B------:R-:W-:Y:S02]  /*2a30*/  HFMA2 R51, -RZ, RZ, 0, 4.76837158203125e-07 ;  /* 0x00000008ff337431 */ /* 0x000fe400000001ff */
[----:B------:R-:W-:-:S05]  /*2a40*/  FADD.FTZ R66, R65, R28 ;  /* 0x0000001c41427221 */ /* 0x000fca0000010000 */
[----:B------:R-:W-:-:S07]  /*2a50*/  MOV R56, R66 ;  /* 0x0000004200387202 */ /* 0x000fce0000000f00 */
[----:B------:R-:W-:Y:S05]  /*2a60*/  WARPSYNC.COLLECTIVE R30, `(.L_x_9703) ;  /* 0x000000001e087348 */ /* 0x000fea0003c00000 */
[----:B------:R0:W1:Y:S02]  /*2a70*/  SHFL.BFLY P6, R28, R56, R51, R31 ;  /* 0x0c000033381c7389 */ /* 0x00006400000c001f */
[----:B01----:R-:W-:Y:S05]  /*2a80*/  ENDCOLLECTIVE ;  /* 0x000000000000791b */ /* 0x003fea0003800000 */
.L_x_9703:
[----:B------:R-:W-:Y:S02]  /*2a90*/  HFMA2 R51, -RZ, RZ, 0, 9.5367431640625e-07 ;  /* 0x00000010ff337431 */ /* 0x000fe400000001ff */
[----:B------:R-:W-:-:S05]  /*2aa0*/  FADD.FTZ R67, R66, R28 ;  /* 0x0000001c42437221 */ /* 0x000fca0000010000 */
[----:B------:R-:W-:-:S07]  /*2ab0*/  MOV R56, R67 ;  /* 0x0000004300387202 */ /* 0x000fce0000000f00 */
[----:B------:R-:W-:Y:S05]  /*2ac0*/  WARPSYNC.COLLECTIVE R30, `(.L_x_9704) ;  /* 0x000000001e087348 */ /* 0x000fea0003c00000 */
[----:B------:R0:W1:Y:S02]  /*2ad0*/  SHFL.BFLY P6, R28, R56, R51, R31 ;  /* 0x0c000033381c7389 */ /* 0x00006400000c001f */
[----:B01----:R-:W-:Y:S05]  /*2ae0*/  ENDCOLLECTIVE ;  /* 0x000000000000791b */ /* 0x003fea0003800000 */
.L_x_9704:
[----:B------:R-:W-:Y:S05]  /*2af0*/  BRA `(.L_x_9705) ;  /* 0xfffffff000747947 */ /* 0x000fea000383ffff */
.L_x_9706:
        /* <DEDUP_REMOVED lines=16> */
.L_x_12163:


//--------------------- .text._ZN10layer_norm31ln_parallel_residual_fwd_kernelINS_13Kernel_traitsI6__halfffffjLj512ELj1ELj4ELj1ELj16ENS_18Kernel_traits_baseILj512ES2_ffffjLj128EEEEELb0ELb1ELb1EEEvNS_9FwdParamsE --------------------------
	.section	.text._ZN10layer_norm31ln_parallel_residual_fwd_kernelINS_13Kernel_traitsI6__halfffffjLj512ELj1ELj4ELj1ELj16ENS_18Kernel_traits_baseILj512ES2_ffffjLj128EEEEELb0ELb1ELb1EEEvNS_9FwdParamsE,"ax",@progbits
	.align	128
        .global         _ZN10layer_norm31ln_parallel_residual_fwd_kernelINS_13Kernel_traitsI6__halfffffjLj512ELj1ELj4ELj1ELj16ENS_18Kernel_traits_baseILj512ES2_ffffjLj128EEEEELb0ELb1ELb1EEEvNS_9FwdParamsE
        .type           _ZN10layer_norm31ln_parallel_residual_fwd_kernelINS_13Kernel_traitsI6__halfffffjLj512ELj1ELj4ELj1ELj16ENS_18Kernel_traits_baseILj512ES2_ffffjLj128EEEEELb0ELb1ELb1EEEvNS_9FwdParamsE,@function
        .size           _ZN10layer_norm31ln_parallel_residual_fwd_kernelINS_13Kernel_traitsI6__halfffffjLj512ELj1ELj4ELj1ELj16ENS_18Kernel_traits_baseILj512ES2_ffffjLj128EEEEELb0ELb1ELb1EEEvNS_9FwdParamsE,(.L_x_12164 - _ZN10layer_norm31ln_parallel_residual_fwd_kernelINS_13Kernel_traitsI6__halfffffjLj512ELj1ELj4ELj1ELj16ENS_18Kernel_traits_baseILj512ES2_ffffjLj128EEEEELb0ELb1ELb1EEEvNS_9FwdParamsE)
        .other          _ZN10layer_norm31ln_parallel_residual_fwd_kernelINS_13Kernel_traitsI6__halfffffjLj512ELj1ELj4ELj1ELj16ENS_18Kernel_traits_baseILj512ES2_ffffjLj128EEEEELb0ELb1ELb1EEEvNS_9FwdParamsE,@"STO_CUDA_ENTRY STV_DEFAULT"
_ZN10layer_norm31ln_parallel_residual_fwd_kernelINS_13Kernel_traitsI6__halfffffjLj512ELj1ELj4ELj1ELj16ENS_18Kernel_traits_baseILj512ES2_ffffjLj128EEEEELb0ELb1ELb1EEEvNS_9FwdParamsE:
.text._ZN10layer_norm31ln_parallel_residual_fwd_kernelINS_13Kernel_traitsI6__halfffffjLj512ELj1ELj4ELj1ELj16ENS_18Kernel_traits_baseILj512ES2_ffffjLj128EEEEELb0ELb1ELb1EEEvNS_9FwdParamsE:
[----:B------:R-:W-:Y:S01]  /*0000*/  LDC R1, c[0x0][0x37c] ;  /* 0x0000df00ff017b82 */ /* 0x000fe20000000800 */
[----:B------:R-:W0:Y:S07]  /*0010*/  S2R R58, SR_TID.X ;  /* 0x00000000003a7919 */ /* 0x000e2e0000002100 */
[----:B------:R-:W1:Y:S01]  /*0020*/  LDC.64 R6, c[0x0][0x3d0] ;  /* 0x0000f400ff067b82 */ /* 0x000e620000000a00 */
[----:B------:R-:W2:Y:S01]  /*0030*/  LDCU.64 UR6, c[0x0][0x358] ;  /* 0x00006b00ff0677ac */ /* 0x000ea20008000a00 */
[----:B------:R-:W3:Y:S06]  /*0040*/  LDCU.64 UR4, c[0x0][0x438] ;  /* 0x00008700ff0477ac */ /* 0x000eec0008000a00 */
[----:B------:R-:W4:Y:S01]  /*0050*/  LDC.64 R22, c[0x0][0x398] ;  /* 0x0000e600ff167b82 */ /* 0x000f220000000a00 */
[----:B------:R-:W4:Y:S01]  /*0060*/  LDCU.64 UR8, c[0x0][0x3a0] ;  /* 0x00007400ff0877ac */ /* 0x000f220008000a00 */
[----:B---3--:R-:W-:-:S02]  /*0070*/  ISETP.NE.U32.AND P2, PT, RZ, UR4, PT ;  /* 0x00000004ff007c0c */ /* 0x008fc4000bf45070 */
[----:B0-----:R-:W-:-:S04]  /*0080*/  LOP3.LUT R60, R58, 0x1f, RZ, 0xc0, !PT ;  /* 0x0000001f3a3c7812 */ /* 0x001fc800078ec0ff */
[----:B------:R-:W0:Y:S01]  /*0090*/  S2UR UR4, SR_CTAID.X ;  /* 0x00000000000479c3 */ /* 0x000e220000002500 */
[----:B------:R-:W-:Y:S01]  /*00a0*/  ISETP.NE.AND.EX P2, PT, RZ, UR5, PT, P2 ;  /* 0x00000005ff007c0c */ /* 0x000fe2000bf45320 */
[----:B------:R-:W3:Y:S01]  /*00b0*/  LDCU UR5, c[0x0][0x384] ;  /* 0x00007080ff0577ac */ /* 0x000ee20008000800 */
[----:B-1----:R-:W-:-:S05]  /*00c0*/  IMAD.WIDE.U32 R6, R60, 0x8, R6 ;  /* 0x000000083c067825 */ /* 0x002fca00078e0006 */
[----:B--2---:R-:W2:Y:S04]  /*00d0*/  LDG.E.64 R8, desc[UR6][R6.64] ;  /* 0x0000000606087981 */ /* 0x004ea8000c1e1b00 */
[----:B------:R-:W2:Y:S02]  /*00e0*/  LDG.E.64 R16, desc[UR6][R6.64+0x100] ;  /* 0x0001000606107981 */ /* 0x000ea4000c1e1b00 */
[----:B------:R-:W1:Y:S02]  /*00f0*/  @P2 LDC.64 R12, c[0x0][0x438] ;  /* 0x00010e00ff0c2b82 */ /* 0x000e640000000a00 */
[----:B------:R-:W2:Y:S01]  /*0100*/  LDG.E.64 R18, desc[UR6][R6.64+0x200] ;  /* 0x0002000606127981 */ /* 0x000ea2000c1e1b00 */
[----:B------:R-:W-:Y:S02]  /*0110*/  SHF.R.U32.HI R58, RZ, 0x5, R58 ;  /* 0x00000005ff3a7819 */ /* 0x000fe4000001163a */
[----:B----4-:R-:W-:Y:S01]  /*0120*/  LOP3.LUT P0, RZ, R22, UR8, RZ, 0xfc, !PT ;  /* 0x0000000816ff7c12 */ /* 0x010fe2000f80fcff */
[----:B------:R2:W5:Y:S01]  /*0130*/  LDG.E.64 R14, desc[UR6][R6.64+0x300] ;  /* 0x00030006060e7981 */ /* 0x000562000c1e1b00 */
[----:B0-----:R-:W-:-:S06]  /*0140*/  USHF.L.U32 UR4, UR4, 0x2, URZ ;  /* 0x0000000204047899 */ /* 0x001fcc00080006ff */
[----:B------:R-:W-:-:S04]  /*0150*/  LOP3.LUT R58, R58, UR4, RZ, 0xfc, !PT ;  /* 0x000000043a3a7c12 */ /* 0x000fc8000f8efcff */
[----:B---3--:R-:W-:Y:S01]  /*0160*/  ISETP.GE.AND P1, PT, R58, UR5, PT ;  /* 0x000000053a007c0c */ /* 0x008fe2000bf26270 */
[----:B-1----:R-:W-:Y:S01]  /*0170*/  @P2 IMAD.WIDE.U32 R12, R60, 0x8, R12 ;  /* 0x000000083c0c2825 */ /* 0x002fe200078e000c */
[----:B------:R-:W-:-:S04]  /*0180*/  LOP3.LUT P0, RZ, R23, UR9, RZ, 0xfc, P0 ;  /* 0x0000000917ff7c12 */ /* 0x000fc8000800fcff */
[----:B------:R-:W5:Y:S04]  /*0190*/  @P2 LDG.E.64 R20, desc[UR6][R12.64] ;  /* 0x000000060c142981 */ /* 0x000f68000c1e1b00 */
[----:B------:R-:W5:Y:S04]  /*01a0*/  @P2 LDG.E.64 R4, desc[UR6][R12.64+0x100] ;  /* 0x000100060c042981 */ /* 0x000f68000c1e1b00 */
[----:B------:R-:W5:Y:S04]  /*01b0*/  @P2 LDG.E.64 R2, desc[UR6][R12.64+0x200] ;  /* 0x000200060c022981 */ /* 0x000f68000c1e1b00 */
[----:B------:R0:W5:Y:S01]  /*01c0*/  @P2 LDG.E.64 R10, desc[UR6][R12.64+0x300] ;  /* 0x000300060c0a2981 */ /* 0x000162000c1e1b00 */
[----:B--2---:R-:W-:-:S02]  /*01d0*/  @P2 MOV R6, R8 ;  /* 0x0000000800062202 */ /* 0x004fc40000000f00 */
[-C--:B------:R-:W-:Y:S02]  /*01e0*/  @P2 MOV R7, R9.reuse ;  /* 0x0000000900072202 */ /* 0x080fe40000000f00 */
[----:B------:R-:W-:Y:S02]  /*01f0*/  @!P2 MOV R6, R8 ;  /* 0x000000080006a202 */ /* 0x000fe40000000f00 */
[----:B------:R-:W-:Y:S02]  /*0200*/  @!P2 MOV R7, R9 ;  /* 0x000000090007a202 */ /* 0x000fe40000000f00 */
[----:B------:R-:W-:Y:S02]  /*0210*/  @P2 MOV R8, R16 ;  /* 0x0000001000082202 */ /* 0x000fe40000000f00 */
[----:B------:R-:W-:Y:S02]  /*0220*/  @P2 MOV R9, R17 ;  /* 0x0000001100092202 */ /* 0x000fe40000000f00 */
[----:B0-----:R-:W-:-:S02]  /*0230*/  @P2 MOV R12, R18 ;  /* 0x00000012000c2202 */ /* 0x001fc40000000f00 */
[----:B------:R-:W-:Y:S02]  /*0240*/  @P2 MOV R13, R19 ;  /* 0x00000013000d2202 */ /* 0x000fe40000000f00 */
[----:B------:R-:W-:Y:S02]  /*0250*/  @!P2 MOV R8, R16 ;  /* 0x000000100008a202 */ /* 0x000fe40000000f00 */
        /* <DEDUP_REMOVED lines=11> */
[----:B------:R-:W-:-:S02]  /*0310*/  MOV R59, R6 ;  /* 0x00000006003b7202 */ /* 0x000fc40000000f00 */
        /* <DEDUP_REMOVED lines=9> */
[----:B------:R-:W2:Y:S01]  /*03b0*/  LDCU UR8, c[0x0][0x448] ;  /* 0x00008900ff0877ac */ /* 0x000ea20008000800 */
[--C-:B------:R-:W-:Y:S01]  /*03c0*/  SHF.R.U64 R17, R8, 0x10, R9.reuse ;  /* 0x0000001008117819 */ /* 0x100fe20000001209 */
        /* <DEDUP_REMOVED lines=34> */
[----:B------:R-:W-:Y:S01]  /*05f0*/  ISETP.NE.AND.EX P1, PT, R23, RZ, PT, P1 ;  /* 0x000000ff1700720c */ /* 0x000fe20003f25310 */
[----:B------:R-:W-:Y:S01]  /*0600*/  HADD2.F32 R45, -RZ, R45.H0_H0 ;  /* 0x2000002dff2d7230 */ /* 0x000fe20000004100 */
[----:B0-----:R-:W-:Y:S01]  /*0610*/  ISETP.NE.AND P4, PT, RZ, UR4, PT ;  /* 0x00000004ff007c0c */ /* 0x001fe2000bf85270 */
[----:B------:R-:W-:Y:S01]  /*0620*/  HADD2.F32 R47, -RZ, R47.H0_H0 ;  /* 0x2000002fff2f7230 */ /* 0x000fe20000004100 */
[----:B------:R-:W0:Y:S01]  /*0630*/  LDCU.64 UR12, c[0x0][0x398] ;  /* 0x00007300ff0c77ac */ /* 0x000e220008000a00 */
        /* <DEDUP_REMOVED lines=9> */
[----:B0123--:R-:W-:-:S07]  /*06d0*/  HADD2.F32 R57, -RZ, R57.H0_H0 ;  /* 0x20000039ff397230 */ /* 0x00ffce0000004100 */
.L_x_9717:
        /* <DEDUP_REMOVED lines=30> */
.L_x_9708:
[----:B-----5:R-:W-:Y:S01]  /*08c0*/  FADD.FTZ R62, R28, R16 ;  /* 0x000000101c3e7221 */ /* 0x020fe20000010000 */
        /* <DEDUP_REMOVED lines=8> */
.L_x_9707:
[----:B-----5:R-:W-:Y:S01]  /*0950*/  @P2 FADD.FTZ R24, R28, R20 ;  /* 0x000000141c182221 */ /* 0x020fe20000010000 */
[----:B------:R-:W-:Y:S01]  /*0960*/  @P2 FADD.FTZ R25, R29, R21 ;  /* 0x000000151d192221 */ /* 0x000fe20000010000 */
[----:B------:R-:W-:Y:S01]  /*0970*/  @P2 FADD.FTZ R26, R30, R22 ;  /* 0x000000161e1a2221 */ /* 0x000fe20000010000 */
[----:B------:R-:W-:Y:S02]  /*0980*/  @P2 FADD.FTZ R27, R31, R23 ;  /* 0x000000171f1b2221 */ /* 0x000fe40000010000 */
[----:B------:R-:W-:Y:S02]  /*0990*/  @P2 MOV R62, R24 ;  /* 0x00000018003e2202 */ /* 0x000fe40000000f00 */
[----:B------:R-:W-:Y:S02]  /*09a0*/  @P2 MOV R61, R25 ;  /* 0x00000019003d2202 */ /* 0x000fe40000000f00 */
[----:B------:R-:W-:Y:S02]  /*09b0*/  @P2 MOV R53, R26 ;  /* 0x0000001a00352202 */ /* 0x000fe40000000f00 */
[----:B------:R-:W-:-:S02]  /*09c0*/  @P2 MOV R52, R27 ;  /* 0x0000001b00342202 */ /* 0x000fc40000000f00 */
[----:B------:R-:W-:Y:S02]  /*09d0*/  @!P2 MOV R62, R28 ;  /* 0x0000001c003ea202 */ /* 0x000fe40000000f00 */
[----:B------:R-:W-:Y:S02]  /*09e0*/  @!P2 MOV R61, R29 ;  /* 0x0000001d003da202 */ /* 0x000fe40000000f00 */
[----:B------:R-:W-:Y:S02]  /*09f0*/  @!P2 MOV R53, R30 ;  /* 0x0000001e0035a202 */ /* 0x000fe40000000f00 */
[----:B------:R-:W-:-:S07]  /*0a00*/  @!P2 MOV R52, R31 ;  /* 0x0000001f0034a202 */ /* 0x000fce0000000f00 */
.L_x_9709:
[----:B------:R-:W1:Y:S01]  /*0a10*/  @P0 LDC.64 R66, c[0x0][0x3a8] ;  /* 0x0000ea00ff420b82 */ /* 0x000e620000000a00 */
[----:B0-----:R-:W-:-:S05]  /*0a20*/  IADD3 R39, PT, PT, R35, 0x20, RZ ;  /* 0x0000002023277810 */ /* 0x001fca0007ffe0ff */
[----:B------:R-:W-:Y:S02]  /*0a30*/  IMAD.WIDE.U32 R28, R39, 0x10, R32 ;  /* 0x00000010271c7825 */ /* 0x000fe400078e0020 */
[----:B------:R-:W0:Y:S08]  /*0a40*/  @P1 LDC.64 R64, c[0x0][0x398] ;  /* 0x0000e600ff401b82 */ /* 0x000e300000000a00 */
[----:B------:R-:W2:Y:S01]  /*0a50*/  @P2 LDC.64 R36, c[0x0][0x3a0] ;  /* 0x0000e800ff242b82 */ /* 0x000ea20000000a00 */
[----:B-1----:R-:W-:-:S05]  /*0a60*/  @P0 IMAD.WIDE.U32 R66, R35, 0x10, R66 ;  /* 0x0000001023420825 */ /* 0x002fca00078e0042 */
[----:B------:R1:W-:Y:S01]  /*0a70*/  @P0 STG.E.128 desc[UR6][R66.64], R24 ;  /* 0x0000001842000986 */ /* 0x0003e2000c101d06 */
[----:B0-----:R-:W-:-:S03]  /*0a80*/  @P1 IMAD.WIDE.U32 R64, R39, 0x10, R64 ;  /* 0x0000001027401825 */ /* 0x001fc600078e0040 */
[----:B------:R-:W5:Y:S04]  /*0a90*/  LDG.E.128 R28, desc[UR6][R28.64] ;  /* 0x000000061c1c7981 */ /* 0x000f68000c1e1d00 */
[----:B------:R1:W5:Y:S01]  /*0aa0*/  @P1 LDG.E.128 R16, desc[UR6][R64.64] ;  /* 0x0000000640101981 */ /* 0x000362000c1e1d00 */
[----:B--2---:R-:W-:-:S05]  /*0ab0*/  @P2 IMAD.WIDE.U32 R36, R39, 0x10, R36 ;  /* 0x0000001027242825 */ /* 0x004fca00078e0024 */
[----:B------:R1:W5:Y:S01]  /*0ac0*/  @P2 LDG.E.128 R20, desc[UR6][R36.64] ;  /* 0x0000000624142981 */ /* 0x000362000c1e1d00 */
[----:B------:R-:W-:-:S04]  /*0ad0*/  UISETP.NE.U32.AND UP0, UPT, UR12, URZ, UPT ;  /* 0x000000ff0c00728c */ /* 0x000fc8000bf05070 */
[----:B------:R-:W-:-:S09]  /*0ae0*/  UISETP.NE.AND.EX UP0, UPT, UR13, URZ, UPT, UP0 ;  /* 0x000000ff0d00728c */ /* 0x000fd2000bf05300 */
[----:B-1----:R-:W-:Y:S05]  /*0af0*/  BRA.U UP0, `(.L_x_9710) ;  /* 0x0000000100407547 */ /* 0x002fea000b800000 */
        /* <DEDUP_REMOVED lines=16> */
.L_x_9710:
        /* <DEDUP_REMOVED lines=23> */
.L_x_9711:
        /* <DEDUP_REMOVED lines=13> */
[----:B-----5:R-:W-:Y:S01]  /*0e40*/  @!P3 MOV R66, R28 ;  /* 0x0000001c0042b202 */ /* 0x020fe20000000f00 */
[----:B------:R-:W-:Y:S01]  /*0e50*/  @P3 FADD.FTZ R66, R20, R28 ;  /* 0x0000001c14423221 */ /* 0x000fe20000010000 */
[----:B0-----:R-:W-:Y:S01]  /*0e60*/  @!P3 MOV R65, R29 ;  /* 0x0000001d0041b202 */ /* 0x001fe20000000f00 */
        /* <DEDUP_REMOVED lines=10> */
.L_x_9712:
[----:B-----5:R-:W-:Y:S01]  /*0f10*/  @!P3 FADD.FTZ R66, R16, R28 ;  /* 0x0000001c1042b221 */ /* 0x020fe20000010000 */
[----:B0-----:R-:W-:Y:S01]  /*0f20*/  @!P3 FADD.FTZ R65, R17, R29 ;  /* 0x0000001d1141b221 */ /* 0x001fe20000010000 */
        /* <DEDUP_REMOVED lines=19> */
.L_x_9713:
        /* <DEDUP_REMOVED lines=26> */
.L_x_9714:
        /* <DEDUP_REMOVED lines=21> */
.L_x_9715:
        /* <DEDUP_REMOVED lines=75> */
.L_x_9729:
[----:B-1----:R-:W-:Y:S01]  /*1800*/  FADD.FTZ R28, R77, R28 ;  /* 0x0000001c4d1c7221 */ /* 0x002fe20000010000 */
[----:B------:R-:W1:Y:S01]  /*1810*/  @!P2 LDC.64 R30, c[0x0][0x3c0] ;  /* 0x0000f000ff1eab82 */ /* 0x000e620000000a00 */
[C---:B0-----:R-:W-:Y:S02]  /*1820*/  FSEL R77, R75.reuse, RZ, !P4 ;  /* 0x000000ff4b4d7208 */ /* 0x041fe40006000000 */
[----:B------:R-:W-:Y:S01]  /*1830*/  FFMA.FTZ R32, R28, R29, UR8 ;  /* 0x000000081c207e23 */ /* 0x000fe2000801001d */
[----:B------:R-:W-:Y:S02]  /*1840*/  FMUL.FTZ R28, R75, R75 ;  /* 0x0000004b4b1c7220 */ /* 0x000fe40000410000 */
[C---:B------:R-:W-:Y:S01]  /*1850*/  FADD.FTZ R62, -R77.reuse, R62 ;  /* 0x0000003e4d3e7221 */ /* 0x040fe20000010100 */
[C---:B------:R-:W-:Y:S01]  /*1860*/  FADD.FTZ R74, -R77.reuse, R61 ;  /* 0x0000003d4d4a7221 */ /* 0x040fe20000010100 */
[C---:B------:R-:W-:Y:S01]  /*1870*/  FADD.FTZ R76, -R77.reuse, R53 ;  /* 0x000000354d4c7221 */ /* 0x040fe20000010100 */
[----:B------:R-:W-:Y:S01]  /*1880*/  FSEL R33, R28, RZ, P4 ;  /* 0x000000ff1c217208 */ /* 0x000fe20002000000 */
[C---:B------:R-:W-:Y:S01]  /*1890*/  FADD.FTZ R52, -R77.reuse, R52 ;  /* 0x000000344d347221 */ /* 0x040fe20000010100 */
[----:B------:R-:W0:Y:S01]  /*18a0*/  @!P2 LDC.64 R28, c[0x0][0x3c8] ;  /* 0x0000f200ff1cab82 */ /* 0x000e220000000a00 */
[C---:B------:R-:W-:Y:S01]  /*18b0*/  FADD.FTZ R38, -R77.reuse, R38 ;  /* 0x000000264d267221 */ /* 0x040fe20000010100 */
[C---:B------:R-:W-:Y:S01]  /*18c0*/  FADD.FTZ R36, -R77.reuse, R36 ;  /* 0x000000244d247221 */ /* 0x040fe20000010100 */
[----:B------:R-:W-:Y:S01]  /*18d0*/  FADD.FTZ R73, R32, R33 ;  /* 0x0000002120497221 */ /* 0x000fe20000010000 */
[C---:B------:R-:W-:Y:S01]  /*18e0*/  FADD.FTZ R34, -R77.reuse, R34 ;  /* 0x000000224d227221 */ /* 0x040fe20000010100 */
[C---:B------:R-:W-:Y:S01]  /*18f0*/  FADD.FTZ R66, -R77.reuse, R66 ;  /* 0x000000424d427221 */ /* 0x040fe20000010100 */
[C---:B------:R-:W-:Y:S01]  /*1900*/  FADD.FTZ R64, -R77.reuse, R64 ;  /* 0x000000404d407221 */ /* 0x040fe20000010100 */
[----:B------:R-:W-:Y:S01]  /*1910*/  FADD.FTZ R68, -R77, R68 ;  /* 0x000000444d447221 */ /* 0x000fe20000010100 */
[----:B------:R-:W2:Y:S01]  /*1920*/  LDC.64 R32, c[0x0][0x428] ;  /* 0x00010a00ff207b82 */ /* 0x000ea20000000a00 */
[----:B------:R-:W3:Y:S01]  /*1930*/  MUFU.RSQ R73, R73 ;  /* 0x0000004900497308 */ /* 0x000ee20000001400 */
[----:B-1----:R-:W-:-:S05]  /*1940*/  @!P2 IMAD.WIDE R30, R58, 0x4, R30 ;  /* 0x000000043a1ea825 */ /* 0x002fca00078e021e */
[----:B------:R1:W-:Y:S01]  /*1950*/  @!P2 STG.E desc[UR6][R30.64], R75 ;  /* 0x0000004b1e00a986 */ /* 0x0003e2000c101906 */
[----:B0-----:R-:W-:-:S04]  /*1960*/  @!P2 IMAD.WIDE R28, R58, 0x4, R28 ;  /* 0x000000043a1ca825 */ /* 0x001fc800078e021c */
[C---:B---3--:R-:W-:Y:S01]  /*1970*/  FMUL.FTZ R53, R73.reuse, R62 ;  /* 0x0000003e49357220 */ /* 0x048fe20000410000 */
[C---:B------:R-:W-:Y:S01]  /*1980*/  FMUL.FTZ R61, R73.reuse, R74 ;  /* 0x0000004a493d7220 */ /* 0x040fe20000410000 */
[----:B------:R0:W-:Y:S01]  /*1990*/  @!P2 STG.E desc[UR6][R28.64], R73 ;  /* 0x000000491c00a986 */ /* 0x0001e2000c101906 */
[C---:B-1----:R-:W-:Y:S01]  /*19a0*/  FMUL.FTZ R30, R73.reuse, R76 ;  /* 0x0000004c491e7220 */ /* 0x042fe20000410000 */
[----:B------:R-:W-:Y:S01]  /*19b0*/  FMUL.FTZ R31, R73, R52 ;  /* 0x00000034491f7220 */ /* 0x000fe20000410000 */
[C---:B------:R-:W-:Y:S01]  /*19c0*/  FADD.FTZ R62, -R77.reuse, R37 ;  /* 0x000000254d3e7221 */ /* 0x040fe20000010100 */
[----:B------:R-:W-:Y:S01]  /*19d0*/  FADD.FTZ R37, -R77, R70 ;  /* 0x000000464d257221 */ /* 0x000fe20000010100 */
[----:B------:R-:W-:Y:S01]  /*19e0*/  FFMA.FTZ R30, R30, R10, R7 ;  /* 0x0000000a1e1e7223 */ /* 0x000fe20000010007 */
[----:B------:R-:W-:Y:S01]  /*19f0*/  FFMA.FTZ R31, R31, R11, R50 ;  /* 0x0000000b1f1f7223 */ /* 0x000fe20000010032 */
[C---:B------:R-:W-:Y:S01]  /*1a00*/  FADD.FTZ R74, -R77.reuse, R65 ;  /* 0x000000414d4a7221 */ /* 0x040fe20000010100 */
[----:B------:R-:W-:Y:S01]  /*1a10*/  FADD.FTZ R76, -R77, R63 ;  /* 0x0000003f4d4c7221 */ /* 0x000fe20000010100 */
[C---:B------:R-:W-:Y:S01]  /*1a20*/  FMUL.FTZ R36, R73.reuse, R36 ;  /* 0x0000002449247220 */ /* 0x040fe20000410000 */
[C---:B------:R-:W-:Y:S01]  /*1a30*/  FMUL.FTZ R37, R73.reuse, R37 ;  /* 0x0000002549257220 */ /* 0x040fe20000410000 */
[----:B------:R-:W-:Y:S01]  /*1a40*/  FMUL.FTZ R70, R73, R74 ;  /* 0x0000004a49467220 */ /* 0x000fe20000410000 */
[----:B0-----:R-:W-:Y:S01]  /*1a50*/  FFMA.FTZ R28, R53, R59, R8 ;  /* 0x0000003b351c7223 */ /* 0x001fe20000010008 */
[----:B------:R-:W-:Y:S01]  /*1a60*/  FFMA.FTZ R29, R61, R9, R48 ;  /* 0x000000093d1d7223 */ /* 0x000fe20000010030 */
[----:B--2---:R-:W-:-:S04]  /*1a70*/  IMAD.WIDE.U32 R52, R35, 0x10, R32 ;  /* 0x0000001023347825 */ /* 0x004fc800078e0020 */
[----:B------:R-:W-:Y:S01]  /*1a80*/  FADD.FTZ R61, -R77, R71 ;  /* 0x000000474d3d7221 */ /* 0x000fe20000010100 */
[C---:B------:R-:W-:Y:S01]  /*1a90*/  FMUL.FTZ R71, R73.reuse, R66 ;  /* 0x0000004249477220 */ /* 0x040fe20000410000 */
[C---:B------:R-:W-:Y:S01]  /*1aa0*/  FMUL.FTZ R35, R73.reuse, R76 ;  /* 0x0000004c49237220 */ /* 0x040fe20000410000 */
[----:B------:R-:W-:Y:S01]  /*1ab0*/  FMUL.FTZ R68, R73, R68 ;  /* 0x0000004449447220 */ /* 0x000fe20000410000 */
[----:B------:R0:W-:Y:S02]  /*1ac0*/  STG.E.128 desc[UR6][R52.64], R28 ;  /* 0x0000001c34007986 */ /* 0x0001e4000c101d06 */
[----:B------:R-:W-:Y:S01]  /*1ad0*/  FFMA.FTZ R35, R35, R43, R56 ;  /* 0x0000002b23237223 */ /* 0x000fe20000010038 */
[----:B0-----:R-:W0:Y:S01]  /*1ae0*/  LDC.64 R52, c[0x0][0x380] ;  /* 0x0000e000ff347b82 */ /* 0x001e220000000a00 */
[----:B------:R-:W-:Y:S01]  /*1af0*/  FADD.FTZ R28, -R77, R72 ;  /* 0x000000484d1c7221 */ /* 0x000fe20000010100 */
        /* <DEDUP_REMOVED lines=20> */
[----:B------:R1:W-:Y:S01]  /*1c40*/  STG.E.128 desc[UR6][R62.64], R28 ;  /* 0x0000001c3e007986 */ /* 0x0003e2000c101d06 */
[----:B0-----:R-:W-:-:S03]  /*1c50*/  LEA R58, R52, R58, 0x2 ;  /* 0x0000003a343a7211 */ /* 0x001fc600078e10ff */
[----:B------:R1:W-:Y:S01]  /*1c60*/  STG.E.128 desc[UR6][R64.64], R32 ;  /* 0x0000002040007986 */ /* 0x0003e2000c101d06 */
[----:B------:R-:W-:-:S03]  /*1c70*/  ISETP.GE.AND P2, PT, R58, R53, PT ;  /* 0x000000353a00720c */ /* 0x000fc60003f46270 */
[----:B------:R1:W-:Y:S10]  /*1c80*/  STG.E.128 desc[UR6][R66.64], R36 ;  /* 0x0000002442007986 */ /* 0x0003f4000c101d06 */
[----:B------:R-:W-:Y:S05]  /*1c90*/  @!P2 BRA `(.L_x_9717) ;  /* 0xffffffe80090a947 */ /* 0x000fea000383ffff */
[----:B------:R-:W-:Y:S05]  /*1ca0*/  EXIT ;  /* 0x000000000000794d */ /* 0x000fea0003800000 */
.L_x_9716:
        /* <DEDUP_REMOVED lines=8> */
.L_x_9719:
[----:B------:R-:W-:Y:S05]  /*1d30*/  BSYNC B0 ;  /* 0x0000000000007941 */ /* 0x000fea0003800000 */
.L_x_9718:
        /* <DEDUP_REMOVED lines=8> */
.L_x_9720:
[----:B------:R-:W-:Y:S02]  /*1dc0*/  HFMA2 R32, -RZ, RZ, 0, 2.384185791015625e-07 ;  /* 0x00000004ff207431 */ /* 0x000fe400000001ff */
[----:B------:R-:W-:-:S05]  /*1dd0*/  FADD.FTZ R74, R73, R28 ;  /* 0x0000001c494a7221 */ /* 0x000fca0000010000 */
[----:B------:R-:W-:-:S07]  /*1de0*/  MOV R73, R74 ;  /* 0x0000004a00497202 */ /* 0x000fce0000000f00 */
[----:B------:R-:W-:Y:S05]  /*1df0*/  WARPSYNC.COLLECTIVE R30, `(.L_x_9721) ;  /* 0x000000001e087348 */ /* 0x000fea0003c00000 */
[----:B------:R0:W1:Y:S02]  /*1e00*/  SHFL.BFLY P3, R28, R73, R32, R31 ;  /* 0x0c000020491c7389 */ /* 0x000064000006001f */
[----:B01----:R-:W-:Y:S05]  /*1e10*/  ENDCOLLECTIVE ;  /* 0x000000000000791b */ /* 0x003fea0003800000 */
.L_x_9721:
[----:B------:R-:W-:Y:S02]  /*1e20*/  HFMA2 R32, -RZ, RZ, 0, 4.76837158203125e-07 ;  /* 0x00000008ff207431 */ /* 0x000fe400000001ff */
[----:B------:R-:W-:-:S05]  /*1e30*/  FADD.FTZ R76, R74, R28 ;  /* 0x0000001c4a4c7221 */ /* 0x000fca0000010000 */
[----:B------:R-:W-:-:S07]  /*1e40*/  MOV R73, R76 ;  /* 0x0000004c00497202 */ /* 0x000fce0000000f00 */
[----:B------:R-:W-:Y:S05]  /*1e50*/  WARPSYNC.COLLECTIVE R30, `(.L_x_9722) ;  /* 0x000000001e087348 */ /* 0x000fea0003c00000 */
[----:B------:R0:W1:Y:S02]  /*1e60*/  SHFL.BFLY P3, R28, R73, R32, R31 ;  /* 0x0c000020491c7389 */ /* 0x000064000006001f */
[----:B01----:R-:W-:Y:S05]  /*1e70*/  ENDCOLLECTIVE ;  /* 0x000000000000791b */ /* 0x003fea0003800000 */
.L_x_9722:
[----:B------:R-:W-:Y:S02]  /*1e80*/  HFMA2 R32, -RZ, RZ, 0, 9.5367431640625e-07 ;  /* 0x00000010ff207431 */ /* 0x000fe400000001ff */
[----:B------:R-:W-:-:S05]  /*1e90*/  FADD.FTZ R77, R76, R28 ;  /* 0x0000001c4c4d7221 */ /* 0x000fca0000010000 */
[----:B------:R-:W-:-:S07]  /*1ea0*/  MOV R73, R77 ;  /* 0x0000004d00497202 */ /* 0x000fce0000000f00 */
[----:B------:R-:W-:Y:S05]  /*1eb0*/  WARPSYNC.COLLECTIVE R30, `(.L_x_9723) ;  /* 0x000000001e087348 */ /* 0x000fea0003c00000 */
[----:B------:R0:W1:Y:S02]  /*1ec0*/  SHFL.BFLY P3, R28, R73, R32, R31 ;  /* 0x0c000020491c7389 */ /* 0x000064000006001f */
[----:B01----:R-:W-:Y:S05]  /*1ed0*/  ENDCOLLECTIVE ;  /* 0x000000000000791b */ /* 0x003fea0003800000 */
.L_x_9723:
[----:B------:R-:W-:Y:S02]  /*1ee0*/  HFMA2 R32, -RZ, RZ, 0, 5.9604644775390625e-08 ;  /* 0x00000001ff207431 */ /* 0x000fe400000001ff */
        /* <DEDUP_REMOVED lines=33> */
[----:B------:R-:W-:-:S03]  /*2100*/  MOV R31, 0x1f ;  /* 0x0000001f001f7802 */ /* 0x000fc60000000f00 */
[----:B------:R-:W-:-:S05]  /*2110*/  FFMA.FTZ R33, R33, R33, R28 ;  /* 0x0000002121217223 */ /* 0x000fca000001001c */
[----:B------:R-:W-:-:S07]  /*2120*/  MOV R73, R33 ;  /* 0x0000002100497202 */ /* 0x000fce0000000f00 */
[----:B------:R-:W-:Y:S05]  /*2130*/  WARPSYNC.COLLECTIVE R30, `(.L_x_9724) ;  /* 0x000000001e087348 */ /* 0x000fea0003c00000 */
[----:B------:R0:W1:Y:S02]  /*2140*/  SHFL.BFLY P3, R28, R73, R32, R31 ;  /* 0x0c000020491c7389 */ /* 0x000064000006001f */
[----:B01----:R-:W-:Y:S05]  /*2150*/  ENDCOLLECTIVE ;  /* 0x000000000000791b */ /* 0x003fea0003800000 */
.L_x_9724:
[----:B------:R-:W-:Y:S02]  /*2160*/  HFMA2 R32, -RZ, RZ, 0, 1.1920928955078125e-07 ;  /* 0x00000002ff207431 */ /* 0x000fe400000001ff */
[----:B------:R-:W-:-:S07]  /*2170*/  FADD.FTZ R73, R33, R28 ;  /* 0x0000001c21497221 */ /* 0x000fce0000010000 */
[----:B------:R-:W-:Y:S05]  /*2180*/  WARPSYNC.COLLECTIVE R30, `(.L_x_9725) ;  /* 0x000000001e087348 */ /* 0x000fea0003c00000 */
[----:B------:R0:W1:Y:S02]  /*2190*/  SHFL.BFLY P3, R28, R73, R32, R31 ;  /* 0x0c000020491c7389 */ /* 0x000064000006001f */
[----:B01----:R-:W-:Y:S05]  /*21a0*/  ENDCOLLECTIVE ;  /* 0x000000000000791b */ /* 0x003fea0003800000 */
.L_x_9725:
[----:B------:R-:W-:Y:S02]  /*21b0*/  HFMA2 R32, -RZ, RZ, 0, 2.384185791015625e-07 ;  /* 0x00000004ff207431 */ /* 0x000fe400000001ff */
[----:B------:R-:W-:-:S05]  /*21c0*/  FADD.FTZ R74, R73, R28 ;  /* 0x0000001c494a7221 */ /* 0x000fca0000010000 */
[----:B------:R-:W-:-:S07]  /*21d0*/  MOV R73, R74 ;  /* 0x0000004a00497202 */ /* 0x000fce0000000f00 */
[----:B------:R-:W-:Y:S05]  /*21e0*/  WARPSYNC.COLLECTIVE R30, `(.L_x_9726) ;  /* 0x000000001e087348 */ /* 0x000fea0003c00000 */
[----:B------:R0:W1:Y:S02]  /*21f0*/  SHFL.BFLY P3, R28, R73, R32, R31 ;  /* 0x0c000020491c7389 */ /* 0x000064000006001f */
[----:B01----:R-:W-:Y:S05]  /*2200*/  ENDCOLLECTIVE ;  /* 0x000000000000791b */ /* 0x003fea0003800000 */
.L_x_9726:
[----:B------:R-:W-:Y:S02]  /*2210*/  HFMA2 R32, -RZ, RZ, 0, 4.76837158203125e-07 ;  /* 0x00000008ff207431 */ /* 0x000fe400000001ff */
[----:B------:R-:W-:-:S05]  /*2220*/  FADD.FTZ R76, R74, R28 ;  /* 0x0000001c4a4c7221 */ /* 0x000fca0000010000 */
[----:B------:R-:W-:-:S07]  /*2230*/  MOV R73, R76 ;  /* 0x0000004c00497202 */ /* 0x000fce0000000f00 */
[----:B------:R-:W-:Y:S05]  /*2240*/  WARPSYNC.COLLECTIVE R30, `(.L_x_9727) ;  /* 0x000000001e087348 */ /* 0x000fea0003c00000 */
[----:B------:R0:W1:Y:S02]  /*2250*/  SHFL.BFLY P3, R28, R73, R32, R31 ;  /* 0x0c000020491c7389 */ /* 0x000064000006001f */
[----:B01----:R-:W-:Y:S05]  /*2260*/  ENDCOLLECTIVE ;  /* 0x000000000000791b */ /* 0x003fea0003800000 */
.L_x_9727:
[----:B------:R-:W-:Y:S02]  /*2270*/  HFMA2 R32, -RZ, RZ, 0, 9.5367431640625e-07 ;  /* 0x00000010ff207431 */ /* 0x000fe400000001ff */
[----:B------:R-:W-:-:S05]  /*2280*/  FADD.FTZ R77, R76, R28 ;  /* 0x0000001c4c4d7221 */ /* 0x000fca0000010000 */
[----:B------:R-:W-:-:S07]  /*2290*/  MOV R73, R77 ;  /* 0x0000004d00497202 */ /* 0x000fce0000000f00 */
[----:B------:R-:W-:Y:S05]  /*22a0*/  WARPSYNC.COLLECTIVE R30, `(.L_x_9728) ;  /* 0x000000001e087348 */ /* 0x000fea0003c00000 */
[----:B------:R0:W1:Y:S02]  /*22b0*/  SHFL.BFLY P3, R28, R73, R32, R31 ;  /* 0x0c000020491c7389 */ /* 0x000064000006001f */
[----:B01----:R-:W-:Y:S05]  /*22c0*/  ENDCOLLECTIVE ;  /* 0x000000000000791b */ /* 0x003fea0003800000 */
.L_x_9728:
[----:B------:R-:W-:Y:S05]  /*22d0*/  BRA `(.L_x_9729) ;  /* 0xfffffff400487947 */ /* 0x000fea000383ffff */
.L_x_9730:
        /* <DEDUP_REMOVED lines=10> */
.L_x_12164:


//--------------------- .text._ZN10layer_norm31ln_parallel_residual_fwd_kernelINS_13Kernel_traitsI6__halfffffjLj512ELj1ELj4ELj1ELj16ENS_18Kernel_traits_baseILj512ES2_ffffjLj128EEEEELb1ELb0ELb0EEEvNS_9FwdParamsE --------------------------
	.section	.text._ZN10layer_norm31ln_parallel_residual_fwd_kernelINS_13Kernel_traitsI6__halfffffjLj512ELj1ELj4ELj1ELj16ENS_18Kernel_traits_baseILj512ES2_ffffjLj128EEEEELb1ELb0ELb0EEEvNS_9FwdParamsE,"ax",@progbits
	.align	128
        .global         _ZN10layer_norm31ln_parallel_residual_fwd_kernelINS_13Kernel_traitsI6__halfffffjLj512ELj1ELj4ELj1ELj16ENS_18Kernel_traits_baseILj512ES2_ffffjLj128EEEEELb1ELb0ELb0EEEvNS_9FwdParamsE
        .type           _ZN10layer_norm31ln_parallel_residual_fwd_kernelINS_13Kernel_traitsI6__halfffffjLj512ELj1ELj4ELj1ELj16ENS_18Kernel_traits_baseILj512ES2_ffffjLj128EEEEELb1ELb0ELb0EEEvNS_9FwdParamsE,@function
        .size           _ZN10layer_norm31ln_parallel_residual_fwd_kernelINS_13Kernel_traitsI6__halfffffjLj512ELj1ELj4ELj1ELj16ENS_18Kernel_traits_baseILj512ES2_ffffjLj128EEEEELb1ELb0ELb0EEEvNS_9FwdParamsE,(.L_x_12165 - _ZN10layer_norm31ln_parallel_residual_fwd_kernelINS_13Kernel_traitsI6__halfffffjLj512ELj1ELj4ELj1ELj16ENS_18Kernel_traits_baseILj512ES2_ffffjLj128EEEEELb1ELb0ELb0EEEvNS_9FwdParamsE)
        .other          _ZN10layer_norm31ln_parallel_residual_fwd_kernelINS_13Kernel_traitsI6__halfffffjLj512ELj1ELj4ELj1ELj16ENS_18Kernel_traits_baseILj512ES2_ffffjLj128EEEEELb1ELb0ELb0EEEvNS_9FwdParamsE,@"STO_CUDA_ENTRY STV_DEFAULT"
_ZN10layer_norm31ln_parallel_residual_fwd_kernelINS_13Kernel_traitsI6__halfffffjLj512ELj1ELj4ELj1ELj16ENS_18Kernel_traits_baseILj512ES2_ffffjLj128EEEEELb1ELb0ELb0EEEvNS_9FwdParamsE:
.text._ZN10layer_norm31ln_parallel_residual_fwd_kernelINS_13Kernel_traitsI6__halfffffjLj512ELj1ELj4ELj1ELj16ENS_18Kernel_traits_baseILj512ES2_ffffjLj128EEEEELb1ELb0ELb0EEEvNS_9FwdParamsE:
        /* <DEDUP_REMOVED lines=20> */
[----:B------:R-:W-:Y:S02]  /*0140*/  LOP3.LUT R63, R65, 0x1f, RZ, 0xc, !PT ;  /* 0x0000001f413f7812 */ /* 0x000fe400078e0cff */
[----:B------:R-:W-:Y:S02]  /*0150*/  LEA.HI R0, R0, R11, RZ, 0x2 ;  /* 0x0000000b00007211 */ /* 0x000fe400078f10ff */
[----:B------:R-:W3:Y:S01]  /*0160*/  LDC R62, c[0x0][0x360] ;  /* 0x0000d800ff3e7b82 */ /* 0x000ee20000000800 */
[----:B------:R-:W-:Y:S02]  /*0170*/  SHF.R.U32.HI R64, RZ, 0x5, R65 ;  /* 0x00000005ff407819 */ /* 0x000fe40000011641 */
[----:B------:R-:W-:Y:S01]  /*0180*/  LEA.HI.SX32 R63, R0, R63, 0x1e ;  /* 0x0000003f003f7211 */ /* 0x000fe200078ff2ff */
[----:B-1----:R-:W-:-:S06]  /*0190*/  USHF.L.U32 UR4, UR5, 0x2, URZ ;  /* 0x0000000205047899 */ /* 0x002fcc00080006ff */
[----:B------:R-:W-:Y:S01]  /*01a0*/  LOP3.LUT R64, R64, UR4, RZ, 0xfc, !PT ;  /* 0x0000000440407c12 */ /* 0x000fe2000f8efcff */
[----:B---3--:R-:W-:Y:S01]  /*01b0*/  IMAD R62, R62, UR5, R65 ;  /* 0x000000053e3e7c24 */ /* 0x008fe2000f8e0241 */
[----:B------:R-:W-:Y:S02]  /*01c0*/  LOP3.LUT R65, R65, 0x1f, RZ, 0xc0, !PT ;  /* 0x0000001f41417812 */ /* 0x000fe400078ec0ff */
        /* <DEDUP_REMOVED lines=30> */
[C---:B------:R-:W-:Y:S01]  /*03b0*/  ISETP.GE.U32.AND P0, PT, R63.reuse, 0x20, PT ;  /* 0x000000203f00780c */ /* 0x040fe20003f06070 */
[----:B------:R-:W-:Y:S01]  /*03c0*/  IMAD.MOV.U32 R9, RZ, RZ, R65 ;  /* 0x000000ffff097224 */ /* 0x000fe200078e0041 */
[C---:B------:R-:W-:Y:S02]  /*03d0*/  ISETP.GE.U32.AND P1, PT, R63.reuse, 0x40, PT ;  /* 0x000000403f00780c */ /* 0x040fe40003f26070 */
[----:B------:R-:W-:-:S03]  /*03e0*/  ISETP.GE.U32.AND P2, PT, R63, 0x60, PT ;  /* 0x000000603f00780c */ /* 0x000fc60003f46070 */
[----:B------:R-:W1:Y:S06]  /*03f0*/  LDC.64 R16, c[0x0][0x3d8] ;  /* 0x0000f600ff107b82 */ /* 0x000e6c0000000a00 */
[----:B------:R-:W-:Y:S02]  /*0400*/  @P0 LOP3.LUT R9, R65, 0x20, RZ, 0xfc, !PT ;  /* 0x0000002041090812 */ /* 0x000fe400078efcff */
[----:B------:R-:W2:Y:S08]  /*0410*/  LDC.64 R10, c[0x0][0x3d0] ;  /* 0x0000f400ff0a7b82 */ /* 0x000eb00000000a00 */
[----:B------:R-:W3:Y:S01]  /*0420*/  LDC.64 R12, c[0x0][0x3d8] ;  /* 0x0000f600ff0c7b82 */ /* 0x000ee20000000a00 */
[----:B0-----:R-:W-:-:S07]  /*0430*/  @P1 IMAD.WIDE.U32 R14, R9, 0x8, R14 ;  /* 0x00000008090e1825 */ /* 0x001fce00078e000e */
[----:B------:R-:W0:Y:S01]  /*0440*/  LDC.64 R18, c[0x0][0x3d0] ;  /* 0x0000f400ff127b82 */ /* 0x000e220000000a00 */
[----:B-1----:R-:W-:-:S07]  /*0450*/  @P1 IMAD.WIDE.U32 R16, R9, 0x8, R16 ;  /* 0x0000000809101825 */ /* 0x002fce00078e0010 */
[----:B------:R-:W1:Y:S01]  /*0460*/  LDC.64 R32, c[0x0][0x3d8] ;  /* 0x0000f600ff207b82 */ /* 0x000e620000000a00 */
[----:B------:R-:W-:Y:S01]  /*0470*/  @P1 VIADD R9, R9, 0x20 ;  /* 0x0000002009091836 */ /* 0x000fe20000000000 */
[----:B------:R-:W-:Y:S01]  /*0480*/  ISETP.GE.U32.AND P3, PT, R63, 0x80, PT ;  /* 0x000000803f00780c */ /* 0x000fe20003f66070 */
[C---:B--2---:R-:W-:Y:S01]  /*0490*/  @P0 IMAD.WIDE.U32 R10, R65.reuse, 0x8, R10 ;  /* 0x00000008410a0825 */ /* 0x044fe200078e000a */
[----:B------:R-:W-:Y:S02]  /*04a0*/  @P0 CS2R R56, SRZ ;  /* 0x0000000000380805 */ /* 0x000fe4000001ff00 */
[----:B------:R-:W-:Y:S02]  /*04b0*/  @P2 CS2R R22, SRZ ;  /* 0x0000000000162805 */ /* 0x000fe4000001ff00 */
[----:B------:R-:W-:Y:S01]  /*04c0*/  @P1 CS2R R20, SRZ ;  /* 0x0000000000141805 */ /* 0x000fe2000001ff00 */
[----:B------:R-:W5:Y:S01]  /*04d0*/  @P1 LDG.E.64 R24, desc[UR8][R14.64] ;  /* 0x000000080e181981 */ /* 0x000f62000c1e1b00 */
[----:B---3--:R-:W-:-:S03]  /*04e0*/  @P0 IMAD.WIDE.U32 R12, R65, 0x8, R12 ;  /* 0x00000008410c0825 */ /* 0x008fc600078e000c */
[----:B------:R-:W5:Y:S04]  /*04f0*/  @P0 LDG.E.64 R28, desc[UR8][R10.64] ;  /* 0x000000080a1c0981 */ /* 0x000f68000c1e1b00 */
[----:B------:R-:W5:Y:S01]  /*0500*/  @P0 LDG.E.64 R26, desc[UR8][R12.64] ;  /* 0x000000080c1a0981 */ /* 0x000f62000c1e1b00 */
[----:B0-----:R-:W-:-:S03]  /*0510*/  @P2 IMAD.WIDE.U32 R30, R9, 0x8, R18 ;  /* 0x00000008091e2825 */ /* 0x001fc600078e0012 */
[----:B------:R0:W5:Y:S04]  /*0520*/  @P1 LDG.E.64 R6, desc[UR8][R16.64] ;  /* 0x0000000810061981 */ /* 0x000168000c1e1b00 */
[----:B------:R2:W5:Y:S01]  /*0530*/  @P2 LDG.E.64 R4, desc[UR8][R30.64] ;  /* 0x000000081e042981 */ /* 0x000562000c1e1b00 */
[----:B-1----:R-:W-:-:S05]  /*0540*/  @P2 IMAD.WIDE.U32 R32, R9, 0x8, R32 ;  /* 0x0000000809202825 */ /* 0x002fca00078e0020 */
[----:B------:R2:W5:Y:S01]  /*0550*/  @P2 LDG.E.64 R2, desc[UR8][R32.64] ;  /* 0x0000000820022981 */ /* 0x000562000c1e1b00 */
[----:B------:R-:W-:Y:S01]  /*0560*/  MOV R18, R22 ;  /* 0x0000001600127202 */ /* 0x000fe20000000f00 */
[----:B------:R-:W-:Y:S01]  /*0570*/  IMAD.MOV.U32 R19, RZ, RZ, R23 ;  /* 0x000000ffff137224 */ /* 0x000fe200078e0017 */
[----:B0-----:R-:W-:Y:S01]  /*0580*/  MOV R17, R21 ;  /* 0x0000001500117202 */ /* 0x001fe20000000f00 */
[----:B------:R-:W-:Y:S01]  /*0590*/  IMAD.MOV.U32 R16, RZ, RZ, R20 ;  /* 0x000000ffff107224 */ /* 0x000fe200078e0014 */
[----:B------:R-:W-:Y:S01]  /*05a0*/  @P2 IADD3 R9, PT, PT, R9, 0x20, RZ ;  /* 0x0000002009092810 */ /* 0x000fe20007ffe0ff */
[----:B------:R-:W-:Y:S02]  /*05b0*/  IMAD.MOV.U32 R14, RZ, RZ, R56 ;  /* 0x000000ffff0e7224 */ /* 0x000fe400078e0038 */
[----:B------:R-:W-:Y:S01]  /*05c0*/  IMAD.MOV.U32 R15, RZ, RZ, R57 ;  /* 0x000000ffff0f7224 */ /* 0x000fe200078e0039 */
[----:B------:R-:W-:Y:S06]  /*05d0*/  @!P3 BRA `(.L_x_9734) ;  /* 0x0000000800bcb947 */ /* 0x000fec0003800000 */
[----:B--2---:R-:W0:Y:S08]  /*05e0*/  LDC.64 R32, c[0x0][0x3d0] ;  /* 0x0000f400ff207b82 */ /* 0x004e300000000a00 */
[----:B------:R-:W1:Y:S01]  /*05f0*/  LDC.64 R30, c[0x0][0x3d8] ;  /* 0x0000f600ff1e7b82 */ /* 0x000e620000000a00 */
[----:B0-----:R-:W-:-:S06]  /*0600*/  IMAD.WIDE.U32 R32, R9, 0x8, R32 ;  /* 0x0000000809207825 */ /* 0x001fcc00078e0020 */
[----:B------:R-:W5:Y:S01]  /*0610*/  LDG.E.64 R32, desc[UR8][R32.64] ;  /* 0x0000000820207981 */ /* 0x000f62000c1e1b00 */
[----:B-1----:R-:W-:-:S06]  /*0620*/  IMAD.WIDE.U32 R30, R9, 0x8, R30 ;  /* 0x00000008091e7825 */ /* 0x002fcc00078e001e */
[----:B------:R-:W5:Y:S01]  /*0630*/  LDG.E.64 R30, desc[UR8][R30.64] ;  /* 0x000000081e1e7981 */ /* 0x000f62000c1e1b00 */
[----:B------:R-:W-:Y:S02]  /*0640*/  CS2R R12, SRZ ;  /* 0x00000000000c7805 */ /* 0x000fe4000001ff00 */
[----:B------:R-:W-:Y:S01]  /*0650*/  CS2R R10, SRZ ;  /* 0x00000000000a7805 */ /* 0x000fe2000001ff00 */
[----:B------:R-:W-:Y:S01]  /*0660*/  IMAD.MOV.U32 R18, RZ, RZ, R22 ;  /* 0x000000ffff127224 */ /* 0x000fe200078e0016 */
[----:B------:R-:W-:Y:S01]  /*0670*/  MOV R16, R20 ;  /* 0x0000001400107202 */ /* 0x000fe20000000f00 */
[----:B------:R-:W-:Y:S01]  /*0680*/  IMAD.MOV.U32 R19, RZ, RZ, R23 ;  /* 0x000000ffff137224 */ /* 0x000fe200078e0017 */
[----:B------:R-:W-:Y:S01]  /*0690*/  MOV R15, R57 ;  /* 0x00000039000f7202 */ /* 0x000fe20000000f00 */
[----:B------:R-:W-:Y:S02]  /*06a0*/  IMAD.MOV.U32 R17, RZ, RZ, R21 ;  /* 0x000000ffff117224 */ /* 0x000fe400078e0015 */
[----:B------:R-:W-:Y:S01]  /*06b0*/  IMAD.MOV.U32 R14, RZ, RZ, R56 ;  /* 0x000000ffff0e7224 */ /* 0x000fe200078e0038 */
[----:B------:R-:W-:Y:S06]  /*06c0*/  BRA `(.L_x_9734) ;  /* 0x0000000800807947 */ /* 0x000fec0003800000 */
.L_x_9733:
[C---:B------:R-:W-:Y:S01]  /*06d0*/  ISETP.GE.U32.AND P1, PT, R63.reuse, 0x40, PT ;  /* 0x000000403f00780c */ /* 0x040fe20003f26070 */
[----:B------:R-:W0:Y:S01]  /*06e0*/  LDC.64 R12, c[0x0][0x3d0] ;  /* 0x0000f400ff0c7b82 */ /* 0x000e220000000a00 */
[C---:B------:R-:W-:Y:S01]  /*06f0*/  ISETP.GE.U32.AND P0, PT, R63.reuse, 0x20, PT ;  /* 0x000000203f00780c */ /* 0x040fe20003f06070 */
[----:B------:R-:W-:Y:S01]  /*0700*/  IMAD.MOV.U32 R9, RZ, RZ, R65 ;  /* 0x000000ffff097224 */ /* 0x000fe200078e0041 */
[----:B------:R-:W-:-:S05]  /*0710*/  ISETP.GE.U32.AND P2, PT, R63, 0x60, PT ;  /* 0x000000603f00780c */ /* 0x000fca0003f46070 */
        /* <DEDUP_REMOVED lines=16> */
[----:B----4-:R-:W-:-:S04]  /*0820*/  @P1 IMAD.WIDE.U32 R32, R9, 0x8, R40 ;  /* 0x0000000809201825 */ /* 0x010fc800078e0028 */
[----:B------:R-:W-:Y:S01]  /*0830*/  @P1 VIADD R9, R9, 0x20 ;  /* 0x0000002009091836 */ /* 0x000fe20000000000 */
        /* <DEDUP_REMOVED lines=27> */
.L_x_9732:
[----:B------:R-:W0:Y:S02]  /*09f0*/  LDCU.64 UR4, c[0x0][0x440] ;  /* 0x00008800ff0477ac */ /* 0x000e240008000a00 */
[----:B0-----:R-:W-:-:S04]  /*0a00*/  UISETP.NE.U32.AND UP0, UPT, UR4, URZ, UPT ;  /* 0x000000ff0400728c */ /* 0x001fc8000bf05070 */
[----:B------:R-:W-:-:S09]  /*0a10*/  UISETP.NE.AND.EX UP0, UPT, UR5, URZ, UPT, UP0 ;  /* 0x000000ff0500728c */ /* 0x000fd2000bf05300 */
[----:B------:R-:W-:Y:S05]  /*0a20*/  BRA.U !UP0, `(.L_x_9735) ;  /* 0x0000000108e87547 */ /* 0x000fea000b800000 */
        /* <DEDUP_REMOVED lines=24> */
[----:B-1----:R-:W-:-:S04]  /*0bb0*/  @P1 IMAD.WIDE.U32 R34, R0, 0x8, R44 ;  /* 0x0000000800221825 */ /* 0x002fc800078e002c */
[----:B------:R-:W-:Y:S01]  /*0bc0*/  @P1 VIADD R0, R0, 0x20 ;  /* 0x0000002000001836 */ /* 0x000fe20000000000 */
        /* <DEDUP_REMOVED lines=18> */
[----:B--2---:R-:W-:Y:S05]  /*0cf0*/  @!P1 BRA `(.L_x_9734) ;  /* 0x0000000000f49947 */ /* 0x004fea0003800000 */
        /* <DEDUP_REMOVED lines=13> */
.L_x_9735:
[C---:B------:R-:W-:Y:S01]  /*0dd0*/  ISETP.GE.U32.AND P1, PT, R63.reuse, 0x40, PT ;  /* 0x000000403f00780c */ /* 0x040fe20003f26070 */
[----:B------:R-:W0:Y:S01]  /*0de0*/  LDC.64 R36, c[0x0][0x3d0] ;  /* 0x0000f400ff247b82 */ /* 0x000e220000000a00 */
[C---:B------:R-:W-:Y:S01]  /*0df0*/  ISETP.GE.U32.AND P2, PT, R63.reuse, 0x60, PT ;  /* 0x000000603f00780c */ /* 0x040fe20003f46070 */
[----:B------:R-:W-:Y:S01]  /*0e00*/  IMAD.MOV.U32 R9, RZ, RZ, R65 ;  /* 0x000000ffff097224 */ /* 0x000fe200078e0041 */
[C---:B------:R-:W-:Y:S02]  /*0e10*/  ISETP.GE.U32.AND P0, PT, R63.reuse, 0x20, PT ;  /* 0x000000203f00780c */ /* 0x040fe40003f06070 */
[----:B------:R-:W-:-:S03]  /*0e20*/  ISETP.GE.U32.AND P3, PT, R63, 0x80, PT ;  /* 0x000000803f00780c */ /* 0x000fc60003f66070 */
        /* <DEDUP_REMOVED lines=10> */
[----:B--2---:R-:W-:-:S04]  /*0ed0*/  @P1 IMAD.WIDE.U32 R38, R9, 0x8, R38 ;  /* 0x0000000809261825 */ /* 0x004fc800078e0026 */
[----:B------:R-:W-:Y:S01]  /*0ee0*/  @P1 VIADD R9, R9, 0x20 ;  /* 0x0000002009091836 */ /* 0x000fe20000000000 */
        /* <DEDUP_REMOVED lines=17> */
[----:B----4-:R-:W-:Y:S01]  /*1000*/  @P3 IMAD.WIDE.U32 R46, R9, 0x8, R70 ;  /* 0x00000008092e3825 */ /* 0x010fe200078e0046 */
[----:B------:R3:W5:Y:S03]  /*1010*/  @P3 LDG.E.64 R32, desc[UR8][R42.64] ;  /* 0x000000082a203981 */ /* 0x000766000c1e1b00 */
[----:B-1----:R-:W-:Y:S01]  /*1020*/  @P0 IMAD.WIDE.U32 R50, R65, 0x8, R50 ;  /* 0x0000000841320825 */ /* 0x002fe200078e0032 */
        /* <DEDUP_REMOVED lines=10> */
.L_x_9734:
[----:B------:R-:W-:Y:S05]  /*10d0*/  BSYNC.RECONVERGENT B0 ;  /* 0x0000000000007941 */ /* 0x000fea0003800200 */
.L_x_9731:
[----:B------:R-:W0:Y:S02]  /*10e0*/  LDCU UR4, c[0x0][0x384] ;  /* 0x00007080ff0477ac */ /* 0x000e240008000800 */
[----:B0-----:R-:W-:-:S13]  /*10f0*/  ISETP.GE.AND P1, PT, R64, UR4, PT ;  /* 0x0000000440007c0c */ /* 0x001fda000bf26270 */
[----:B------:R-:W-:Y:S05]  /*1100*/  @P1 EXIT ;  /* 0x000000000000194d */ /* 0x000fea0003800000 */
[----:B-----5:R-:W-:Y:S01]  /*1110*/  IMAD.MOV.U32 R72, RZ, RZ, R6 ;  /* 0x000000ffff487224 */ /* 0x020fe200078e0006 */
[--C-:B------:R-:W-:Y:S01]  /*1120*/  SHF.R.U64 R73, R6, 0x10, R7.reuse ;  /* 0x0000001006497819 */ /* 0x100fe20000001207 */
[----:B------:R-:W-:Y:S01]  /*1130*/  IMAD.MOV.U32 R70, RZ, RZ, R24 ;  /* 0x000000ffff467224 */ /* 0x000fe200078e0018 */
[----:B------:R-:W-:Y:S01]  /*1140*/  SHF.R.U32.HI R6, RZ, 0x10, R7 ;  /* 0x00000010ff067819 */ /* 0x000fe20000011607 */
[----:B------:R-:W-:Y:S01]  /*1150*/  IMAD.MOV.U32 R9, RZ, RZ, R28 ;  /* 0x000000ffff097224 */ /* 0x000fe200078e001c */
[----:B------:R-:W-:Y:S01]  /*1160*/  SHF.R.U64 R71, R24, 0x10, R25 ;  /* 0x0000001018477819 */ /* 0x000fe20000001219 */
[----:B------:R-:W-:Y:S01]  /*1170*/  IMAD.MOV.U32 R24, RZ, RZ, R7 ;  /* 0x000000ffff187224 */ /* 0x000fe200078e0007 */
[--C-:B------:R-:W-:Y:S01]  /*1180*/  SHF.R.U64 R75, R4, 0x10, R5.reuse ;  /* 0x00000010044b7819 */ /* 0x100fe20000001205 */
[--C-:B------:R-:W-:Y:S01]  /*1190*/  IMAD.MOV.U32 R7, RZ, RZ, R5.reuse ;  /* 0x000000ffff077224 */ /* 0x100fe200078e0005 */
[----:B------:R-:W-:Y:S01]  /*11a0*/  SHF.R.U32.HI R37, RZ, 0x10, R5 ;  /* 0x00000010ff257819 */ /* 0x000fe20000011605 */
[----:B------:R-:W-:Y:S01]  /*11b0*/  IMAD.HI.U32 R5, R62, -0x326172a9, RZ ;  /* 0xcd9e8d573e057827 */ /* 0x000fe200078e00ff */
[----:B------:R-:W-:Y:S01]  /*11c0*/  PRMT R73, R73, 0x5410, R6 ;  /* 0x0000541049497816 */ /* 0x000fe20000000006 */
[----:B------:R-:W0:Y:S01]  /*11d0*/  LDCU.U8 UR4, c[0x0][0x410] ;  /* 0x00008200ff0477ac */ /* 0x000e220008000000 */
[----:B------:R-:W-:Y:S01]  /*11e0*/  MOV R68, R26 ;  /* 0x0000001a00447202 */ /* 0x000fe20000000f00 */
[C---:B------:R-:W-:Y:S01]  /*11f0*/  IMAD.HI.U32 R6, R61.reuse, -0x2daee0ad, RZ ;  /* 0xd2511f533d067827 */ /* 0x040fe200078e00ff */
[----:B------:R-:W-:Y:S01]  /*1200*/  SHF.R.U64 R69, R26, 0x10, R27 ;  /* 0x000000101a457819 */ /* 0x000fe2000000121b */
[----:B------:R-:W-:Y:S01]  /*1210*/  BSSY B0, `(.L_x_9736) ;  /* 0x000110f000007945 */ /* 0x000fe20003800000 */
[----:B------:R-:W-:Y:S01]  /*1220*/  MOV R26, R25 ;  /* 0x00000019001a7202 */ /* 0x000fe20000000f00 */
[----:B------:R-:W-:Y:S01]  /*1230*/  IMAD.MOV.U32 R0, RZ, RZ, R31 ;  /* 0x000000ffff007224 */ /* 0x000fe200078e001f */
[----:B------:R-:W-:Y:S01]  /*1240*/  MOV R74, R4 ;  /* 0x00000004004a7202 */ /* 0x000fe20000000f00 */
[----:B------:R-:W-:Y:S01]  /*1250*/  IMAD.MOV.U32 R76, RZ, RZ, R2 ;  /* 0x000000ffff4c7224 */ /* 0x000fe200078e0002 */
[----:B------:R-:W-:Y:S01]  /*1260*/  LOP3.LUT R6, R6, UR7, RZ, 0x3c, !PT ;  /* 0x0000000706067c12 */ /* 0x000fe2000f8e3cff */
[----:B---3--:R-:W-:Y:S01]  /*1270*/  IMAD.MOV.U32 R34, RZ, RZ, R29 ;  /* 0x000000ffff227224 */ /* 0x008fe200078e001d */
[----:B------:R-:W-:Y:S01]  /*1280*/  LOP3.LUT R5, R60, UR6, R5, 0x96, !PT ;  /* 0x000000063c057c12 */ /* 0x000fe2000f8e9605 */
[----:B------:R-:W-:Y:S01]  /*1290*/  IMAD.MOV.U32 R80, RZ, RZ, R32 ;  /* 0x000000ffff507224 */ /* 0x000fe200078e0020 */
[----:B------:R-:W-:Y:S01]  /*12a0*/  PRMT R0, R0, 0x5410, R9 ;  /* 0x0000541000007816 */ /* 0x000fe20000000009 */
[----:B------:R-:W1:Y:S01]  /*12b0*/  LDCU UR5, c[0x0][0x408] ;  /* 0x00008100ff0577ac */ /* 0x000e620008000800 */
[----:B------:R-:W-:Y:S01]  /*12c0*/  PRMT R70, R70, 0x5410, R26 ;  /* 0x0000541046467816 */ /* 0x000fe2000000001a */
[----:B------:R-:W-:Y:S01]  /*12d0*/  IMAD R26, R61, -0x2daee0ad, RZ ;  /* 0xd2511f533d1a7824 */ /* 0x000fe200078e02ff */
[----:B------:R-:W-:Y:S01]  /*12e0*/  PRMT R72, R72, 0x5410, R24 ;  /* 0x0000541048487816 */ /* 0x000fe20000000018 */
[----:B------:R-:W-:Y:S01]  /*12f0*/  IMAD R24, R62, -0x326172a9, RZ ;  /* 0xcd9e8d573e187824 */ /* 0x000fe200078e02ff */
[----:B------:R-:W-:Y:S01]  /*1300*/  PRMT R74, R74, 0x5410, R7 ;  /* 0x000054104a4a7816 */ /* 0x000fe20000000007 */
[----:B------:R-:W-:Y:S01]  /*1310*/  IMAD.HI.U32 R7, R6, -0x326172a9, RZ ;  /* 0xcd9e8d5706077827 */ /* 0x000fe200078e00ff */
[----:B------:R-:W-:Y:S01]  /*1320*/  SHF.R.U32.HI R36, RZ, 0x10, R25 ;  /* 0x00000010ff247819 */ /* 0x000fe20000011619 */
[----:B------:R-:W3:Y:S01]  /*1330*/  LDCU UR33, c[0x0][0x388] ;  /* 0x00007100ff2177ac */ /* 0x000ee20008000800 */
[----:B------:R-:W-:Y:S01]  /*1340*/  MOV R25, R3 ;  /* 0x0000000300197202 */ /* 0x000fe20000000f00 */
[C---:B------:R-:W-:Y:S01]  /*1350*/  IMAD.HI.U32 R9, R5.reuse, -0x2daee0ad, RZ ;  /* 0xd2511f5305097827 */ /* 0x040fe200078e00ff */
[----:B------:R-:W-:Y:S01]  /*1360*/  LOP3.LUT R7, R24, UR15, R7, 0x96, !PT ;  /* 0x0000000f18077c12 */ /* 0x000fe2000f8e9607 */
[----:B------:R-:W4:Y:S01]  /*1370*/  LDCU UR14, c[0x0][0x448] ;  /* 0x00008900ff0e77ac */ /* 0x000f220008000800 */
[----:B------:R-:W-:Y:S01]  /*1380*/  PRMT R76, R76, 0x5410, R25 ;  /* 0x000054104c4c7816 */ /* 0x000fe20000000019 */
[----:B------:R-:W-:Y:S01]  /*1390*/  IMAD R25, R5, -0x2daee0ad, RZ ;  /* 0xd2511f5305197824 */ /* 0x000fe200078e02ff */
[----:B------:R-:W-:Y:S01]  /*13a0*/  LOP3.LUT R9, R26, UR16, R9, 0x96, !PT ;  /* 0x000000101a097c12 */ /* 0x000fe2000f8e9609 */
[----:B------:R-:W-:Y:S01]  /*13b0*/  IMAD R6, R6, -0x326172a9, RZ ;  /* 0xcd9e8d5706067824 */ /* 0x000fe200078e02ff */
[----:B------:R-:W-:Y:S01]  /*13c0*/  SHF.R.U64 R84, R56, 0x10, R57 ;  /* 0x0000001038547819 */ /* 0x000fe20000001239 */
[----:B------:R-:W-:Y:S01]  /*13d0*/  IMAD.HI.U32 R24, R7, -0x2daee0ad, RZ ;  /* 0xd2511f5307187827 */ /* 0x000fe200078e00ff */
[----:B------:R-:W-:Y:S01]  /*13e0*/  SHF.R.U64 R35, R28, 0x10, R29 ;  /* 0x000000101c237819 */ /* 0x000fe2000000121d */
[----:B------:R-:W1:Y:S01]  /*13f0*/  LDCU.64 UR10, c[0x0][0x398] ;  /* 0x00007300ff0a77ac */ /* 0x000e620008000a00 */
[----:B------:R-:W-:Y:S01]  /*1400*/  SHF.R.U32.HI R85, RZ, 0x10, R57 ;  /* 0x00000010ff557819 */ /* 0x000fe20000011639 */
[----:B------:R-:W-:Y:S01]  /*1410*/  IMAD.HI.U32 R5, R9, -0x326172a9, RZ ;  /* 0xcd9e8d5709057827 */ /* 0x000fe200078e00ff */
[----:B------:R-:W-:Y:S01]  /*1420*/  LOP3.LUT R24, R25, UR18, R24, 0x96, !PT ;  /* 0x0000001219187c12 */ /* 0x000fe2000f8e9618 */
[----:B------:R-:W1:Y:S01]  /*1430*/  LDCU.64 UR12, c[0x0][0x3a0] ;  /* 0x00007400ff0c77ac */ /* 0x000e620008000a00 */
[----:B------:R-:W-:Y:S01]  /*1440*/  SHF.R.U64 R25, R14, 0x10, R15 ;  /* 0x000000100e197819 */ /* 0x000fe2000000120f */
[----:B------:R-:W-:Y:S01]  /*1450*/  IMAD R26, R7, -0x2daee0ad, RZ ;  /* 0xd2511f53071a7824 */ /* 0x000fe200078e02ff */
[----:B------:R-:W-:Y:S01]  /*1460*/  LOP3.LUT R5, R6, UR17, R5, 0x96, !PT ;  /* 0x0000001106057c12 */ /* 0x000fe2000f8e9605 */
[----:B------:R-:W-:Y:S01]  /*1470*/  IMAD R9, R9, -0x326172a9, RZ ;  /* 0xcd9e8d5709097824 */ /* 0x000fe200078e02ff */
[----:B------:R-:W-:Y:S01]  /*1480*/  PRMT R84, R84, 0x5410, R25 ;  /* 0x0000541054547816 */ /* 0x000fe20000000019 */
[----:B------:R-:W-:Y:S01]  /*1490*/  IMAD.HI.U32 R6, R24, -0x326172a9, RZ ;  /* 0xcd9e8d5718067827 */ /* 0x000fe200078e00ff */
[----:B------:R-:W-:Y:S01]  /*14a0*/  SHF.R.U32.HI R87, RZ, 0x10, R21 ;  /* 0x00000010ff577819 */ /* 0x000fe20000011615 */
[----:B0-----:R-:W-:Y:S01]  /*14b0*/  UISETP.NE.AND UP1, UPT, UR4, URZ, UPT ;  /* 0x000000ff0400728c */ /* 0x001fe2000bf25270 */
[----:B------:R-:W-:Y:S01]  /*14c0*/  SHF.R.U64 R88, R22, 0x10, R23 ;  /* 0x0000001016587819 */ /* 0x000fe20000001217 */
[----:B------:R-:W-:Y:S01]  /*14d0*/  IMAD.HI.U32 R7, R5, -0x2daee0ad, RZ ;  /* 0xd2511f5305077827 */ /* 0x000fe200078e00ff */
[----:B------:R-:W-:-:S02]  /*14e0*/  LOP3.LUT R6, R9, UR19, R6, 0x96, !PT ;  /* 0x0000001309067c12 */ /* 0x000fc4000f8e9606 */
[----:B------:R-:W-:Y:S01]  /*14f0*/  SHF.R.U64 R77, R2, 0x10, R3 ;  /* 0x00000010024d7819 */ /* 0x000fe20000001203 */
[----:B------:R-:W-:Y:S01]  /*1500*/  IMAD R24, R24, -0x326172a9, RZ ;  /* 0xcd9e8d5718187824 */ /* 0x000fe200078e02ff */
[----:B------:R-:W-:Y:S01]  /*1510*/  LOP3.LUT R7, R26, UR20, R7, 0x96, !PT ;  /* 0x000000141a077c12 */ /* 0x000fe2000f8e9607 */
[----:B------:R-:W-:Y:S01]  /*1520*/  IMAD R26, R5, -0x2daee0ad, RZ ;  /* 0xd2511f53051a7824 */ /* 0x000fe200078e02ff */
[----:B------:R-:W-:Y:S01]  /*1530*/  SHF.R.U32.HI R38, RZ, 0x10, R3 ;  /* 0x00000010ff267819 */ /* 0x000fe20000011603 */
[----:B------:R-:W-:Y:S01]  /*1540*/  IMAD.HI.U32 R9, R6, -0x2daee0ad, RZ ;  /* 0xd2511f5306097827 */ /* 0x000fe200078e00ff */
[----:B------:R-:W-:Y:S02]  /*1550*/  SHF.R.U32.HI R89, RZ, 0x10, R23 ;  /* 0x00000010ff597819 */ /* 0x000fe40000011617 */
[----:B------:R-:W-:Y:S01]  /*1560*/  SHF.R.U32.HI R29, RZ, 0x10, R29 ;  /* 0x00000010ff1d7819 */ /* 0x000fe2000001161d */
[----:B------:R-:W-:Y:S01]  /*1570*/  IMAD.HI.U32 R5, R7, -0x326172a9, RZ ;  /* 0xcd9e8d5707057827 */ /* 0x000fe200078e00ff */
[----:B------:R-:W-:-:S02]  /*1580*/  LOP3.LUT R9, R26, UR22, R9, 0x96, !PT ;  /* 0x000000161a097c12 */ /* 0x000fc4000f8e9609 */
[----:B------:R-:W-:Y:S01]  /*1590*/  SHF.R.U32.HI R26, RZ, 0x10, R15 ;  /* 0x00000010ff1a7819 */ /* 0x000fe2000001160f */
[----:B------:R-:W-:Y:S01]  /*15a0*/  IMAD R25, R6, -0x2daee0ad, RZ ;  /* 0xd2511f5306197824 */ /* 0x000fe200078e02ff */
[----:B------:R-:W-:Y:S01]  /*15b0*/  LOP3.LUT R5, R24, UR21, R5, 0x96, !PT ;  /* 0x0000001518057c12 */ /* 0x000fe2000f8e9605 */
[----:B------:R-:W-:Y:S01]  /*15c0*/  IMAD R7, R7, -0x326172a9, RZ ;  /* 0xcd9e8d5707077824 */ /* 0x000fe200078e02ff */
[----:B------:R-:W-:Y:S01]  /*15d0*/  PRMT R85, R85, 0x5410, R26 ;  /* 0x0000541055557816 */ /* 0x000fe2000000001a */
[----:B------:R-:W-:Y:S01]  /*15e0*/  IMAD.HI.U32 R6, R9, -0x326172a9, RZ ;  /* 0xcd9e8d5709067827 */ /* 0x000fe200078e00ff */
[----:B------:R-:W-:Y:S02]  /*15f0*/  SHF.R.U32.HI R4, RZ, 0x10, R33 ;  /* 0x00000010ff047819 */ /* 0x000fe40000011621 */
[----:B------:R-:W-:Y:S01]  /*1600*/  SHF.R.U32.HI R2, RZ, 0x10, R31 ;  /* 0x00000010ff027819 */ /* 0x000fe2000001161f */
[----:B------:R-:W-:Y:S01]  /*1610*/  IMAD.HI.U32 R24, R5, -0x2daee0ad, RZ ;  /* 0xd2511f5305187827 */ /* 0x000fe200078e00ff */
[----:B------:R-:W-:-:S02]  /*1620*/  LOP3.LUT R6, R7, UR23, R6, 0x96, !PT ;  /* 0x0000001707067c12 */ /* 0x000fc4000f8e9606 */
[----:B------:R-:W-:Y:S01]  /*1630*/  SHF.R.U64 R90, R12, 0x10, R13 ;  /* 0x000000100c5a7819 */ /* 0x000fe2000000120d */
[----:B------:R-:W-:Y:S01]  /*1640*/  IMAD.MOV.U32 R28, RZ, RZ, R27 ;  /* 0x000000ffff1c7224 */ /* 0x000fe200078e001b */
[----:B------:R-:W-:Y:S01]  /*1650*/  LOP3.LUT R24, R25, UR24, R24, 0x96, !PT ;  /* 0x0000001819187c12 */ /* 0x000fe2000f8e9618 */
[----:B------:R-:W-:Y:S01]  /*1660*/  IMAD R26, R9, -0x326172a9, RZ ;  /* 0xcd9e8d57091a7824 */ /* 0x000fe200078e02ff */
[----:B------:R-:W-:Y:S01]  /*1670*/  SHF.R.U32.HI R25, RZ, 0x10, R17 ;  /* 0x00000010ff197819 */ /* 0x000fe20000011611 */
[----:B------:R-:W-:Y:S01]  /*1680*/  IMAD.HI.U32 R7, R6, -0x2daee0ad, RZ ;  /* 0xd2511f5306077827 */ /* 0x000fe200078e00ff */
[----:B------:R-:W-:Y:S02]  /*1690*/  PRMT R68, R68, 0x5410, R28 ;  /* 0x0000541044447816 */ /* 0x000fe4000000001c */
[----:B------:R-:W-:Y:S01]  /*16a0*/  PRMT R87, R87, 0x5410, R25 ;  /* 0x0000541057577816 */ /* 0x000fe20000000019 */
[----:B------:R-:W-:Y:S01]  /*16b0*/  IMAD R28, R5, -0x2daee0ad, RZ ;  /* 0xd2511f53051c7824 */ /* 0x000fe200078e02ff */
[----:B------:R-:W-:Y:S01]  /*16c0*/  SHF.R.U32.HI R27, RZ, 0x10, R27 ;  /* 0x00000010ff1b7819 */ /* 0x000fe2000001161b */
[----:B------:R-:W-:Y:S01]  /*16d0*/  IMAD.HI.U32 R5, R24, -0x326172a9, RZ ;  /* 0xcd9e8d5718057827 */ /* 0x000fe200078e00ff */
[----:B------:R-:W-:-:S02]  /*16e0*/  SHF.R.U64 R81, R32, 0x10, R33 ;  /* 0x0000001020517819 */ /* 0x000fc40000001221 */
[----:B------:R-:W-:Y:S01]  /*16f0*/  LOP3.LUT R7, R28, UR26, R7, 0x96, !PT ;  /* 0x0000001a1c077c12 */ /* 0x000fe2000f8e9607 */
[----:B------:R-:W-:Y:S01]  /*1700*/  IMAD R9, R24, -0x326172a9, RZ ;  /* 0xcd9e8d5718097824 */ /* 0x000fe200078e02ff */
[----:B------:R-:W-:Y:S01]  /*1710*/  LOP3.LUT R5, R26, UR25, R5, 0x96, !PT ;  /* 0x000000191a057c12 */ /* 0x000fe2000f8e9605 */
[----:B------:R-:W-:Y:S01]  /*1720*/  IMAD R25, R6, -0x2daee0ad, RZ ;  /* 0xd2511f5306197824 */ /* 0x000fe200078e02ff */
[----:B------:R-:W-:Y:S01]  /*1730*/  SHF.R.U64 R26, R18, 0x10, R19 ;  /* 0x00000010121a7819 */ /* 0x000fe20000001213 */
[----:B------:R-:W-:Y:S01]  /*1740*/  IMAD.HI.U32 R6, R7, -0x326172a9, RZ ;  /* 0xcd9e8d5707067827 */ /* 0x000fe200078e00ff */
[----:B------:R-:W-:Y:S02]  /*1750*/  PRMT R69, R69, 0x5410, R27 ;  /* 0x0000541045457816 */ /* 0x000fe4000000001b */
[----:B------:R-:W-:Y:S01]  /*1760*/  PRMT R88, R88, 0x5410, R26 ;  /* 0x0000541058587816 */ /* 0x000fe2000000001a */
        /* <DEDUP_REMOVED lines=8> */
[----:B------:R-:W-:Y:S02]  /*17f0*/  SHF.R.U64 R9, R10, 0x10, R11 ;  /* 0x000000100a097819 */ /* 0x000fe4000000120b */
[----:B------:R-:W-:Y:S01]  /*1800*/  MOV R82, R30 ;  /* 0x0000001e00527202 */ /* 0x000fe20000000f00 */
[----:B------:R-:W-:Y:S01]  /*1810*/  IMAD.HI.U32 R5, R24, -0x326172a9, RZ ;  /* 0xcd9e8d5718057827 */ /* 0x000fe200078e00ff */
[----:B------:R-:W-:-:S02]  /*1820*/  LOP3.LUT R28, R28, UR30, R7, 0x96, !PT ;  /* 0x0000001e1c1c7c12 */ /* 0x000fc4000f8e9607 */
[----:B------:R-:W-:Y:S01]  /*1830*/  SHF.R.U64 R83, R30, 0x10, R31 ;  /* 0x000000101e537819 */ /* 0x000fe2000000121f */
[----:B------:R-:W-:Y:S01]  /*1840*/  IMAD.MOV.U32 R3, RZ, RZ, R33 ;  /* 0x000000ffff037224 */ /* 0x000fe200078e0021 */
[----:B------:R-:W-:Y:S01]  /*1850*/  LOP3.LUT R5, R26, UR29, R5, 0x96, !PT ;  /* 0x0000001d1a057c12 */ /* 0x000fe2000f8e9605 */
[----:B------:R-:W-:Y:S01]  /*1860*/  IMAD R7, R24, -0x326172a9, RZ ;  /* 0xcd9e8d5718077824 */ /* 0x000fe200078e02ff */
[----:B------:R-:W-:Y:S01]  /*1870*/  PRMT R2, R2, 0x5410, R34 ;  /* 0x0000541002027816 */ /* 0x000fe20000000022 */
[----:B------:R-:W-:Y:S01]  /*1880*/  IMAD R6, R6, -0x2daee0ad, RZ ;  /* 0xd2511f5306067824 */ /* 0x000fe200078e02ff */
[----:B------:R-:W-:Y:S01]  /*1890*/  PRMT R3, R3, 0x5410, R35 ;  /* 0x0000541003037816 */ /* 0x000fe20000000023 */
[----:B------:R-:W-:Y:S01]  /*18a0*/  IMAD.HI.U32 R59, R5, -0x2daee0ad, RZ ;  /* 0xd2511f53053b7827 */ /* 0x000fe200078e00ff */
[----:B------:R-:W-:Y:S02]  /*18b0*/  PRMT R4, R4, 0x5410, R29 ;  /* 0x0000541004047816 */ /* 0x000fe4000000001d */
[----:B------:R-:W-:Y:S01]  /*18c0*/  SHF.R.U64 R86, R20, 0x10, R21 ;  /* 0x0000001014567819 */ /* 0x000fe20000001215 */
[----:B------:R-:W-:Y:S01]  /*18d0*/  IMAD.HI.U32 R58, R28, -0x326172a9, RZ ;  /* 0xcd9e8d571c3a7827 */ /* 0x000fe200078e00ff */
[----:B------:R-:W-:-:S02]  /*18e0*/  SHF.R.U64 R27, R16, 0x10, R17 ;  /* 0x00000010101b7819 */ /* 0x000fc40000001211 */
[----:B------:R-:W-:Y:S02]  /*18f0*/  SHF.R.U32.HI R91, RZ, 0x10, R13 ;  /* 0x00000010ff5b7819 */ /* 0x000fe4000001160d */
[----:B------:R-:W-:Y:S02]  /*1900*/  SHF.R.U32.HI R25, RZ, 0x10, R11 ;  /* 0x00000010ff197819 */ /* 0x000fe4000001160b */
[----:B------:R-:W-:Y:S01]  /*1910*/  PRMT R90, R90, 0x5410, R9 ;  /* 0x000054105a5a7816 */ /* 0x000fe20000000009 */
[----:B------:R-:W-:Y:S01]  /*1920*/  IMAD R9, R28, -0x326172a9, RZ ;  /* 0xcd9e8d571c097824 */ /* 0x000fe200078e02ff */
[----:B------:R-:W-:Y:S01]  /*1930*/  LOP3.LUT R59, R6, UR32, R59, 0x96, !PT ;  /* 0x00000020063b7c12 */ /* 0x000fe2000f8e963b */
[----:B------:R-:W-:Y:S01]  /*1940*/  IMAD R6, R5, -0x2daee0ad, RZ ;  /* 0xd2511f5305067824 */ /* 0x000fe200078e02ff */
[----:B------:R-:W-:Y:S01]  /*1950*/  LOP3.LUT R58, R7, UR31, R58, 0x96, !PT ;  /* 0x0000001f073a7c12 */ /* 0x000fe2000f8e963a */
[----:B------:R-:W-:Y:S01]  /*1960*/  IMAD.MOV.U32 R7, RZ, RZ, RZ ;  /* 0x000000ffff077224 */ /* 0x000fe200078e00ff */
        /* <DEDUP_REMOVED lines=9> */
[----:B-1-34-:R-:W-:-:S07]  /*1a00*/  LOP3.LUT R8, R8, 0x3, RZ, 0xc0, !PT ;  /* 0x0000000308087812 */ /* 0x01afce00078ec0ff */
.L_x_10005:
[----:B------:R-:W-:Y:S01]  /*1a10*/  IMAD R48, R64, UR33, RZ ;  /* 0x0000002140307c24 */ /* 0x000fe2000f8e02ff */
[----:B------:R-:W-:Y:S04]  /*1a20*/  BSSY.RECONVERGENT B1, `(.L_x_9737) ;  /* 0x00003e3000017945 */ /* 0x000fe80003800200 */
[----:B------:R-:W-:-:S04]  /*1a30*/  SHF.R.S32.HI R5, RZ, 0x1f, R48 ;  /* 0x0000001fff057819 */ /* 0x000fc80000011430 */
[----:B------:R-:W-:-:S04]  /*1a40*/  LEA.HI R5, R5, R48, RZ, 0x2 ;  /* 0x0000003005057211 */ /* 0x000fc800078f10ff */
[----:B------:R-:W-:-:S04]  /*1a50*/  LEA.HI.SX32 R5, R5, R65, 0x1e ;  /* 0x0000004105057211 */ /* 0x000fc800078ff2ff */
[----:B------:R-:W-:Y:S01]  /*1a60*/  MOV R48, R5 ;  /* 0x0000000500307202 */ /* 0x000fe20000000f00 */
[----:B-1----:R-:W-:Y:S06]  /*1a70*/  @!P0 BRA `(.L_x_9738) ;  /* 0x0000003c00748947 */ /* 0x002fec0003800000 */
[----:B------:R-:W-:Y:S01]  /*1a80*/  ISETP.NE.U32.AND P0, PT, RZ, UR10, PT ;  /* 0x0000000aff007c0c */ /* 0x000fe2000bf05070 */
[----:B------:R-:W0:Y:S01]  /*1a90*/  LDC.64 R34, c[0x0][0x390] ;  /* 0x0000e400ff227b82 */ /* 0x000e220000000a00 */
[----:B------:R-:W-:Y:S02]  /*1aa0*/  ISETP.NE.U32.AND P1, PT, RZ, UR12, PT ;  /* 0x0000000cff007c0c */ /* 0x000fe4000bf25070 */
[----:B------:R-:W-:Y:S02]  /*1ab0*/  ISETP.NE.AND.EX P0, PT, RZ, UR11, PT, P0 ;  /* 0x0000000bff007c0c */ /* 0x000fe4000bf05300 */
[----:B------:R-:W-:-:S11]  /*1ac0*/  ISETP.NE.AND.EX P1, PT, RZ, UR13, PT, P1 ;  /* 0x0000000dff007c0c */ /* 0x000fd6000bf25310 */
[----:B--2---:R-:W1:Y:S08]  /*1ad0*/  @P0 LDC.64 R32, c[0x0][0x398] ;  /* 0x0000e600ff200b82 */ /* 0x004e700000000a00 */
[----:B------:R-:W2:Y:S01]  /*1ae0*/  @P1 LDC.64 R48, c[0x0][0x3a0] ;  /* 0x0000e800ff301b82 */ /* 0x000ea20000000a00 */
[----:B0-----:R-:W-:-:S04]  /*1af0*/  IMAD.WIDE.U32 R34, R5, 0x10, R34 ;  /* 0x0000001005227825 */ /* 0x001fc800078e0022 */
[----:B-1----:R-:W-:-:S05]  /*1b00*/  @P0 IMAD.WIDE.U32 R32, R5, 0x10, R32 ;  /* 0x0000001005200825 */ /* 0x002fca00078e0020 */
[----:B------:R0:W5:Y:S01]  /*1b10*/  @P0 LDG.E.128 R24, desc[UR8][R32.64] ;  /* 0x0000000820180981 */ /* 0x000162000c1e1d00 */
[----:B--2---:R-:W-:-:S05]  /*1b20*/  @P1 IMAD.WIDE.U32 R48, R5, 0x10, R48 ;  /* 0x0000001005301825 */ /* 0x004fca00078e0030 */
[----:B------:R0:W5:Y:S04]  /*1b30*/  @P1 LDG.E.128 R28, desc[UR8][R48.64] ;  /* 0x00000008301c1981 */ /* 0x000168000c1e1d00 */
[----:B------:R-:W5:Y:S01]  /*1b40*/  LDG.E.128 R32, desc[UR8][R34.64] ;  /* 0x0000000822207981 */ /* 0x000f62000c1e1d00 */
        /* <DEDUP_REMOVED lines=19> */
.L_x_9742:
        /* <DEDUP_REMOVED lines=13> */
.L_x_9744:
[----:B------:R-:W-:Y:S05]  /*1d50*/  BSYNC.RECONVERGENT B3 ;  /* 0x0000000000037941 */ /* 0x000fea0003800200 */
.L_x_9743:
        /* <DEDUP_REMOVED lines=41> */
[----:B------:R-:W-:Y:S01]  /*1ff0*/  MOV R48, R50 ;  /* 0x0000003200307202 */ /* 0x000fe20000000f00 */
[----:B------:R-:W-:-:S07]  /*2000*/  IMAD.MOV.U32 R50, RZ, RZ, RZ ;  /* 0x000000ffff327224 */ /* 0x000fce00078e00ff */
.L_x_9741:
[----:B------:R-:W-:Y:S05]  /*2010*/  BSYNC.RECONVERGENT B2 ;  /* 0x0000000000027941 */ /* 0x000fea0003800200 */
.L_x_9740:
[----:B------:R-:W0:Y:S01]  /*2020*/  LDC R6, c[0x0][0x404] ;  /* 0x00010100ff067b82 */ /* 0x000e220000000800 */
[----:B------:R-:W-:Y:S01]  /*2030*/  ISETP.NE.AND P3, PT, R50, 0x1, PT ;  /* 0x000000013200780c */ /* 0x000fe20003f65270 */
[----:B------:R-:W-:Y:S01]  /*2040*/  BSSY.RECONVERGENT B2, `(.L_x_9745) ;  /* 0x0000049000027945 */ /* 0x000fe20003800200 */
[----:B------:R-:W-:Y:S01]  /*2050*/  I2FP.F32.U32 R8, R49 ;  /* 0x0000003100087245 */ /* 0x000fe20000201000 */
[----:B------:R-:W-:Y:S02]  /*2060*/  HFMA2 R49, -RZ, RZ, 0.1171875, 0 ;  /* 0x2f800000ff317431 */ /* 0x000fe400000001ff */
[----:B------:R-:W-:-:S03]  /*2070*/  IMAD.MOV.U32 R51, RZ, RZ, R9 ;  /* 0x000000ffff337224 */ /* 0x000fc600078e0009 */
[----:B------:R-:W-:-:S05]  /*2080*/  FFMA.FTZ R8, R8, R49, 1.1641532182693481445e-10 ;  /* 0x2f00000008087423 */ /* 0x000fca0000010031 */
[----:B0-----:R-:W-:Y:S01]  /*2090*/  FSETP.LE.FTZ.AND P2, PT, R8, R6, PT ;  /* 0x000000060800720b */ /* 0x001fe20003f53000 */
[----:B------:R-:W-:Y:S01]  /*20a0*/  IMAD.MOV.U32 R8, RZ, RZ, 0x2 ;  /* 0x00000002ff087424 */ /* 0x000fe200078e00ff */
        /* <DEDUP_REMOVED lines=9> */
.L_x_9747:
        /* <DEDUP_REMOVED lines=13> */
.L_x_9749:
[----:B------:R-:W-:Y:S05]  /*2210*/  BSYNC.RECONVERGENT B3 ;  /* 0x0000000000037941 */ /* 0x000fea0003800200 */
.L_x_9748:
        /* <DEDUP_REMOVED lines=43> */
.L_x_9746:
[----:B------:R-:W-:Y:S05]  /*24d0*/  BSYNC.RECONVERGENT B2 ;  /* 0x0000000000027941 */ /* 0x000fea0003800200 */
.L_x_9745:
[----:B------:R-:W-:Y:S01]  /*24e0*/  ISETP.NE.AND P4, PT, R8, 0x1, PT ;  /* 0x000000010800780c */ /* 0x000fe20003f85270 */
[----:B------:R-:W-:Y:S01]  /*24f0*/  BSSY.RECONVERGENT B2, `(.L_x_9750) ;  /* 0x0000048000027945 */ /* 0x000fe20003800200 */
[----:B------:R-:W-:Y:S01]  /*2500*/  I2FP.F32.U32 R50, R51 ;  /* 0x0000003300327245 */ /* 0x000fe20000201000 */
[----:B------:R-:W-:-:S04]  /*2510*/  HFMA2 R51, -RZ, RZ, 0, 1.1920928955078125e-07 ;  /* 0x00000002ff337431 */ /* 0x000fc800000001ff */
        /* <DEDUP_REMOVED lines=12> */
.L_x_9752:
        /* <DEDUP_REMOVED lines=13> */
.L_x_9754:
[----:B------:R-:W-:Y:S05]  /*26b0*/  BSYNC.RECONVERGENT B3 ;  /* 0x0000000000037941 */ /* 0x000fea0003800200 */
.L_x_9753:
        /* <DEDUP_REMOVED lines=43> */
.L_x_9751:
[----:B------:R-:W-:Y:S05]  /*2970*/  BSYNC.RECONVERGENT B2 ;  /* 0x0000000000027941 */ /* 0x000fea0003800200 */
.L_x_9750:
[----:B------:R-:W-:Y:S01]  /*2980*/  ISETP.NE.AND P5, PT, R51, 0x1, PT ;  /* 0x000000013300780c */ /* 0x000fe20003fa5270 */
[----:B------:R-:W-:Y:S01]  /*2990*/  BSSY.RECONVERGENT B2, `(.L_x_9755) ;  /* 0x0000048000027945 */ /* 0x000fe20003800200 */
[----:B------:R-:W-:Y:S02]  /*29a0*/  I2FP.F32.U32 R8, R50 ;  /* 0x0000003200087245 */ /* 0x000fe40000201000 */
        /* <DEDUP_REMOVED lines=13> */
.L_x_9757:
        /* <DEDUP_REMOVED lines=13> */
.L_x_9759:
[----:B------:R-:W-:Y:S05]  /*2b50*/  BSYNC.RECONVERGENT B3 ;  /* 0x0000000000037941 */ /* 0x000fea0003800200 */
.L_x_9758:
        /* <DEDUP_REMOVED lines=43> */
.L_x_9756:
[----:B------:R-:W-:Y:S05]  /*2e10*/  BSYNC.RECONVERGENT B2 ;  /* 0x0000000000027941 */ /* 0x000fea0003800200 */
.L_x_9755:
[----:B------:R-:W-:Y:S01]  /*2e20*/  I2FP.F32.U32 R50, R50 ;  /* 0x0000003200327245 */ /* 0x000fe20000201000 */
[----:B-----5:R-:W-:Y:S01]  /*2e30*/  FMUL.FTZ R34, R34, UR5 ;  /* 0x0000000522227c20 */ /* 0x020fe20008410000 */
[----:B------:R-:W-:Y:S01]  /*2e40*/  FMUL.FTZ R32, R32, UR5 ;  /* 0x0000000520207c20 */ /* 0x000fe20008410000 */
[----:B------:R-:W-:Y:S01]  /*2e50*/  FMUL.FTZ R33, R33, UR5 ;  /* 0x0000000521217c20 */ /* 0x000fe20008410000 */
[----:B------:R-:W-:Y:S01]  /*2e60*/  FMUL.FTZ R35, R35, UR5 ;  /* 0x0000000523237c20 */ /* 0x000fe20008410000 */
[----:B------:R-:W-:Y:S01]  /*2e70*/  FFMA.FTZ R49, R50, R49, 1.1641532182693481445e-10 ;  /* 0x2f00000032317423 */ /* 0x000fe20000010031 */
[----:B------:R-:W-:Y:S02]  /*2e80*/  FSEL R34, R34, RZ, P4 ;  /* 0x000000ff22227208 */ /* 0x000fe40002000000 */
[----:B------:R-:W-:Y:S02]  /*2e90*/  FSEL R32, R32, RZ, P2 ;  /* 0x000000ff20207208 */ /* 0x000fe40001000000 */
[----:B------:R-:W-:Y:S01]  /*2ea0*/  FSETP.GTU.FTZ.AND P6, PT, R49, R6, PT ;  /* 0x000000063100720b */ /* 0x000fe20003fdc000 */
[----:B------:R-:W-:Y:S01]  /*2eb0*/  @P1 FADD.FTZ R34, R30, R34 ;  /* 0x000000221e221221 */ /* 0x000fe20000010000 */
[----:B------:R-:W-:Y:S01]  /*2ec0*/  FSEL R33, R33, RZ, P3 ;  /* 0x000000ff21217208 */ /* 0x000fe20001800000 */
[----:B------:R-:W-:Y:S01]  /*2ed0*/  @P1 FADD.FTZ R32, R28, R32 ;  /* 0x000000201c201221 */ /* 0x000fe20000010000 */
[----:B------:R-:W-:-:S02]  /*2ee0*/  FSEL R35, R35, RZ, !P6 ;  /* 0x000000ff23237208 */ /* 0x000fc40007000000 */
[----:B------:R-:W-:Y:S01]  /*2ef0*/  PLOP3.LUT P5, PT, P6, PT, PT, 0x8, 0x80 ;  /* 0x000000000080781c */ /* 0x000fe200037ae170 */
[----:B------:R-:W-:Y:S02]  /*2f00*/  @P1 FADD.FTZ R33, R29, R33 ;  /* 0x000000211d211221 */ /* 0x000fe40000010000 */
[----:B------:R-:W-:Y:S01]  /*2f10*/  @P1 FADD.FTZ R35, R31, R35 ;  /* 0x000000231f231221 */ /* 0x000fe20000010000 */
[----:B------:R-:W-:Y:S09]  /*2f20*/  BRA `(.L_x_9760) ;  /* 0x0000002400e07947 */ /* 0x000ff20003800000 */
.L_x_9739:
        /* <DEDUP_REMOVED lines=16> */
.L_x_9763:
        /* <DEDUP_REMOVED lines=13> */
.L_x_9765:
[----:B------:R-:W-:Y:S05]  /*3100*/  BSYNC.RECONVERGENT B3 ;  /* 0x0000000000037941 */ /* 0x000fea0003800200 */
.L_x_9764:
        /* <DEDUP_REMOVED lines=43> */
.L_x_9762:
[----:B------:R-:W-:Y:S05]  /*33c0*/  BSYNC.RECONVERGENT B2 ;  /* 0x0000000000027941 */ /* 0x000fea0003800200 */
.L_x_9761:
[----:B------:R-:W0:Y:S01]  /*33d0*/  LDC R51, c[0x0][0x404] ;  /* 0x00010100ff337b82 */ /* 0x000e220000000800 */
[----:B------:R-:W-:Y:S01]  /*33e0*/  ISETP.NE.AND P3, PT, R52, 0x1, PT ;  /* 0x000000013400780c */ /* 0x000fe20003f65270 */
[----:B------:R-:W-:Y:S01]  /*33f0*/  HFMA2 R6, -RZ, RZ, 0.1171875, 0 ;  /* 0x2f800000ff067431 */ /* 0x000fe200000001ff */
[----:B------:R-:W-:Y:S01]  /*3400*/  I2FP.F32.U32 R8, R49 ;  /* 0x0000003100087245 */ /* 0x000fe20000201000 */
[----:B------:R-:W-:Y:S01]  /*3410*/  BSSY.RECONVERGENT B2, `(.L_x_9766) ;  /* 0x0000049000027945 */ /* 0x000fe20003800200 */
[----:B------:R-:W-:-:S03]  /*3420*/  IMAD.MOV.U32 R49, RZ, RZ, 0x2 ;  /* 0x00000002ff317424 */ /* 0x000fc600078e00ff */
[----:B------:R-:W1:Y:S01]  /*3430*/  LDC R50, c[0x0][0x408] ;  /* 0x00010200ff327b82 */ /* 0x000e620000000800 */
[----:B------:R-:W-:-:S05]  /*3440*/  FFMA.FTZ R8, R8, R6, 1.1641532182693481445e-10 ;  /* 0x2f00000008087423 */ /* 0x000fca0000010006 */
[----:B0-----:R-:W-:Y:S01]  /*3450*/  FSETP.LE.FTZ.AND P2, PT, R8, R51, PT ;  /* 0x000000330800720b */ /* 0x001fe20003f53000 */
[----:B------:R-:W-:Y:S02]  /*3460*/  IMAD.MOV.U32 R8, RZ, RZ, R9 ;  /* 0x000000ffff087224 */ /* 0x000fe400078e0009 */
[----:B-1---5:R-:W-:Y:S01]  /*3470*/  FMUL.FTZ R32, R32, R50 ;  /* 0x0000003220207220 */ /* 0x022fe20000410000 */
        /* <DEDUP_REMOVED lines=9> */
.L_x_9768:
        /* <DEDUP_REMOVED lines=13> */
.L_x_9770:
[----:B------:R-:W-:Y:S05]  /*35e0*/  BSYNC.RECONVERGENT B3 ;  /* 0x0000000000037941 */ /* 0x000fea0003800200 */
.L_x_9769:
        /* <DEDUP_REMOVED lines=37> */
[----:B------:R-:W-:-:S03]  /*3840*/  MOV R8, R48 ;  /* 0x0000003000087202 */ /* 0x000fc60000000f00 */
[----:B------:R-:W-:Y:S01]  /*3850*/  IMAD.WIDE.U32 R54, R9, -0x2daee0ad, RZ ;  /* 0xd2511f5309367825 */ /* 0x000fe200078e00ff */
[----:B------:R-:W-:-:S03]  /*3860*/  LOP3.LUT R58, R58, UR31, R67, 0x96, !PT ;  /* 0x0000001f3a3a7c12 */ /* 0x000fc6000f8e9643 */
[----:B------:R-:W-:Y:S01]  /*3870*/  IMAD.MOV.U32 R9, RZ, RZ, R66 ;  /* 0x000000ffff097224 */ /* 0x000fe200078e0042 */
[----:B------:R-:W-:Y:S01]  /*3880*/  LOP3.LUT R59, R52, UR32, R55, 0x96, !PT ;  /* 0x00000020343b7c12 */ /* 0x000fe2000f8e9637 */
[----:B------:R-:W-:-:S07]  /*3890*/  IMAD.MOV.U32 R48, RZ, RZ, R54 ;  /* 0x000000ffff307224 */ /* 0x000fce00078e0036 */
.L_x_9767:
[----:B------:R-:W-:Y:S05]  /*38a0*/  BSYNC.RECONVERGENT B2 ;  /* 0x0000000000027941 */ /* 0x000fea0003800200 */
.L_x_9766:
[----:B------:R-:W-:Y:S01]  /*38b0*/  ISETP.NE.AND P3, PT, R49, 0x1, PT ;  /* 0x000000013100780c */ /* 0x000fe20003f65270 */
[----:B------:R-:W-:Y:S01]  /*38c0*/  BSSY.RECONVERGENT B2, `(.L_x_9771) ;  /* 0x0000047000027945 */ /* 0x000fe20003800200 */
[----:B------:R-:W-:Y:S01]  /*38d0*/  I2FP.F32.U32 R52, R8 ;  /* 0x0000000800347245 */ /* 0x000fe20000201000 */
[----:B------:R-:W-:Y:S02]  /*38e0*/  HFMA2 R8, -RZ, RZ, 0, 1.1920928955078125e-07 ;  /* 0x00000002ff087431 */ /* 0x000fe400000001ff */
[----:B------:R-:W-:Y:S02]  /*38f0*/  IMAD.MOV.U32 R53, RZ, RZ, R9 ;  /* 0x000000ffff357224 */ /* 0x000fe400078e0009 */
[----:B------:R-:W-:-:S06]  /*3900*/  FFMA.FTZ R52, R52, R6, 1.1641532182693481445e-10 ;  /* 0x2f00000034347423 */ /* 0x000fcc0000010006 */
        /* <DEDUP_REMOVED lines=9> */
.L_x_9773:
        /* <DEDUP_REMOVED lines=13> */
.L_x_9775:
[----:B------:R-:W-:Y:S05]  /*3a70*/  BSYNC.RECONVERGENT B3 ;  /* 0x0000000000037941 */ /* 0x000fea0003800200 */
.L_x_9774:
        /* <DEDUP_REMOVED lines=43> */
.L_x_9772:
[----:B------:R-:W-:Y:S05]  /*3d30*/  BSYNC.RECONVERGENT B2 ;  /* 0x0000000000027941 */ /* 0x000fea0003800200 */
.L_x_9771:
[----:B------:R-:W-:Y:S01]  /*3d40*/  ISETP.NE.AND P4, PT, R8, 0x1, PT ;  /* 0x000000010800780c */ /* 0x000fe20003f85270 */
[----:B------:R-:W-:Y:S01]  /*3d50*/  BSSY.RECONVERGENT B2, `(.L_x_9776) ;  /* 0x0000049000027945 */ /* 0x000fe20003800200 */
[----:B------:R-:W-:Y:S01]  /*3d60*/  I2FP.F32.U32 R49, R53 ;  /* 0x0000003500317245 */ /* 0x000fe20000201000 */
[----:B------:R-:W-:Y:S01]  /*3d70*/  FMUL.FTZ R33, R33, R50 ;  /* 0x0000003221217220 */ /* 0x000fe20000410000 */
[----:B------:R-:W-:-:S03]  /*3d80*/  IMAD.MOV.U32 R54, RZ, RZ, 0x2 ;  /* 0x00000002ff367424 */ /* 0x000fc600078e00ff */
        /* <DEDUP_REMOVED lines=12> */
.L_x_9778:
        /* <DEDUP_REMOVED lines=13> */
.L_x_9780:
[----:B------:R-:W-:Y:S05]  /*3f20*/  BSYNC.RECONVERGENT B3 ;  /* 0x0000000000037941 */ /* 0x000fea0003800200 */
.L_x_9779:
        /* <DEDUP_REMOVED lines=43> */
.L_x_9777:
[----:B------:R-:W-:Y:S05]  /*41e0*/  BSYNC.RECONVERGENT B2 ;  /* 0x0000000000027941 */ /* 0x000fea0003800200 */
.L_x_9776:
[----:B------:R-:W-:Y:S01]  /*41f0*/  ISETP.NE.AND P4, PT, R54, 0x1, PT ;  /* 0x000000013600780c */ /* 0x000fe20003f85270 */
[----:B------:R-:W-:Y:S01]  /*4200*/  BSSY.RECONVERGENT B2, `(.L_x_9781) ;  /* 0x0000047000027945 */ /* 0x000fe20003800200 */
[----:B------:R-:W-:Y:S01]  /*4210*/  I2FP.F32.U32 R49, R49 ;  /* 0x0000003100317245 */ /* 0x000fe20000201000 */
[----:B------:R-:W-:Y:S02]  /*4220*/  IMAD.MOV.U32 R8, RZ, RZ, 0x2 ;  /* 0x00000002ff087424 */ /* 0x000fe400078e00ff */
[----:B------:R-:W-:Y:S02]  /*4230*/  IMAD.MOV.U32 R53, RZ, RZ, R9 ;  /* 0x000000ffff357224 */ /* 0x000fe400078e0009 */
[----:B------:R-:W-:-:S06]  /*4240*/  FFMA.FTZ R49, R49, R6, 1.1641532182693481445e-10 ;  /* 0x2f00000031317423 */ /* 0x000fcc0000010006 */
        /* <DEDUP_REMOVED lines=9> */
.L_x_9783:
        /* <DEDUP_REMOVED lines=13> */
.L_x_9785:
[----:B------:R-:W-:Y:S05]  /*43b0*/  BSYNC.RECONVERGENT B3 ;  /* 0x0000000000037941 */ /* 0x000fea0003800200 */
.L_x_9784:
        /* <DEDUP_REMOVED lines=43> */
.L_x_9782:
[----:B------:R-:W-:Y:S05]  /*4670*/  BSYNC.RECONVERGENT B2 ;  /* 0x0000000000027941 */ /* 0x000fea0003800200 */
.L_x_9781:
[----:B------:R-:W-:Y:S01]  /*4680*/  ISETP.NE.AND P5, PT, R8, 0x1, PT ;  /* 0x000000010800780c */ /* 0x000fe20003fa5270 */
[----:B------:R-:W-:Y:S01]  /*4690*/  BSSY.RECONVERGENT B2, `(.L_x_9786) ;  /* 0x0000049000027945 */ /* 0x000fe20003800200 */
[----:B------:R-:W-:Y:S01]  /*46a0*/  I2FP.F32.U32 R53, R53 ;  /* 0x0000003500357245 */ /* 0x000fe20000201000 */
[----:B------:R-:W-:Y:S01]  /*46b0*/  FMUL.FTZ R34, R34, R50 ;  /* 0x0000003222227220 */ /* 0x000fe20000410000 */
[----:B------:R-:W-:-:S03]  /*46c0*/  IMAD.MOV.U32 R54, RZ, RZ, R9 ;  /* 0x000000ffff367224 */ /* 0x000fc600078e0009 */
[----:B------:R-:W-:-:S05]  /*46d0*/  FFMA.FTZ R53, R53, R6, 1.1641532182693481445e-10 ;  /* 0x2f00000035357423 */ /* 0x000fca0000010006 */
[----:B------:R-:W-:Y:S01]  /*46e0*/  FSETP.LE.FTZ.AND P4, PT, R53, R51, PT ;  /* 0x000000333500720b */ /* 0x000fe20003f93000 */
[----:B------:R-:W-:Y:S01]  /*46f0*/  HFMA2 R53, -RZ, RZ, 0, 1.1920928955078125e-07 ;  /* 0x00000002ff357431 */ /* 0x000fe200000001ff */
        /* <DEDUP_REMOVED lines=9> */
.L_x_9788:
        /* <DEDUP_REMOVED lines=13> */
.L_x_9790:
[----:B------:R-:W-:Y:S05]  /*4860*/  BSYNC.RECONVERGENT B3 ;  /* 0x0000000000037941 */ /* 0x000fea0003800200 */
.L_x_9789:
        /* <DEDUP_REMOVED lines=42> */
[----:B------:R-:W-:-:S07]  /*4b10*/  MOV R48, R66 ;  /* 0x0000004200307202 */ /* 0x000fce0000000f00 */
.L_x_9787:
[----:B------:R-:W-:Y:S05]  /*4b20*/  BSYNC.RECONVERGENT B2 ;  /* 0x0000000000027941 */ /* 0x000fea0003800200 */
.L_x_9786:
[----:B------:R-:W-:Y:S01]  /*4b30*/  ISETP.NE.AND P5, PT, R53, 0x1, PT ;  /* 0x000000013500780c */ /* 0x000fe20003fa5270 */
[----:B------:R-:W-:Y:S01]  /*4b40*/  BSSY.RECONVERGENT B2, `(.L_x_9791) ;  /* 0x0000047000027945 */ /* 0x000fe20003800200 */
[----:B------:R-:W-:Y:S01]  /*4b50*/  I2FP.F32.U32 R55, R54 ;  /* 0x0000003600377245 */ /* 0x000fe20000201000 */
[----:B------:R-:W-:Y:S01]  /*4b60*/  IMAD.MOV.U32 R66, RZ, RZ, 0x2 ;  /* 0x00000002ff427424 */ /* 0x000fe200078e00ff */
[----:B------:R-:W-:-:S03]  /*4b70*/  MOV R8, R9 ;  /* 0x0000000900087202 */ /* 0x000fc60000000f00 */
        /* <DEDUP_REMOVED lines=10> */
.L_x_9793:
        /* <DEDUP_REMOVED lines=13> */
.L_x_9795:
[----:B------:R-:W-:Y:S05]  /*4cf0*/  BSYNC.RECONVERGENT B3 ;  /* 0x0000000000037941 */ /* 0x000fea0003800200 */
.L_x_9794:
        /* <DEDUP_REMOVED lines=41> */
[----:B------:R-:W-:Y:S02]  /*4f90*/  HFMA2 R66, -RZ, RZ, 0, 0 ;  /* 0x00000000ff427431 */ /* 0x000fe400000001ff */
[----:B------:R-:W-:-:S07]  /*4fa0*/  IMAD.MOV.U32 R48, RZ, RZ, R78 ;  /* 0x000000ffff307224 */ /* 0x000fce00078e004e */
.L_x_9792:
[----:B------:R-:W-:Y:S05]  /*4fb0*/  BSYNC.RECONVERGENT B2 ;  /* 0x0000000000027941 */ /* 0x000fea0003800200 */
.L_x_9791:
[----:B------:R-:W-:Y:S01]  /*4fc0*/  ISETP.NE.AND P6, PT, R66, 0x1, PT ;  /* 0x000000014200780c */ /* 0x000fe20003fc5270 */
[----:B------:R-:W-:Y:S01]  /*4fd0*/  BSSY.RECONVERGENT B2, `(.L_x_9796) ;  /* 0x000004b000027945 */ /* 0x000fe20003800200 */
[----:B------:R-:W-:Y:S01]  /*4fe0*/  I2FP.F32.U32 R8, R8 ;  /* 0x0000000800087245 */ /* 0x000fe20000201000 */
[----:B------:R-:W-:Y:S01]  /*4ff0*/  FMUL.FTZ R54, R35, R50 ;  /* 0x0000003223367220 */ /* 0x000fe20000410000 */
[----:B------:R-:W-:-:S03]  /*5000*/  IMAD.MOV.U32 R53, RZ, RZ, R9 ;  /* 0x000000ffff357224 */ /* 0x000fc600078e0009 */
[----:B------:R-:W-:-:S05]  /*5010*/  FFMA.FTZ R8, R8, R6, 1.1641532182693481445e-10 ;  /* 0x2f00000008087423 */ /* 0x000fca0000010006 */
[----:B------:R-:W-:Y:S01]  /*5020*/  FSETP.LE.FTZ.AND P5, PT, R8, R51, PT ;  /* 0x000000330800720b */ /* 0x000fe20003fb3000 */
        /* <DEDUP_REMOVED lines=10> */
.L_x_9798:
        /* <DEDUP_REMOVED lines=15> */
.L_x_9800:
[----:B------:R-:W-:Y:S05]  /*51c0*/  BSYNC.RECONVERGENT B3 ;  /* 0x0000000000037941 */ /* 0x000fea0003800200 */
.L_x_9799:
        /* <DEDUP_REMOVED lines=43> */
.L_x_9797:
[----:B------:R-:W-:Y:S05]  /*5480*/  BSYNC.RECONVERGENT B2 ;  /* 0x0000000000027941 */ /* 0x000fea0003800200 */
.L_x_9796:
[----:B------:R-:W-:Y:S01]  /*5490*/  FMUL.FTZ R35, R24, R50 ;  /* 0x0000003218237220 */ /* 0x000fe20000410000 */
[----:B------:R-:W-:Y:S02]  /*54a0*/  FSETP.GTU.FTZ.AND P6, PT, R52, R51, PT ;  /* 0x000000333400720b */ /* 0x000fe40003fdc000 */
[----:B------:R-:W-:Y:S02]  /*54b0*/  I2FP.F32.U32 R66, R53 ;  /* 0x0000003500427245 */ /* 0x000fe40000201000 */
[----:B------:R-:W-:Y:S02]  /*54c0*/  FSEL R35, R35, RZ, !P6 ;  /* 0x000000ff23237208 */ /* 0x000fe40007000000 */
[----:B------:R-:W-:Y:S01]  /*54d0*/  SEL R52, RZ, 0x1, P6 ;  /* 0x00000001ff347807 */ /* 0x000fe20003000000 */
[----:B------:R-:W-:Y:S01]  /*54e0*/  FFMA.FTZ R66, R66, R6, 1.1641532182693481445e-10 ;  /* 0x2f00000042427423 */ /* 0x000fe20000010006 */
[----:B------:R-:W-:Y:S01]  /*54f0*/  FSETP.GTU.FTZ.AND P6, PT, R49, R51, PT ;  /* 0x000000333100720b */ /* 0x000fe20003fdc000 */
[----:B------:R-:W-:Y:S01]  /*5500*/  FMUL.FTZ R49, R25, R50 ;  /* 0x0000003219317220 */ /* 0x000fe20000410000 */
[----:B------:R-:W-:-:S02]  /*5510*/  FSEL R32, R32, RZ, P2 ;  /* 0x000000ff20207208 */ /* 0x000fc40001000000 */
[----:B------:R-:W-:Y:S02]  /*5520*/  FSEL R34, R34, RZ, P4 ;  /* 0x000000ff22227208 */ /* 0x000fe40002000000 */
[----:B------:R-:W-:Y:S01]  /*5530*/  FSEL R53, R49, RZ, !P6 ;  /* 0x000000ff31357208 */ /* 0x000fe20007000000 */
[----:B------:R-:W-:Y:S01]  /*5540*/  FADD.FTZ R32, R32, R35 ;  /* 0x0000002320207221 */ /* 0x000fe20000010000 */
[----:B------:R-:W-:Y:S02]  /*5550*/  SEL R49, RZ, 0x1, P6 ;  /* 0x00000001ff317807 */ /* 0x000fe40003000000 */
[----:B------:R-:W-:Y:S01]  /*5560*/  FSETP.GTU.FTZ.AND P6, PT, R55, R51, PT ;  /* 0x000000333700720b */ /* 0x000fe20003fdc000 */
[-C--:B------:R-:W-:Y:S01]  /*5570*/  FMUL.FTZ R55, R26, R50.reuse ;  /* 0x000000321a377220 */ /* 0x080fe20000410000 */
[----:B------:R-:W-:Y:S01]  /*5580*/  FMUL.FTZ R50, R27, R50 ;  /* 0x000000321b327220 */ /* 0x000fe20000410000 */
[----:B------:R-:W-:Y:S01]  /*5590*/  FSEL R33, R33, RZ, P3 ;  /* 0x000000ff21217208 */ /* 0x000fe20001800000 */
[----:B------:R-:W-:Y:S01]  /*55a0*/  @P1 FADD.FTZ R32, R28, R32 ;  /* 0x000000201c201221 */ /* 0x000fe20000010000 */
[----:B------:R-:W-:-:S02]  /*55b0*/  SEL R6, RZ, 0x1, P6 ;  /* 0x00000001ff067807 */ /* 0x000fc40003000000 */
[----:B------:R-:W-:Y:S01]  /*55c0*/  FSEL R55, R55, RZ, !P6 ;  /* 0x000000ff37377208 */ /* 0x000fe20007000000 */
[----:B------:R-:W-:Y:S01]  /*55d0*/  FADD.FTZ R33, R33, R53 ;  /* 0x0000003521217221 */ /* 0x000fe20000010000 */
[----:B------:R-:W-:Y:S02]  /*55e0*/  FSETP.GTU.FTZ.AND P6, PT, R66, R51, PT ;  /* 0x000000334200720b */ /* 0x000fe40003fdc000 */
[----:B------:R-:W-:Y:S01]  /*55f0*/  FSEL R54, R54, RZ, P5 ;  /* 0x000000ff36367208 */ /* 0x000fe20002800000 */
[----:B------:R-:W-:Y:S01]  /*5600*/  FADD.FTZ R34, R34, R55 ;  /* 0x0000003722227221 */ /* 0x000fe20000010000 */
[----:B------:R-:W-:Y:S01]  /*5610*/  FSEL R50, R50, RZ, !P6 ;  /* 0x000000ff32327208 */ /* 0x000fe20007000000 */
[----:B------:R-:W-:Y:S01]  /*5620*/  @P1 FADD.FTZ R33, R29, R33 ;  /* 0x000000211d211221 */ /* 0x000fe20000010000 */
[----:B------:R-:W-:Y:S01]  /*5630*/  PRMT R2, R6, 0x7610, R2 ;  /* 0x0000761006027816 */ /* 0x000fe20000000002 */
[----:B------:R-:W-:Y:S01]  /*5640*/  @P1 FADD.FTZ R34, R30, R34 ;  /* 0x000000221e221221 */ /* 0x000fe20000010000 */
[----:B------:R-:W-:Y:S01]  /*5650*/  SEL R6, RZ, 0x1, P6 ;  /* 0x00000001ff067807 */ /* 0x000fe20003000000 */
[----:B------:R-:W-:Y:S01]  /*5660*/  FADD.FTZ R35, R50, R54 ;  /* 0x0000003632237221 */ /* 0x000fe20000010000 */
[----:B------:R-:W-:-:S02]  /*5670*/  PRMT R4, R52, 0x7610, R4 ;  /* 0x0000761034047816 */ /* 0x000fc40000000004 */
[----:B------:R-:W-:Y:S01]  /*5680*/  PRMT R3, R49, 0x7610, R3 ;  /* 0x0000761031037816 */ /* 0x000fe20000000003 */
[----:B------:R-:W-:Y:S01]  /*5690*/  @P1 FADD.FTZ R35, R31, R35 ;  /* 0x000000231f231221 */ /* 0x000fe20000010000 */
[----:B------:R-:W-:-:S07]  /*56a0*/  PRMT R0, R6, 0x7610, R0 ;  /* 0x0000761006007816 */ /* 0x000fce0000000000 */
.L_x_9760:
[----:B------:R-:W0:Y:S01]  /*56b0*/  LDC.64 R50, c[0x0][0x3a8] ;  /* 0x0000ea00ff327b82 */ /* 0x000e220000000a00 */
[----:B------:R-:W-:Y:S02]  /*56c0*/  SEL R49, RZ, 0x10000, !P4 ;  /* 0x00010000ff317807 */ /* 0x000fe40006000000 */
[----:B------:R-:W-:-:S05]  /*56d0*/  SEL R6, RZ, 0x100, !P3 ;  /* 0x00000100ff067807 */ /* 0x000fca0005800000 */
[----:B------:R-:W1:Y:S01]  /*56e0*/  LDC.64 R52, c[0x0][0x3b0] ;  /* 0x0000ec00ff347b82 */ /* 0x000e620000000a00 */
[----:B0-----:R-:W-:-:S05]  /*56f0*/  IMAD.WIDE.U32 R50, R5, 0x10, R50 ;  /* 0x0000001005327825 */ /* 0x001fca00078e0032 */
[----:B------:R0:W-:Y:S01]  /*5700*/  STG.E.128 desc[UR8][R50.64], R32 ;  /* 0x0000002032007986 */ /* 0x0001e2000c101d08 */
[----:B-1----:R-:W-:Y:S01]  /*5710*/  IMAD.WIDE.U32 R52, R5, 0x4, R52 ;  /* 0x0000000405347825 */ /* 0x002fe200078e0034 */
[----:B0-----:R-:W-:-:S04]  /*5720*/  SEL R50, RZ, 0x1000000, !P5 ;  /* 0x01000000ff327807 */ /* 0x001fc80006800000 */
[----:B------:R-:W-:Y:S02]  /*5730*/  IADD3 R49, PT, PT, R6, R50, R49 ;  /* 0x0000003206317210 */ /* 0x000fe40007ffe031 */
[----:B------:R-:W-:-:S04]  /*5740*/  SEL R6, RZ, 0x1, !P2 ;  /* 0x00000001ff067807 */ /* 0x000fc80005000000 */
[----:B------:R-:W-:-:S05]  /*5750*/  IADD3 R6, PT, PT, R49, R6, RZ ;  /* 0x0000000631067210 */ /* 0x000fca0007ffe0ff */
[----:B------:R0:W-:Y:S01]  /*5760*/  STG.E desc[UR8][R52.64], R6 ;  /* 0x0000000634007986 */ /* 0x0001e2000c101908 */
[----:B------:R-:W-:Y:S05]  /*5770*/  @!P0 BRA `(.L_x_9801) ;  /* 0x00000000002c8947 */ /* 0x000fea0003800000 */
[----:B------:R-:W1:Y:S01]  /*5780*/  LDC.64 R50, c[0x0][0x3b8] ;  /* 0x0000ee00ff327b82 */ /* 0x000e620000000a00 */
[----:B0-----:R-:W-:Y:S01]  /*5790*/  IMAD.U32 R6, R2, 0x10000, RZ ;  /* 0x0001000002067824 */ /* 0x001fe200078e00ff */
[----:B------:R-:W-:-:S04]  /*57a0*/  LOP3.LUT R49, R0, 0xffff, RZ, 0xc0, !PT ;  /* 0x0000ffff00317812 */ /* 0x000fc800078ec0ff */
[----:B------:R-:W-:-:S05]  /*57b0*/  LOP3.LUT R6, R6, 0xff0000, RZ, 0xc0, !PT ;  /* 0x00ff000006067812 */ /* 0x000fca00078ec0ff */
[----:B------:R-:W-:Y:S01]  /*57c0*/  IMAD R6, R49, 0x1000000, R6 ;  /* 0x0100000031067824 */ /* 0x000fe200078e0206 */
[----:B------:R-:W-:-:S04]  /*57d0*/  LOP3.LUT R49, R3, 0xff, RZ, 0xc0, !PT ;  /* 0x000000ff03317812 */ /* 0x000fc800078ec0ff */
[----:B------:R-:W-:Y:S02]  /*57e0*/  LEA R49, R49, R6, 0x8 ;  /* 0x0000000631317211 */ /* 0x000fe400078e40ff */
[----:B------:R-:W-:-:S05]  /*57f0*/  LOP3.LUT R6, R4, 0xff, RZ, 0xc0, !PT ;  /* 0x000000ff04067812 */ /* 0x000fca00078ec0ff */
[----:B------:R-:W-:Y:S02]  /*5800*/  IMAD.IADD R6, R49, 0x1, R6 ;  /* 0x0000000131067824 */ /* 0x000fe400078e0206 */
[----:B-1----:R-:W-:-:S05]  /*5810*/  IMAD.WIDE.U32 R50, R5, 0x4, R50 ;  /* 0x0000000405327825 */ /* 0x002fca00078e0032 */
[----:B------:R1:W-:Y:S02]  /*5820*/  STG.E desc[UR8][R50.64], R6 ;  /* 0x0000000632007986 */ /* 0x0003e4000c101908 */
.L_x_9801:
[----:B01----:R-:W-:Y:S01]  /*5830*/  IMAD.MOV.U32 R6, RZ, RZ, R48 ;  /* 0x000000ffff067224 */ /* 0x003fe200078e0030 */
[----:B------:R-:W-:-:S07]  /*5840*/  IADD3 R48, PT, PT, R5, 0x20, RZ ;  /* 0x0000002005307810 */ /* 0x000fce0007ffe0ff */
.L_x_9738:
[----:B------:R-:W-:Y:S05]  /*5850*/  BSYNC.RECONVERGENT B1 ;  /* 0x0000000000017941 */ /* 0x000fea0003800200 */
.L_x_9737:
        /* <DEDUP_REMOVED lines=10> */
[----:B------:R-:W3:Y:S01]  /*5900*/  @P1 LDC.64 R36, c[0x0][0x3a0] ;  /* 0x0000e800ff241b82 */ /* 0x000ee20000000a00 */
[----:B0-----:R-:W-:-:S04]  /*5910*/  IMAD.WIDE.U32 R50, R48, 0x10, R50 ;  /* 0x0000001030327825 */ /* 0x001fc800078e0032 */
[----:B-1----:R-:W-:-:S05]  /*5920*/  @P0 IMAD.WIDE.U32 R38, R48, 0x10, R38 ;  /* 0x0000001030260825 */ /* 0x002fca00078e0026 */
[----:B------:R0:W5:Y:S01]  /*5930*/  @P0 LDG.E.128 R24, desc[UR8][R38.64] ;  /* 0x0000000826180981 */ /* 0x000162000c1e1d00 */
[----:B---3--:R-:W-:-:S05]  /*5940*/  @P1 IMAD.WIDE.U32 R36, R48, 0x10, R36 ;  /* 0x0000001030241825 */ /* 0x008fca00078e0024 */
[----:B--2---:R0:W5:Y:S04]  /*5950*/  @P1 LDG.E.128 R28, desc[UR8][R36.64] ;  /* 0x00000008241c1981 */ /* 0x004168000c1e1d00 */
        /* <DEDUP_REMOVED lines=18> */
.L_x_9807:
        /* <DEDUP_REMOVED lines=13> */
.L_x_9809:
[----:B------:R-:W-:Y:S05]  /*5b50*/  BSYNC.RECONVERGENT B3 ;  /* 0x0000000000037941 */ /* 0x000fea0003800200 */
.L_x_9808:
        /* <DEDUP_REMOVED lines=43> */
.L_x_9806:
[----:B------:R-:W-:Y:S05]  /*5e10*/  BSYNC.RECONVERGENT B2 ;  /* 0x0000000000027941 */ /* 0x000fea0003800200 */
.L_x_9805:
[----:B0-----:R-:W0:Y:S01]  /*5e20*/  LDC R51, c[0x0][0x404] ;  /* 0x00010100ff337b82 */ /* 0x001e220000000800 */
        /* <DEDUP_REMOVED lines=19> */
.L_x_9812:
        /* <DEDUP_REMOVED lines=13> */
.L_x_9814:
[----:B------:R-:W-:Y:S05]  /*6030*/  BSYNC.RECONVERGENT B3 ;  /* 0x0000000000037941 */ /* 0x000fea0003800200 */
.L_x_9813:
        /* <DEDUP_REMOVED lines=41> */
[----:B------:R-:W-:Y:S02]  /*62d0*/  IMAD.MOV.U32 R49, RZ, RZ, R54 ;  /* 0x000000ffff317224 */ /* 0x000fe400078e0036 */
[----:B------:R-:W-:-:S07]  /*62e0*/  IMAD.MOV.U32 R52, RZ, RZ, RZ ;  /* 0x000000ffff347224 */ /* 0x000fce00078e00ff */
.L_x_9811:
[----:B------:R-:W-:Y:S05]  /*62f0*/  BSYNC.RECONVERGENT B2 ;  /* 0x0000000000027941 */ /* 0x000fea0003800200 */
.L_x_9810:
        /* <DEDUP_REMOVED lines=15> */
.L_x_9817:
        /* <DEDUP_REMOVED lines=13> */
.L_x_9819:
[----:B------:R-:W-:Y:S05]  /*64c0*/  BSYNC.RECONVERGENT B3 ;  /* 0x0000000000037941 */ /* 0x000fea0003800200 */
.L_x_9818:
        /* <DEDUP_REMOVED lines=41> */
[----:B------:R-:W-:Y:S01]  /*6760*/  IMAD.MOV.U32 R54, RZ, RZ, R49 ;  /* 0x000000ffff367224 */ /* 0x000fe200078e0031 */
[----:B------:R-:W-:-:S07]  /*6770*/  MOV R49, R66 ;  /* 0x0000004200317202 */ /* 0x000fce0000000f00 */
.L_x_9816:
[----:B------:R-:W-:Y:S05]  /*6780*/  BSYNC.RECONVERGENT B2 ;  /* 0x0000000000027941 */ /* 0x000fea0003800200 */
.L_x_9815:
        /* <DEDUP_REMOVED lines=17> */
.L_x_9822:
        /* <DEDUP_REMOVED lines=13> */
.L_x_9824:
[----:B------:R-:W-:Y:S05]  /*6970*/  BSYNC.RECONVERGENT B3 ;  /* 0x0000000000037941 */ /* 0x000fea0003800200 */
.L_x_9823:
        /* <DEDUP_REMOVED lines=39> */
[----:B------:R-:W-:Y:S01]  /*6bf0*/  IMAD.WIDE.U32 R66, R8, -0x2daee0ad, RZ ;  /* 0xd2511f5308427825 */ /* 0x000fe200078e00ff */
[----:B------:R-:W-:-:S03]  /*6c00*/  MOV R9, R78 ;  /* 0x0000004e00097202 */ /* 0x000fc60000000f00 */
[----:B------:R-:W-:Y:S01]  /*6c10*/  IMAD.MOV.U32 R49, RZ, RZ, R66 ;  /* 0x000000ffff317224 */ /* 0x000fe200078e0042 */
[----:B------:R-:W-:-:S07]  /*6c20*/  LOP3.LUT R59, R54, UR32, R67, 0x96, !PT ;  /* 0x00000020363b7c12 */ /* 0x000fce000f8e9643 */
.L_x_9821:
[----:B------:R-:W-:Y:S05]  /*6c30*/  BSYNC.RECONVERGENT B2 ;  /* 0x0000000000027941 */ /* 0x000fea0003800200 */
.L_x_9820:
        /* <DEDUP_REMOVED lines=15> */
.L_x_9827:
        /* <DEDUP_REMOVED lines=13> */
.L_x_9829:
[----:B------:R-:W-:Y:S05]  /*6e00*/  BSYNC.RECONVERGENT B3 ;  /* 0x0000000000037941 */ /* 0x000fea0003800200 */
.L_x_9828:
        /* <DEDUP_REMOVED lines=40> */
[----:B------:R-:W-:Y:S02]  /*7090*/  LOP3.LUT R59, R54, UR32, R67, 0x96, !PT ;  /* 0x00000020363b7c12 */ /* 0x000fe4000f8e9643 */
[----:B------:R-:W-:Y:S01]  /*70a0*/  MOV R54, R49 ;  /* 0x0000003100367202 */ /* 0x000fe20000000f00 */
[----:B------:R-:W-:-:S07]  /*70b0*/  IMAD.MOV.U32 R49, RZ, RZ, R66 ;  /* 0x000000ffff317224 */ /* 0x000fce00078e0042 */
.L_x_9826:
[----:B------:R-:W-:Y:S05]  /*70c0*/  BSYNC.RECONVERGENT B2 ;  /* 0x0000000000027941 */ /* 0x000fea0003800200 */
.L_x_9825:
[----:B------:R-:W-:Y:S01]  /*70d0*/  ISETP.NE.AND P5, PT, R8, 0x1, PT ;  /* 0x000000010800780c */ /* 0x000fe20003fa5270 */
[----:B------:R-:W-:Y:S01]  /*70e0*/  BSSY.RECONVERGENT B2, `(.L_x_9830) ;  /* 0x0000049000027945 */ /* 0x000fe20003800200 */
[----:B------:R-:W-:Y:S01]  /*70f0*/  I2FP.F32.U32 R54, R54 ;  /* 0x0000003600367245 */ /* 0x000fe20000201000 */
[----:B------:R-:W-:-:S04]  /*7100*/  HFMA2 R55, -RZ, RZ, 0, 1.1920928955078125e-07 ;  /* 0x00000002ff377431 */ /* 0x000fc800000001ff */
[----:B------:R-:W-:-:S05]  /*7110*/  FFMA.FTZ R54, R54, R6, 1.1641532182693481445e-10 ;  /* 0x2f00000036367423 */ /* 0x000fca0000010006 */
[----:B------:R-:W-:Y:S01]  /*7120*/  FSETP.LE.FTZ.AND P4, PT, R54, R51, PT ;  /* 0x000000333600720b */ /* 0x000fe20003f93000 */
[----:B------:R-:W-:Y:S01]  /*7130*/  FMUL.FTZ R54, R38, R50 ;  /* 0x0000003226367220 */ /* 0x000fe20000410000 */
[----:B------:R-:W-:Y:S01]  /*7140*/  IMAD.MOV.U32 R38, RZ, RZ, R9 ;  /* 0x000000ffff267224 */ /* 0x000fe200078e0009 */
        /* <DEDUP_REMOVED lines=9> */
.L_x_9832:
        /* <DEDUP_REMOVED lines=13> */
.L_x_9834:
[----:B------:R-:W-:Y:S05]  /*72b0*/  BSYNC.RECONVERGENT B3 ;  /* 0x0000000000037941 */ /* 0x000fea0003800200 */
.L_x_9833:
        /* <DEDUP_REMOVED lines=43> */
.L_x_9831:
[----:B------:R-:W-:Y:S05]  /*7570*/  BSYNC.RECONVERGENT B2 ;  /* 0x0000000000027941 */ /* 0x000fea0003800200 */
.L_x_9830:
        /* <DEDUP_REMOVED lines=15> */
.L_x_9837:
        /* <DEDUP_REMOVED lines=13> */
.L_x_9839:
[----:B------:R-:W-:Y:S05]  /*7740*/  BSYNC.RECONVERGENT B3 ;  /* 0x0000000000037941 */ /* 0x000fea0003800200 */
.L_x_9838:
        /* <DEDUP_REMOVED lines=43> */
.L_x_9836:
[----:B------:R-:W-:Y:S05]  /*7a00*/  BSYNC.RECONVERGENT B2 ;  /* 0x0000000000027941 */ /* 0x000fea0003800200 */
.L_x_9835:
        /* <DEDUP_REMOVED lines=17> */
.L_x_9842:
        /* <DEDUP_REMOVED lines=15> */
.L_x_9844:
[----:B------:R-:W-:Y:S05]  /*7c10*/  BSYNC.RECONVERGENT B3 ;  /* 0x0000000000037941 */ /* 0x000fea0003800200 */
.L_x_9843:
        /* <DEDUP_REMOVED lines=43> */
.L_x_9841:
[----:B------:R-:W-:Y:S05]  /*7ed0*/  BSYNC.RECONVERGENT B2 ;  /* 0x0000000000027941 */ /* 0x000fea0003800200 */
.L_x_9840:
[-C--:B------:R-:W-:Y:S01]  /*7ee0*/  FMUL.FTZ R67, R24, R50.reuse ;  /* 0x0000003218437220 */ /* 0x080fe20000410000 */
[----:B------:R-:W-:Y:S01]  /*7ef0*/  FSETP.GTU.FTZ.AND P6, PT, R53, R51, PT ;  /* 0x000000333500720b */ /* 0x000fe20003fdc000 */
[----:B------:R-:W-:Y:S01]  /*7f00*/  FMUL.FTZ R66, R25, R50 ;  /* 0x0000003219427220 */ /* 0x000fe20000410000 */
[----:B------:R-:W-:Y:S02]  /*7f10*/  I2FP.F32.U32 R39, R39 ;  /* 0x0000002700277245 */ /* 0x000fe40000201000 */
[----:B------:R-:W-:Y:S02]  /*7f20*/  FSEL R67, R67, RZ, !P6 ;  /* 0x000000ff43437208 */ /* 0x000fe40007000000 */
[----:B------:R-:W-:Y:S01]  /*7f30*/  SEL R53, RZ, 0x1, P6 ;  /* 0x00000001ff357807 */ /* 0x000fe20003000000 */
[----:B------:R-:W-:Y:S01]  /*7f40*/  FFMA.FTZ R6, R39, R6, 1.1641532182693481445e-10 ;  /* 0x2f00000027067423 */ /* 0x000fe20000010006 */
[----:B------:R-:W-:Y:S01]  /*7f50*/  FSETP.GTU.FTZ.AND P6, PT, R52, R51, PT ;  /* 0x000000333400720b */ /* 0x000fe20003fdc000 */
[-C--:B------:R-:W-:Y:S01]  /*7f60*/  FMUL.FTZ R39, R27, R50.reuse ;  /* 0x000000321b277220 */ /* 0x080fe20000410000 */
[----:B------:R-:W-:Y:S01]  /*7f70*/  FMUL.FTZ R50, R26, R50 ;  /* 0x000000321a327220 */ /* 0x000fe20000410000 */
[----:B------:R-:W-:-:S02]  /*7f80*/  FSEL R54, R54, RZ, P4 ;  /* 0x000000ff36367208 */ /* 0x000fc40002000000 */
[----:B------:R-:W-:Y:S02]  /*7f90*/  FSEL R66, R66, RZ, !P6 ;  /* 0x000000ff42427208 */ /* 0x000fe40007000000 */
[----:B------:R-:W-:Y:S02]  /*7fa0*/  SEL R52, RZ, 0x1, P6 ;  /* 0x00000001ff347807 */ /* 0x000fe40003000000 */
[-C--:B------:R-:W-:Y:S02]  /*7fb0*/  FSETP.GTU.FTZ.AND P6, PT, R6, R51.reuse, PT ;  /* 0x000000330600720b */ /* 0x080fe40003fdc000 */
[----:B------:R-:W-:Y:S02]  /*7fc0*/  FSEL R36, R36, RZ, P2 ;  /* 0x000000ff24247208 */ /* 0x000fe40001000000 */
[----:B------:R-:W-:Y:S02]  /*7fd0*/  FSEL R39, R39, RZ, !P6 ;  /* 0x000000ff27277208 */ /* 0x000fe40007000000 */
[----:B------:R-:W-:Y:S01]  /*7fe0*/  SEL R6, RZ, 0x1, P6 ;  /* 0x00000001ff067807 */ /* 0x000fe20003000000 */
[----:B------:R-:W-:Y:S01]  /*7ff0*/  FADD.FTZ R36, R36, R67 ;  /* 0x0000004324247221 */ /* 0x000fe20000010000 */
[----:B------:R-:W-:-:S02]  /*8000*/  FSETP.GTU.FTZ.AND P6, PT, R38, R51, PT ;  /* 0x000000332600720b */ /* 0x000fc40003fdc000 */
[----:B------:R-:W-:Y:S01]  /*8010*/  FSEL R37, R37, RZ, P3 ;  /* 0x000000ff25257208 */ /* 0x000fe20001800000 */
[----:B------:R-:W-:Y:S01]  /*8020*/  @P1 FADD.FTZ R36, R28, R36 ;  /* 0x000000241c241221 */ /* 0x000fe20000010000 */
[----:B------:R-:W-:Y:S02]  /*8030*/  FSEL R50, R50, RZ, !P6 ;  /* 0x000000ff32327208 */ /* 0x000fe40007000000 */
[----:B------:R-:W-:Y:S01]  /*8040*/  FSEL R55, R55, RZ, P5 ;  /* 0x000000ff37377208 */ /* 0x000fe20002800000 */
[----:B------:R-:W-:Y:S01]  /*8050*/  FADD.FTZ R37, R37, R66 ;  /* 0x0000004225257221 */ /* 0x000fe20000010000 */
[----:B------:R-:W-:Y:S01]  /*8060*/  PRMT R4, R53, 0x7610, R4 ;  /* 0x0000761035047816 */ /* 0x000fe20000000004 */
[----:B------:R-:W-:Y:S01]  /*8070*/  FADD.FTZ R38, R54, R50 ;  /* 0x0000003236267221 */ /* 0x000fe20000010000 */
[----:B------:R-:W-:Y:S01]  /*8080*/  SEL R50, RZ, 0x1, P6 ;  /* 0x00000001ff327807 */ /* 0x000fe20003000000 */
[----:B------:R-:W-:Y:S01]  /*8090*/  FADD.FTZ R39, R39, R55 ;  /* 0x0000003727277221 */ /* 0x000fe20000010000 */
[----:B------:R-:W-:Y:S01]  /*80a0*/  @P1 FADD.FTZ R37, R29, R37 ;  /* 0x000000251d251221 */ /* 0x000fe20000010000 */
[----:B------:R-:W-:Y:S01]  /*80b0*/  @P1 FADD.FTZ R38, R30, R38 ;  /* 0x000000261e261221 */ /* 0x000fe20000010000 */
[----:B------:R-:W-:Y:S01]  /*80c0*/  PRMT R3, R52, 0x7610, R3 ;  /* 0x0000761034037816 */ /* 0x000fe20000000003 */
[----:B------:R-:W-:Y:S01]  /*80d0*/  @P1 FADD.FTZ R39, R31, R39 ;  /* 0x000000271f271221 */ /* 0x000fe20000010000 */
[----:B------:R-:W-:-:S02]  /*80e0*/  PRMT R2, R50, 0x7610, R2 ;  /* 0x0000761032027816 */ /* 0x000fc40000000002 */
[----:B------:R-:W-:Y:S01]  /*80f0*/  PRMT R0, R6, 0x7610, R0 ;  /* 0x0000761006007816 */ /* 0x000fe20000000000 */
[----:B------:R-:W-:Y:S06]  /*8100*/  BRA `(.L_x_9845) ;  /* 0x0000001000e87947 */ /* 0x000fec0003800000 */
.L_x_9804:
        /* <DEDUP_REMOVED lines=11> */
[----:B------:R-:W-:Y:S01]  /*81c0*/  @!P2 MOV R50, R59 ;  /* 0x0000003b0032a202 */ /* 0x000fe20000000f00 */
[----:B------:R-:W-:Y:S02]  /*81d0*/  @P2 VIADD R51, R8, 0x1 ;  /* 0x0000000108332836 */ /* 0x000fe40000000000 */
[----:B------:R-:W-:Y:S02]  /*81e0*/  @P2 IMAD.MOV.U32 R49, RZ, RZ, R6 ;  /* 0x000000ffff312224 */ /* 0x000fe400078e0006 */
[----:B------:R-:W-:Y:S01]  /*81f0*/  @P2 IMAD.MOV.U32 R50, RZ, RZ, R58 ;  /* 0x000000ffff322224 */ /* 0x000fe200078e003a */
[----:B------:R-:W-:Y:S06]  /*8200*/  BRA `(.L_x_9847) ;  /* 0x0000000000e47947 */ /* 0x000fec0003800000 */
.L_x_9848:
        /* <DEDUP_REMOVED lines=13> */
.L_x_9850:
[----:B------:R-:W-:Y:S05]  /*82e0*/  BSYNC.RECONVERGENT B3 ;  /* 0x0000000000037941 */ /* 0x000fea0003800200 */
.L_x_9849:
        /* <DEDUP_REMOVED lines=43> */
.L_x_9847:
[----:B------:R-:W-:Y:S05]  /*85a0*/  BSYNC.RECONVERGENT B2 ;  /* 0x0000000000027941 */ /* 0x000fea0003800200 */
.L_x_9846:
[----:B------:R-:W0:Y:S01]  /*85b0*/  LDC R6, c[0x0][0x404] ;  /* 0x00010100ff067b82 */ /* 0x000e220000000800 */
[----:B------:R-:W-:Y:S01]  /*85c0*/  ISETP.NE.AND P3, PT, R51, 0x1, PT ;  /* 0x000000013300780c */ /* 0x000fe20003f65270 */
[----:B------:R-:W-:Y:S01]  /*85d0*/  BSSY.RECONVERGENT B2, `(.L_x_9851) ;  /* 0x0000049000027945 */ /* 0x000fe20003800200 */
[----:B------:R-:W-:Y:S01]  /*85e0*/  I2FP.F32.U32 R8, R50 ;  /* 0x0000003200087245 */ /* 0x000fe20000201000 */
[----:B------:R-:W-:Y:S02]  /*85f0*/  IMAD.MOV.U32 R50, RZ, RZ, 0x2f800000 ;  /* 0x2f800000ff327424 */ /* 0x000fe400078e00ff */
[----:B------:R-:W-:Y:S02]  /*8600*/  IMAD.MOV.U32 R52, RZ, RZ, R9 ;  /* 0x000000ffff347224 */ /* 0x000fe400078e0009 */
[----:B------:R-:W-:-:S05]  /*8610*/  FFMA.FTZ R8, R8, R50, 1.1641532182693481445e-10 ;  /* 0x2f00000008087423 */ /* 0x000fca0000010032 */
[----:B0-----:R-:W-:Y:S01]  /*8620*/  FSETP.LE.FTZ.AND P2, PT, R8, R6, PT ;  /* 0x000000060800720b */ /* 0x001fe20003f53000 */
[----:B------:R-:W-:Y:S01]  /*8630*/  HFMA2 R8, -RZ, RZ, 0, 1.1920928955078125e-07 ;  /* 0x00000002ff087431 */ /* 0x000fe200000001ff */
        /* <DEDUP_REMOVED lines=9> */
.L_x_9853:
        /* <DEDUP_REMOVED lines=13> */
.L_x_9855:
[----:B------:R-:W-:Y:S05]  /*87a0*/  BSYNC.RECONVERGENT B3 ;  /* 0x0000000000037941 */ /* 0x000fea0003800200 */
.L_x_9854:
        /* <DEDUP_REMOVED lines=43> */
.L_x_9852:
[----:B------:R-:W-:Y:S05]  /*8a60*/  BSYNC.RECONVERGENT B2 ;  /* 0x0000000000027941 */ /* 0x000fea0003800200 */
.L_x_9851:
[----:B------:R-:W-:Y:S01]  /*8a70*/  ISETP.NE.AND P4, PT, R8, 0x1, PT ;  /* 0x000000010800780c */ /* 0x000fe20003f85270 */
[----:B------:R-:W-:Y:S01]  /*8a80*/  BSSY.RECONVERGENT B2, `(.L_x_9856) ;  /* 0x0000048000027945 */ /* 0x000fe20003800200 */
[----:B------:R-:W-:Y:S01]  /*8a90*/  I2FP.F32.U32 R51, R52 ;  /* 0x0000003400337245 */ /* 0x000fe20000201000 */
[----:B------:R-:W-:-:S04]  /*8aa0*/  IMAD.MOV.U32 R52, RZ, RZ, 0x2 ;  /* 0x00000002ff347424 */ /* 0x000fc800078e00ff */
        /* <DEDUP_REMOVED lines=12> */
.L_x_9858:
        /* <DEDUP_REMOVED lines=13> */
.L_x_9860:
[----:B------:R-:W-:Y:S05]  /*8c40*/  BSYNC.RECONVERGENT B3 ;  /* 0x0000000000037941 */ /* 0x000fea0003800200 */
.L_x_9859:
        /* <DEDUP_REMOVED lines=43> */
.L_x_9857:
[----:B------:R-:W-:Y:S05]  /*8f00*/  BSYNC.RECONVERGENT B2 ;  /* 0x0000000000027941 */ /* 0x000fea0003800200 */
.L_x_9856:
[----:B------:R-:W-:Y:S01]  /*8f10*/  ISETP.NE.AND P5, PT, R52, 0x1, PT ;  /* 0x000000013400780c */ /* 0x000fe20003fa5270 */
[----:B------:R-:W-:Y:S01]  /*8f20*/  BSSY.RECONVERGENT B2, `(.L_x_9861) ;  /* 0x0000048000027945 */ /* 0x000fe20003800200 */
[----:B------:R-:W-:Y:S01]  /*8f30*/  I2FP.F32.U32 R8, R51 ;  /* 0x0000003300087245 */ /* 0x000fe20000201000 */
[----:B------:R-:W-:-:S04]  /*8f40*/  IMAD.MOV.U32 R51, RZ, RZ, R9 ;  /* 0x000000ffff337224 */ /* 0x000fc800078e0009 */
        /* <DEDUP_REMOVED lines=12> */
.L_x_9863:
        /* <DEDUP_REMOVED lines=13> */
.L_x_9865:
[----:B------:R-:W-:Y:S05]  /*90e0*/  BSYNC.RECONVERGENT B3 ;  /* 0x0000000000037941 */ /* 0x000fea0003800200 */
.L_x_9864:
        /* <DEDUP_REMOVED lines=43> */
.L_x_9862:
[----:B------:R-:W-:Y:S05]  /*93a0*/  BSYNC.RECONVERGENT B2 ;  /* 0x0000000000027941 */ /* 0x000fea0003800200 */
.L_x_9861:
        /* <DEDUP_REMOVED lines=15> */
[----:B------:R-:W-:-:S10]  /*94a0*/  @P1 FADD.FTZ R39, R31, R39 ;  /* 0x000000271f271221 */ /* 0x000fd40000010000 */
.L_x_9845:
[----:B------:R-:W0:Y:S01]  /*94b0*/  LDC.64 R50, c[0x0][0x3a8] ;  /* 0x0000ea00ff327b82 */ /* 0x000e220000000a00 */
[----:B------:R-:W-:-:S07]  /*94c0*/  SEL R6, RZ, 0x100, !P3 ;  /* 0x00000100ff067807 */ /* 0x000fce0005800000 */
[----:B------:R-:W1:Y:S01]  /*94d0*/  LDC.64 R52, c[0x0][0x3b0] ;  /* 0x0000ec00ff347b82 */ /* 0x000e620000000a00 */
[----:B0-----:R-:W-:-:S05]  /*94e0*/  IMAD.WIDE.U32 R50, R48, 0x10, R50 ;  /* 0x0000001030327825 */ /* 0x001fca00078e0032 */
[----:B------:R0:W-:Y:S01]  /*94f0*/  STG.E.128 desc[UR8][R50.64], R36 ;  /* 0x0000002432007986 */ /* 0x0001e2000c101d08 */
[----:B-1----:R-:W-:Y:S01]  /*9500*/  IMAD.WIDE.U32 R52, R48, 0x4, R52 ;  /* 0x0000000430347825 */ /* 0x002fe200078e0034 */
[----:B0-----:R-:W-:Y:S02]  /*9510*/  SEL R51, RZ, 0x1000000, !P5 ;  /* 0x01000000ff337807 */ /* 0x001fe40006800000 */
[----:B------:R-:W-:-:S04]  /*9520*/  SEL R50, RZ, 0x10000, !P4 ;  /* 0x00010000ff327807 */ /* 0x000fc80006000000 */
[----:B------:R-:W-:Y:S02]  /*9530*/  IADD3 R50, PT, PT, R6, R51, R50 ;  /* 0x0000003306327210 */ /* 0x000fe40007ffe032 */
[----:B------:R-:W-:-:S04]  /*9540*/  SEL R6, RZ, 0x1, !P2 ;  /* 0x00000001ff067807 */ /* 0x000fc80005000000 */
[----:B------:R-:W-:-:S05]  /*9550*/  IADD3 R6, PT, PT, R50, R6, RZ ;  /* 0x0000000632067210 */ /* 0x000fca0007ffe0ff */
[----:B------:R0:W-:Y:S01]  /*9560*/  STG.E desc[UR8][R52.64], R6 ;  /* 0x0000000634007986 */ /* 0x0001e2000c101908 */
[----:B------:R-:W-:Y:S05]  /*9570*/  @!P0 BRA `(.L_x_9866) ;  /* 0x00000000002c8947 */ /* 0x000fea0003800000 */
[----:B0-----:R-:W0:Y:S01]  /*9580*/  LDC.64 R52, c[0x0][0x3b8] ;  /* 0x0000ee00ff347b82 */ /* 0x001e220000000a00 */
[----:B------:R-:W-:Y:S01]  /*9590*/  IMAD.U32 R6, R2, 0x10000, RZ ;  /* 0x0001000002067824 */ /* 0x000fe200078e00ff */
[----:B------:R-:W-:-:S04]  /*95a0*/  LOP3.LUT R50, R0, 0xffff, RZ, 0xc0, !PT ;  /* 0x0000ffff00327812 */ /* 0x000fc800078ec0ff */
[----:B------:R-:W-:-:S05]  /*95b0*/  LOP3.LUT R6, R6, 0xff0000, RZ, 0xc0, !PT ;  /* 0x00ff000006067812 */ /* 0x000fca00078ec0ff */
[----:B------:R-:W-:Y:S01]  /*95c0*/  IMAD R6, R50, 0x1000000, R6 ;  /* 0x0100000032067824 */ /* 0x000fe200078e0206 */
[----:B------:R-:W-:-:S04]  /*95d0*/  LOP3.LUT R50, R3, 0xff, RZ, 0xc0, !PT ;  /* 0x000000ff03327812 */ /* 0x000fc800078ec0ff */
[----:B------:R-:W-:Y:S02]  /*95e0*/  LEA R50, R50, R6, 0x8 ;  /* 0x0000000632327211 */ /* 0x000fe400078e40ff */
[----:B------:R-:W-:-:S05]  /*95f0*/  LOP3.LUT R6, R4, 0xff, RZ, 0xc0, !PT ;  /* 0x000000ff04067812 */ /* 0x000fca00078ec0ff */
[----:B------:R-:W-:Y:S02]  /*9600*/  IMAD.IADD R6, R50, 0x1, R6 ;  /* 0x0000000132067824 */ /* 0x000fe400078e0206 */
[----:B0-----:R-:W-:-:S05]  /*9610*/  IMAD.WIDE.U32 R52, R48, 0x4, R52 ;  /* 0x0000000430347825 */ /* 0x001fca00078e0034 */
[----:B------:R1:W-:Y:S02]  /*9620*/  STG.E desc[UR8][R52.64], R6 ;  /* 0x0000000634007986 */ /* 0x0003e4000c101908 */
.L_x_9866:
[----:B01----:R-:W-:Y:S01]  /*9630*/  IMAD.MOV.U32 R6, RZ, RZ, R49 ;  /* 0x000000ffff067224 */ /* 0x003fe200078e0031 */
[----:B------:R-:W-:-:S07]  /*9640*/  IADD3 R48, PT, PT, R48, 0x20, RZ ;  /* 0x0000002030307810 */ /* 0x000fce0007ffe0ff */
.L_x_9803:
[----:B------:R-:W-:Y:S05]  /*9650*/  BSYNC.RECONVERGENT B1 ;  /* 0x0000000000017941 */ /* 0x000fea0003800200 */
.L_x_9802:
        /* <DEDUP_REMOVED lines=34> */
.L_x_9872:
        /* <DEDUP_REMOVED lines=13> */
.L_x_9874:
[----:B------:R-:W-:Y:S05]  /*9950*/  BSYNC.RECONVERGENT B3 ;  /* 0x0000000000037941 */ /* 0x000fea0003800200 */
.L_x_9873:
        /* <DEDUP_REMOVED lines=43> */
.L_x_9871:
[----:B------:R-:W-:Y:S05]  /*9c10*/  BSYNC.RECONVERGENT B2 ;  /* 0x0000000000027941 */ /* 0x000fea0003800200 */
.L_x_9870:
        /* <DEDUP_REMOVED lines=20> */
.L_x_9877:
        /* <DEDUP_REMOVED lines=13> */
.L_x_9879:
[----:B------:R-:W-:Y:S05]  /*9e30*/  BSYNC.RECONVERGENT B3 ;  /* 0x0000000000037941 */ /* 0x000fea0003800200 */
.L_x_9878:
        /* <DEDUP_REMOVED lines=43> */
.L_x_9876:
[----:B------:R-:W-:Y:S05]  /*a0f0*/  BSYNC.RECONVERGENT B2 ;  /* 0x0000000000027941 */ /* 0x000fea0003800200 */
.L_x_9875:
        /* <DEDUP_REMOVED lines=15> */
.L_x_9882:
        /* <DEDUP_REMOVED lines=13> */
.L_x_9884:
[----:B------:R-:W-:Y:S05]  /*a2c0*/  BSYNC.RECONVERGENT B3 ;  /* 0x0000000000037941 */ /* 0x000fea0003800200 */
.L_x_9883:
        /* <DEDUP_REMOVED lines=35> */
[----:B------:R-:W-:Y:S01]  /*a500*/  IMAD.WIDE.U32 R78, R9, -0x326172a9, RZ ;  /* 0xcd9e8d57094e7825 */ /* 0x000fe200078e00ff */
[----:B------:R-:W-:-:S03]  /*a510*/  LOP3.LUT R8, R58, UR29, R67, 0x96, !PT ;  /* 0x0000001d3a087c12 */ /* 0x000fc6000f8e9643 */
[----:B------:R-:W-:Y:S01]  /*a520*/  IMAD.MOV.U32 R9, RZ, RZ, R78 ;  /* 0x000000ffff097224 */ /* 0x000fe200078e004e */
[----:B------:R-:W-:Y:S01]  /*a530*/  LOP3.LUT R58, R66, UR31, R79, 0x96, !PT ;  /* 0x0000001f423a7c12 */ /* 0x000fe2000f8e964f */
[----:B------:R-:W-:-:S04]  /*a540*/  IMAD.WIDE.U32 R66, R8, -0x2daee0ad, RZ ;  /* 0xd2511f5308427825 */ /* 0x000fc800078e00ff */
[----:B------:R-:W-:Y:S02]  /*a550*/  HFMA2 R8, -RZ, RZ, 0, 0 ;  /* 0x00000000ff087431 */ /* 0x000fe400000001ff */
[----:B------:R-:W-:Y:S01]  /*a560*/  IMAD.MOV.U32 R49, RZ, RZ, R66 ;  /* 0x000000ffff317224 */ /* 0x000fe200078e0042 */
[----:B------:R-:W-:-:S07]  /*a570*/  LOP3.LUT R59, R50, UR32, R67, 0x96, !PT ;  /* 0x00000020323b7c12 */ /* 0x000fce000f8e9643 */
.L_x_9881:
[----:B------:R-:W-:Y:S05]  /*a580*/  BSYNC.RECONVERGENT B2 ;  /* 0x0000000000027941 */ /* 0x000fea0003800200 */
.L_x_9880:
        /* <DEDUP_REMOVED lines=17> */
.L_x_9887:
        /* <DEDUP_REMOVED lines=13> */
.L_x_9889:
[----:B------:R-:W-:Y:S05]  /*a770*/  BSYNC.RECONVERGENT B3 ;  /* 0x0000000000037941 */ /* 0x000fea0003800200 */
.L_x_9888:
        /* <DEDUP_REMOVED lines=39> */
[----:B------:R-:W-:-:S04]  /*a9f0*/  MOV R9, R78 ;  /* 0x0000004e00097202 */ /* 0x000fc80000000f00 */
[----:B------:R-:W-:Y:S01]  /*aa00*/  LOP3.LUT R59, R50, UR32, R67, 0x96, !PT ;  /* 0x00000020323b7c12 */ /* 0x000fe2000f8e9643 */
[----:B------:R-:W-:Y:S01]  /*aa10*/  IMAD.MOV.U32 R50, RZ, RZ, R49 ;  /* 0x000000ffff327224 */ /* 0x000fe200078e0031 */
[----:B------:R-:W-:-:S07]  /*aa20*/  MOV R49, R66 ;  /* 0x0000004200317202 */ /* 0x000fce0000000f00 */
.L_x_9886:
[----:B------:R-:W-:Y:S05]  /*aa30*/  BSYNC.RECONVERGENT B2 ;  /* 0x0000000000027941 */ /* 0x000fea0003800200 */
.L_x_9885:
        /* <DEDUP_REMOVED lines=15> */
.L_x_9892:
        /* <DEDUP_REMOVED lines=13> */
.L_x_9894:
[----:B------:R-:W-:Y:S05]  /*ac00*/  BSYNC.RECONVERGENT B3 ;  /* 0x0000000000037941 */ /* 0x000fea0003800200 */
.L_x_9893:
        /* <DEDUP_REMOVED lines=43> */
.L_x_9891:
[----:B------:R-:W-:Y:S05]  /*aec0*/  BSYNC.RECONVERGENT B2 ;  /* 0x0000000000027941 */ /* 0x000fea0003800200 */
.L_x_9890:
        /* <DEDUP_REMOVED lines=17> */
.L_x_9897:
        /* <DEDUP_REMOVED lines=13> */
.L_x_9899:
[----:B------:R-:W-:Y:S05]  /*b0b0*/  BSYNC.RECONVERGENT B3 ;  /* 0x0000000000037941 */ /* 0x000fea0003800200 */
.L_x_9898:
        /* <DEDUP_REMOVED lines=41> */
[----:B------:R-:W-:Y:S02]  /*b350*/  LOP3.LUT R59, R66, UR32, R79, 0x96, !PT ;  /* 0x00000020423b7c12 */ /* 0x000fe4000f8e964f */
[----:B------:R-:W-:-:S07]  /*b360*/  MOV R49, R78 ;  /* 0x0000004e00317202 */ /* 0x000fce0000000f00 */
.L_x_9896:
[----:B------:R-:W-:Y:S05]  /*b370*/  BSYNC.RECONVERGENT B2 ;  /* 0x0000000000027941 */ /* 0x000fea0003800200 */
.L_x_9895:
        /* <DEDUP_REMOVED lines=15> */
.L_x_9902:
        /* <DEDUP_REMOVED lines=13> */
.L_x_9904:
[----:B------:R-:W-:Y:S05]  /*b540*/  BSYNC.RECONVERGENT B3 ;  /* 0x0000000000037941 */ /* 0x000fea0003800200 */
.L_x_9903:
        /* <DEDUP_REMOVED lines=36> */
[----:B------:R-:W-:-:S03]  /*b790*/  LOP3.LUT R8, R58, UR29, R79, 0x96, !PT ;  /* 0x0000001d3a087c12 */ /* 0x000fc6000f8e964f */
[----:B------:R-:W-:Y:S01]  /*b7a0*/  IMAD.MOV.U32 R9, RZ, RZ, R92 ;  /* 0x000000ffff097224 */ /* 0x000fe200078e005c */
[----:B------:R-:W-:Y:S01]  /*b7b0*/  LOP3.LUT R58, R78, UR31, R93, 0x96, !PT ;  /* 0x0000001f4e3a7c12 */ /* 0x000fe2000f8e965d */
[----:B------:R-:W-:Y:S01]  /*b7c0*/  IMAD.WIDE.U32 R78, R8, -0x2daee0ad, RZ ;  /* 0xd2511f53084e7825 */ /* 0x000fe200078e00ff */
[----:B------:R-:W-:-:S03]  /*b7d0*/  MOV R8, R49 ;  /* 0x0000003100087202 */ /* 0x000fc60000000f00 */
[----:B------:R-:W-:Y:S01]  /*b7e0*/  IMAD.MOV.U32 R49, RZ, RZ, R78 ;  /* 0x000000ffff317224 */ /* 0x000fe200078e004e */
[----:B------:R-:W-:-:S07]  /*b7f0*/  LOP3.LUT R59, R66, UR32, R79, 0x96, !PT ;  /* 0x00000020423b7c12 */ /* 0x000fce000f8e964f */
.L_x_9901:
[----:B------:R-:W-:Y:S05]  /*b800*/  BSYNC.RECONVERGENT B2 ;  /* 0x0000000000027941 */ /* 0x000fea0003800200 */
.L_x_9900:
[----:B------:R-:W-:Y:S01]  /*b810*/  ISETP.NE.AND P6, PT, R67, 0x1, PT ;  /* 0x000000014300780c */ /* 0x000fe20003fc5270 */
[----:B------:R-:W-:Y:S01]  /*b820*/  BSSY.RECONVERGENT B2, `(.L_x_9905) ;  /* 0x000004b000027945 */ /* 0x000fe20003800200 */
[----:B------:R-:W-:Y:S01]  /*b830*/  I2FP.F32.U32 R66, R8 ;  /* 0x0000000800427245 */ /* 0x000fe20000201000 */
[----:B------:R-:W-:Y:S01]  /*b840*/  FMUL.FTZ R55, R43, R6 ;  /* 0x000000062b377220 */ /* 0x000fe20000410000 */
[----:B------:R-:W-:Y:S01]  /*b850*/  IMAD.MOV.U32 R8, RZ, RZ, 0x2 ;  /* 0x00000002ff087424 */ /* 0x000fe200078e00ff */
[----:B------:R-:W-:Y:S02]  /*b860*/  MOV R78, R9 ;  /* 0x00000009004e7202 */ /* 0x000fe40000000f00 */
        /* <DEDUP_REMOVED lines=11> */
.L_x_9907:
        /* <DEDUP_REMOVED lines=15> */
.L_x_9909:
[----:B------:R-:W-:Y:S05]  /*ba10*/  BSYNC.RECONVERGENT B3 ;  /* 0x0000000000037941 */ /* 0x000fea0003800200 */
.L_x_9908:
        /* <DEDUP_REMOVED lines=37> */
[----:B------:R-:W-:Y:S01]  /*bc70*/  IMAD.MOV.U32 R78, RZ, RZ, R49 ;  /* 0x000000ffff4e7224 */ /* 0x000fe200078e0031 */
[----:B------:R-:W-:Y:S01]  /*bc80*/  MOV R9, R92 ;  /* 0x0000005c00097202 */ /* 0x000fe20000000f00 */
[----:B------:R-:W-:-:S04]  /*bc90*/  IMAD.WIDE.U32 R92, R8, -0x2daee0ad, RZ ;  /* 0xd2511f53085c7825 */ /* 0x000fc800078e00ff */
[----:B------:R-:W-:Y:S01]  /*bca0*/  IMAD.MOV.U32 R8, RZ, RZ, RZ ;  /* 0x000000ffff087224 */ /* 0x000fe200078e00ff */
[----:B------:R-:W-:Y:S02]  /*bcb0*/  LOP3.LUT R59, R66, UR32, R93, 0x96, !PT ;  /* 0x00000020423b7c12 */ /* 0x000fe4000f8e965d */
[----:B------:R-:W-:-:S07]  /*bcc0*/  MOV R49, R92 ;  /* 0x0000005c00317202 */ /* 0x000fce0000000f00 */
.L_x_9906:
[----:B------:R-:W-:Y:S05]  /*bcd0*/  BSYNC.RECONVERGENT B2 ;  /* 0x0000000000027941 */ /* 0x000fea0003800200 */
.L_x_9905:
[-C--:B------:R-:W-:Y:S01]  /*bce0*/  FMUL.FTZ R67, R24, R6.reuse ;  /* 0x0000000618437220 */ /* 0x080fe20000410000 */
[-C--:B------:R-:W-:Y:S01]  /*bcf0*/  FSETP.GTU.FTZ.AND P6, PT, R52, R53.reuse, PT ;  /* 0x000000353400720b */ /* 0x080fe20003fdc000 */
[----:B------:R-:W-:Y:S01]  /*bd00*/  FMUL.FTZ R66, R25, R6 ;  /* 0x0000000619427220 */ /* 0x000fe20000410000 */
[----:B------:R-:W-:Y:S01]  /*bd10*/  I2FP.F32.U32 R78, R78 ;  /* 0x0000004e004e7245 */ /* 0x000fe20000201000 */
[-C--:B------:R-:W-:Y:S01]  /*bd20*/  FMUL.FTZ R43, R26, R6.reuse ;  /* 0x000000061a2b7220 */ /* 0x080fe20000410000 */
[----:B------:R-:W-:Y:S01]  /*bd30*/  FSEL R67, R67, RZ, !P6 ;  /* 0x000000ff43437208 */ /* 0x000fe20007000000 */
[----:B------:R-:W-:Y:S01]  /*bd40*/  FMUL.FTZ R6, R27, R6 ;  /* 0x000000061b067220 */ /* 0x000fe20000410000 */
[----:B------:R-:W-:Y:S01]  /*bd50*/  SEL R52, RZ, 0x1, P6 ;  /* 0x00000001ff347807 */ /* 0x000fe20003000000 */
[----:B------:R-:W-:Y:S01]  /*bd60*/  FFMA.FTZ R78, R78, R54, 1.1641532182693481445e-10 ;  /* 0x2f0000004e4e7423 */ /* 0x000fe20000010036 */
[----:B------:R-:W-:Y:S02]  /*bd70*/  FSETP.GTU.FTZ.AND P6, PT, R51, R53, PT ;  /* 0x000000353300720b */ /* 0x000fe40003fdc000 */
        /* <DEDUP_REMOVED lines=8> */
[----:B------:R-:W-:Y:S01]  /*be00*/  FSETP.GTU.FTZ.AND P6, PT, R78, R53, PT ;  /* 0x000000354e00720b */ /* 0x000fe20003fdc000 */
[----:B------:R-:W-:Y:S01]  /*be10*/  FADD.FTZ R42, R42, R43 ;  /* 0x0000002b2a2a7221 */ /* 0x000fe20000010000 */
[----:B------:R-:W-:Y:S01]  /*be20*/  FSEL R41, R41, RZ, P3 ;  /* 0x000000ff29297208 */ /* 0x000fe20001800000 */
[----:B------:R-:W-:Y:S01]  /*be30*/  @P1 FADD.FTZ R40, R28, R40 ;  /* 0x000000281c281221 */ /* 0x000fe20000010000 */
[----:B------:R-:W-:Y:S01]  /*be40*/  FSEL R53, R6, RZ, !P6 ;  /* 0x000000ff06357208 */ /* 0x000fe20007000000 */
[----:B------:R-:W-:Y:S01]  /*be50*/  @P1 FADD.FTZ R42, R30, R42 ;  /* 0x0000002a1e2a1221 */ /* 0x000fe20000010000 */
[----:B------:R-:W-:Y:S01]  /*be60*/  FSEL R55, R55, RZ, P5 ;  /* 0x000000ff37377208 */ /* 0x000fe20002800000 */
[----:B------:R-:W-:Y:S01]  /*be70*/  FADD.FTZ R41, R41, R66 ;  /* 0x0000004229297221 */ /* 0x000fe20000010000 */
[----:B------:R-:W-:-:S02]  /*be80*/  SEL R6, RZ, 0x1, P6 ;  /* 0x00000001ff067807 */ /* 0x000fc40003000000 */
[----:B------:R-:W-:Y:S01]  /*be90*/  PRMT R4, R52, 0x7610, R4 ;  /* 0x0000761034047816 */ /* 0x000fe20000000004 */
[----:B------:R-:W-:Y:S01]  /*bea0*/  FADD.FTZ R43, R53, R55 ;  /* 0x00000037352b7221 */ /* 0x000fe20000010000 */
[----:B------:R-:W-:Y:S01]  /*beb0*/  @P1 FADD.FTZ R41, R29, R41 ;  /* 0x000000291d291221 */ /* 0x000fe20000010000 */
[----:B------:R-:W-:Y:S02]  /*bec0*/  PRMT R3, R51, 0x7610, R3 ;  /* 0x0000761033037816 */ /* 0x000fe40000000003 */
[----:B------:R-:W-:Y:S01]  /*bed0*/  @P1 FADD.FTZ R43, R31, R43 ;  /* 0x0000002b1f2b1221 */ /* 0x000fe20000010000 */
[----:B------:R-:W-:Y:S02]  /*bee0*/  PRMT R2, R50, 0x7610, R2 ;  /* 0x0000761032027816 */ /* 0x000fe40000000002 */
[----:B------:R-:W-:Y:S01]  /*bef0*/  PRMT R0, R6, 0x7610, R0 ;  /* 0x0000761006007816 */ /* 0x000fe20000000000 */
[----:B------:R-:W-:Y:S06]  /*bf00*/  BRA `(.L_x_9910) ;  /* 0x0000001000e87947 */ /* 0x000fec0003800000 */
.L_x_9869:
        /* <DEDUP_REMOVED lines=16> */
.L_x_9913:
        /* <DEDUP_REMOVED lines=13> */
.L_x_9915:
[----:B------:R-:W-:Y:S05]  /*c0e0*/  BSYNC.RECONVERGENT B3 ;  /* 0x0000000000037941 */ /* 0x000fea0003800200 */
.L_x_9914:
        /* <DEDUP_REMOVED lines=41> */
[----:B------:R-:W-:Y:S02]  /*c380*/  LOP3.LUT R59, R50, UR32, R53, 0x96, !PT ;  /* 0x00000020323b7c12 */ /* 0x000fe4000f8e9635 */
[----:B------:R-:W-:-:S07]  /*c390*/  MOV R50, R6 ;  /* 0x0000000600327202 */ /* 0x000fce0000000f00 */
.L_x_9912:
[----:B------:R-:W-:Y:S05]  /*c3a0*/  BSYNC.RECONVERGENT B2 ;  /* 0x0000000000027941 */ /* 0x000fea0003800200 */
.L_x_9911:
[----:B------:R-:W0:Y:S01]  /*c3b0*/  LDC R6, c[0x0][0x404] ;  /* 0x00010100ff067b82 */ /* 0x000e220000000800 */
[----:B------:R-:W-:Y:S01]  /*c3c0*/  ISETP.NE.AND P3, PT, R51, 0x1, PT ;  /* 0x000000013300780c */ /* 0x000fe20003f65270 */
[----:B------:R-:W-:Y:S01]  /*c3d0*/  BSSY.RECONVERGENT B2, `(.L_x_9916) ;  /* 0x0000049000027945 */ /* 0x000fe20003800200 */
[----:B------:R-:W-:Y:S01]  /*c3e0*/  I2FP.F32.U32 R8, R50 ;  /* 0x0000003200087245 */ /* 0x000fe20000201000 */
[----:B------:R-:W-:Y:S01]  /*c3f0*/  HFMA2 R50, -RZ, RZ, 0.1171875, 0 ;  /* 0x2f800000ff327431 */ /* 0x000fe200000001ff */
[----:B------:R-:W-:-:S04]  /*c400*/  MOV R52, R9 ;  /* 0x0000000900347202 */ /* 0x000fc80000000f00 */
[----:B------:R-:W-:-:S05]  /*c410*/  FFMA.FTZ R8, R8, R50, 1.1641532182693481445e-10 ;  /* 0x2f00000008087423 */ /* 0x000fca0000010032 */
[----:B0-----:R-:W-:Y:S01]  /*c420*/  FSETP.LE.FTZ.AND P2, PT, R8, R6, PT ;  /* 0x000000060800720b */ /* 0x001fe20003f53000 */
        /* <DEDUP_REMOVED lines=10> */
.L_x_9918:
        /* <DEDUP_REMOVED lines=13> */
.L_x_9920:
[----:B------:R-:W-:Y:S05]  /*c5a0*/  BSYNC.RECONVERGENT B3 ;  /* 0x0000000000037941 */ /* 0x000fea0003800200 */
.L_x_9919:
        /* <DEDUP_REMOVED lines=43> */
.L_x_9917:
[----:B------:R-:W-:Y:S05]  /*c860*/  BSYNC.RECONVERGENT B2 ;  /* 0x0000000000027941 */ /* 0x000fea0003800200 */
.L_x_9916:
        /* <DEDUP_REMOVED lines=16> */
.L_x_9923:
        /* <DEDUP_REMOVED lines=13> */
.L_x_9925:
[----:B------:R-:W-:Y:S05]  /*ca40*/  BSYNC.RECONVERGENT B3 ;  /* 0x0000000000037941 */ /* 0x000fea0003800200 */
.L_x_9924:
        /* <DEDUP_REMOVED lines=43> */
.L_x_9922:
[----:B------:R-:W-:Y:S05]  /*cd00*/  BSYNC.RECONVERGENT B2 ;  /* 0x0000000000027941 */ /* 0x000fea0003800200 */
.L_x_9921:
        /* <DEDUP_REMOVED lines=16> */
.L_x_9928:
        /* <DEDUP_REMOVED lines=13> */
.L_x_9930:
[----:B------:R-:W-:Y:S05]  /*cee0*/  BSYNC.RECONVERGENT B3 ;  /* 0x0000000000037941 */ /* 0x000fea0003800200 */
.L_x_9929:
        /* <DEDUP_REMOVED lines=41> */
[----:B------:R-:W-:Y:S02]  /*d180*/  LOP3.LUT R59, R52, UR32, R55, 0x96, !PT ;  /* 0x00000020343b7c12 */ /* 0x000fe4000f8e9637 */
[----:B------:R-:W-:-:S07]  /*d190*/  MOV R49, R54 ;  /* 0x0000003600317202 */ /* 0x000fce0000000f00 */
.L_x_9927:
[----:B------:R-:W-:Y:S05]  /*d1a0*/  BSYNC.RECONVERGENT B2 ;  /* 0x0000000000027941 */ /* 0x000fea0003800200 */
.L_x_9926:
        /* <DEDUP_REMOVED lines=16> */
.L_x_9910:
        /* <DEDUP_REMOVED lines=16> */
[----:B------:R-:W-:-:S04]  /*d3b0*/  LOP3.LUT R6, R6, 0xff0000, RZ, 0xc0, !PT ;  /* 0x00ff000006067812 */ /* 0x000fc800078ec0ff */
[----:B------:R-:W-:Y:S02]  /*d3c0*/  LEA R6, R50, R6, 0x18 ;  /* 0x0000000632067211 */ /* 0x000fe400078ec0ff */
[----:B------:R-:W-:-:S05]  /*d3d0*/  LOP3.LUT R50, R3, 0xff, RZ, 0xc0, !PT ;  /* 0x000000ff03327812 */ /* 0x000fca00078ec0ff */
[----:B------:R-:W-:Y:S01]  /*d3e0*/  IMAD R50, R50, 0x100, R6 ;  /* 0x0000010032327824 */ /* 0x000fe200078e0206 */
[----:B------:R-:W-:-:S04]  /*d3f0*/  LOP3.LUT R6, R4, 0xff, RZ, 0xc0, !PT ;  /* 0x000000ff04067812 */ /* 0x000fc800078ec0ff */
[----:B------:R-:W-:Y:S01]  /*d400*/  IADD3 R6, PT, PT, R50, R6, RZ ;  /* 0x0000000632067210 */ /* 0x000fe20007ffe0ff */
[----:B0-----:R-:W-:-:S05]  /*d410*/  IMAD.WIDE.U32 R52, R48, 0x4, R52 ;  /* 0x0000000430347825 */ /* 0x001fca00078e0034 */
[----:B------:R1:W-:Y:S02]  /*d420*/  STG.E desc[UR8][R52.64], R6 ;  /* 0x0000000634007986 */ /* 0x0003e4000c101908 */
.L_x_9931:
[----:B01----:R-:W-:Y:S01]  /*d430*/  IMAD.MOV.U32 R6, RZ, RZ, R49 ;  /* 0x000000ffff067224 */ /* 0x003fe200078e0031 */
[----:B------:R-:W-:-:S07]  /*d440*/  IADD3 R48, PT, PT, R48, 0x20, RZ ;  /* 0x0000002030307810 */ /* 0x000fce0007ffe0ff */
.L_x_9868:
[----:B------:R-:W-:Y:S05]  /*d450*/  BSYNC.RECONVERGENT B1 ;  /* 0x0000000000017941 */ /* 0x000fea0003800200 */
.L_x_9867:
        /* <DEDUP_REMOVED lines=34> */
.L_x_9937:
        /* <DEDUP_REMOVED lines=13> */
.L_x_9939:
[----:B------:R-:W-:Y:S05]  /*d750*/  BSYNC.RECONVERGENT B3 ;  /* 0x0000000000037941 */ /* 0x000fea0003800200 */
.L_x_9938:
        /* <DEDUP_REMOVED lines=43> */
.L_x_9936:
[----:B------:R-:W-:Y:S05]  /*da10*/  BSYNC.RECONVERGENT B2 ;  /* 0x0000000000027941 */ /* 0x000fea0003800200 */
.L_x_9935:
[----:B------:R-:W0:Y:S01]  /*da20*/  LDC R53, c[0x0][0x404] ;  /* 0x00010100ff357b82 */ /* 0x000e220000000800 */
[----:B------:R-:W-:Y:S01]  /*da30*/  ISETP.NE.AND P3, PT, R51, 0x1, PT ;  /* 0x000000013300780c */ /* 0x000fe20003f65270 */
[----:B------:R-:W-:Y:S01]  /*da40*/  IMAD.MOV.U32 R54, RZ, RZ, 0x2f800000 ;  /* 0x2f800000ff367424 */ /* 0x000fe200078e00ff */
[----:B------:R-:W-:Y:S01]  /*da50*/  I2FP.F32.U32 R8, R50 ;  /* 0x0000003200087245 */ /* 0x000fe20000201000 */
[----:B------:R-:W-:Y:S01]  /*da60*/  BSSY.RECONVERGENT B2, `(.L_x_9940) ;  /* 0x0000049000027945 */ /* 0x000fe20003800200 */
[----:B------:R-:W-:-:S03]  /*da70*/  MOV R50, 0x2 ;  /* 0x0000000200327802 */ /* 0x000fc60000000f00 */
        /* <DEDUP_REMOVED lines=14> */
.L_x_9942:
        /* <DEDUP_REMOVED lines=13> */
.L_x_9944:
[----:B------:R-:W-:Y:S05]  /*dc30*/  BSYNC.RECONVERGENT B3 ;  /* 0x0000000000037941 */ /* 0x000fea0003800200 */
.L_x_9943:
        /* <DEDUP_REMOVED lines=41> */
[----:B------:R-:W-:Y:S02]  /*ded0*/  HFMA2 R50, -RZ, RZ, 0, 0 ;  /* 0x00000000ff327431 */ /* 0x000fe400000001ff */
[----:B------:R-:W-:-:S07]  /*dee0*/  IMAD.MOV.U32 R49, RZ, RZ, R66 ;  /* 0x000000ffff317224 */ /* 0x000fce00078e0042 */
.L_x_9941:
[----:B------:R-:W-:Y:S05]  /*def0*/  BSYNC.RECONVERGENT B2 ;  /* 0x0000000000027941 */ /* 0x000fea0003800200 */
.L_x_9940:
        /* <DEDUP_REMOVED lines=15> */
.L_x_9947:
        /* <DEDUP_REMOVED lines=13> */
.L_x_9949:
[----:B------:R-:W-:Y:S05]  /*e0c0*/  BSYNC.RECONVERGENT B3 ;  /* 0x0000000000037941 */ /* 0x000fea0003800200 */
.L_x_9948:
        /* <DEDUP_REMOVED lines=38> */
[----:B------:R-:W-:Y:S01]  /*e330*/  IMAD.WIDE.U32 R66, R8, -0x2daee0ad, RZ ;  /* 0xd2511f5308427825 */ /* 0x000fe200078e00ff */
[----:B------:R-:W-:-:S03]  /*e340*/  MOV R9, R78 ;  /* 0x0000004e00097202 */ /* 0x000fc60000000f00 */
[----:B------:R-:W-:Y:S01]  /*e350*/  IMAD.MOV.U32 R8, RZ, RZ, RZ ;  /* 0x000000ffff087224 */ /* 0x000fe200078e00ff */
[----:B------:R-:W-:Y:S02]  /*e360*/  LOP3.LUT R59, R50, UR32, R67, 0x96, !PT ;  /* 0x00000020323b7c12 */ /* 0x000fe4000f8e9643 */
[----:B------:R-:W-:-:S07]  /*e370*/  MOV R49, R66 ;  /* 0x0000004200317202 */ /* 0x000fce0000000f00 */
.L_x_9946:
[----:B------:R-:W-:Y:S05]  /*e380*/  BSYNC.RECONVERGENT B2 ;  /* 0x0000000000027941 */ /* 0x000fea0003800200 */
.L_x_9945:
[----:B------:R-:W-:Y:S01]  /*e390*/  ISETP.NE.AND P4, PT, R8, 0x1, PT ;  /* 0x000000010800780c */ /* 0x000fe20003f85270 */
[----:B------:R-:W-:Y:S01]  /*e3a0*/  BSSY.RECONVERGENT B2, `(.L_x_9950) ;  /* 0x0000049000027945 */ /* 0x000fe20003800200 */
[----:B------:R-:W-:Y:S01]  /*e3b0*/  I2FP.F32.U32 R50, R51 ;  /* 0x0000003300327245 */ /* 0x000fe20000201000 */
[----:B------:R-:W-:Y:S02]  /*e3c0*/  HFMA2 R55, -RZ, RZ, 0, 1.1920928955078125e-07 ;  /* 0x00000002ff377431 */ /* 0x000fe400000001ff */
[----:B------:R-:W-:Y:S02]  /*e3d0*/  FMUL.FTZ R45, R45, R6 ;  /* 0x000000062d2d7220 */ /* 0x000fe40000410000 */
        /* <DEDUP_REMOVED lines=12> */
.L_x_9952:
        /* <DEDUP_REMOVED lines=13> */
.L_x_9954:
[----:B------:R-:W-:Y:S05]  /*e570*/  BSYNC.RECONVERGENT B3 ;  /* 0x0000000000037941 */ /* 0x000fea0003800200 */
.L_x_9953:
        /* <DEDUP_REMOVED lines=43> */
.L_x_9951:
[----:B------:R-:W-:Y:S05]  /*e830*/  BSYNC.RECONVERGENT B2 ;  /* 0x0000000000027941 */ /* 0x000fea0003800200 */
.L_x_9950:
        /* <DEDUP_REMOVED lines=15> */
.L_x_9957:
        /* <DEDUP_REMOVED lines=13> */
.L_x_9959:
[----:B------:R-:W-:Y:S05]  /*ea00*/  BSYNC.RECONVERGENT B3 ;  /* 0x0000000000037941 */ /* 0x000fea0003800200 */
.L_x_9958:
        /* <DEDUP_REMOVED lines=41> */
[----:B------:R-:W-:Y:S02]  /*eca0*/  LOP3.LUT R59, R66, UR32, R79, 0x96, !PT ;  /* 0x00000020423b7c12 */ /* 0x000fe4000f8e964f */
[----:B------:R-:W-:-:S07]  /*ecb0*/  MOV R49, R78 ;  /* 0x0000004e00317202 */ /* 0x000fce0000000f00 */
.L_x_9956:
[----:B------:R-:W-:Y:S05]  /*ecc0*/  BSYNC.RECONVERGENT B2 ;  /* 0x0000000000027941 */ /* 0x000fea0003800200 */
.L_x_9955:
[----:B------:R-:W-:Y:S01]  /*ecd0*/  ISETP.NE.AND P5, PT, R50, 0x1, PT ;  /* 0x000000013200780c */ /* 0x000fe20003fa5270 */
[----:B------:R-:W-:Y:S01]  /*ece0*/  BSSY.RECONVERGENT B2, `(.L_x_9960) ;  /* 0x0000049000027945 */ /* 0x000fe20003800200 */
[----:B------:R-:W-:Y:S01]  /*ecf0*/  I2FP.F32.U32 R8, R8 ;  /* 0x0000000800087245 */ /* 0x000fe20000201000 */
        /* <DEDUP_REMOVED lines=14> */
.L_x_9962:
        /* <DEDUP_REMOVED lines=13> */
.L_x_9964:
[----:B------:R-:W-:Y:S05]  /*eeb0*/  BSYNC.RECONVERGENT B3 ;  /* 0x0000000000037941 */ /* 0x000fea0003800200 */
.L_x_9963:
        /* <DEDUP_REMOVED lines=43> */
.L_x_9961:
[----:B------:R-:W-:Y:S05]  /*f170*/  BSYNC.RECONVERGENT B2 ;  /* 0x0000000000027941 */ /* 0x000fea0003800200 */
.L_x_9960:
        /* <DEDUP_REMOVED lines=15> */
.L_x_9967:
        /* <DEDUP_REMOVED lines=13> */
.L_x_9969:
[----:B------:R-:W-:Y:S05]  /*f340*/  BSYNC.RECONVERGENT B3 ;  /* 0x0000000000037941 */ /* 0x000fea0003800200 */
.L_x_9968:
        /* <DEDUP_REMOVED lines=38> */
[----:B------:R-:W-:Y:S01]  /*f5b0*/  IMAD.WIDE.U32 R78, R8, -0x2daee0ad, RZ ;  /* 0xd2511f53084e7825 */ /* 0x000fe200078e00ff */
[----:B------:R-:W-:-:S03]  /*f5c0*/  MOV R9, R92 ;  /* 0x0000005c00097202 */ /* 0x000fc60000000f00 */
[----:B------:R-:W-:Y:S01]  /*f5d0*/  IMAD.MOV.U32 R8, RZ, RZ, R49 ;  /* 0x000000ffff087224 */ /* 0x000fe200078e0031 */
[----:B------:R-:W-:Y:S02]  /*f5e0*/  LOP3.LUT R59, R66, UR32, R79, 0x96, !PT ;  /* 0x00000020423b7c12 */ /* 0x000fe4000f8e964f */
[----:B------:R-:W-:-:S07]  /*f5f0*/  MOV R49, R78 ;  /* 0x0000004e00317202 */ /* 0x000fce0000000f00 */
.L_x_9966:
[----:B------:R-:W-:Y:S05]  /*f600*/  BSYNC.RECONVERGENT B2 ;  /* 0x0000000000027941 */ /* 0x000fea0003800200 */
.L_x_9965:
        /* <DEDUP_REMOVED lines=17> */
.L_x_9972:
        /* <DEDUP_REMOVED lines=15> */
.L_x_9974:
[----:B------:R-:W-:Y:S05]  /*f810*/  BSYNC.RECONVERGENT B3 ;  /* 0x0000000000037941 */ /* 0x000fea0003800200 */
.L_x_9973:
        /* <DEDUP_REMOVED lines=39> */
[----:B------:R-:W-:Y:S01]  /*fa90*/  HFMA2 R8, -RZ, RZ, 0, 0 ;  /* 0x00000000ff087431 */ /* 0x000fe200000001ff */
[----:B------:R-:W-:Y:S01]  /*faa0*/  MOV R78, R49 ;  /* 0x00000031004e7202 */ /* 0x000fe20000000f00 */
[----:B------:R-:W-:Y:S01]  /*fab0*/  IMAD.MOV.U32 R49, RZ, RZ, R92 ;  /* 0x000000ffff317224 */ /* 0x000fe200078e005c */
[----:B------:R-:W-:-:S07]  /*fac0*/  LOP3.LUT R59, R66, UR32, R93, 0x96, !PT ;  /* 0x00000020423b7c12 */ /* 0x000fce000f8e965d */
.L_x_9971:
[----:B------:R-:W-:Y:S05]  /*fad0*/  BSYNC.RECONVERGENT B2 ;  /* 0x0000000000027941 */ /* 0x000fea0003800200 */
.L_x_9970:
        /* <DEDUP_REMOVED lines=35> */
.L_x_9934:
        /* <DEDUP_REMOVED lines=16> */
.L_x_9978:
        /* <DEDUP_REMOVED lines=13> */
.L_x_9980:
[----:B------:R-:W-:Y:S05]  /*fee0*/  BSYNC.RECONVERGENT B3 ;  /* 0x0000000000037941 */ /* 0x000fea0003800200 */
.L_x_9979:
        /* <DEDUP_REMOVED lines=43> */
.L_x_9977:
[----:B------:R-:W-:Y:S05]  /*101a0*/  BSYNC.RECONVERGENT B2 ;  /* 0x0000000000027941 */ /* 0x000fea0003800200 */
.L_x_9976:
[----:B------:R-:W0:Y:S01]  /*101b0*/  LDC R6, c[0x0][0x404] ;  /* 0x00010100ff067b82 */ /* 0x000e220000000800 */
[----:B------:R-:W-:Y:S01]  /*101c0*/  ISETP.NE.AND P3, PT, R51, 0x1, PT ;  /* 0x000000013300780c */ /* 0x000fe20003f65270 */
[----:B------:R-:W-:Y:S01]  /*101d0*/  BSSY.RECONVERGENT B2, `(.L_x_9981) ;  /* 0x0000049000027945 */ /* 0x000fe20003800200 */
[----:B------:R-:W-:Y:S01]  /*101e0*/  I2FP.F32.U32 R8, R50 ;  /* 0x0000003200087245 */ /* 0x000fe20000201000 */
[----:B------:R-:W-:Y:S02]  /*101f0*/  IMAD.MOV.U32 R50, RZ, RZ, 0x2f800000 ;  /* 0x2f800000ff327424 */ /* 0x000fe400078e00ff */
[----:B------:R-:W-:Y:S02]  /*10200*/  IMAD.MOV.U32 R52, RZ, RZ, R9 ;  /* 0x000000ffff347224 */ /* 0x000fe400078e0009 */
[----:B------:R-:W-:-:S05]  /*10210*/  FFMA.FTZ R8, R8, R50, 1.1641532182693481445e-10 ;  /* 0x2f00000008087423 */ /* 0x000fca0000010032 */
[----:B0-----:R-:W-:Y:S02]  /*10220*/  FSETP.LE.FTZ.AND P2, PT, R8, R6, PT ;  /* 0x000000060800720b */ /* 0x001fe40003f53000 */
[----:B------:R-:W-:Y:S01]  /*10230*/  MOV R8, 0x2 ;  /* 0x0000000200087802 */ /* 0x000fe20000000f00 */
        /* <DEDUP_REMOVED lines=9> */
.L_x_9983:
        /* <DEDUP_REMOVED lines=13> */
.L_x_9985:
[----:B------:R-:W-:Y:S05]  /*103a0*/  BSYNC.RECONVERGENT B3 ;  /* 0x0000000000037941 */ /* 0x000fea0003800200 */
.L_x_9984:
        /* <DEDUP_REMOVED lines=43> */
.L_x_9982:
[----:B------:R-:W-:Y:S05]  /*10660*/  BSYNC.RECONVERGENT B2 ;  /* 0x0000000000027941 */ /* 0x000fea0003800200 */
.L_x_9981:
        /* <DEDUP_REMOVED lines=16> */
.L_x_9988:
        /* <DEDUP_REMOVED lines=13> */
.L_x_9990:
[----:B------:R-:W-:Y:S05]  /*10840*/  BSYNC.RECONVERGENT B3 ;  /* 0x0000000000037941 */ /* 0x000fea0003800200 */
.L_x_9989:
        /* <DEDUP_REMOVED lines=40> */
[----:B------:R-:W-:-:S05]  /*10ad0*/  IMAD.WIDE.U32 R54, R8, -0x2daee0ad, RZ ;  /* 0xd2511f5308367825 */ /* 0x000fca00078e00ff */
[----:B------:R-:W-:Y:S02]  /*10ae0*/  LOP3.LUT R59, R52, UR32, R55, 0x96, !PT ;  /* 0x00000020343b7c12 */ /* 0x000fe4000f8e9637 */
[----:B------:R-:W-:-:S07]  /*10af0*/  MOV R49, R54 ;  /* 0x0000003600317202 */ /* 0x000fce0000000f00 */
.L_x_9987:
[----:B------:R-:W-:Y:S05]  /*10b00*/  BSYNC.RECONVERGENT B2 ;  /* 0x0000000000027941 */ /* 0x000fea0003800200 */
.L_x_9986:
[----:B------:R-:W-:Y:S01]  /*10b10*/  ISETP.NE.AND P5, PT, R53, 0x1, PT ;  /* 0x000000013500780c */ /* 0x000fe20003fa5270 */
[----:B------:R-:W-:Y:S01]  /*10b20*/  BSSY.RECONVERGENT B2, `(.L_x_9991) ;  /* 0x0000048000027945 */ /* 0x000fe20003800200 */
[----:B------:R-:W-:Y:S01]  /*10b30*/  I2FP.F32.U32 R52, R51 ;  /* 0x0000003300347245 */ /* 0x000fe20000201000 */
[----:B------:R-:W-:Y:S02]  /*10b40*/  HFMA2 R8, -RZ, RZ, 0, 1.1920928955078125e-07 ;  /* 0x00000002ff087431 */ /* 0x000fe400000001ff */
        /* <DEDUP_REMOVED lines=12> */
.L_x_9993:
        /* <DEDUP_REMOVED lines=13> */
.L_x_9995:
[----:B------:R-:W-:Y:S05]  /*10ce0*/  BSYNC.RECONVERGENT B3 ;  /* 0x0000000000037941 */ /* 0x000fea0003800200 */
.L_x_9994:
        /* <DEDUP_REMOVED lines=40> */
[----:B------:R-:W-:Y:S02]  /*10f70*/  HFMA2 R8, -RZ, RZ, 0, 0 ;  /* 0x00000000ff087431 */ /* 0x000fe400000001ff */
[----:B------:R-:W-:Y:S01]  /*10f80*/  IMAD.MOV.U32 R49, RZ, RZ, R54 ;  /* 0x000000ffff317224 */ /* 0x000fe200078e0036 */
[----:B------:R-:W-:-:S07]  /*10f90*/  LOP3.LUT R59, R52, UR32, R55, 0x96, !PT ;  /* 0x00000020343b7c12 */ /* 0x000fce000f8e9637 */
.L_x_9992:
[----:B------:R-:W-:Y:S05]  /*10fa0*/  BSYNC.RECONVERGENT B2 ;  /* 0x0000000000027941 */ /* 0x000fea0003800200 */
.L_x_9991:
        /* <DEDUP_REMOVED lines=16> */
.L_x_9975:
[----:B------:R-:W0:Y:S01]  /*110b0*/  LDC.64 R54, c[0x0][0x3a8] ;  /* 0x0000ea00ff367b82 */ /* 0x000e220000000a00 */
[----:B------:R-:W-:Y:S02]  /*110c0*/  SEL R51, RZ, 0x1000000, !P5 ;  /* 0x01000000ff337807 */ /* 0x000fe40006800000 */
[----:B------:R-:W-:Y:S02]  /*110d0*/  SEL R50, RZ, 0x10000, !P4 ;  /* 0x00010000ff327807 */ /* 0x000fe40006000000 */
[----:B------:R-:W-:-:S03]  /*110e0*/  SEL R6, RZ, 0x100, !P3 ;  /* 0x00000100ff067807 */ /* 0x000fc60005800000 */
[----:B------:R-:W1:Y:S01]  /*110f0*/  LDC.64 R52, c[0x0][0x3b0] ;  /* 0x0000ec00ff347b82 */ /* 0x000e620000000a00 */
[----:B------:R-:W-:Y:S02]  /*11100*/  IADD3 R50, PT, PT, R6, R51, R50 ;  /* 0x0000003306327210 */ /* 0x000fe40007ffe032 */
[----:B------:R-:W-:-:S05]  /*11110*/  SEL R6, RZ, 0x1, !P2 ;  /* 0x00000001ff067807 */ /* 0x000fca0005000000 */
[----:B------:R-:W-:Y:S02]  /*11120*/  IMAD.IADD R6, R50, 0x1, R6 ;  /* 0x0000000132067824 */ /* 0x000fe400078e0206 */
[----:B0-----:R-:W-:-:S05]  /*11130*/  IMAD.WIDE.U32 R54, R48, 0x10, R54 ;  /* 0x0000001030367825 */ /* 0x001fca00078e0036 */
[----:B------:R-:W-:Y:S01]  /*11140*/  STG.E.128 desc[UR8][R54.64], R44 ;  /* 0x0000002c36007986 */ /* 0x000fe2000c101d08 */
[----:B-1----:R-:W-:-:S05]  /*11150*/  IMAD.WIDE.U32 R52, R48, 0x4, R52 ;  /* 0x0000000430347825 */ /* 0x002fca00078e0034 */
[----:B------:R0:W-:Y:S02]  /*11160*/  STG.E desc[UR8][R52.64], R6 ;  /* 0x0000000634007986 */ /* 0x0001e4000c101908 */
[----:B0-----:R-:W-:Y:S01]  /*11170*/  MOV R6, R49 ;  /* 0x0000003100067202 */ /* 0x001fe20000000f00 */
[----:B------:R-:W-:Y:S06]  /*11180*/  @!P0 BRA `(.L_x_9933) ;  /* 0x00000000002c8947 */ /* 0x000fec0003800000 */
[----:B------:R-:W0:Y:S01]  /*11190*/  LDC.64 R50, c[0x0][0x3b8] ;  /* 0x0000ee00ff327b82 */ /* 0x000e220000000a00 */
[----:B------:R-:W-:Y:S02]  /*111a0*/  IMAD.U32 R49, R2, 0x10000, RZ ;  /* 0x0001000002317824 */ /* 0x000fe400078e00ff */
[----:B0-----:R-:W-:-:S03]  /*111b0*/  IMAD.WIDE.U32 R50, R48, 0x4, R50 ;  /* 0x0000000430327825 */ /* 0x001fc600078e0032 */
[----:B------:R-:W-:Y:S02]  /*111c0*/  LOP3.LUT R48, R49, 0xff0000, RZ, 0xc0, !PT ;  /* 0x00ff000031307812 */ /* 0x000fe400078ec0ff */
[----:B------:R-:W-:-:S04]  /*111d0*/  LOP3.LUT R49, R0, 0xffff, RZ, 0xc0, !PT ;  /* 0x0000ffff00317812 */ /* 0x000fc800078ec0ff */
[----:B------:R-:W-:Y:S02]  /*111e0*/  LEA R48, R49, R48, 0x18 ;  /* 0x0000003031307211 */ /* 0x000fe400078ec0ff */
[----:B------:R-:W-:-:S05]  /*111f0*/  LOP3.LUT R49, R3, 0xff, RZ, 0xc0, !PT ;  /* 0x000000ff03317812 */ /* 0x000fca00078ec0ff */
[----:B------:R-:W-:Y:S01]  /*11200*/  IMAD R49, R49, 0x100, R48 ;  /* 0x0000010031317824 */ /* 0x000fe200078e0230 */
[----:B------:R-:W-:-:S04]  /*11210*/  LOP3.LUT R48, R4, 0xff, RZ, 0xc0, !PT ;  /* 0x000000ff04307812 */ /* 0x000fc800078ec0ff */
[----:B------:R-:W-:-:S05]  /*11220*/  IADD3 R48, PT, PT, R49, R48, RZ ;  /* 0x0000003031307210 */ /* 0x000fca0007ffe0ff */
[----:B------:R0:W-:Y:S02]  /*11230*/  STG.E desc[UR8][R50.64], R48 ;  /* 0x0000003032007986 */ /* 0x0001e4000c101908 */
.L_x_9933:
[----:B------:R-:W-:Y:S05]  /*11240*/  BSYNC.RECONVERGENT B1 ;  /* 0x0000000000017941 */ /* 0x000fea0003800200 */
.L_x_9932:
[----:B------:R-:W-:Y:S01]  /*11250*/  FADD.FTZ R52, RZ, R32 ;  /* 0x00000020ff347221 */ /* 0x000fe20000010000 */
        /* <DEDUP_REMOVED lines=10> */
[----:B0-----:R-:W-:-:S04]  /*11300*/  FADD.FTZ R48, R36, R52 ;  /* 0x0000003424307221 */ /* 0x001fc80000010000 */
        /* <DEDUP_REMOVED lines=66> */
.L_x_10017:
[----:B-1----:R-:W-:Y:S01]  /*11730*/  FADD.FTZ R48, R52, R48 ;  /* 0x0000003034307221 */ /* 0x002fe20000010000 */
[----:B------:R-:W-:Y:S01]  /*11740*/  PLOP3.LUT P1, PT, PT, PT, UP1, 0x40, 0x4 ;  /* 0x000000000004781c */ /* 0x000fe20003f2e818 */
[----:B0-----:R-:W0:Y:S01]  /*11750*/  @!P4 LDC.64 R52, c[0x0][0x3c0] ;  /* 0x0000f000ff34cb82 */ /* 0x001e220000000a00 */
[----:B------:R-:W-:Y:S01]  /*11760*/  BSSY.RECONVERGENT B1, `(.L_x_9997) ;  /* 0x0000035000017945 */ /* 0x000fe20003800200 */
[----:B------:R-:W-:Y:S01]  /*11770*/  FFMA.FTZ R51, R48, R51, UR14 ;  /* 0x0000000e30337e23 */ /* 0x000fe20008010033 */
[----:B------:R-:W-:-:S05]  /*11780*/  FMUL.FTZ R48, R67, R67 ;  /* 0x0000004343307220 */ /* 0x000fca0000410000 */
[----:B------:R-:W1:Y:S01]  /*11790*/  @!P4 LDC.64 R54, c[0x0][0x3c8] ;  /* 0x0000f200ff36cb82 */ /* 0x000e620000000a00 */
[----:B------:R-:W-:Y:S02]  /*117a0*/  FSEL R48, R48, RZ, !P1 ;  /* 0x000000ff30307208 */ /* 0x000fe40004800000 */
[----:B------:R-:W-:-:S03]  /*117b0*/  PLOP3.LUT P1, PT, PT, PT, UP1, 0x40, 0x4 ;  /* 0x000000000004781c */ /* 0x000fc60003f2e818 */
[----:B------:R-:W-:-:S04]  /*117c0*/  FADD.FTZ R48, R51, R48 ;  /* 0x0000003033307221 */ /* 0x000fc80000010000 */
[----:B------:R-:W3:Y:S01]  /*117d0*/  MUFU.RSQ R66, R48 ;  /* 0x0000003000427308 */ /* 0x000ee20000001400 */
[----:B0-----:R-:W-:-:S05]  /*117e0*/  @!P4 IMAD.WIDE R52, R64, 0x4, R52 ;  /* 0x000000044034c825 */ /* 0x001fca00078e0234 */
[----:B------:R0:W-:Y:S01]  /*117f0*/  @!P4 STG.E desc[UR8][R52.64], R67 ;  /* 0x000000433400c986 */ /* 0x0001e2000c101908 */
[----:B-1----:R-:W-:-:S05]  /*11800*/  @!P4 IMAD.WIDE R54, R64, 0x4, R54 ;  /* 0x000000044036c825 */ /* 0x002fca00078e0236 */
[----:B---3--:R1:W-:Y:S01]  /*11810*/  @!P4 STG.E desc[UR8][R54.64], R66 ;  /* 0x000000423600c986 */ /* 0x0083e2000c101908 */
[----:B0-----:R-:W-:Y:S01]  /*11820*/  FSEL R67, R67, RZ, P1 ;  /* 0x000000ff43437208 */ /* 0x001fe20000800000 */
[----:B------:R-:W-:Y:S06]  /*11830*/  @!P0 BRA `(.L_x_9998) ;  /* 0x00000000009c8947 */ /* 0x000fec0003800000 */
[--C-:B------:R-:W-:Y:S01]  /*11840*/  FADD.FTZ R50, R32, -R67.reuse ;  /* 0x8000004320327221 */ /* 0x100fe20000010000 */
[----:B------:R-:W-:Y:S02]  /*11850*/  HADD2.F32 R51, -RZ, R0.H1_H1 ;  /* 0x30000000ff337230 */ /* 0x000fe40000004100 */
[----:B-1----:R-:W-:Y:S01]  /*11860*/  FADD.FTZ R55, R34, -R67 ;  /* 0x8000004322377221 */ /* 0x002fe20000010000 */
[----:B------:R-:W-:Y:S02]  /*11870*/  HADD2.F32 R48, -RZ, R56.H0_H0 ;  /* 0x20000038ff307230 */ /* 0x000fe40000004100 */
[C---:B------:R-:W-:Y:S01]  /*11880*/  FMUL.FTZ R50, R66.reuse, R50 ;  /* 0x0000003242327220 */ /* 0x040fe20000410000 */
[----:B------:R-:W-:Y:S02]  /*11890*/  HADD2.F32 R49, -RZ, R68.H0_H0 ;  /* 0x20000044ff317230 */ /* 0x000fe40000004100 */
[----:B------:R-:W-:Y:S01]  /*118a0*/  FMUL.FTZ R55, R66, R55 ;  /* 0x0000003742377220 */ /* 0x000fe20000410000 */
[----:B------:R-:W-:-:S02]  /*118b0*/  HADD2.F32 R52, -RZ, R14.H0_H0 ;  /* 0x2000000eff347230 */ /* 0x000fc40000004100 */
[C---:B------:R-:W-:Y:S01]  /*118c0*/  FFMA.FTZ R48, R50.reuse, R51, R48 ;  /* 0x0000003332307223 */ /* 0x040fe20000010030 */
[----:B------:R-:W-:Y:S01]  /*118d0*/  FADD.FTZ R51, R33, -R67 ;  /* 0x8000004321337221 */ /* 0x000fe20000010000 */
[--C-:B------:R-:W-:Y:S02]  /*118e0*/  HADD2.F32 R53, -RZ, R84.reuse.H1_H1 ;  /* 0x30000054ff357230 */ /* 0x100fe40000004100 */
[----:B------:R-:W-:Y:S01]  /*118f0*/  FFMA.FTZ R52, R50, R49, R52 ;  /* 0x0000003132347223 */ /* 0x000fe20000010034 */
[----:B------:R-:W-:Y:S02]  /*11900*/  HADD2.F32 R50, -RZ, R3.H1_H1 ;  /* 0x30000003ff327230 */ /* 0x000fe40000004100 */
[----:B------:R-:W-:Y:S01]  /*11910*/  FMUL.FTZ R51, R66, R51 ;  /* 0x0000003342337220 */ /* 0x000fe20000410000 */
[----:B------:R-:W-:Y:S02]  /*11920*/  HADD2.F32 R49, -RZ, R84.H0_H0 ;  /* 0x20000054ff317230 */ /* 0x000fe40000004100 */
[----:B------:R-:W-:-:S02]  /*11930*/  HADD2.F32 R54, -RZ, R68.H1_H1 ;  /* 0x30000044ff367230 */ /* 0x000fc40000004100 */
[----:B------:R-:W-:Y:S02]  /*11940*/  HADD2.F32 R78, -RZ, R85.H0_H0 ;  /* 0x20000055ff4e7230 */ /* 0x000fe40000004100 */
[----:B------:R-:W-:Y:S01]  /*11950*/  FFMA.FTZ R49, R51, R50, R49 ;  /* 0x0000003233317223 */ /* 0x000fe20000010031 */
[----:B------:R-:W-:Y:S02]  /*11960*/  HADD2.F32 R50, -RZ, R69.H0_H0 ;  /* 0x20000045ff327230 */ /* 0x000fe40000004100 */
[----:B------:R-:W-:-:S03]  /*11970*/  HADD2.F32 R79, -RZ, R85.H1_H1 ;  /* 0x30000055ff4f7230 */ /* 0x000fc60000004100 */
[----:B------:R-:W-:Y:S01]  /*11980*/  FFMA.FTZ R53, R51, R50, R53 ;  /* 0x0000003233357223 */ /* 0x000fe20000010035 */
[----:B------:R-:W-:Y:S02]  /*11990*/  HADD2.F32 R51, -RZ, R2.H1_H1 ;  /* 0x30000002ff337230 */ /* 0x000fe40000004100 */
[----:B------:R-:W-:-:S05]  /*119a0*/  HADD2.F32 R50, -RZ, R57.H0_H0 ;  /* 0x20000039ff327230 */ /* 0x000fca0000004100 */
[----:B------:R-:W-:Y:S01]  /*119b0*/  FFMA.FTZ R50, R55, R51, R50 ;  /* 0x0000003337327223 */ /* 0x000fe20000010032 */
[----:B------:R-:W-:-:S05]  /*119c0*/  HADD2.F32 R51, -RZ, R15.H0_H0 ;  /* 0x2000000fff337230 */ /* 0x000fca0000004100 */
[----:B------:R-:W-:Y:S01]  /*119d0*/  FFMA.FTZ R54, R55, R54, R51 ;  /* 0x0000003637367223 */ /* 0x000fe20000010033 */
[----:B------:R-:W-:Y:S01]  /*119e0*/  FADD.FTZ R55, R35, -R67 ;  /* 0x8000004323377221 */ /* 0x000fe20000010000 */
[----:B------:R-:W-:-:S03]  /*119f0*/  HADD2.F32 R51, -RZ, R4.H1_H1 ;  /* 0x30000004ff337230 */ /* 0x000fc60000004100 */
[----:B------:R-:W-:-:S04]  /*11a00*/  FMUL.FTZ R55, R66, R55 ;  /* 0x0000003742377220 */ /* 0x000fc80000410000 */
[----:B------:R-:W-:Y:S01]  /*11a10*/  FFMA.FTZ R51, R55, R51, R78 ;  /* 0x0000003337337223 */ /* 0x000fe2000001004e */
[----:B------:R-:W-:-:S05]  /*11a20*/  HADD2.F32 R78, -RZ, R69.H1_H1 ;  /* 0x30000045ff4e7230 */ /* 0x000fca0000004100 */
[----:B------:R-:W-:Y:S02]  /*11a30*/  FFMA.FTZ R55, R55, R78, R79 ;  /* 0x0000004e37377223 */ /* 0x000fe4000001004f */
[----:B------:R-:W0:Y:S02]  /*11a40*/  LDC.64 R78, c[0x0][0x428] ;  /* 0x00010a00ff4e7b82 */ /* 0x000e240000000a00 */
[----:B0-----:R-:W-:-:S05]  /*11a50*/  IMAD.WIDE.U32 R78, R5, 0x10, R78 ;  /* 0x00000010054e7825 */ /* 0x001fca00078e004e */
[----:B------:R0:W-:Y:S02]  /*11a60*/  STG.E.128 desc[UR8][R78.64], R48 ;  /* 0x000000304e007986 */ /* 0x0001e4000c101d08 */
[----:B0-----:R-:W0:Y:S02]  /*11a70*/  LDC.64 R48, c[0x0][0x430] ;  /* 0x00010c00ff307b82 */ /* 0x001e240000000a00 */
[----:B0-----:R-:W-:-:S04]  /*11a80*/  IMAD.WIDE.U32 R48, R5, 0x10, R48 ;  /* 0x0000001005307825 */ /* 0x001fc800078e0030 */
[----:B------:R-:W-:Y:S01]  /*11a90*/  VIADD R5, R5, 0x20 ;  /* 0x0000002005057836 */ /* 0x000fe20000000000 */
[----:B------:R0:W-:Y:S06]  /*11aa0*/  STG.E.128 desc[UR8][R48.64], R52 ;  /* 0x0000003430007986 */ /* 0x0001ec000c101d08 */
.L_x_9998:
[----:B------:R-:W-:Y:S05]  /*11ab0*/  BSYNC.RECONVERGENT B1 ;  /* 0x0000000000017941 */ /* 0x000fea0003800200 */
.L_x_9997:
[----:B------:R-:W-:Y:S01]  /*11ac0*/  ISETP.GE.U32.AND P1, PT, R63, 0x40, PT ;  /* 0x000000403f00780c */ /* 0x000fe20003f26070 */
[----:B------:R-:W-:-:S12]  /*11ad0*/  BSSY.RECONVERGENT B1, `(.L_x_9999) ;  /* 0x0000029000017945 */ /* 0x000fd80003800200 */
[----:B------:R-:W-:Y:S05]  /*11ae0*/  @!P1 BRA `(.L_x_10000) ;  /* 0x00000000009c9947 */ /* 0x000fea0003800000 */
[--C-:B------:R-:W-:Y:S01]  /*11af0*/  FADD.FTZ R50, R36, -R67.reuse ;  /* 0x8000004324327221 */ /* 0x100fe20000010000 */
[----:B------:R-:W-:Y:S02]  /*11b00*/  HADD2.F32 R51, -RZ, R70.H0_H0 ;  /* 0x20000046ff337230 */ /* 0x000fe40000004100 */
[----:B01----:R-:W-:Y:S01]  /*11b10*/  FADD.FTZ R54, R38, -R67 ;  /* 0x8000004326367221 */ /* 0x003fe20000010000 */
        /* <DEDUP_REMOVED lines=9> */
[----:B------:R-:W-:Y:S02]  /*11bb0*/  HADD2.F32 R50, -RZ, R71.H0_H0 ;  /* 0x20000047ff327230 */ /* 0x000fe40000004100 */
[----:B------:R-:W-:Y:S01]  /*11bc0*/  FMUL.FTZ R51, R66, R51 ;  /* 0x0000003342337220 */ /* 0x000fe20000410000 */
[----:B------:R-:W-:Y:S02]  /*11bd0*/  HADD2.F32 R49, -RZ, R86.H0_H0 ;  /* 0x20000056ff317230 */ /* 0x000fe40000004100 */
[----:B------:R-:W-:-:S02]  /*11be0*/  HADD2.F32 R55, -RZ, R17.H0_H0 ;  /* 0x20000011ff377230 */ /* 0x000fc40000004100 */
        /* <DEDUP_REMOVED lines=8> */
[----:B------:R-:W-:-:S05]  /*11c70*/  HADD2.F32 R51, -RZ, R72.H1_H1 ;  /* 0x30000048ff337230 */ /* 0x000fca0000004100 */
        /* <DEDUP_REMOVED lines=11> */
[C---:B0-----:R-:W-:Y:S01]  /*11d30*/  IMAD.WIDE.U32 R48, R5.reuse, 0x10, R48 ;  /* 0x0000001005307825 */ /* 0x041fe200078e0030 */
[----:B------:R-:W-:-:S04]  /*11d40*/  IADD3 R5, PT, PT, R5, 0x20, RZ ;  /* 0x0000002005057810 */ /* 0x000fc80007ffe0ff */
[----:B------:R3:W-:Y:S03]  /*11d50*/  STG.E.128 desc[UR8][R48.64], R52 ;  /* 0x0000003430007986 */ /* 0x0007e6000c101d08 */
.L_x_10000:
[----:B------:R-:W-:Y:S05]  /*11d60*/  BSYNC.RECONVERGENT B1 ;  /* 0x0000000000017941 */ /* 0x000fea0003800200 */
.L_x_9999:
[----:B------:R-:W-:Y:S01]  /*11d70*/  ISETP.GE.U32.AND P1, PT, R63, 0x60, PT ;  /* 0x000000603f00780c */ /* 0x000fe20003f26070 */
[----:B------:R-:W-:-:S12]  /*11d80*/  BSSY.RECONVERGENT B1, `(.L_x_10001) ;  /* 0x0000029000017945 */ /* 0x000fd80003800200 */
[----:B------:R-:W-:Y:S05]  /*11d90*/  @!P1 BRA `(.L_x_10002) ;  /* 0x00000000009c9947 */ /* 0x000fea0003800000 */
[--C-:B------:R-:W-:Y:S01]  /*11da0*/  FADD.FTZ R50, R40, -R67.reuse ;  /* 0x8000004328327221 */ /* 0x100fe20000010000 */
[----:B------:R-:W-:Y:S02]  /*11db0*/  HADD2.F32 R51, -RZ, R74.H0_H0 ;  /* 0x2000004aff337230 */ /* 0x000fe40000004100 */
[----:B01-3--:R-:W-:Y:S01]  /*11dc0*/  FADD.FTZ R54, R42, -R67 ;  /* 0x800000432a367221 */ /* 0x00bfe20000010000 */
        /* <DEDUP_REMOVED lines=36> */
.L_x_10002:
[----:B------:R-:W-:Y:S05]  /*12010*/  BSYNC.RECONVERGENT B1 ;  /* 0x0000000000017941 */ /* 0x000fea0003800200 */
.L_x_10001:
[----:B------:R-:W-:Y:S01]  /*12020*/  ISETP.GE.U32.AND P1, PT, R63, 0x80, PT ;  /* 0x000000803f00780c */ /* 0x000fe20003f26070 */
[----:B------:R-:W-:-:S12]  /*12030*/  BSSY.RECONVERGENT B1, `(.L_x_10003) ;  /* 0x0000028000017945 */ /* 0x000fd80003800200 */
[----:B------:R-:W-:Y:S05]  /*12040*/  @!P1 BRA `(.L_x_10004) ;  /* 0x0000000000989947 */ /* 0x000fea0003800000 */
[--C-:B------:R-:W-:Y:S01]  /*12050*/  FADD.FTZ R50, R44, -R67.reuse ;  /* 0x800000432c327221 */ /* 0x100fe20000010000 */
[----:B------:R-:W-:Y:S02]  /*12060*/  HADD2.F32 R51, -RZ, R80.H0_H0 ;  /* 0x20000050ff337230 */ /* 0x000fe40000004100 */
[----:B01-34-:R-:W-:Y:S01]  /*12070*/  FADD.FTZ R54, R46, -R67 ;  /* 0x800000432e367221 */ /* 0x01bfe20000010000 */
        /* <DEDUP_REMOVED lines=12> */
[----:B------:R-:W-:-:S03]  /*12140*/  HADD2.F32 R55, -RZ, R11.H0_H0 ;  /* 0x2000000bff377230 */ /* 0x000fc60000004100 */
[----:B------:R-:W-:Y:S01]  /*12150*/  FFMA.FTZ R49, R51, R50, R49 ;  /* 0x0000003233317223 */ /* 0x000fe20000010031 */
[----:B------:R-:W-:-:S05]  /*12160*/  HADD2.F32 R50, -RZ, R83.H0_H0 ;  /* 0x20000053ff327230 */ /* 0x000fca0000004100 */
[----:B------:R-:W-:Y:S01]  /*12170*/  FFMA.FTZ R53, R51, R50, R53 ;  /* 0x0000003233357223 */ /* 0x000fe20000010035 */
[----:B------:R-:W-:Y:S02]  /*12180*/  HADD2.F32 R51, -RZ, R80.H1_H1 ;  /* 0x30000050ff337230 */ /* 0x000fe40000004100 */
[----:B------:R-:W-:-:S05]  /*12190*/  HADD2.F32 R50, -RZ, R13.H0_H0 ;  /* 0x2000000dff327230 */ /* 0x000fca0000004100 */
[----:B------:R-:W-:Y:S01]  /*121a0*/  FFMA.FTZ R50, R54, R51, R50 ;  /* 0x0000003336327223 */ /* 0x000fe20000010032 */
[----:B------:R-:W-:-:S05]  /*121b0*/  HADD2.F32 R51, -RZ, R82.H1_H1 ;  /* 0x30000052ff337230 */ /* 0x000fca0000004100 */
[----:B------:R-:W-:Y:S01]  /*121c0*/  FFMA.FTZ R54, R54, R51, R55 ;  /* 0x0000003336367223 */ /* 0x000fe20000010037 */
[----:B------:R-:W-:Y:S01]  /*121d0*/  FADD.FTZ R55, R47, -R67 ;  /* 0x800000432f377221 */ /* 0x000fe20000010000 */
[--C-:B------:R-:W-:Y:S02]  /*121e0*/  HADD2.F32 R51, -RZ, R91.reuse.H0_H0 ;  /* 0x2000005bff337230 */ /* 0x100fe40000004100 */
[----:B------:R-:W-:Y:S02]  /*121f0*/  HADD2.F32 R67, -RZ, R91.H1_H1 ;  /* 0x3000005bff437230 */ /* 0x000fe40000004100 */
[----:B------:R-:W-:Y:S01]  /*12200*/  FMUL.FTZ R55, R66, R55 ;  /* 0x0000003742377220 */ /* 0x000fe20000410000 */
[----:B------:R-:W-:-:S05]  /*12210*/  HADD2.F32 R66, -RZ, R81.H1_H1 ;  /* 0x30000051ff427230 */ /* 0x000fca0000004100 */
[----:B------:R-:W-:Y:S01]  /*12220*/  FFMA.FTZ R51, R55, R66, R51 ;  /* 0x0000004237337223 */ /* 0x000fe20000010033 */
[----:B------:R-:W-:-:S05]  /*12230*/  HADD2.F32 R66, -RZ, R83.H1_H1 ;  /* 0x30000053ff427230 */ /* 0x000fca0000004100 */
[----:B------:R-:W-:Y:S02]  /*12240*/  FFMA.FTZ R55, R55, R66, R67 ;  /* 0x0000004237377223 */ /* 0x000fe40000010043 */
[----:B------:R-:W0:Y:S02]  /*12250*/  LDC.64 R66, c[0x0][0x428] ;  /* 0x00010a00ff427b82 */ /* 0x000e240000000a00 */
[----:B0-----:R-:W-:-:S05]  /*12260*/  IMAD.WIDE.U32 R66, R5, 0x10, R66 ;  /* 0x0000001005427825 */ /* 0x001fca00078e0042 */
[----:B------:R0:W-:Y:S02]  /*12270*/  STG.E.128 desc[UR8][R66.64], R48 ;  /* 0x0000003042007986 */ /* 0x0001e4000c101d08 */
[----:B0-----:R-:W0:Y:S02]  /*12280*/  LDC.64 R48, c[0x0][0x430] ;  /* 0x00010c00ff307b82 */ /* 0x001e240000000a00 */
[----:B0-----:R-:W-:-:S05]  /*12290*/  IMAD.WIDE.U32 R48, R5, 0x10, R48 ;  /* 0x0000001005307825 */ /* 0x001fca00078e0030 */
[----:B------:R0:W-:Y:S02]  /*122a0*/  STG.E.128 desc[UR8][R48.64], R52 ;  /* 0x0000003430007986 */ /* 0x0001e4000c101d08 */
.L_x_10004:
[----:B------:R-:W-:Y:S05]  /*122b0*/  BSYNC.RECONVERGENT B1 ;  /* 0x0000000000017941 */ /* 0x000fea0003800200 */
.L_x_10003:
[----:B0--34-:R-:W0:Y:S02]  /*122c0*/  LDC.64 R48, c[0x0][0x380] ;  /* 0x0000e000ff307b82 */ /* 0x019e240000000a00 */
[----:B0-----:R-:W-:-:S04]  /*122d0*/  LEA R64, R48, R64, 0x2 ;  /* 0x0000004030407211 */ /* 0x001fc800078e10ff */
[----:B------:R-:W-:-:S13]  /*122e0*/  ISETP.GE.AND P1, PT, R64, R49, PT ;  /* 0x000000314000720c */ /* 0x000fda0003f26270 */
[----:B------:R-:W-:Y:S05]  /*122f0*/  @!P1 BRA `(.L_x_10005) ;  /* 0xfffffef400c49947 */ /* 0x000fea000383ffff */
[----:B------:R-:W-:Y:S05]  /*12300*/  BSYNC B0 ;  /* 0x0000000000007941 */ /* 0x000fea0003800000 */
.L_x_9736:
[----:B------:R-:W-:Y:S05]  /*12310*/  EXIT ;  /* 0x000000000000794d */ /* 0x000fea0003800000 */
.L_x_9996:
[----:B------:R-:W-:Y:S01]  /*12320*/  HFMA2 R49, -RZ, RZ, 0, 5.9604644775390625e-08 ;  /* 0x00000001ff317431 */ /* 0x000fe200000001ff */
[----:B------:R-:W-:Y:S01]  /*12330*/  BSSY B1, `(.L_x_10006) ;  /* 0x0000007000017945 */ /* 0x000fe20003800000 */
[----:B------:R-:W-:Y:S01]  /*12340*/  IMAD.MOV.U32 R53, RZ, RZ, R52 ;  /* 0x000000ffff357224 */ /* 0x000fe200078e0034 */
[----:B------:R-:W-:Y:S01]  /*12350*/  MOV R50, 0xffffffff ;  /* 0xffffffff00327802 */ /* 0x000fe20000000f00 */
[----:B------:R-:W-:-:S07]  /*12360*/  IMAD.MOV.U32 R48, RZ, RZ, 0x1f ;  /* 0x0000001fff307424 */ /* 0x000fce00078e00ff */
[----:B--2---:R-:W-:Y:S05]  /*12370*/  WARPSYNC.COLLECTIVE R50, `(.L_x_10007) ;  /* 0x0000000032087348 */ /* 0x004fea0003c00000 */
[----:B------:R0:W1:Y:S02]  /*12380*/  SHFL.BFLY P5, R48, R53, R49, R48 ;  /* 0x0c00003135307389 */ /* 0x00006400000a0030 */
[----:B012---:R-:W-:Y:S05]  /*12390*/  ENDCOLLECTIVE ;  /* 0x000000000000791b */ /* 0x007fea0003800000 */
.L_x_10007:
[----:B------:R-:W-:Y:S05]  /*123a0*/  BSYNC B1 ;  /* 0x0000000000017941 */ /* 0x000fea0003800000 */
.L_x_10006:
[----:B------:R-:W-:Y:S01]  /*123b0*/  FADD.FTZ R52, R52, R48 ;  /* 0x0000003034347221 */ /* 0x000fe20000010000 */
[----:B------:R-:W-:Y:S02]  /*123c0*/  IMAD.MOV.U32 R48, RZ, RZ, 0x1f ;  /* 0x0000001fff307424 */ /* 0x000fe400078e00ff */
[----:B------:R-:W-:Y:S01]  /*123d0*/  HFMA2 R49, -RZ, RZ, 0, 1.1920928955078125e-07 ;  /* 0x00000002ff317431 */ /* 0x000fe200000001ff */
[----:B------:R-:W-:Y:S01]  /*123e0*/  MOV R50, 0xffffffff ;  /* 0xffffffff00327802 */ /* 0x000fe20000000f00 */
[----:B------:R-:W-:Y:S01]  /*123f0*/  IMAD.MOV.U32 R53, RZ, RZ, R52 ;  /* 0x000000ffff357224 */ /* 0x000fe200078e0034 */
[----:B------:R-:W0:Y:S06]  /*12400*/  LDC R51, c[0x0][0x400] ;  /* 0x00010000ff337b82 */ /* 0x000e2c0000000800 */
[----:B0-----:R-:W-:Y:S05]  /*12410*/  WARPSYNC.COLLECTIVE R50, `(.L_x_10008) ;  /* 0x0000000032087348 */ /* 0x001fea0003c00000 */
[----:B------:R1:W2:Y:S02]  /*12420*/  SHFL.BFLY P5, R48, R53, R49, R48 ;  /* 0x0c00003135307389 */ /* 0x0002a400000a0030 */
[----:B012---:R-:W-:Y:S05]  /*12430*/  ENDCOLLECTIVE ;  /* 0x000000000000791b */ /* 0x007fea0003800000 */
.L_x_10008:
[----:B------:R-:W-:Y:S02]  /*12440*/  HFMA2 R49, -RZ, RZ, 0, 2.384185791015625e-07 ;  /* 0x00000004ff317431 */ /* 0x000fe400000001ff */
[----:B------:R-:W-:Y:S01]  /*12450*/  FADD.FTZ R52, R52, R48 ;  /* 0x0000003034347221 */ /* 0x000fe20000010000 */
[----:B------:R-:W-:-:S03]  /*12460*/  IMAD.MOV.U32 R48, RZ, RZ, 0x1f ;  /* 0x0000001fff307424 */ /* 0x000fc600078e00ff */
[----:B------:R-:W-:-:S07]  /*12470*/  IMAD.MOV.U32 R53, RZ, RZ, R52 ;  /* 0x000000ffff357224 */ /* 0x000fce00078e0034 */
[----:B------:R-:W-:Y:S05]  /*12480*/  WARPSYNC.COLLECTIVE R50, `(.L_x_10009) ;  /* 0x0000000032087348 */ /* 0x000fea0003c00000 */
[----:B------:R0:W1:Y:S02]  /*12490*/  SHFL.BFLY P5, R48, R53, R49, R48 ;  /* 0x0c00003135307389 */ /* 0x00006400000a0030 */
[----:B01----:R-:W-:Y:S05]  /*124a0*/  ENDCOLLECTIVE ;  /* 0x000000000000791b */ /* 0x003fea0003800000 */
.L_x_10009:
[----:B------:R-:W-:Y:S02]  /*124b0*/  IMAD.MOV.U32 R49, RZ, RZ, 0x8 ;  /* 0x00000008ff317424 */ /* 0x000fe400078e00ff */
[----:B------:R-:W-:Y:S01]  /*124c0*/  FADD.FTZ R52, R52, R48 ;  /* 0x0000003034347221 */ /* 0x000fe20000010000 */
[----:B------:R-:W-:-:S04]  /*124d0*/  HFMA2 R48, -RZ, RZ, 0, 1.847743988037109375e-06 ;  /* 0x0000001fff307431 */ /* 0x000fc800000001ff */
[----:B------:R-:W-:-:S07]  /*124e0*/  MOV R53, R52 ;  /* 0x0000003400357202 */ /* 0x000fce0000000f00 */
[----:B------:R-:W-:Y:S05]  /*124f0*/  WARPSYNC.COLLECTIVE R50, `(.L_x_10010) ;  /* 0x0000000032087348 */ /* 0x000fea0003c00000 */
[----:B------:R0:W1:Y:S02]  /*12500*/  SHFL.BFLY P5, R48, R53, R49, R48 ;  /* 0x0c00003135307389 */ /* 0x00006400000a0030 */
[----:B01----:R-:W-:Y:S05]  /*12510*/  ENDCOLLECTIVE ;  /* 0x000000000000791b */ /* 0x003fea0003800000 */
.L_x_10010:
[----:B------:R-:W-:Y:S01]  /*12520*/  MOV R49, 0x10 ;  /* 0x0000001000317802 */ /* 0x000fe20000000f00 */
[----:B------:R-:W-:Y:S01]  /*12530*/  FADD.FTZ R52, R52, R48 ;  /* 0x0000003034347221 */ /* 0x000fe20000010000 */
[----:B------:R-:W-:-:S03]  /*12540*/  IMAD.MOV.U32 R48, RZ, RZ, 0x1f ;  /* 0x0000001fff307424 */ /* 0x000fc600078e00ff */
[----:B------:R-:W-:-:S07]  /*12550*/  IMAD.MOV.U32 R53, RZ, RZ, R52 ;  /* 0x000000ffff357224 */ /* 0x000fce00078e0034 */
[----:B------:R-:W-:Y:S05]  /*12560*/  WARPSYNC.COLLECTIVE R50, `(.L_x_10011) ;  /* 0x0000000032087348 */ /* 0x000fea0003c00000 */
[----:B------:R0:W1:Y:S02]  /*12570*/  SHFL.BFLY P5, R48, R53, R49, R48 ;  /* 0x0c00003135307389 */ /* 0x00006400000a0030 */
[----:B01----:R-:W-:Y:S05]  /*12580*/  ENDCOLLECTIVE ;  /* 0x000000000000791b */ /* 0x003fea0003800000 */
.L_x_10011:
[----:B------:R-:W-:-:S04]  /*12590*/  FADD.FTZ R48, R52, R48 ;  /* 0x0000003034307221 */ /* 0x000fc80000010000 */
[----:B------:R-:W-:-:S04]  /*125a0*/  FMUL.FTZ R67, R48, R51 ;  /* 0x0000003330437220 */ /* 0x000fc80000410000 */
        /* <DEDUP_REMOVED lines=33> */
[----:B------:R-:W-:Y:S02]  /*127c0*/  HFMA2 R48, -RZ, RZ, 0, 1.847743988037109375e-06 ;  /* 0x0000001fff307431 */ /* 0x000fe400000001ff */
[----:B------:R-:W-:Y:S02]  /*127d0*/  IMAD.MOV.U32 R49, RZ, RZ, 0x1 ;  /* 0x00000001ff317424 */ /* 0x000fe400078e00ff */
[----:B------:R-:W-:-:S07]  /*127e0*/  MOV R53, R52 ;  /* 0x0000003400357202 */ /* 0x000fce0000000f00 */
[----:B------:R-:W-:Y:S05]  /*127f0*/  WARPSYNC.COLLECTIVE R50, `(.L_x_10012) ;  /* 0x0000000032087348 */ /* 0x000fea0003c00000 */
[----:B------:R0:W1:Y:S02]  /*12800*/  SHFL.BFLY P5, R48, R53, R49, R48 ;  /* 0x0c00003135307389 */ /* 0x00006400000a0030 */
[----:B01----:R-:W-:Y:S05]  /*12810*/  ENDCOLLECTIVE ;  /* 0x000000000000791b */ /* 0x003fea0003800000 */
.L_x_10012:
[----:B------:R-:W-:Y:S01]  /*12820*/  MOV R49, 0x2 ;  /* 0x0000000200317802 */ /* 0x000fe20000000f00 */
[----:B------:R-:W-:Y:S01]  /*12830*/  FADD.FTZ R52, R52, R48 ;  /* 0x0000003034347221 */ /* 0x000fe20000010000 */
[----:B------:R-:W-:-:S03]  /*12840*/  IMAD.MOV.U32 R48, RZ, RZ, 0x1f ;  /* 0x0000001fff307424 */ /* 0x000fc600078e00ff */
[----:B------:R-:W-:-:S07]  /*12850*/  IMAD.MOV.U32 R53, RZ, RZ, R52 ;  /* 0x000000ffff357224 */ /* 0x000fce00078e0034 */
[----:B------:R-:W-:Y:S05]  /*12860*/  WARPSYNC.COLLECTIVE R50, `(.L_x_10013) ;  /* 0x0000000032087348 */ /* 0x000fea0003c00000 */
[----:B------:R0:W1:Y:S02]  /*12870*/  SHFL.BFLY P5, R48, R53, R49, R48 ;  /* 0x0c00003135307389 */ /* 0x00006400000a0030 */
[----:B01----:R-:W-:Y:S05]  /*12880*/  ENDCOLLECTIVE ;  /* 0x000000000000791b */ /* 0x003fea0003800000 */
.L_x_10013:
[----:B------:R-:W-:Y:S02]  /*12890*/  IMAD.MOV.U32 R49, RZ, RZ, 0x4 ;  /* 0x00000004ff317424 */ /* 0x000fe400078e00ff */
[----:B------:R-:W-:Y:S01]  /*128a0*/  FADD.FTZ R52, R52, R48 ;  /* 0x0000003034347221 */ /* 0x000fe20000010000 */
[----:B------:R-:W-:-:S04]  /*128b0*/  HFMA2 R48, -RZ, RZ, 0, 1.847743988037109375e-06 ;  /* 0x0000001fff307431 */ /* 0x000fc800000001ff */
[----:B------:R-:W-:-:S07]  /*128c0*/  MOV R53, R52 ;  /* 0x0000003400357202 */ /* 0x000fce0000000f00 */
[----:B------:R-:W-:Y:S05]  /*128d0*/  WARPSYNC.COLLECTIVE R50, `(.L_x_10014) ;  /* 0x0000000032087348 */ /* 0x000fea0003c00000 */
[----:B------:R0:W1:Y:S02]  /*128e0*/  SHFL.BFLY P5, R48, R53, R49, R48 ;  /* 0x0c00003135307389 */ /* 0x00006400000a0030 */
[----:B01----:R-:W-:Y:S05]  /*128f0*/  ENDCOLLECTIVE ;  /* 0x000000000000791b */ /* 0x003fea0003800000 */
.L_x_10014:
[----:B------:R-:W-:Y:S01]  /*12900*/  MOV R49, 0x8 ;  /* 0x0000000800317802 */ /* 0x000fe20000000f00 */
[----:B------:R-:W-:Y:S01]  /*12910*/  FADD.FTZ R52, R52, R48 ;  /* 0x0000003034347221 */ /* 0x000fe20000010000 */
[----:B------:R-:W-:-:S03]  /*12920*/  IMAD.MOV.U32 R48, RZ, RZ, 0x1f ;  /* 0x0000001fff307424 */ /* 0x000fc600078e00ff */
[----:B------:R-:W-:-:S07]  /*12930*/  IMAD.MOV.U32 R53, RZ, RZ, R52 ;  /* 0x000000ffff357224 */ /* 0x000fce00078e0034 */
[----:B------:R-:W-:Y:S05]  /*12940*/  WARPSYNC.COLLECTIVE R50, `(.L_x_10015) ;  /* 0x0000000032087348 */ /* 0x000fea0003c00000 */
[----:B------:R0:W1:Y:S02]  /*12950*/  SHFL.BFLY P5, R48, R53, R49, R48 ;  /* 0x0c00003135307389 */ /* 0x00006400000a0030 */
[----:B01----:R-:W-:Y:S05]  /*12960*/  ENDCOLLECTIVE ;  /* 0x000000000000791b */ /* 0x003fea0003800000 */
.L_x_10015:
[----:B------:R-:W-:Y:S02]  /*12970*/  IMAD.MOV.U32 R49, RZ, RZ, 0x10 ;  /* 0x00000010ff317424 */ /* 0x000fe400078e00ff */
[----:B------:R-:W-:Y:S01]  /*12980*/  FADD.FTZ R52, R52, R48 ;  /* 0x0000003034347221 */ /* 0x000fe20000010000 */
[----:B------:R-:W-:-:S04]  /*12990*/  HFMA2 R48, -RZ, RZ, 0, 1.847743988037109375e-06 ;  /* 0x0000001fff307431 */ /* 0x000fc800000001ff */
[----:B------:R-:W-:-:S07]  /*129a0*/  MOV R53, R52 ;  /* 0x0000003400357202 */ /* 0x000fce0000000f00 */
[----:B------:R-:W-:Y:S05]  /*129b0*/  WARPSYNC.COLLECTIVE R50, `(.L_x_10016) ;  /* 0x0000000032087348 */ /* 0x000fea0003c00000 */
[----:B------:R0:W1:Y:S02]  /*129c0*/  SHFL.BFLY P5, R48, R53, R49, R48 ;  /* 0x0c00003135307389 */ /* 0x00006400000a0030 */
[----:B01----:R-:W-:Y:S05]  /*129d0*/  ENDCOLLECTIVE ;  /* 0x000000000000791b */ /* 0x003fea0003800000 */
.L_x_10016:
[----:B------:R-:W-:Y:S05]  /*129e0*/  BRA `(.L_x_10017) ;  /* 0xffffffec00507947 */ /* 0x000fea000383ffff */
.L_x_10018:
        /* <DEDUP_REMOVED lines=9> */
.L_x_12165:


//--------------------- .text._ZN10layer_norm31ln_parallel_residual_fwd_kernelINS_13Kernel_traitsI6__halfffffjLj512ELj1ELj4ELj1ELj16ENS_18Kernel_traits_baseILj512ES2_ffffjLj128EEEEELb1ELb0ELb1EEEvNS_9FwdParamsE --------------------------
	.section	.text._ZN10layer_norm31ln_parallel_residual_fwd_kernelINS_13Kernel_traitsI6__halfffffjLj512ELj1ELj4ELj1ELj16ENS_18Kernel_traits_baseILj512ES2_ffffjLj128EEEEELb1ELb0ELb1EEEvNS_9FwdParamsE,"ax",@progbits
	.align	128
        .global         _ZN10layer_norm31ln_parallel_residual_fwd_kernelINS_13Kernel_traitsI6__halfffffjLj512ELj1ELj4ELj1ELj16ENS_18Kernel_traits_baseILj512ES2_ffffjLj128EEEEELb1ELb0ELb1EEEvNS_9FwdParamsE
        .type           _ZN10layer_norm31ln_parallel_residual_fwd_kernelINS_13Kernel_traitsI6__halfffffjLj512ELj1ELj4ELj1ELj16ENS_18Kernel_traits_baseILj512ES2_ffffjLj128EEEEELb1ELb0ELb1EEEvNS_9FwdParamsE,@function
        .size           _ZN10layer_norm31ln_parallel_residual_fwd_kernelINS_13Kernel_traitsI6__halfffffjLj512ELj1ELj4ELj1ELj16ENS_18Kernel_traits_baseILj512ES2_ffffjLj128EEEEELb1ELb0ELb1EEEvNS_9FwdParamsE,(.L_x_12166 - _ZN10layer_norm31ln_parallel_residual_fwd_kernelINS_13Kernel_traitsI6__halfffffjLj512ELj1ELj4ELj1ELj16ENS_18Kernel_traits_baseILj512ES2_ffffjLj128EEEEELb1ELb0ELb1EEEvNS_9FwdParamsE)
        .other          _ZN10layer_norm31ln_parallel_residual_fwd_kernelINS_13Kernel_traitsI6__halfffffjLj512ELj1ELj4ELj1ELj16ENS_18Kernel_traits_baseILj512ES2_ffffjLj128EEEEELb1ELb0ELb1EEEvNS_9FwdParamsE,@"STO_CUDA_ENTRY STV_DEFAULT"
_ZN10layer_norm31ln_parallel_residual_fwd_kernelINS_13Kernel_traitsI6__halfffffjLj512ELj1ELj4ELj1ELj16ENS_18Kernel_traits_baseILj512ES2_ffffjLj128EEEEELb1ELb0ELb1EEEvNS_9FwdParamsE:
.text._ZN10layer_norm31ln_parallel_residual_fwd_kernelINS_13Kernel_traitsI6__halfffffjLj512ELj1ELj4ELj1ELj16ENS_18Kernel_traits_baseILj512ES2_ffffjLj128EEEEELb1ELb0ELb1EEEvNS_9FwdParamsE:
        /* <DEDUP_REMOVED lines=56> */
[----:B------:R-:W2:Y:S03]  /*0380*/  LDG.E.64 R26, desc[UR8][R10.64+0x300] ;  /* 0x000300080a1a7981 */ /* 0x000ea6000c1e1b00 */
[----:B------:R-:W0:Y:S01]  /*0390*/  @P0 LDC.64 R32, c[0x0][0x440] ;  /* 0x00011000ff200b82 */ /* 0x000e220000000a00 */
[----:B------:R-:W-:Y:S02]  /*03a0*/  @!P0 CS2R R86, SRZ ;  /* 0x0000000000568805 */ /* 0x000fe4000001ff00 */
[----:B------:R-:W-:Y:S01]  /*03b0*/  @!P0 CS2R R8, SRZ ;  /* 0x0000000000088805 */ /* 0x000fe2000001ff00 */
[----:B------:R-:W4:Y:S01]  /*03c0*/  LDG.E.64 R6, desc[UR8][R2.64] ;  /* 0x0000000802067981 */ /* 0x000f22000c1e1b00 */
[----:B------:R-:W-:Y:S02]  /*03d0*/  @!P0 CS2R R4, SRZ ;  /* 0x0000000000048805 */ /* 0x000fe4000001ff00 */
[----:B------:R-:W-:-:S02]  /*03e0*/  @!P0 CS2R R14, SRZ ;  /* 0x00000000000e8805 */ /* 0x000fc4000001ff00 */
[----:B------:R-:W-:Y:S01]  /*03f0*/  CS2R R88, SRZ ;  /* 0x0000000000587805 */ /* 0x000fe2000001ff00 */
[----:B------:R-:W5:Y:S04]  /*0400*/  LDG.E.64 R24, desc[UR8][R2.64+0x100] ;  /* 0x0001000802187981 */ /* 0x000f68000c1e1b00 */
[----:B------:R-:W5:Y:S04]  /*0410*/  LDG.E.64 R22, desc[UR8][R10.64+0x100] ;  /* 0x000100080a167981 */ /* 0x000f68000c1e1b00 */
[----:B------:R-:W5:Y:S04]  /*0420*/  LDG.E.64 R20, desc[UR8][R2.64+0x200] ;  /* 0x0002000802147981 */ /* 0x000f68000c1e1b00 */
[----:B------:R-:W5:Y:S04]  /*0430*/  LDG.E.64 R16, desc[UR8][R2.64+0x300] ;  /* 0x0003000802107981 */ /* 0x000f68000c1e1b00 */
[----:B------:R1:W5:Y:S01]  /*0440*/  LDG.E.64 R18, desc[UR8][R10.64+0x200] ;  /* 0x000200080a127981 */ /* 0x000362000c1e1b00 */
[----:B0-----:R-:W-:-:S05]  /*0450*/  @P0 IMAD.WIDE.U32 R32, R103, 0x8, R32 ;  /* 0x0000000867200825 */ /* 0x001fca00078e0020 */
[----:B------:R0:W5:Y:S04]  /*0460*/  @P0 LDG.E.64 R86, desc[UR8][R32.64] ;  /* 0x0000000820560981 */ /* 0x000168000c1e1b00 */
[----:B------:R0:W5:Y:S04]  /*0470*/  @P0 LDG.E.64 R8, desc[UR8][R32.64+0x100] ;  /* 0x0001000820080981 */ /* 0x000168000c1e1b00 */
[----:B------:R0:W5:Y:S04]  /*0480*/  @P0 LDG.E.64 R4, desc[UR8][R32.64+0x200] ;  /* 0x0002000820040981 */ /* 0x000168000c1e1b00 */
[----:B------:R0:W5:Y:S01]  /*0490*/  @P0 LDG.E.64 R14, desc[UR8][R32.64+0x300] ;  /* 0x00030008200e0981 */ /* 0x000162000c1e1b00 */
[----:B-1----:R-:W-:-:S02]  /*04a0*/  CS2R R10, SRZ ;  /* 0x00000000000a7805 */ /* 0x002fc4000001ff00 */
[----:B------:R-:W-:Y:S02]  /*04b0*/  CS2R R2, SRZ ;  /* 0x0000000000027805 */ /* 0x000fe4000001ff00 */
[----:B---3--:R-:W-:Y:S01]  /*04c0*/  @!P0 MOV R30, R12 ;  /* 0x0000000c001e8202 */ /* 0x008fe20000000f00 */
[--C-:B------:R-:W-:Y:S02]  /*04d0*/  @!P0 IMAD.MOV.U32 R31, RZ, RZ, R13.reuse ;  /* 0x000000ffff1f8224 */ /* 0x100fe400078e000d */
[----:B------:R-:W-:Y:S01]  /*04e0*/  @P0 IMAD.MOV.U32 R30, RZ, RZ, R12 ;  /* 0x000000ffff1e0224 */ /* 0x000fe200078e000c */
[----:B--2---:R-:W-:Y:S01]  /*04f0*/  @!P0 MOV R12, R26 ;  /* 0x0000001a000c8202 */ /* 0x004fe20000000f00 */
[----:B------:R-:W-:Y:S02]  /*0500*/  @P0 IMAD.MOV.U32 R31, RZ, RZ, R13 ;  /* 0x000000ffff1f0224 */ /* 0x000fe400078e000d */
[----:B------:R-:W-:Y:S02]  /*0510*/  @!P0 IMAD.MOV.U32 R13, RZ, RZ, R27 ;  /* 0x000000ffff0d8224 */ /* 0x000fe400078e001b */
[----:B----4-:R-:W-:-:S02]  /*0520*/  @!P0 IMAD.MOV.U32 R28, RZ, RZ, R6 ;  /* 0x000000ffff1c8224 */ /* 0x010fc400078e0006 */
[----:B------:R-:W-:Y:S01]  /*0530*/  @!P0 IMAD.MOV.U32 R29, RZ, RZ, R7 ;  /* 0x000000ffff1d8224 */ /* 0x000fe200078e0007 */
[----:B------:R-:W-:Y:S01]  /*0540*/  @P0 MOV R29, R7 ;  /* 0x00000007001d0202 */ /* 0x000fe20000000f00 */
[----:B------:R-:W-:Y:S01]  /*0550*/  @P0 IMAD.MOV.U32 R28, RZ, RZ, R6 ;  /* 0x000000ffff1c0224 */ /* 0x000fe200078e0006 */
[----:B------:R-:W-:Y:S01]  /*0560*/  @P0 MOV R13, R27 ;  /* 0x0000001b000d0202 */ /* 0x000fe20000000f00 */
[----:B------:R-:W-:Y:S01]  /*0570*/  @P0 IMAD.MOV.U32 R12, RZ, RZ, R26 ;  /* 0x000000ffff0c0224 */ /* 0x000fe200078e001a */
[----:B------:R-:W-:Y:S01]  /*0580*/  CS2R R6, SRZ ;  /* 0x0000000000067805 */ /* 0x000fe2000001ff00 */
[----:B0-----:R-:W-:Y:S06]  /*0590*/  BRA `(.L_x_10020) ;  /* 0x0000000000cc7947 */ /* 0x001fec0003800000 */
.L_x_10019:
        /* <DEDUP_REMOVED lines=29> */
.L_x_10021:
        /* <DEDUP_REMOVED lines=9> */
[----:B------:R-:W5:Y:S04]  /*0800*/  LDG.E.64 R22, desc[UR8][R32.64+0x100] ;  /* 0x0001000820167981 */ /* 0x000f68000c1e1b00 */
[----:B------:R-:W5:Y:S04]  /*0810*/  LDG.E.64 R18, desc[UR8][R32.64+0x200] ;  /* 0x0002000820127981 */ /* 0x000f68000c1e1b00 */
[----:B------:R-:W5:Y:S04]  /*0820*/  LDG.E.64 R12, desc[UR8][R32.64+0x300] ;  /* 0x00030008200c7981 */ /* 0x000f68000c1e1b00 */
[----:B------:R-:W5:Y:S04]  /*0830*/  LDG.E.64 R6, desc[UR8][R26.64+0x200] ;  /* 0x000200081a067981 */ /* 0x000f68000c1e1b00 */
[----:B------:R-:W5:Y:S01]  /*0840*/  LDG.E.64 R2, desc[UR8][R26.64+0x300] ;  /* 0x000300081a027981 */ /* 0x000f62000c1e1b00 */
[----:B------:R-:W-:-:S02]  /*0850*/  CS2R R14, SRZ ;  /* 0x00000000000e7805 */ /* 0x000fc4000001ff00 */
[----:B------:R-:W-:Y:S02]  /*0860*/  CS2R R8, SRZ ;  /* 0x0000000000087805 */ /* 0x000fe4000001ff00 */
[----:B------:R-:W-:Y:S01]  /*0870*/  CS2R R86, SRZ ;  /* 0x0000000000567805 */ /* 0x000fe2000001ff00 */
[----:B------:R-:W5:Y:S04]  /*0880*/  LDG.E.64 R28, desc[UR8][R4.64] ;  /* 0x00000008041c7981 */ /* 0x000f68000c1e1b00 */
[----:B------:R-:W5:Y:S04]  /*0890*/  LDG.E.64 R24, desc[UR8][R4.64+0x100] ;  /* 0x0001000804187981 */ /* 0x000f68000c1e1b00 */
[----:B------:R-:W5:Y:S04]  /*08a0*/  LDG.E.64 R20, desc[UR8][R4.64+0x200] ;  /* 0x0002000804147981 */ /* 0x000f68000c1e1b00 */
[----:B------:R0:W5:Y:S02]  /*08b0*/  LDG.E.64 R16, desc[UR8][R4.64+0x300] ;  /* 0x0003000804107981 */ /* 0x000164000c1e1b00 */
[----:B0-----:R-:W-:-:S07]  /*08c0*/  CS2R R4, SRZ ;  /* 0x0000000000047805 */ /* 0x001fce000001ff00 */
.L_x_10020:
[----:B------:R-:W1:Y:S02]  /*08d0*/  LDCU UR4, c[0x0][0x384] ;  /* 0x00007080ff0477ac */ /* 0x000e640008000800 */
[----:B-1----:R-:W-:-:S13]  /*08e0*/  ISETP.GE.AND P0, PT, R102, UR4, PT ;  /* 0x0000000466007c0c */ /* 0x002fda000bf06270 */
[----:B------:R-:W-:Y:S05]  /*08f0*/  @P0 EXIT ;  /* 0x000000000000094d */ /* 0x000fea0003800000 */
[----:B0-----:R-:W-:Y:S01]  /*0900*/  IMAD.HI.U32 R26, R100, -0x2daee0ad, RZ ;  /* 0xd2511f53641a7827 */ /* 0x001fe200078e00ff */
[----:B------:R-:W0:Y:S01]  /*0910*/  LDCU.64 UR4, c[0x0][0x398] ;  /* 0x00007300ff0477ac */ /* 0x000e220008000a00 */
[--C-:B-----5:R-:W-:Y:S01]  /*0920*/  SHF.R.U64 R52, R18, 0x10, R19.reuse ;  /* 0x0000001012347819 */ /* 0x120fe20000001213 */
[----:B------:R-:W-:Y:S01]  /*0930*/  BSSY B0, `(.L_x_10022) ;  /* 0x000106b000007945 */ /* 0x000fe20003800000 */
[C---:B------:R-:W-:Y:S01]  /*0940*/  IMAD.HI.U32 R0, R101.reuse, -0x326172a9, RZ ;  /* 0xcd9e8d5765007827 */ /* 0x040fe200078e00ff */
[----:B------:R-:W-:Y:S01]  /*0950*/  LOP3.LUT R27, R26, UR7, RZ, 0x3c, !PT ;  /* 0x000000071a1b7c12 */ /* 0x000fe2000f8e3cff */
[----:B------:R-:W1:Y:S01]  /*0960*/  LDCU UR31, c[0x0][0x404] ;  /* 0x00008080ff1f77ac */ /* 0x000e620008000800 */
[----:B------:R-:W-:Y:S01]  /*0970*/  SHF.R.U32.HI R53, RZ, 0x10, R19 ;  /* 0x00000010ff357819 */ /* 0x000fe20000011613 */
[----:B------:R-:W-:Y:S01]  /*0980*/  IMAD R33, R101, -0x326172a9, RZ ;  /* 0xcd9e8d5765217824 */ /* 0x000fe200078e02ff */
[----:B------:R-:W-:Y:S01]  /*0990*/  LOP3.LUT R0, R99, UR6, R0, 0x96, !PT ;  /* 0x0000000663007c12 */ /* 0x000fe2000f8e9600 */
[----:B------:R-:W-:Y:S01]  /*09a0*/  IMAD R35, R100, -0x2daee0ad, RZ ;  /* 0xd2511f5364237824 */ /* 0x000fe200078e02ff */
[----:B------:R-:W-:Y:S01]  /*09b0*/  SHF.R.U32.HI R79, RZ, 0x10, R29 ;  /* 0x00000010ff4f7819 */ /* 0x000fe2000001161d */
[----:B------:R-:W-:Y:S01]  /*09c0*/  IMAD.HI.U32 R26, R27, -0x326172a9, RZ ;  /* 0xcd9e8d571b1a7827 */ /* 0x000fe200078e00ff */
[----:B------:R-:W-:Y:S01]  /*09d0*/  SHF.R.U64 R85, R30, 0x10, R31 ;  /* 0x000000101e557819 */ /* 0x000fe2000000121f */
[----:B------:R-:W2:Y:S01]  /*09e0*/  LDCU UR32, c[0x0][0x408] ;  /* 0x00008100ff2077ac */ /* 0x000ea20008000800 */
[--C-:B------:R-:W-:Y:S01]  /*09f0*/  SHF.R.U64 R56, R16, 0x10, R17.reuse ;  /* 0x0000001010387819 */ /* 0x100fe20000001211 */
[C---:B------:R-:W-:Y:S01]  /*0a00*/  IMAD.HI.U32 R32, R0.reuse, -0x2daee0ad, RZ ;  /* 0xd2511f5300207827 */ /* 0x040fe200078e00ff */
[----:B------:R-:W-:Y:S01]  /*0a10*/  LOP3.LUT R33, R33, UR13, R26, 0x96, !PT ;  /* 0x0000000d21217c12 */ /* 0x000fe2000f8e961a */
[----:B------:R-:W3:Y:S01]  /*0a20*/  LDCU UR12, c[0x0][0x448] ;  /* 0x00008900ff0c77ac */ /* 0x000ee20008000800 */
[----:B------:R-:W-:Y:S01]  /*0a30*/  SHF.R.U32.HI R57, RZ, 0x10, R17 ;  /* 0x00000010ff397819 */ /* 0x000fe20000011611 */
[----:B------:R-:W-:Y:S01]  /*0a40*/  IMAD R37, R0, -0x2daee0ad, RZ ;  /* 0xd2511f5300257824 */ /* 0x000fe200078e02ff */
[----:B------:R-:W-:Y:S01]  /*0a50*/  LOP3.LUT R32, R35, UR14, R32, 0x96, !PT ;  /* 0x0000000e23207c12 */ /* 0x000fe2000f8e9620 */
[----:B------:R-:W-:Y:S01]  /*0a60*/  IMAD R35, R27, -0x326172a9, RZ ;  /* 0xcd9e8d571b237824 */ /* 0x000fe200078e02ff */
[----:B0-----:R-:W-:Y:S01]  /*0a70*/  UISETP.NE.U32.AND UP0, UPT, UR4, URZ, UPT ;  /* 0x000000ff0400728c */ /* 0x001fe2000bf05070 */
[----:B------:R-:W-:Y:S01]  /*0a80*/  IMAD.HI.U32 R34, R33, -0x2daee0ad, RZ ;  /* 0xd2511f5321227827 */ /* 0x000fe200078e00ff */
[----:B------:R-:W0:Y:S01]  /*0a90*/  LDCU.U8 UR4, c[0x0][0x410] ;  /* 0x00008200ff0477ac */ /* 0x000e220008000000 */
[----:B------:R-:W-:-:S02]  /*0aa0*/  SHF.R.U64 R27, R28, 0x10, R29 ;  /* 0x000000101c1b7819 */ /* 0x000fc4000000121d */
[C---:B------:R-:W-:Y:S01]  /*0ab0*/  IMAD.HI.U32 R0, R32.reuse, -0x326172a9, RZ ;  /* 0xcd9e8d5720007827 */ /* 0x040fe200078e00ff */
[----:B------:R-:W-:Y:S01]  /*0ac0*/  LOP3.LUT R34, R37, UR16, R34, 0x96, !PT ;  /* 0x0000001025227c12 */ /* 0x000fe2000f8e9622 */
[----:B------:R-:W-:Y:S01]  /*0ad0*/  UISETP.NE.AND.EX UP0, UPT, UR5, URZ, UPT, UP0 ;  /* 0x000000ff0500728c */ /* 0x000fe2000bf05300 */
[----:B------:R-:W-:Y:S01]  /*0ae0*/  MOV R59, R12 ;  /* 0x0000000c003b7202 */ /* 0x000fe20000000f00 */
[----:B------:R-:W-:Y:S01]  /*0af0*/  IMAD R36, R33, -0x2daee0ad, RZ ;  /* 0xd2511f5321247824 */ /* 0x000fe200078e02ff */
[----:B------:R-:W-:Y:S01]  /*0b00*/  LOP3.LUT R0, R35, UR15, R0, 0x96, !PT ;  /* 0x0000000f23007c12 */ /* 0x000fe2000f8e9600 */
[----:B------:R-:W-:Y:S01]  /*0b10*/  IMAD R35, R32, -0x326172a9, RZ ;  /* 0xcd9e8d5720237824 */ /* 0x000fe200078e02ff */
[----:B------:R-:W-:Y:S01]  /*0b20*/  SHF.R.U64 R58, R12, 0x10, R13 ;  /* 0x000000100c3a7819 */ /* 0x000fe2000000120d */
[----:B------:R-:W-:Y:S01]  /*0b30*/  IMAD.HI.U32 R32, R34, -0x326172a9, RZ ;  /* 0xcd9e8d5722207827 */ /* 0x000fe200078e00ff */
[----:B------:R-:W-:Y:S01]  /*0b40*/  SHF.R.U64 R63, R10, 0x10, R11 ;  /* 0x000000100a3f7819 */ /* 0x000fe2000000120b */
[----:B------:R-:W4:Y:S01]  /*0b50*/  LDCU UR5, c[0x0][0x388] ;  /* 0x00007100ff0577ac */ /* 0x000f220008000800 */
        /* <DEDUP_REMOVED lines=8> */
[----:B------:R-:W-:Y:S01]  /*0be0*/  SHF.R.U32.HI R62, RZ, 0x10, R89 ;  /* 0x00000010ff3e7819 */ /* 0x000fe20000011659 */
[----:B------:R-:W-:Y:S01]  /*0bf0*/  IMAD.HI.U32 R32, R35, -0x2daee0ad, RZ ;  /* 0xd2511f5323207827 */ /* 0x000fe200078e00ff */
[--C-:B------:R-:W-:Y:S01]  /*0c00*/  SHF.R.U64 R82, R86, 0x10, R87.reuse ;  /* 0x0000001056527819 */ /* 0x100fe20000001257 */
[----:B0-----:R-:W-:Y:S01]  /*0c10*/  UISETP.NE.AND UP1, UPT, UR4, URZ, UPT ;  /* 0x000000ff0400728c */ /* 0x001fe2000bf25270 */
[----:B------:R-:W-:Y:S01]  /*0c20*/  SHF.R.U32.HI R64, RZ, 0x10, R87 ;  /* 0x00000010ff407819 */ /* 0x000fe20000011657 */
[----:B------:R-:W-:Y:S01]  /*0c30*/  IMAD.HI.U32 R0, R33, -0x326172a9, RZ ;  /* 0xcd9e8d5721007827 */ /* 0x000fe200078e00ff */
[----:B------:R-:W-:-:S02]  /*0c40*/  LOP3.LUT R39, R39, UR20, R32, 0x96, !PT ;  /* 0x0000001427277c12 */ /* 0x000fc4000f8e9620 */
[----:B------:R-:W-:Y:S01]  /*0c50*/  SHF.R.U32.HI R66, RZ, 0x10, R11 ;  /* 0x00000010ff427819 */ /* 0x000fe2000001160b */
[----:B------:R-:W-:Y:S01]  /*0c60*/  IMAD R36, R35, -0x2daee0ad, RZ ;  /* 0xd2511f5323247824 */ /* 0x000fe200078e02ff */
[----:B------:R-:W-:Y:S01]  /*0c70*/  LOP3.LUT R0, R37, UR19, R0, 0x96, !PT ;  /* 0x0000001325007c12 */ /* 0x000fe2000f8e9600 */
[----:B------:R-:W-:Y:S01]  /*0c80*/  IMAD R37, R33, -0x326172a9, RZ ;  /* 0xcd9e8d5721257824 */ /* 0x000fe200078e02ff */
[--C-:B------:R-:W-:Y:S01]  /*0c90*/  SHF.R.U64 R65, R8, 0x10, R9.reuse ;  /* 0x0000001008417819 */ /* 0x100fe20000001209 */
[----:B------:R-:W-:Y:S01]  /*0ca0*/  IMAD.HI.U32 R34, R39, -0x326172a9, RZ ;  /* 0xcd9e8d5727227827 */ /* 0x000fe200078e00ff */
[----:B------:R-:W-:Y:S02]  /*0cb0*/  SHF.R.U32.HI R68, RZ, 0x10, R9 ;  /* 0x00000010ff447819 */ /* 0x000fe40000011609 */
[----:B------:R-:W-:Y:S01]  /*0cc0*/  SHF.R.U64 R67, R6, 0x10, R7 ;  /* 0x0000001006437819 */ /* 0x000fe20000001207 */
[----:B------:R-:W-:Y:S01]  /*0cd0*/  IMAD.HI.U32 R35, R0, -0x2daee0ad, RZ ;  /* 0xd2511f5300237827 */ /* 0x000fe200078e00ff */
[----:B------:R-:W-:-:S02]  /*0ce0*/  LOP3.LUT R40, R37, UR21, R34, 0x96, !PT ;  /* 0x0000001525287c12 */ /* 0x000fc4000f8e9622 */
[----:B------:R-:W-:Y:S01]  /*0cf0*/  MOV R34, R20 ;  /* 0x0000001400227202 */ /* 0x000fe20000000f00 */
[----:B------:R-:W-:Y:S01]  /*0d00*/  IMAD R43, R0, -0x2daee0ad, RZ ;  /* 0xd2511f53002b7824 */ /* 0x000fe200078e02ff */
[----:B------:R-:W-:Y:S01]  /*0d10*/  LOP3.LUT R41, R36, UR22, R35, 0x96, !PT ;  /* 0x0000001624297c12 */ /* 0x000fe2000f8e9623 */
[----:B------:R-:W-:Y:S01]  /*0d20*/  IMAD R39, R39, -0x326172a9, RZ ;  /* 0xcd9e8d5727277824 */ /* 0x000fe200078e02ff */
[--C-:B------:R-:W-:Y:S01]  /*0d30*/  SHF.R.U64 R35, R20, 0x10, R21.reuse ;  /* 0x0000001014237819 */ /* 0x100fe20000001215 */
        /* <DEDUP_REMOVED lines=9> */
[----:B------:R-:W-:Y:S01]  /*0dd0*/  MOV R39, R19 ;  /* 0x0000001300277202 */ /* 0x000fe20000000f00 */
[----:B------:R-:W-:Y:S01]  /*0de0*/  IMAD R40, R40, -0x2daee0ad, RZ ;  /* 0xd2511f5328287824 */ /* 0x000fe200078e02ff */
[----:B------:R-:W-:Y:S01]  /*0df0*/  SHF.R.U32.HI R72, RZ, 0x10, R5 ;  /* 0x00000010ff487819 */ /* 0x000fe20000011605 */
[----:B------:R-:W-:Y:S01]  /*0e00*/  IMAD.HI.U32 R20, R43, -0x326172a9, RZ ;  /* 0xcd9e8d572b147827 */ /* 0x000fe200078e00ff */
[--C-:B------:R-:W-:Y:S02]  /*0e10*/  SHF.R.U64 R71, R2, 0x10, R3.reuse ;  /* 0x0000001002477819 */ /* 0x100fe40000001203 */
[----:B------:R-:W-:Y:S01]  /*0e20*/  SHF.R.U32.HI R76, RZ, 0x10, R3 ;  /* 0x00000010ff4c7819 */ /* 0x000fe20000011603 */
        /* <DEDUP_REMOVED lines=8> */
[----:B------:R-:W-:Y:S02]  /*0eb0*/  LOP3.LUT R104, R104, 0x3, RZ, 0xc0, !PT ;  /* 0x0000000368687812 */ /* 0x000fe400078ec0ff */
[----:B------:R-:W-:Y:S01]  /*0ec0*/  PLOP3.LUT P0, PT, PT, PT, UP0, 0x80, 0x8 ;  /* 0x000000000008781c */ /* 0x000fe20003f0f008 */
[----:B------:R-:W-:Y:S01]  /*0ed0*/  IMAD.HI.U32 R106, R21, -0x326172a9, RZ ;  /* 0xcd9e8d57156a7827 */ /* 0x000fe200078e00ff */
[----:B------:R-:W-:-:S03]  /*0ee0*/  LOP3.LUT R96, R19, UR28, R96, 0x96, !PT ;  /* 0x0000001c13607c12 */ /* 0x000fc6000f8e9660 */
[----:B------:R-:W-:Y:S01]  /*0ef0*/  IMAD.MOV.U32 R26, RZ, RZ, R28 ;  /* 0x000000ffff1a7224 */ /* 0x000fe200078e001c */
[----:B------:R-:W-:Y:S01]  /*0f00*/  LOP3.LUT R106, R43, UR27, R106, 0x96, !PT ;  /* 0x0000001b2b6a7c12 */ /* 0x000fe2000f8e966a */
[----:B------:R-:W-:Y:S01]  /*0f10*/  IMAD.MOV.U32 R83, RZ, RZ, R29 ;  /* 0x000000ffff537224 */ /* 0x000fe200078e001d */
[----:B------:R-:W-:Y:S01]  /*0f20*/  MOV R28, R30 ;  /* 0x0000001e001c7202 */ /* 0x000fe20000000f00 */
[--C-:B------:R-:W-:Y:S01]  /*0f30*/  IMAD.MOV.U32 R81, RZ, RZ, R31.reuse ;  /* 0x000000ffff517224 */ /* 0x100fe200078e001f */
[----:B------:R-:W-:Y:S01]  /*0f40*/  SHF.R.U32.HI R29, RZ, 0x10, R31 ;  /* 0x00000010ff1d7819 */ /* 0x000fe2000001161f */
[----:B------:R-:W-:Y:S01]  /*0f50*/  IMAD.MOV.U32 R30, RZ, RZ, R24 ;  /* 0x000000ffff1e7224 */ /* 0x000fe200078e0018 */
[----:B------:R-:W-:Y:S01]  /*0f60*/  MOV R31, R25 ;  /* 0x00000019001f7202 */ /* 0x000fe20000000f00 */
[----:B------:R-:W-:Y:S01]  /*0f70*/  IMAD.MOV.U32 R32, RZ, RZ, R22 ;  /* 0x000000ffff207224 */ /* 0x000fe200078e0016 */
[----:B------:R-:W-:Y:S01]  /*0f80*/  SHF.R.U64 R24, R24, 0x10, R25 ;  /* 0x0000001018187819 */ /* 0x000fe20000001219 */
[----:B------:R-:W-:Y:S01]  /*0f90*/  IMAD.MOV.U32 R54, RZ, RZ, R17 ;  /* 0x000000ffff367224 */ /* 0x000fe200078e0011 */
[--C-:B------:R-:W-:Y:S01]  /*0fa0*/  SHF.R.U64 R22, R22, 0x10, R23.reuse ;  /* 0x0000001016167819 */ /* 0x100fe20000001217 */
[----:B------:R-:W-:Y:S01]  /*0fb0*/  IMAD.MOV.U32 R33, RZ, RZ, R23 ;  /* 0x000000ffff217224 */ /* 0x000fe200078e0017 */
[----:B------:R-:W-:Y:S01]  /*0fc0*/  SHF.R.U32.HI R25, RZ, 0x10, R25 ;  /* 0x00000010ff197819 */ /* 0x000fe20000011619 */
[----:B------:R-:W-:Y:S01]  /*0fd0*/  IMAD R0, R21, -0x326172a9, RZ ;  /* 0xcd9e8d5715007824 */ /* 0x000fe200078e02ff */
[----:B------:R-:W-:Y:S01]  /*0fe0*/  SHF.R.U32.HI R23, RZ, 0x10, R23 ;  /* 0x00000010ff177819 */ /* 0x000fe20000011617 */
[----:B------:R-:W-:-:S02]  /*0ff0*/  IMAD R17, R20, -0x2daee0ad, RZ ;  /* 0xd2511f5314117824 */ /* 0x000fc400078e02ff */
[----:B------:R-:W-:-:S04]  /*1000*/  IMAD.HI.U32 R98, R106, -0x2daee0ad, RZ ;  /* 0xd2511f536a627827 */ /* 0x000fc800078e00ff */
[----:B------:R-:W-:Y:S01]  /*1010*/  IMAD.HI.U32 R97, R96, -0x326172a9, RZ ;  /* 0xcd9e8d5760617827 */ /* 0x000fe200078e00ff */
[----:B------:R-:W-:-:S03]  /*1020*/  LOP3.LUT R98, R17, UR30, R98, 0x96, !PT ;  /* 0x0000001e11627c12 */ /* 0x000fc6000f8e9662 */
[----:B------:R-:W-:Y:S01]  /*1030*/  HADD2.F32 R12, -RZ, R10.H0_H0 ;  /* 0x2000000aff0c7230 */ /* 0x000fe20000004100 */
[----:B------:R-:W-:Y:S01]  /*1040*/  LOP3.LUT R97, R0, UR29, R97, 0x96, !PT ;  /* 0x0000001d00617c12 */ /* 0x000fe2000f8e9661 */
[----:B------:R-:W-:Y:S02]  /*1050*/  IMAD.MOV.U32 R38, RZ, RZ, R18 ;  /* 0x000000ffff267224 */ /* 0x000fe400078e0012 */
[----:B------:R-:W-:Y:S02]  /*1060*/  IMAD.MOV.U32 R55, RZ, RZ, R16 ;  /* 0x000000ffff377224 */ /* 0x000fe400078e0010 */
[----:B------:R-:W-:Y:S02]  /*1070*/  IMAD.MOV.U32 R61, RZ, RZ, R13 ;  /* 0x000000ffff3d7224 */ /* 0x000fe400078e000d */
        /* <DEDUP_REMOVED lines=21> */
[----:B------:R-:W-:Y:S02]  /*11d0*/  IMAD.MOV.U32 R95, RZ, RZ, RZ ;  /* 0x000000ffff5f7224 */ /* 0x000fe400078e00ff */
        /* <DEDUP_REMOVED lines=42> */
[----:B------:R-:W-:Y:S02]  /*1480*/  IMAD R106, R106, -0x2daee0ad, RZ ;  /* 0xd2511f536a6a7824 */ /* 0x000fe400078e02ff */
[----:B-1234-:R-:W-:-:S07]  /*1490*/  IMAD R96, R96, -0x326172a9, RZ ;  /* 0xcd9e8d5760607824 */ /* 0x01efce00078e02ff */
.L_x_10276:
[----:B------:R-:W-:Y:S01]  /*14a0*/  ISETP.NE.U32.AND P1, PT, RZ, UR10, PT ;  /* 0x0000000aff007c0c */ /* 0x000fe2000bf25070 */
[----:B---3--:R-:W0:Y:S01]  /*14b0*/  LDC.64 R48, c[0x0][0x390] ;  /* 0x0000e400ff307b82 */ /* 0x008e220000000a00 */
        /* <DEDUP_REMOVED lines=13> */
[----:B------:R1:W5:Y:S01]  /*1590*/  @P1 LDG.E.128 R40, desc[UR8][R34.64] ;  /* 0x0000000822281981 */ /* 0x000362000c1e1d00 */
[----:B0-----:R-:W-:-:S04]  /*15a0*/  ISETP.NE.U32.AND P0, PT, R32, RZ, PT ;  /* 0x000000ff2000720c */ /* 0x001fc80003f05070 */
[----:B------:R-:W-:Y:S01]  /*15b0*/  ISETP.NE.AND.EX P0, PT, R33, RZ, PT, P0 ;  /* 0x000000ff2100720c */ /* 0x000fe20003f05300 */
[----:B------:R-:W-:-:S12]  /*15c0*/  HFMA2 R110, -RZ, RZ, 0.1171875, 0 ;  /* 0x2f800000ff6e7431 */ /* 0x000fd800000001ff */
        /* <DEDUP_REMOVED lines=17> */
.L_x_10026:
        /* <DEDUP_REMOVED lines=13> */
.L_x_10028:
[----:B------:R-:W-:Y:S05]  /*17b0*/  BSYNC.RECONVERGENT B2 ;  /* 0x0000000000027941 */ /* 0x000fea0003800200 */
.L_x_10027:
        /* <DEDUP_REMOVED lines=40> */
[----:B------:R-:W-:-:S07]  /*1a40*/  IMAD.MOV.U32 R34, RZ, RZ, R106 ;  /* 0x000000ffff227224 */ /* 0x000fce00078e006a */
.L_x_10025:
[----:B------:R-:W-:Y:S05]  /*1a50*/  BSYNC.RECONVERGENT B1 ;  /* 0x0000000000017941 */ /* 0x000fea0003800200 */
.L_x_10024:
[----:B------:R-:W-:Y:S01]  /*1a60*/  ISETP.NE.AND P0, PT, R36, 0x1, PT ;  /* 0x000000012400780c */ /* 0x000fe20003f05270 */
[----:B------:R-:W-:Y:S01]  /*1a70*/  IMAD.U32 R109, RZ, RZ, UR31 ;  /* 0x0000001fff6d7e24 */ /* 0x000fe2000f8e00ff */
[----:B------:R-:W-:Y:S01]  /*1a80*/  I2FP.F32.U32 R35, R34 ;  /* 0x0000002200237245 */ /* 0x000fe20000201000 */
[----:B------:R-:W-:Y:S01]  /*1a90*/  BSSY.RECONVERGENT B1, `(.L_x_10029) ;  /* 0x0000046000017945 */ /* 0x000fe20003800200 */
[----:B------:R-:W-:-:S03]  /*1aa0*/  IMAD.MOV.U32 R37, RZ, RZ, 0x2 ;  /* 0x00000002ff257424 */ /* 0x000fc600078e00ff */
        /* <DEDUP_REMOVED lines=12> */
.L_x_10031:
        /* <DEDUP_REMOVED lines=13> */
.L_x_10033:
[----:B------:R-:W-:Y:S05]  /*1c40*/  BSYNC.RECONVERGENT B2 ;  /* 0x0000000000027941 */ /* 0x000fea0003800200 */
.L_x_10032:
        /* <DEDUP_REMOVED lines=42> */
.L_x_10030:
[----:B------:R-:W-:Y:S05]  /*1ef0*/  BSYNC.RECONVERGENT B1 ;  /* 0x0000000000017941 */ /* 0x000fea0003800200 */
.L_x_10029:
[----:B------:R-:W-:Y:S01]  /*1f00*/  ISETP.NE.AND P0, PT, R37, 0x1, PT ;  /* 0x000000012500780c */ /* 0x000fe20003f05270 */
[----:B------:R-:W-:Y:S01]  /*1f10*/  BSSY.RECONVERGENT B1, `(.L_x_10034) ;  /* 0x0000047000017945 */ /* 0x000fe20003800200 */
[----:B------:R-:W-:Y:S01]  /*1f20*/  I2FP.F32.U32 R35, R35 ;  /* 0x0000002300237245 */ /* 0x000fe20000201000 */
[----:B------:R-:W-:-:S04]  /*1f30*/  HFMA2 R36, -RZ, RZ, 0, 1.1920928955078125e-07 ;  /* 0x00000002ff247431 */ /* 0x000fc800000001ff */
        /* <DEDUP_REMOVED lines=12> */
.L_x_10036:
        /* <DEDUP_REMOVED lines=13> */
.L_x_10038:
[----:B------:R-:W-:Y:S05]  /*20d0*/  BSYNC.RECONVERGENT B2 ;  /* 0x0000000000027941 */ /* 0x000fea0003800200 */
.L_x_10037:
        /* <DEDUP_REMOVED lines=42> */
.L_x_10035:
[----:B------:R-:W-:Y:S05]  /*2380*/  BSYNC.RECONVERGENT B1 ;  /* 0x0000000000017941 */ /* 0x000fea0003800200 */
.L_x_10034:
[----:B------:R-:W-:Y:S01]  /*2390*/  ISETP.NE.AND P0, PT, R36, 0x1, PT ;  /* 0x000000012400780c */ /* 0x000fe20003f05270 */
[----:B------:R-:W-:Y:S01]  /*23a0*/  BSSY.RECONVERGENT B1, `(.L_x_10039) ;  /* 0x0000047000017945 */ /* 0x000fe20003800200 */
[----:B------:R-:W-:Y:S01]  /*23b0*/  I2FP.F32.U32 R35, R35 ;  /* 0x0000002300237245 */ /* 0x000fe20000201000 */
[----:B------:R-:W-:-:S04]  /*23c0*/  IMAD.MOV.U32 R75, RZ, RZ, 0x2 ;  /* 0x00000002ff4b7424 */ /* 0x000fc800078e00ff */
        /* <DEDUP_REMOVED lines=12> */
.L_x_10041:
        /* <DEDUP_REMOVED lines=13> */
.L_x_10043:
[----:B------:R-:W-:Y:S05]  /*2560*/  BSYNC.RECONVERGENT B2 ;  /* 0x0000000000027941 */ /* 0x000fea0003800200 */
.L_x_10042:
        /* <DEDUP_REMOVED lines=42> */
.L_x_10040:
[----:B------:R-:W-:Y:S05]  /*2810*/  BSYNC.RECONVERGENT B1 ;  /* 0x0000000000017941 */ /* 0x000fea0003800200 */
.L_x_10039:
[----:B------:R-:W-:Y:S01]  /*2820*/  I2FP.F32.U32 R35, R35 ;  /* 0x0000002300237245 */ /* 0x000fe20000201000 */
[----:B------:R-:W-:-:S04]  /*2830*/  IMAD.U32 R108, RZ, RZ, UR32 ;  /* 0x00000020ff6c7e24 */ /* 0x000fc8000f8e00ff */
[----:B------:R-:W-:Y:S01]  /*2840*/  FFMA.FTZ R34, R35, R110, 1.1641532182693481445e-10 ;  /* 0x2f00000023227423 */ /* 0x000fe2000001006e */
[-C--:B-----5:R-:W-:Y:S01]  /*2850*/  FMUL.FTZ R30, R30, R108.reuse ;  /* 0x0000006c1e1e7220 */ /* 0x0a0fe20000410000 */
[-C--:B------:R-:W-:Y:S01]  /*2860*/  FMUL.FTZ R28, R28, R108.reuse ;  /* 0x0000006c1c1c7220 */ /* 0x080fe20000410000 */
[-C--:B------:R-:W-:Y:S01]  /*2870*/  FMUL.FTZ R29, R29, R108.reuse ;  /* 0x0000006c1d1d7220 */ /* 0x080fe20000410000 */
[----:B------:R-:W-:Y:S01]  /*2880*/  FMUL.FTZ R31, R31, R108 ;  /* 0x0000006c1f1f7220 */ /* 0x000fe20000410000 */
[----:B------:R-:W-:Y:S02]  /*2890*/  FSETP.GTU.FTZ.AND P0, PT, R34, R109, PT ;  /* 0x0000006d2200720b */ /* 0x000fe40003f1c000 */
[----:B------:R-:W-:Y:S02]  /*28a0*/  FSEL R38, R30, RZ, P4 ;  /* 0x000000ff1e267208 */ /* 0x000fe40002000000 */
[----:B------:R-:W-:Y:S02]  /*28b0*/  FSEL R36, R28, RZ, P2 ;  /* 0x000000ff1c247208 */ /* 0x000fe40001000000 */
        /* <DEDUP_REMOVED lines=8> */
.L_x_10023:
        /* <DEDUP_REMOVED lines=16> */
.L_x_10047:
        /* <DEDUP_REMOVED lines=13> */
.L_x_10049:
[----:B------:R-:W-:Y:S05]  /*2b10*/  BSYNC.RECONVERGENT B2 ;  /* 0x0000000000027941 */ /* 0x000fea0003800200 */
.L_x_10048:
        /* <DEDUP_REMOVED lines=41> */
.L_x_10046:
[----:B------:R-:W-:Y:S05]  /*2db0*/  BSYNC.RECONVERGENT B1 ;  /* 0x0000000000017941 */ /* 0x000fea0003800200 */
.L_x_10045:
[----:B------:R-:W-:Y:S01]  /*2dc0*/  ISETP.NE.AND P0, PT, R36, 0x1, PT ;  /* 0x000000012400780c */ /* 0x000fe20003f05270 */
[----:B------:R-:W-:Y:S01]  /*2dd0*/  IMAD.U32 R108, RZ, RZ, UR32 ;  /* 0x00000020ff6c7e24 */ /* 0x000fe2000f8e00ff */
[----:B------:R-:W-:Y:S01]  /*2de0*/  I2FP.F32.U32 R35, R34 ;  /* 0x0000002200237245 */ /* 0x000fe20000201000 */
[----:B------:R-:W-:Y:S01]  /*2df0*/  BSSY.RECONVERGENT B1, `(.L_x_10050) ;  /* 0x0000048000017945 */ /* 0x000fe20003800200 */
[----:B------:R-:W-:Y:S01]  /*2e00*/  MOV R109, UR31 ;  /* 0x0000001f006d7c02 */ /* 0x000fe20008000f00 */
[----:B-----5:R-:W-:Y:S02]  /*2e10*/  FMUL.FTZ R39, R28, R108 ;  /* 0x0000006c1c277220 */ /* 0x020fe40000410000 */
        /* <DEDUP_REMOVED lines=13> */
.L_x_10052:
        /* <DEDUP_REMOVED lines=13> */
.L_x_10054:
[----:B------:R-:W-:Y:S05]  /*2fc0*/  BSYNC.RECONVERGENT B2 ;  /* 0x0000000000027941 */ /* 0x000fea0003800200 */
.L_x_10053:
        /* <DEDUP_REMOVED lines=42> */
.L_x_10051:
[----:B------:R-:W-:Y:S05]  /*3270*/  BSYNC.RECONVERGENT B1 ;  /* 0x0000000000017941 */ /* 0x000fea0003800200 */
.L_x_10050:
        /* <DEDUP_REMOVED lines=15> */
.L_x_10057:
        /* <DEDUP_REMOVED lines=13> */
.L_x_10059:
[----:B------:R-:W-:Y:S05]  /*3440*/  BSYNC.RECONVERGENT B2 ;  /* 0x0000000000027941 */ /* 0x000fea0003800200 */
.L_x_10058:
        /* <DEDUP_REMOVED lines=42> */
.L_x_10056:
[----:B------:R-:W-:Y:S05]  /*36f0*/  BSYNC.RECONVERGENT B1 ;  /* 0x0000000000017941 */ /* 0x000fea0003800200 */
.L_x_10055:
        /* <DEDUP_REMOVED lines=17> */
.L_x_10062:
        /* <DEDUP_REMOVED lines=13> */
.L_x_10064:
[----:B------:R-:W-:Y:S05]  /*38e0*/  BSYNC.RECONVERGENT B2 ;  /* 0x0000000000027941 */ /* 0x000fea0003800200 */
.L_x_10063:
        /* <DEDUP_REMOVED lines=42> */
.L_x_10061:
[----:B------:R-:W-:Y:S05]  /*3b90*/  BSYNC.RECONVERGENT B1 ;  /* 0x0000000000017941 */ /* 0x000fea0003800200 */
.L_x_10060:
        /* <DEDUP_REMOVED lines=15> */
.L_x_10067:
        /* <DEDUP_REMOVED lines=13> */
.L_x_10069:
[----:B------:R-:W-:Y:S05]  /*3d60*/  BSYNC.RECONVERGENT B2 ;  /* 0x0000000000027941 */ /* 0x000fea0003800200 */
.L_x_10068:
        /* <DEDUP_REMOVED lines=42> */
.L_x_10066:
[----:B------:R-:W-:Y:S05]  /*4010*/  BSYNC.RECONVERGENT B1 ;  /* 0x0000000000017941 */ /* 0x000fea0003800200 */
.L_x_10065:
[----:B------:R-:W-:Y:S01]  /*4020*/  ISETP.NE.AND P0, PT, R35, 0x1, PT ;  /* 0x000000012300780c */ /* 0x000fe20003f05270 */
[----:B------:R-:W-:Y:S01]  /*4030*/  BSSY.RECONVERGENT B1, `(.L_x_10070) ;  /* 0x0000048000017945 */ /* 0x000fe20003800200 */
[----:B------:R-:W-:Y:S01]  /*4040*/  I2FP.F32.U32 R29, R34 ;  /* 0x00000022001d7245 */ /* 0x000fe20000201000 */
[----:B------:R-:W-:-:S04]  /*4050*/  FMUL.FTZ R90, R30, R108 ;  /* 0x0000006c1e5a7220 */ /* 0x000fc80000410000 */
[----:B------:R-:W-:Y:S01]  /*4060*/  FFMA.FTZ R28, R29, R110, 1.1641532182693481445e-10 ;  /* 0x2f0000001d1c7423 */ /* 0x000fe2000001006e */
[----:B------:R-:W-:-:S04]  /*4070*/  IMAD.MOV.U32 R29, RZ, RZ, R96 ;  /* 0x000000ffff1d7224 */ /* 0x000fc800078e0060 */
        /* <DEDUP_REMOVED lines=11> */
.L_x_10072:
        /* <DEDUP_REMOVED lines=13> */
.L_x_10074:
[----:B------:R-:W-:Y:S05]  /*4200*/  BSYNC.RECONVERGENT B2 ;  /* 0x0000000000027941 */ /* 0x000fea0003800200 */
.L_x_10073:
        /* <DEDUP_REMOVED lines=42> */
.L_x_10071:
[----:B------:R-:W-:Y:S05]  /*44b0*/  BSYNC.RECONVERGENT B1 ;  /* 0x0000000000017941 */ /* 0x000fea0003800200 */
.L_x_10070:
        /* <DEDUP_REMOVED lines=15> */
.L_x_10077:
        /* <DEDUP_REMOVED lines=13> */
.L_x_10079:
[----:B------:R-:W-:Y:S05]  /*4680*/  BSYNC.RECONVERGENT B2 ;  /* 0x0000000000027941 */ /* 0x000fea0003800200 */
.L_x_10078:
        /* <DEDUP_REMOVED lines=42> */
.L_x_10076:
[----:B------:R-:W-:Y:S05]  /*4930*/  BSYNC.RECONVERGENT B1 ;  /* 0x0000000000017941 */ /* 0x000fea0003800200 */
.L_x_10075:
[----:B------:R-:W-:Y:S01]  /*4940*/  ISETP.NE.AND P0, PT, R34, 0x1, PT ;  /* 0x000000012200780c */ /* 0x000fe20003f05270 */
[----:B------:R-:W-:Y:S01]  /*4950*/  BSSY.RECONVERGENT B1, `(.L_x_10080) ;  /* 0x0000048000017945 */ /* 0x000fe20003800200 */
[----:B------:R-:W-:Y:S01]  /*4960*/  I2FP.F32.U32 R29, R30 ;  /* 0x0000001e001d7245 */ /* 0x000fe20000201000 */
[----:B------:R-:W-:Y:S01]  /*4970*/  FMUL.FTZ R93, R31, R108 ;  /* 0x0000006c1f5d7220 */ /* 0x000fe20000410000 */
        /* <DEDUP_REMOVED lines=13> */
.L_x_10082:
        /* <DEDUP_REMOVED lines=13> */
.L_x_10084:
[----:B------:R-:W-:Y:S05]  /*4b20*/  BSYNC.RECONVERGENT B2 ;  /* 0x0000000000027941 */ /* 0x000fea0003800200 */
.L_x_10083:
        /* <DEDUP_REMOVED lines=42> */
.L_x_10081:
[----:B------:R-:W-:Y:S05]  /*4dd0*/  BSYNC.RECONVERGENT B1 ;  /* 0x0000000000017941 */ /* 0x000fea0003800200 */
.L_x_10080:
[----:B------:R-:W-:Y:S01]  /*4de0*/  I2FP.F32.U32 R31, R29 ;  /* 0x0000001d001f7245 */ /* 0x000fe20000201000 */
[-C--:B------:R-:W-:Y:S01]  /*4df0*/  FMUL.FTZ R28, R44, R108.reuse ;  /* 0x0000006c2c1c7220 */ /* 0x080fe20000410000 */
[-C--:B------:R-:W-:Y:S01]  /*4e00*/  FSETP.GTU.FTZ.AND P6, PT, R38, R109.reuse, PT ;  /* 0x0000006d2600720b */ /* 0x080fe20003fdc000 */
[----:B------:R-:W-:Y:S01]  /*4e10*/  FMUL.FTZ R29, R45, R108 ;  /* 0x0000006c2d1d7220 */ /* 0x000fe20000410000 */
[-C--:B------:R-:W-:Y:S01]  /*4e20*/  FSETP.GTU.FTZ.AND P0, PT, R50, R109.reuse, PT ;  /* 0x0000006d3200720b */ /* 0x080fe20003f1c000 */
[----:B------:R-:W-:Y:S01]  /*4e30*/  FFMA.FTZ R34, R31, R110, 1.1641532182693481445e-10 ;  /* 0x2f0000001f227423 */ /* 0x000fe2000001006e */
[----:B------:R-:W-:Y:S01]  /*4e40*/  FSEL R36, R28, RZ, !P6 ;  /* 0x000000ff1c247208 */ /* 0x000fe20007000000 */
[-C--:B------:R-:W-:Y:S01]  /*4e50*/  FMUL.FTZ R28, R46, R108.reuse ;  /* 0x0000006c2e1c7220 */ /* 0x080fe20000410000 */
[----:B------:R-:W-:Y:S01]  /*4e60*/  SEL R35, RZ, 0x1, P6 ;  /* 0x00000001ff237807 */ /* 0x000fe20003000000 */
[----:B------:R-:W-:Y:S01]  /*4e70*/  FMUL.FTZ R31, R47, R108 ;  /* 0x0000006c2f1f7220 */ /* 0x000fe20000410000 */
[----:B------:R-:W-:-:S02]  /*4e80*/  FSETP.GTU.FTZ.AND P6, PT, R92, R109, PT ;  /* 0x0000006d5c00720b */ /* 0x000fc40003fdc000 */
[----:B------:R-:W-:Y:S02]  /*4e90*/  FSEL R30, R29, RZ, !P0 ;  /* 0x000000ff1d1e7208 */ /* 0x000fe40004000000 */
[----:B------:R-:W-:Y:S02]  /*4ea0*/  SEL R92, RZ, 0x1, P0 ;  /* 0x00000001ff5c7807 */ /* 0x000fe40000000000 */
[----:B------:R-:W-:Y:S02]  /*4eb0*/  FSETP.GTU.FTZ.AND P0, PT, R34, R109, PT ;  /* 0x0000006d2200720b */ /* 0x000fe40003f1c000 */
[----:B------:R-:W-:Y:S02]  /*4ec0*/  FSEL R29, R28, RZ, !P6 ;  /* 0x000000ff1c1d7208 */ /* 0x000fe40007000000 */
[----:B------:R-:W-:Y:S02]  /*4ed0*/  FSEL R39, R39, RZ, P2 ;  /* 0x000000ff27277208 */ /* 0x000fe40001000000 */
[----:B------:R-:W-:-:S02]  /*4ee0*/  FSEL R90, R90, RZ, P4 ;  /* 0x000000ff5a5a7208 */ /* 0x000fc40002000000 */
[----:B------:R-:W-:Y:S01]  /*4ef0*/  FSEL R51, R51, RZ, P3 ;  /* 0x000000ff33337208 */ /* 0x000fe20001800000 */
[----:B------:R-:W-:Y:S01]  /*4f00*/  FADD.FTZ R36, R39, R36 ;  /* 0x0000002427247221 */ /* 0x000fe20000010000 */
[----:B------:R-:W-:Y:S01]  /*4f10*/  FSEL R28, R93, RZ, P5 ;  /* 0x000000ff5d1c7208 */ /* 0x000fe20002800000 */
[----:B------:R-:W-:Y:S01]  /*4f20*/  FADD.FTZ R38, R90, R29 ;  /* 0x0000001d5a267221 */ /* 0x000fe20000010000 */
[----:B------:R-:W-:Y:S01]  /*4f30*/  FSEL R31, R31, RZ, !P0 ;  /* 0x000000ff1f1f7208 */ /* 0x000fe20004000000 */
[----:B------:R-:W-:Y:S01]  /*4f40*/  FADD.FTZ R37, R51, R30 ;  /* 0x0000001e33257221 */ /* 0x000fe20000010000 */
[----:B------:R-:W-:Y:S01]  /*4f50*/  SEL R90, RZ, 0x1, P6 ;  /* 0x00000001ff5a7807 */ /* 0x000fe20003000000 */
[----:B------:R-:W-:Y:S01]  /*4f60*/  @P1 FADD.FTZ R38, R42, R38 ;  /* 0x000000262a261221 */ /* 0x000fe20000010000 */
[----:B------:R-:W-:Y:S01]  /*4f70*/  PRMT R93, R35, 0x7610, R93 ;  /* 0x00007610235d7816 */ /* 0x000fe2000000005d */
[----:B------:R-:W-:Y:S01]  /*4f80*/  FADD.FTZ R39, R31, R28 ;  /* 0x0000001c1f277221 */ /* 0x000fe20000010000 */
[----:B------:R-:W-:Y:S01]  /*4f90*/  SEL R94, RZ, 0x1, P0 ;  /* 0x00000001ff5e7807 */ /* 0x000fe20000000000 */
[----:B------:R-:W-:Y:S01]  /*4fa0*/  @P1 FADD.FTZ R37, R41, R37 ;  /* 0x0000002529251221 */ /* 0x000fe20000010000 */
[----:B------:R-:W-:Y:S01]  /*4fb0*/  @P1 FADD.FTZ R36, R40, R36 ;  /* 0x0000002428241221 */ /* 0x000fe20000010000 */
[----:B------:R-:W-:-:S07]  /*4fc0*/  @P1 FADD.FTZ R39, R43, R39 ;  /* 0x000000272b271221 */ /* 0x000fce0000010000 */
.L_x_10044:
[----:B------:R-:W0:Y:S01]  /*4fd0*/  LDC.64 R114, c[0x0][0x3a8] ;  /* 0x0000ea00ff727b82 */ /* 0x000e220000000a00 */
[----:B------:R-:W-:Y:S02]  /*4fe0*/  ISETP.NE.U32.AND P0, PT, R32, RZ, PT ;  /* 0x000000ff2000720c */ /* 0x000fe40003f05070 */
[----:B------:R-:W-:Y:S02]  /*4ff0*/  SEL R32, RZ, 0x1000000, !P5 ;  /* 0x01000000ff207807 */ /* 0x000fe40006800000 */
[----:B------:R-:W-:Y:S02]  /*5000*/  ISETP.NE.AND.EX P0, PT, R33, RZ, PT, P0 ;  /* 0x000000ff2100720c */ /* 0x000fe40003f05300 */
[----:B------:R-:W-:Y:S01]  /*5010*/  SEL R33, RZ, 0x10000, !P4 ;  /* 0x00010000ff217807 */ /* 0x000fe20006000000 */
[----:B------:R-:W1:Y:S01]  /*5020*/  LDC.64 R112, c[0x0][0x3b0] ;  /* 0x0000ec00ff707b82 */ /* 0x000e620000000a00 */
[----:B------:R-:W-:Y:S02]  /*5030*/  SEL R34, RZ, 0x100, !P3 ;  /* 0x00000100ff227807 */ /* 0x000fe40005800000 */
[----:B------:R-:W-:-:S02]  /*5040*/  IADD3 R105, PT, PT, R74, 0x20, RZ ;  /* 0x000000204a697810 */ /* 0x000fc40007ffe0ff */
[----:B------:R-:W-:Y:S02]  /*5050*/  IADD3 R32, PT, PT, R34, R32, R33 ;  /* 0x0000002022207210 */ /* 0x000fe40007ffe021 */
[----:B------:R-:W-:Y:S01]  /*5060*/  SEL R33, RZ, 0x1, !P2 ;  /* 0x00000001ff217807 */ /* 0x000fe20005000000 */
[----:B------:R-:W2:Y:S04]  /*5070*/  @P1 LDC.64 R28, c[0x0][0x3a0] ;  /* 0x0000e800ff1c1b82 */ /* 0x000ea80000000a00 */
[----:B------:R-:W-:Y:S02]  /*5080*/  IMAD.IADD R111, R32, 0x1, R33 ;  /* 0x00000001206f7824 */ /* 0x000fe400078e0221 */
[----:B------:R-:W-:Y:S02]  /*5090*/  IMAD.WIDE.U32 R32, R105, 0x10, R48 ;  /* 0x0000001069207825 */ /* 0x000fe400078e0030 */
[----:B------:R-:W3:Y:S02]  /*50a0*/  @P0 LDC.64 R30, c[0x0][0x398] ;  /* 0x0000e600ff1e0b82 */ /* 0x000ee40000000a00 */
[----:B0-----:R-:W-:-:S05]  /*50b0*/  IMAD.WIDE.U32 R118, R74, 0x10, R114 ;  /* 0x000000104a767825 */ /* 0x001fca00078e0072 */
[----:B------:R0:W-:Y:S01]  /*50c0*/  STG.E.128 desc[UR8][R118.64], R36 ;  /* 0x0000002476007986 */ /* 0x0001e2000c101d08 */
[----:B-1----:R-:W-:-:S05]  /*50d0*/  IMAD.WIDE.U32 R34, R74, 0x4, R112 ;  /* 0x000000044a227825 */ /* 0x002fca00078e0070 */
[----:B------:R0:W-:Y:S01]  /*50e0*/  STG.E desc[UR8][R34.64], R111 ;  /* 0x0000006f22007986 */ /* 0x0001e2000c101908 */
[----:B--2---:R-:W-:-:S04]  /*50f0*/  @P1 IMAD.WIDE.U32 R50, R105, 0x10, R28 ;  /* 0x0000001069321825 */ /* 0x004fc800078e001c */
[----:B---3--:R-:W-:Y:S01]  /*5100*/  @P0 IMAD.WIDE.U32 R106, R105, 0x10, R30 ;  /* 0x00000010696a0825 */ /* 0x008fe200078e001e */
[----:B0-----:R-:W-:Y:S06]  /*5110*/  @!P0 BRA `(.L_x_10085) ;  /* 0x00000000002c8947 */ /* 0x001fec0003800000 */
[----:B------:R-:W0:Y:S01]  /*5120*/  LDC.64 R28, c[0x0][0x3b8] ;  /* 0x0000ee00ff1c7b82 */ /* 0x000e220000000a00 */
[----:B------:R-:W-:Y:S01]  /*5130*/  IMAD.U32 R31, R90, 0x10000, RZ ;  /* 0x000100005a1f7824 */ /* 0x000fe200078e00ff */
[----:B------:R-:W-:Y:S02]  /*5140*/  LOP3.LUT R30, R94, 0xffff, RZ, 0xc0, !PT ;  /* 0x0000ffff5e1e7812 */ /* 0x000fe400078ec0ff */
[----:B------:R-:W-:Y:S02]  /*5150*/  LOP3.LUT R35, R92, 0xff, RZ, 0xc0, !PT ;  /* 0x000000ff5c237812 */ /* 0x000fe400078ec0ff */
[----:B------:R-:W-:-:S04]  /*5160*/  LOP3.LUT R31, R31, 0xff0000, RZ, 0xc0, !PT ;  /* 0x00ff00001f1f7812 */ /* 0x000fc800078ec0ff */
[----:B------:R-:W-:Y:S02]  /*5170*/  LEA R30, R30, R31, 0x18 ;  /* 0x0000001f1e1e7211 */ /* 0x000fe400078ec0ff */
[----:B------:R-:W-:-:S03]  /*5180*/  LOP3.LUT R31, R93, 0xff, RZ, 0xc0, !PT ;  /* 0x000000ff5d1f7812 */ /* 0x000fc600078ec0ff */
[----:B------:R-:W-:-:S04]  /*5190*/  IMAD R30, R35, 0x100, R30 ;  /* 0x00000100231e7824 */ /* 0x000fc800078e021e */
[----:B------:R-:W-:Y:S02]  /*51a0*/  IMAD.IADD R31, R30, 0x1, R31 ;  /* 0x000000011e1f7824 */ /* 0x000fe400078e021f */
[----:B0-----:R-:W-:-:S05]  /*51b0*/  IMAD.WIDE.U32 R28, R74, 0x4, R28 ;  /* 0x000000044a1c7825 */ /* 0x001fca00078e001c */
[----:B------:R0:W-:Y:S02]  /*51c0*/  STG.E desc[UR8][R28.64], R31 ;  /* 0x0000001f1c007986 */ /* 0x0001e4000c101908 */
.L_x_10085:
[----:B------:R1:W5:Y:S04]  /*51d0*/  @P0 LDG.E.128 R44, desc[UR8][R106.64] ;  /* 0x000000086a2c0981 */ /* 0x000368000c1e1d00 */
[----:B------:R1:W5:Y:S04]  /*51e0*/  @P1 LDG.E.128 R40, desc[UR8][R50.64] ;  /* 0x0000000832281981 */ /* 0x000368000c1e1d00 */
[----:B0-----:R1:W5:Y:S01]  /*51f0*/  LDG.E.128 R28, desc[UR8][R32.64] ;  /* 0x00000008201c7981 */ /* 0x001362000c1e1d00 */
[----:B------:R-:W-:Y:S05]  /*5200*/  @!P0 BRA `(.L_x_10086) ;  /* 0x0000002400b08947 */ /* 0x000fea0003800000 */
[----:B------:R-:W-:Y:S01]  /*5210*/  ISETP.NE.AND P2, PT, R75, 0x1, PT ;  /* 0x000000014b00780c */ /* 0x000fe20003f45270 */
[----:B------:R-:W-:Y:S01]  /*5220*/  BSSY.RECONVERGENT B1, `(.L_x_10087) ;  /* 0x0000047000017945 */ /* 0x000fe20003800200 */
[----:B------:R-:W-:Y:S02]  /*5230*/  HFMA2 R34, -RZ, RZ, 0, 1.1920928955078125e-07 ;  /* 0x00000002ff227431 */ /* 0x000fe400000001ff */
[----:B-1----:R-:W-:Y:S02]  /*5240*/  IMAD.MOV.U32 R32, RZ, RZ, R96 ;  /* 0x000000ffff207224 */ /* 0x002fe400078e0060 */
        /* <DEDUP_REMOVED lines=12> */
.L_x_10089:
        /* <DEDUP_REMOVED lines=13> */
.L_x_10091:
[----:B------:R-:W-:Y:S05]  /*53e0*/  BSYNC.RECONVERGENT B2 ;  /* 0x0000000000027941 */ /* 0x000fea0003800200 */
.L_x_10090:
        /* <DEDUP_REMOVED lines=42> */
.L_x_10088:
[----:B------:R-:W-:Y:S05]  /*5690*/  BSYNC.RECONVERGENT B1 ;  /* 0x0000000000017941 */ /* 0x000fea0003800200 */
.L_x_10087:
[----:B------:R-:W-:Y:S01]  /*56a0*/  ISETP.NE.AND P3, PT, R34, 0x1, PT ;  /* 0x000000012200780c */ /* 0x000fe20003f65270 */
[----:B------:R-:W-:Y:S01]  /*56b0*/  BSSY.RECONVERGENT B1, `(.L_x_10092) ;  /* 0x0000048000017945 */ /* 0x000fe20003800200 */
[----:B------:R-:W-:Y:S01]  /*56c0*/  I2FP.F32.U32 R33, R32 ;  /* 0x0000002000217245 */ /* 0x000fe20000201000 */
[----:B-----5:R-:W-:Y:S01]  /*56d0*/  FMUL.FTZ R51, R28, R108 ;  /* 0x0000006c1c337220 */ /* 0x020fe20000410000 */
        /* <DEDUP_REMOVED lines=13> */
.L_x_10094:
        /* <DEDUP_REMOVED lines=13> */
.L_x_10096:
[----:B------:R-:W-:Y:S05]  /*5880*/  BSYNC.RECONVERGENT B2 ;  /* 0x0000000000027941 */ /* 0x000fea0003800200 */
.L_x_10095:
        /* <DEDUP_REMOVED lines=42> */
.L_x_10093:
[----:B------:R-:W-:Y:S05]  /*5b30*/  BSYNC.RECONVERGENT B1 ;  /* 0x0000000000017941 */ /* 0x000fea0003800200 */
.L_x_10092:
        /* <DEDUP_REMOVED lines=15> */
.L_x_10099:
        /* <DEDUP_REMOVED lines=13> */
.L_x_10101:
[----:B------:R-:W-:Y:S05]  /*5d00*/  BSYNC.RECONVERGENT B2 ;  /* 0x0000000000027941 */ /* 0x000fea0003800200 */
.L_x_10100:
        /* <DEDUP_REMOVED lines=42> */
.L_x_10098:
[----:B------:R-:W-:Y:S05]  /*5fb0*/  BSYNC.RECONVERGENT B1 ;  /* 0x0000000000017941 */ /* 0x000fea0003800200 */
.L_x_10097:
        /* <DEDUP_REMOVED lines=17> */
.L_x_10104:
        /* <DEDUP_REMOVED lines=13> */
.L_x_10106:
[----:B------:R-:W-:Y:S05]  /*61a0*/  BSYNC.RECONVERGENT B2 ;  /* 0x0000000000027941 */ /* 0x000fea0003800200 */
.L_x_10105:
        /* <DEDUP_REMOVED lines=42> */
.L_x_10103:
[----:B------:R-:W-:Y:S05]  /*6450*/  BSYNC.RECONVERGENT B1 ;  /* 0x0000000000017941 */ /* 0x000fea0003800200 */
.L_x_10102:
        /* <DEDUP_REMOVED lines=15> */
.L_x_10109:
        /* <DEDUP_REMOVED lines=13> */
.L_x_10111:
[----:B------:R-:W-:Y:S05]  /*6620*/  BSYNC.RECONVERGENT B2 ;  /* 0x0000000000027941 */ /* 0x000fea0003800200 */
.L_x_10110:
        /* <DEDUP_REMOVED lines=42> */
.L_x_10108:
[----:B------:R-:W-:Y:S05]  /*68d0*/  BSYNC.RECONVERGENT B1 ;  /* 0x0000000000017941 */ /* 0x000fea0003800200 */
.L_x_10107:
[----:B------:R-:W-:Y:S01]  /*68e0*/  ISETP.NE.AND P5, PT, R33, 0x1, PT ;  /* 0x000000012100780c */ /* 0x000fe20003fa5270 */
[----:B------:R-:W-:Y:S01]  /*68f0*/  BSSY.RECONVERGENT B1, `(.L_x_10112) ;  /* 0x0000048000017945 */ /* 0x000fe20003800200 */
[----:B------:R-:W-:Y:S01]  /*6900*/  I2FP.F32.U32 R29, R32 ;  /* 0x00000020001d7245 */ /* 0x000fe20000201000 */
[----:B------:R-:W-:-:S04]  /*6910*/  FMUL.FTZ R93, R30, R108 ;  /* 0x0000006c1e5d7220 */ /* 0x000fc80000410000 */
        /* <DEDUP_REMOVED lines=13> */
.L_x_10114:
        /* <DEDUP_REMOVED lines=13> */
.L_x_10116:
[----:B------:R-:W-:Y:S05]  /*6ac0*/  BSYNC.RECONVERGENT B2 ;  /* 0x0000000000027941 */ /* 0x000fea0003800200 */
.L_x_10115:
        /* <DEDUP_REMOVED lines=42> */
.L_x_10113:
[----:B------:R-:W-:Y:S05]  /*6d70*/  BSYNC.RECONVERGENT B1 ;  /* 0x0000000000017941 */ /* 0x000fea0003800200 */
.L_x_10112:
        /* <DEDUP_REMOVED lines=15> */
.L_x_10119:
        /* <DEDUP_REMOVED lines=13> */
.L_x_10121:
[----:B------:R-:W-:Y:S05]  /*6f40*/  BSYNC.RECONVERGENT B2 ;  /* 0x0000000000027941 */ /* 0x000fea0003800200 */
.L_x_10120:
        /* <DEDUP_REMOVED lines=42> */
.L_x_10118:
[----:B------:R-:W-:Y:S05]  /*71f0*/  BSYNC.RECONVERGENT B1 ;  /* 0x0000000000017941 */ /* 0x000fea0003800200 */
.L_x_10117:
[----:B------:R-:W-:Y:S01]  /*7200*/  ISETP.NE.AND P6, PT, R32, 0x1, PT ;  /* 0x000000012000780c */ /* 0x000fe20003fc5270 */
[----:B------:R-:W-:Y:S01]  /*7210*/  BSSY.RECONVERGENT B1, `(.L_x_10122) ;  /* 0x000004a000017945 */ /* 0x000fe20003800200 */
[----:B------:R-:W-:Y:S01]  /*7220*/  I2FP.F32.U32 R29, R30 ;  /* 0x0000001e001d7245 */ /* 0x000fe20000201000 */
[----:B------:R-:W-:Y:S01]  /*7230*/  FMUL.FTZ R94, R31, R108 ;  /* 0x0000006c1f5e7220 */ /* 0x000fe20000410000 */
[----:B------:R-:W-:-:S03]  /*7240*/  IMAD.MOV.U32 R111, RZ, RZ, 0x2 ;  /* 0x00000002ff6f7424 */ /* 0x000fc600078e00ff */
        /* <DEDUP_REMOVED lines=12> */
.L_x_10124:
        /* <DEDUP_REMOVED lines=15> */
.L_x_10126:
[----:B------:R-:W-:Y:S05]  /*7400*/  BSYNC.RECONVERGENT B2 ;  /* 0x0000000000027941 */ /* 0x000fea0003800200 */
.L_x_10125:
        /* <DEDUP_REMOVED lines=42> */
.L_x_10123:
[----:B------:R-:W-:Y:S05]  /*76b0*/  BSYNC.RECONVERGENT B1 ;  /* 0x0000000000017941 */ /* 0x000fea0003800200 */
.L_x_10122:
[-C--:B------:R-:W-:Y:S01]  /*76c0*/  FMUL.FTZ R32, R44, R108.reuse ;  /* 0x0000006c2c207220 */ /* 0x080fe20000410000 */
[----:B------:R-:W-:Y:S01]  /*76d0*/  FSETP.GTU.FTZ.AND P6, PT, R50, R109, PT ;  /* 0x0000006d3200720b */ /* 0x000fe20003fdc000 */
[-C--:B------:R-:W-:Y:S01]  /*76e0*/  FMUL.FTZ R28, R45, R108.reuse ;  /* 0x0000006c2d1c7220 */ /* 0x080fe20000410000 */
        /* <DEDUP_REMOVED lines=19> */
[----:B------:R-:W-:Y:S01]  /*7820*/  FSEL R94, R94, RZ, P5 ;  /* 0x000000ff5e5e7208 */ /* 0x000fe20002800000 */
[----:B------:R-:W-:Y:S01]  /*7830*/  @P1 FADD.FTZ R34, R42, R34 ;  /* 0x000000222a221221 */ /* 0x000fe20000010000 */
[----:B------:R-:W-:Y:S01]  /*7840*/  FSEL R35, R35, RZ, !P6 ;  /* 0x000000ff23237208 */ /* 0x000fe20007000000 */
[----:B------:R-:W-:Y:S01]  /*7850*/  FADD.FTZ R32, R51, R32 ;  /* 0x0000002033207221 */ /* 0x000fe20000010000 */
[----:B------:R-:W-:-:S02]  /*7860*/  PRMT R93, R31, 0x7610, R93 ;  /* 0x000076101f5d7816 */ /* 0x000fc4000000005d */
[----:B------:R-:W-:Y:S01]  /*7870*/  PRMT R92, R50, 0x7610, R92 ;  /* 0x00007610325c7816 */ /* 0x000fe2000000005c */
[----:B------:R-:W-:Y:S01]  /*7880*/  FADD.FTZ R35, R35, R94 ;  /* 0x0000005e23237221 */ /* 0x000fe20000010000 */
[----:B------:R-:W-:Y:S01]  /*7890*/  SEL R94, RZ, 0x1, P6 ;  /* 0x00000001ff5e7807 */ /* 0x000fe20003000000 */
[----:B------:R-:W-:Y:S02]  /*78a0*/  @P1 FADD.FTZ R32, R40, R32 ;  /* 0x0000002028201221 */ /* 0x000fe40000010000 */
[----:B------:R-:W-:Y:S01]  /*78b0*/  @P1 FADD.FTZ R35, R43, R35 ;  /* 0x000000232b231221 */ /* 0x000fe20000010000 */
[----:B------:R-:W-:Y:S06]  /*78c0*/  BRA `(.L_x_10127) ;  /* 0x0000001000d07947 */ /* 0x000fec0003800000 */
.L_x_10086:
[----:B------:R-:W-:Y:S01]  /*78d0*/  ISETP.NE.AND P2, PT, R75, 0x1, PT ;  /* 0x000000014b00780c */ /* 0x000fe20003f45270 */
[----:B------:R-:W-:Y:S01]  /*78e0*/  BSSY.RECONVERGENT B1, `(.L_x_10128) ;  /* 0x0000047000017945 */ /* 0x000fe20003800200 */
[----:B------:R-:W-:Y:S01]  /*78f0*/  IMAD.MOV.U32 R34, RZ, RZ, 0x2 ;  /* 0x00000002ff227424 */ /* 0x000fe200078e00ff */
[----:B-1----:R-:W-:Y:S01]  /*7900*/  MOV R32, R96 ;  /* 0x0000006000207202 */ /* 0x002fe20000000f00 */
        /* <DEDUP_REMOVED lines=12> */
.L_x_10130:
        /* <DEDUP_REMOVED lines=13> */
.L_x_10132:
[----:B------:R-:W-:Y:S05]  /*7aa0*/  BSYNC.RECONVERGENT B2 ;  /* 0x0000000000027941 */ /* 0x000fea0003800200 */
.L_x_10131:
        /* <DEDUP_REMOVED lines=42> */
.L_x_10129:
[----:B------:R-:W-:Y:S05]  /*7d50*/  BSYNC.RECONVERGENT B1 ;  /* 0x0000000000017941 */ /* 0x000fea0003800200 */
.L_x_10128:
        /* <DEDUP_REMOVED lines=16> */
.L_x_10135:
        /* <DEDUP_REMOVED lines=13> */
.L_x_10137:
[----:B------:R-:W-:Y:S05]  /*7f30*/  BSYNC.RECONVERGENT B2 ;  /* 0x0000000000027941 */ /* 0x000fea0003800200 */
.L_x_10136:
        /* <DEDUP_REMOVED lines=42> */
.L_x_10134:
[----:B------:R-:W-:Y:S05]  /*81e0*/  BSYNC.RECONVERGENT B1 ;  /* 0x0000000000017941 */ /* 0x000fea0003800200 */
.L_x_10133:
        /* <DEDUP_REMOVED lines=16> */
.L_x_10140:
        /* <DEDUP_REMOVED lines=13> */
.L_x_10142:
[----:B------:R-:W-:Y:S05]  /*83c0*/  BSYNC.RECONVERGENT B2 ;  /* 0x0000000000027941 */ /* 0x000fea0003800200 */
.L_x_10141:
        /* <DEDUP_REMOVED lines=42> */
.L_x_10139:
[----:B------:R-:W-:Y:S05]  /*8670*/  BSYNC.RECONVERGENT B1 ;  /* 0x0000000000017941 */ /* 0x000fea0003800200 */
.L_x_10138:
        /* <DEDUP_REMOVED lines=16> */
.L_x_10145:
        /* <DEDUP_REMOVED lines=13> */
.L_x_10147:
[----:B------:R-:W-:Y:S05]  /*8850*/  BSYNC.RECONVERGENT B2 ;  /* 0x0000000000027941 */ /* 0x000fea0003800200 */
.L_x_10146:
        /* <DEDUP_REMOVED lines=42> */
.L_x_10144:
[----:B------:R-:W-:Y:S05]  /*8b00*/  BSYNC.RECONVERGENT B1 ;  /* 0x0000000000017941 */ /* 0x000fea0003800200 */
.L_x_10143:
[----:B------:R-:W-:Y:S01]  /*8b10*/  I2FP.F32.U32 R33, R33 ;  /* 0x0000002100217245 */ /* 0x000fe20000201000 */
[-C--:B-----5:R-:W-:Y:S01]  /*8b20*/  FMUL.FTZ R30, R30, R108.reuse ;  /* 0x0000006c1e1e7220 */ /* 0x0a0fe20000410000 */
[-C--:B------:R-:W-:Y:S01]  /*8b30*/  FMUL.FTZ R28, R28, R108.reuse ;  /* 0x0000006c1c1c7220 */ /* 0x080fe20000410000 */
[-C--:B------:R-:W-:Y:S01]  /*8b40*/  FMUL.FTZ R29, R29, R108.reuse ;  /* 0x0000006c1d1d7220 */ /* 0x080fe20000410000 */
[----:B------:R-:W-:Y:S01]  /*8b50*/  FMUL.FTZ R31, R31, R108 ;  /* 0x0000006c1f1f7220 */ /* 0x000fe20000410000 */
        /* <DEDUP_REMOVED lines=11> */
.L_x_10127:
[----:B------:R-:W-:Y:S01]  /*8c10*/  SEL R28, RZ, 0x1000000, !P5 ;  /* 0x01000000ff1c7807 */ /* 0x000fe20006800000 */
[----:B------:R-:W-:Y:S01]  /*8c20*/  IMAD.WIDE.U32 R116, R105, 0x10, R114 ;  /* 0x0000001069747825 */ /* 0x000fe200078e0072 */
[----:B------:R-:W-:Y:S01]  /*8c30*/  SEL R29, RZ, 0x10000, !P4 ;  /* 0x00010000ff1d7807 */ /* 0x000fe20006000000 */
[----:B------:R-:W0:Y:S01]  /*8c40*/  @P0 LDC.64 R106, c[0x0][0x398] ;  /* 0x0000e600ff6a0b82 */ /* 0x000e220000000a00 */
[----:B------:R-:W-:Y:S01]  /*8c50*/  SEL R30, RZ, 0x100, !P3 ;  /* 0x00000100ff1e7807 */ /* 0x000fe20005800000 */
[----:B------:R-:W-:Y:S01]  /*8c60*/  VIADD R75, R74, 0x40 ;  /* 0x000000404a4b7836 */ /* 0x000fe20000000000 */
[----:B------:R1:W-:Y:S02]  /*8c70*/  STG.E.128 desc[UR8][R116.64], R32 ;  /* 0x0000002074007986 */ /* 0x0003e4000c101d08 */
[----:B------:R-:W-:Y:S01]  /*8c80*/  IADD3 R28, PT, PT, R30, R28, R29 ;  /* 0x0000001c1e1c7210 */ /* 0x000fe20007ffe01d */
[----:B------:R-:W-:Y:S01]  /*8c90*/  IMAD.WIDE.U32 R30, R75, 0x10, R48 ;  /* 0x000000104b1e7825 */ /* 0x000fe200078e0030 */
[----:B------:R-:W-:Y:S01]  /*8ca0*/  SEL R29, RZ, 0x1, !P2 ;  /* 0x00000001ff1d7807 */ /* 0x000fe20005000000 */
[----:B------:R-:W2:Y:S03]  /*8cb0*/  @P1 LDC.64 R50, c[0x0][0x3a0] ;  /* 0x0000e800ff321b82 */ /* 0x000ea60000000a00 */
[----:B------:R-:W-:Y:S01]  /*8cc0*/  IADD3 R119, PT, PT, R28, R29, RZ ;  /* 0x0000001d1c777210 */ /* 0x000fe20007ffe0ff */
[----:B------:R-:W-:-:S05]  /*8cd0*/  IMAD.WIDE.U32 R28, R105, 0x4, R112 ;  /* 0x00000004691c7825 */ /* 0x000fca00078e0070 */
[----:B------:R1:W-:Y:S01]  /*8ce0*/  STG.E desc[UR8][R28.64], R119 ;  /* 0x000000771c007986 */ /* 0x0003e2000c101908 */
[----:B0-----:R-:W-:-:S04]  /*8cf0*/  @P0 IMAD.WIDE.U32 R106, R75, 0x10, R106 ;  /* 0x000000104b6a0825 */ /* 0x001fc800078e006a */
[----:B--2---:R-:W-:Y:S01]  /*8d00*/  @P1 IMAD.WIDE.U32 R50, R75, 0x10, R50 ;  /* 0x000000104b321825 */ /* 0x004fe200078e0032 */
[----:B-1----:R-:W-:Y:S06]  /*8d10*/  @!P0 BRA `(.L_x_10148) ;  /* 0x00000000002c8947 */ /* 0x002fec0003800000 */
[----:B------:R-:W0:Y:S01]  /*8d20*/  LDC.64 R28, c[0x0][0x3b8] ;  /* 0x0000ee00ff1c7b82 */ /* 0x000e220000000a00 */
[----:B------:R-:W-:-:S04]  /*8d30*/  SHF.L.U32 R116, R90, 0x10, RZ ;  /* 0x000000105a747819 */ /* 0x000fc800000006ff */
[----:B------:R-:W-:Y:S02]  /*8d40*/  LOP3.LUT R117, R116, 0xff0000, RZ, 0xc0, !PT ;  /* 0x00ff000074757812 */ /* 0x000fe400078ec0ff */
        /* <DEDUP_REMOVED lines=8> */
.L_x_10148:
[----:B------:R1:W5:Y:S04]  /*8dd0*/  @P0 LDG.E.128 R44, desc[UR8][R106.64] ;  /* 0x000000086a2c0981 */ /* 0x000368000c1e1d00 */
[----:B------:R1:W5:Y:S04]  /*8de0*/  @P1 LDG.E.128 R40, desc[UR8][R50.64] ;  /* 0x0000000832281981 */ /* 0x000368000c1e1d00 */
[----:B0-----:R-:W5:Y:S01]  /*8df0*/  LDG.E.128 R28, desc[UR8][R30.64] ;  /* 0x000000081e1c7981 */ /* 0x001f62000c1e1d00 */
[----:B------:R-:W-:Y:S05]  /*8e00*/  @!P0 BRA `(.L_x_10149) ;  /* 0x0000002400a48947 */ /* 0x000fea0003800000 */
[----:B------:R-:W-:Y:S01]  /*8e10*/  ISETP.NE.AND P2, PT, R111, 0x1, PT ;  /* 0x000000016f00780c */ /* 0x000fe20003f45270 */
[----:B------:R-:W-:Y:S01]  /*8e20*/  BSSY.RECONVERGENT B1, `(.L_x_10150) ;  /* 0x0000046000017945 */ /* 0x000fe20003800200 */
[----:B------:R-:W-:Y:S02]  /*8e30*/  HFMA2 R90, -RZ, RZ, 0, 1.1920928955078125e-07 ;  /* 0x00000002ff5a7431 */ /* 0x000fe400000001ff */
[----:B-1----:R-:W-:Y:S01]  /*8e40*/  IMAD.MOV.U32 R50, RZ, RZ, R96 ;  /* 0x000000ffff327224 */ /* 0x002fe200078e0060 */
        /* <DEDUP_REMOVED lines=12> */
.L_x_10152:
        /* <DEDUP_REMOVED lines=13> */
.L_x_10154:
[----:B------:R-:W-:Y:S05]  /*8fe0*/  BSYNC.RECONVERGENT B2 ;  /* 0x0000000000027941 */ /* 0x000fea0003800200 */
.L_x_10153:
        /* <DEDUP_REMOVED lines=41> */
.L_x_10151:
[----:B------:R-:W-:Y:S05]  /*9280*/  BSYNC.RECONVERGENT B1 ;  /* 0x0000000000017941 */ /* 0x000fea0003800200 */
.L_x_10150:
[----:B------:R-:W-:Y:S01]  /*9290*/  ISETP.NE.AND P3, PT, R90, 0x1, PT ;  /* 0x000000015a00780c */ /* 0x000fe20003f65270 */
[----:B------:R-:W-:Y:S01]  /*92a0*/  BSSY.RECONVERGENT B1, `(.L_x_10155) ;  /* 0x0000048000017945 */ /* 0x000fe20003800200 */
[----:B------:R-:W-:Y:S01]  /*92b0*/  I2FP.F32.U32 R51, R50 ;  /* 0x0000003200337245 */ /* 0x000fe20000201000 */
[----:B-----5:R-:W-:Y:S01]  /*92c0*/  FMUL.FTZ R94, R28, R108 ;  /* 0x0000006c1c5e7220 */ /* 0x020fe20000410000 */
        /* <DEDUP_REMOVED lines=13> */
.L_x_10157:
        /* <DEDUP_REMOVED lines=13> */
.L_x_10159:
[----:B------:R-:W-:Y:S05]  /*9470*/  BSYNC.RECONVERGENT B2 ;  /* 0x0000000000027941 */ /* 0x000fea0003800200 */
.L_x_10158:
        /* <DEDUP_REMOVED lines=42> */
.L_x_10156:
[----:B------:R-:W-:Y:S05]  /*9720*/  BSYNC.RECONVERGENT B1 ;  /* 0x0000000000017941 */ /* 0x000fea0003800200 */
.L_x_10155:
        /* <DEDUP_REMOVED lines=15> */
.L_x_10162:
        /* <DEDUP_REMOVED lines=13> */
.L_x_10164:
[----:B------:R-:W-:Y:S05]  /*98f0*/  BSYNC.RECONVERGENT B2 ;  /* 0x0000000000027941 */ /* 0x000fea0003800200 */
.L_x_10163:
        /* <DEDUP_REMOVED lines=42> */
.L_x_10161:
[----:B------:R-:W-:Y:S05]  /*9ba0*/  BSYNC.RECONVERGENT B1 ;  /* 0x0000000000017941 */ /* 0x000fea0003800200 */
.L_x_10160:
        /* <DEDUP_REMOVED lines=17> */
.L_x_10167:
        /* <DEDUP_REMOVED lines=13> */
.L_x_10169:
[----:B------:R-:W-:Y:S05]  /*9d90*/  BSYNC.RECONVERGENT B2 ;  /* 0x0000000000027941 */ /* 0x000fea0003800200 */
.L_x_10168:
        /* <DEDUP_REMOVED lines=42> */
.L_x_10166:
[----:B------:R-:W-:Y:S05]  /*a040*/  BSYNC.RECONVERGENT B1 ;  /* 0x0000000000017941 */ /* 0x000fea0003800200 */
.L_x_10165:
        /* <DEDUP_REMOVED lines=15> */
.L_x_10172:
        /* <DEDUP_REMOVED lines=13> */
.L_x_10174:
[----:B------:R-:W-:Y:S05]  /*a210*/  BSYNC.RECONVERGENT B2 ;  /* 0x0000000000027941 */ /* 0x000fea0003800200 */
.L_x_10173:
        /* <DEDUP_REMOVED lines=42> */
.L_x_10171:
[----:B------:R-:W-:Y:S05]  /*a4c0*/  BSYNC.RECONVERGENT B1 ;  /* 0x0000000000017941 */ /* 0x000fea0003800200 */
.L_x_10170:
        /* <DEDUP_REMOVED lines=17> */
.L_x_10177:
        /* <DEDUP_REMOVED lines=13> */
.L_x_10179:
[----:B------:R-:W-:Y:S05]  /*a6b0*/  BSYNC.RECONVERGENT B2 ;  /* 0x0000000000027941 */ /* 0x000fea0003800200 */
.L_x_10178:
        /* <DEDUP_REMOVED lines=42> */
.L_x_10176:
[----:B------:R-:W-:Y:S05]  /*a960*/  BSYNC.RECONVERGENT B1 ;  /* 0x0000000000017941 */ /* 0x000fea0003800200 */
.L_x_10175:
        /* <DEDUP_REMOVED lines=15> */
.L_x_10182:
        /* <DEDUP_REMOVED lines=13> */
.L_x_10184:
[----:B------:R-:W-:Y:S05]  /*ab30*/  BSYNC.RECONVERGENT B2 ;  /* 0x0000000000027941 */ /* 0x000fea0003800200 */
.L_x_10183:
        /* <DEDUP_REMOVED lines=42> */
.L_x_10181:
[----:B------:R-:W-:Y:S05]  /*ade0*/  BSYNC.RECONVERGENT B1 ;  /* 0x0000000000017941 */ /* 0x000fea0003800200 */
.L_x_10180:
[----:B------:R-:W-:Y:S01]  /*adf0*/  ISETP.NE.AND P6, PT, R50, 0x1, PT ;  /* 0x000000013200780c */ /* 0x000fe20003fc5270 */
[----:B------:R-:W-:Y:S01]  /*ae00*/  BSSY.RECONVERGENT B1, `(.L_x_10185) ;  /* 0x000004a000017945 */ /* 0x000fe20003800200 */
[----:B------:R-:W-:Y:S01]  /*ae10*/  I2FP.F32.U32 R29, R30 ;  /* 0x0000001e001d7245 */ /* 0x000fe20000201000 */
[----:B------:R-:W-:Y:S02]  /*ae20*/  HFMA2 R104, -RZ, RZ, 0, 1.1920928955078125e-07 ;  /* 0x00000002ff687431 */ /* 0x000fe400000001ff */
[----:B------:R-:W-:Y:S02]  /*ae30*/  FMUL.FTZ R117, R31, R108 ;  /* 0x0000006c1f757220 */ /* 0x000fe40000410000 */
        /* <DEDUP_REMOVED lines=12> */
.L_x_10187:
        /* <DEDUP_REMOVED lines=15> */
.L_x_10189:
[----:B------:R-:W-:Y:S05]  /*aff0*/  BSYNC.RECONVERGENT B2 ;  /* 0x0000000000027941 */ /* 0x000fea0003800200 */
.L_x_10188:
        /* <DEDUP_REMOVED lines=42> */
.L_x_10186:
[----:B------:R-:W-:Y:S05]  /*b2a0*/  BSYNC.RECONVERGENT B1 ;  /* 0x0000000000017941 */ /* 0x000fea0003800200 */
.L_x_10185:
[-C--:B------:R-:W-:Y:S01]  /*b2b0*/  FMUL.FTZ R28, R44, R108.reuse ;  /* 0x0000006c2c1c7220 */ /* 0x080fe20000410000 */
[----:B------:R-:W-:Y:S01]  /*b2c0*/  FSETP.GTU.FTZ.AND P6, PT, R90, R109, PT ;  /* 0x0000006d5a00720b */ /* 0x000fe20003fdc000 */
[-C--:B------:R-:W-:Y:S01]  /*b2d0*/  FMUL.FTZ R50, R45, R108.reuse ;  /* 0x0000006c2d327220 */ /* 0x080fe20000410000 */
[----:B------:R-:W-:Y:S01]  /*b2e0*/  I2FP.F32.U32 R29, R29 ;  /* 0x0000001d001d7245 */ /* 0x000fe20000201000 */
[-C--:B------:R-:W-:Y:S01]  /*b2f0*/  FMUL.FTZ R30, R46, R108.reuse ;  /* 0x0000006c2e1e7220 */ /* 0x080fe20000410000 */
[----:B------:R-:W-:Y:S01]  /*b300*/  FSEL R28, R28, RZ, !P6 ;  /* 0x000000ff1c1c7208 */ /* 0x000fe20007000000 */
[----:B------:R-:W-:Y:S01]  /*b310*/  FMUL.FTZ R51, R47, R108 ;  /* 0x0000006c2f337220 */ /* 0x000fe20000410000 */
[----:B------:R-:W-:Y:S02]  /*b320*/  SEL R93, RZ, 0x1, P6 ;  /* 0x00000001ff5d7807 */ /* 0x000fe40003000000 */
[----:B------:R-:W-:Y:S01]  /*b330*/  FSETP.GTU.FTZ.AND P6, PT, R106, R109, PT ;  /* 0x0000006d6a00720b */ /* 0x000fe20003fdc000 */
[----:B------:R-:W-:Y:S01]  /*b340*/  FFMA.FTZ R106, R29, R110, 1.1641532182693481445e-10 ;  /* 0x2f0000001d6a7423 */ /* 0x000fe2000001006e */
[----:B------:R-:W-:-:S02]  /*b350*/  FSEL R31, R94, RZ, P2 ;  /* 0x000000ff5e1f7208 */ /* 0x000fc40001000000 */
[----:B------:R-:W-:Y:S02]  /*b360*/  FSEL R50, R50, RZ, !P6 ;  /* 0x000000ff32327208 */ /* 0x000fe40007000000 */
[----:B------:R-:W-:Y:S01]  /*b370*/  SEL R92, RZ, 0x1, P6 ;  /* 0x00000001ff5c7807 */ /* 0x000fe20003000000 */
[----:B------:R-:W-:Y:S01]  /*b380*/  FADD.FTZ R28, R31, R28 ;  /* 0x0000001c1f1c7221 */ /* 0x000fe20000010000 */
[----:B------:R-:W-:Y:S02]  /*b390*/  FSETP.GTU.FTZ.AND P6, PT, R116, R109, PT ;  /* 0x0000006d7400720b */ /* 0x000fe40003fdc000 */
[----:B------:R-:W-:Y:S01]  /*b3a0*/  FSEL R111, R111, RZ, P4 ;  /* 0x000000ff6f6f7208 */ /* 0x000fe20002000000 */
[----:B------:R-:W-:Y:S01]  /*b3b0*/  @P1 FADD.FTZ R28, R40, R28 ;  /* 0x0000001c281c1221 */ /* 0x000fe20000010000 */
[----:B------:R-:W-:Y:S02]  /*b3c0*/  FSEL R30, R30, RZ, !P6 ;  /* 0x000000ff1e1e7208 */ /* 0x000fe40007000000 */
[----:B------:R-:W-:-:S02]  /*b3d0*/  SEL R90, RZ, 0x1, P6 ;  /* 0x00000001ff5a7807 */ /* 0x000fc40003000000 */
[----:B------:R-:W-:Y:S01]  /*b3e0*/  FSETP.GTU.FTZ.AND P6, PT, R106, R109, PT ;  /* 0x0000006d6a00720b */ /* 0x000fe20003fdc000 */
[----:B------:R-:W-:Y:S01]  /*b3f0*/  FADD.FTZ R30, R111, R30 ;  /* 0x0000001e6f1e7221 */ /* 0x000fe20000010000 */
[----:B------:R-:W-:Y:S02]  /*b400*/  FSEL R107, R107, RZ, P3 ;  /* 0x000000ff6b6b7208 */ /* 0x000fe40001800000 */
[----:B------:R-:W-:Y:S01]  /*b410*/  FSEL R94, R117, RZ, P5 ;  /* 0x000000ff755e7208 */ /* 0x000fe20002800000 */
[----:B------:R-:W-:Y:S01]  /*b420*/  @P1 FADD.FTZ R30, R42, R30 ;  /* 0x0000001e2a1e1221 */ /* 0x000fe20000010000 */
[----:B------:R-:W-:Y:S01]  /*b430*/  FSEL R51, R51, RZ, !P6 ;  /* 0x000000ff33337208 */ /* 0x000fe20007000000 */
[----:B------:R-:W-:-:S04]  /*b440*/  FADD.FTZ R29, R107, R50 ;  /* 0x000000326b1d7221 */ /* 0x000fc80000010000 */
[----:B------:R-:W-:Y:S01]  /*b450*/  FADD.FTZ R31, R51, R94 ;  /* 0x0000005e331f7221 */ /* 0x000fe20000010000 */
[----:B------:R-:W-:Y:S01]  /*b460*/  SEL R94, RZ, 0x1, P6 ;  /* 0x00000001ff5e7807 */ /* 0x000fe20003000000 */
[----:B------:R-:W-:Y:S02]  /*b470*/  @P1 FADD.FTZ R29, R41, R29 ;  /* 0x0000001d291d1221 */ /* 0x000fe40000010000 */
[----:B------:R-:W-:Y:S01]  /*b480*/  @P1 FADD.FTZ R31, R43, R31 ;  /* 0x0000001f2b1f1221 */ /* 0x000fe20000010000 */
[----:B------:R-:W-:Y:S06]  /*b490*/  BRA `(.L_x_10190) ;  /* 0x0000001000cc7947 */ /* 0x000fec0003800000 */
.L_x_10149:
[----:B------:R-:W-:Y:S01]  /*b4a0*/  ISETP.NE.AND P2, PT, R111, 0x1, PT ;  /* 0x000000016f00780c */ /* 0x000fe20003f45270 */
[----:B------:R-:W-:Y:S01]  /*b4b0*/  BSSY.RECONVERGENT B1, `(.L_x_10191) ;  /* 0x0000046000017945 */ /* 0x000fe20003800200 */
[----:B-1----:R-:W-:Y:S02]  /*b4c0*/  HFMA2 R106, -RZ, RZ, 0, 1.1920928955078125e-07 ;  /* 0x00000002ff6a7431 */ /* 0x002fe400000001ff */
        /* <DEDUP_REMOVED lines=13> */
.L_x_10193:
        /* <DEDUP_REMOVED lines=13> */
.L_x_10195:
[----:B------:R-:W-:Y:S05]  /*b670*/  BSYNC.RECONVERGENT B2 ;  /* 0x0000000000027941 */ /* 0x000fea0003800200 */
.L_x_10194:
        /* <DEDUP_REMOVED lines=41> */
.L_x_10192:
[----:B------:R-:W-:Y:S05]  /*b910*/  BSYNC.RECONVERGENT B1 ;  /* 0x0000000000017941 */ /* 0x000fea0003800200 */
.L_x_10191:
        /* <DEDUP_REMOVED lines=16> */
.L_x_10198:
        /* <DEDUP_REMOVED lines=13> */
.L_x_10200:
[----:B------:R-:W-:Y:S05]  /*baf0*/  BSYNC.RECONVERGENT B2 ;  /* 0x0000000000027941 */ /* 0x000fea0003800200 */
.L_x_10199:
        /* <DEDUP_REMOVED lines=42> */
.L_x_10197:
[----:B------:R-:W-:Y:S05]  /*bda0*/  BSYNC.RECONVERGENT B1 ;  /* 0x0000000000017941 */ /* 0x000fea0003800200 */
.L_x_10196:
        /* <DEDUP_REMOVED lines=16> */
.L_x_10203:
        /* <DEDUP_REMOVED lines=13> */
.L_x_10205:
[----:B------:R-:W-:Y:S05]  /*bf80*/  BSYNC.RECONVERGENT B2 ;  /* 0x0000000000027941 */ /* 0x000fea0003800200 */
.L_x_10204:
        /* <DEDUP_REMOVED lines=42> */
.L_x_10202:
[----:B------:R-:W-:Y:S05]  /*c230*/  BSYNC.RECONVERGENT B1 ;  /* 0x0000000000017941 */ /* 0x000fea0003800200 */
.L_x_10201:
        /* <DEDUP_REMOVED lines=16> */
.L_x_10208:
        /* <DEDUP_REMOVED lines=13> */
.L_x_10210:
[----:B------:R-:W-:Y:S05]  /*c410*/  BSYNC.RECONVERGENT B2 ;  /* 0x0000000000027941 */ /* 0x000fea0003800200 */
.L_x_10209:
        /* <DEDUP_REMOVED lines=42> */
.L_x_10207:
[----:B------:R-:W-:Y:S05]  /*c6c0*/  BSYNC.RECONVERGENT B1 ;  /* 0x0000000000017941 */ /* 0x000fea0003800200 */
.L_x_10206:
        /* <DEDUP_REMOVED lines=16> */
.L_x_10190:
[----:B------:R-:W-:Y:S01]  /*c7d0*/  SEL R50, RZ, 0x1000000, !P5 ;  /* 0x01000000ff327807 */ /* 0x000fe20006800000 */
[C---:B------:R-:W-:Y:S01]  /*c7e0*/  IMAD.WIDE.U32 R106, R75.reuse, 0x10, R114 ;  /* 0x000000104b6a7825 */ /* 0x040fe200078e0072 */
[----:B------:R-:W-:Y:S01]  /*c7f0*/  SEL R51, RZ, 0x10000, !P4 ;  /* 0x00010000ff337807 */ /* 0x000fe20006000000 */
[----:B------:R-:W0:Y:S01]  /*c800*/  @P0 LDC.64 R120, c[0x0][0x398] ;  /* 0x0000e600ff780b82 */ /* 0x000e220000000a00 */
[----:B------:R-:W-:Y:S01]  /*c810*/  SEL R111, RZ, 0x100, !P3 ;  /* 0x00000100ff6f7807 */ /* 0x000fe20005800000 */
[----:B------:R-:W-:Y:S01]  /*c820*/  IMAD.WIDE.U32 R116, R75, 0x4, R112 ;  /* 0x000000044b747825 */ /* 0x000fe200078e0070 */
[----:B------:R1:W-:Y:S02]  /*c830*/  STG.E.128 desc[UR8][R106.64], R28 ;  /* 0x0000001c6a007986 */ /* 0x0003e4000c101d08 */
[----:B------:R-:W-:Y:S02]  /*c840*/  IADD3 R50, PT, PT, R111, R50, R51 ;  /* 0x000000326f327210 */ /* 0x000fe40007ffe033 */
[----:B------:R-:W-:-:S04]  /*c850*/  SEL R51, RZ, 0x1, !P2 ;  /* 0x00000001ff337807 */ /* 0x000fc80005000000 */
[----:B------:R-:W-:Y:S02]  /*c860*/  IADD3 R111, PT, PT, R50, R51, RZ ;  /* 0x00000033326f7210 */ /* 0x000fe40007ffe0ff */
[----:B------:R-:W2:Y:S03]  /*c870*/  @P1 LDC.64 R50, c[0x0][0x3a0] ;  /* 0x0000e800ff321b82 */ /* 0x000ea60000000a00 */
[----:B------:R3:W-:Y:S01]  /*c880*/  STG.E desc[UR8][R116.64], R111 ;  /* 0x0000006f74007986 */ /* 0x0007e2000c101908 */
[----:B-1----:R-:W-:-:S04]  /*c890*/  VIADD R107, R74, 0x60 ;  /* 0x000000604a6b7836 */ /* 0x002fc80000000000 */
[----:B0-----:R-:W-:Y:S01]  /*c8a0*/  @P0 IMAD.WIDE.U32 R120, R107, 0x10, R120 ;  /* 0x000000106b780825 */ /* 0x001fe200078e0078 */
[----:B---3--:R-:W-:Y:S06]  /*c8b0*/  @!P0 BRA `(.L_x_10211) ;  /* 0x00000000002c8947 */ /* 0x008fec0003800000 */
        /* <DEDUP_REMOVED lines=11> */
.L_x_10211:
[C---:B------:R-:W-:Y:S01]  /*c970*/  IMAD.WIDE.U32 R48, R107.reuse, 0x10, R48 ;  /* 0x000000106b307825 */ /* 0x040fe200078e0030 */
[----:B------:R1:W5:Y:S03]  /*c980*/  @P0 LDG.E.128 R44, desc[UR8][R120.64] ;  /* 0x00000008782c0981 */ /* 0x000366000c1e1d00 */
[----:B0-2---:R-:W-:Y:S02]  /*c990*/  @P1 IMAD.WIDE.U32 R116, R107, 0x10, R50 ;  /* 0x000000106b741825 */ /* 0x005fe400078e0032 */
[----:B------:R-:W5:Y:S04]  /*c9a0*/  LDG.E.128 R48, desc[UR8][R48.64] ;  /* 0x0000000830307981 */ /* 0x000f68000c1e1d00 */
[----:B------:R1:W5:Y:S01]  /*c9b0*/  @P1 LDG.E.128 R40, desc[UR8][R116.64] ;  /* 0x0000000874281981 */ /* 0x000362000c1e1d00 */
[----:B------:R-:W-:Y:S05]  /*c9c0*/  @!P0 BRA `(.L_x_10212) ;  /* 0x0000002400a88947 */ /* 0x000fea0003800000 */
[----:B------:R-:W-:Y:S01]  /*c9d0*/  ISETP.NE.AND P2, PT, R104, 0x1, PT ;  /* 0x000000016800780c */ /* 0x000fe20003f45270 */
[----:B------:R-:W-:Y:S01]  /*c9e0*/  BSSY.RECONVERGENT B1, `(.L_x_10213) ;  /* 0x0000047000017945 */ /* 0x000fe20003800200 */
[----:B------:R-:W-:Y:S02]  /*c9f0*/  HFMA2 R92, -RZ, RZ, 0, 1.1920928955078125e-07 ;  /* 0x00000002ff5c7431 */ /* 0x000fe400000001ff */
        /* <DEDUP_REMOVED lines=13> */
.L_x_10215:
[----:B------:R-:W-:Y:S01]  /*cad0*/  VIADD R100, R100, 0x1 ;  /* 0x0000000164647836 */ /* 0x000fe20000000000 */
[----:B------:R-:W-:Y:S03]  /*cae0*/  BSSY.RECONVERGENT B2, `(.L_x_10216) ;  /* 0x000000c000027945 */ /* 0x000fe60003800200 */
[C---:B-1----:R-:W-:Y:S01]  /*caf0*/  IMAD.WIDE.U32 R120, R100.reuse, -0x2daee0ad, RZ ;  /* 0xd2511f5364787825 */ /* 0x042fe200078e00ff */
        /* <DEDUP_REMOVED lines=10> */
.L_x_10217:
[----:B------:R-:W-:Y:S05]  /*cba0*/  BSYNC.RECONVERGENT B2 ;  /* 0x0000000000027941 */ /* 0x000fea0003800200 */
.L_x_10216:
        /* <DEDUP_REMOVED lines=41> */
[----:B------:R-:W-:-:S07]  /*ce40*/  LOP3.LUT R98, R116, UR30, R93, 0x96, !PT ;  /* 0x0000001e74627c12 */ /* 0x000fce000f8e965d */
.L_x_10214:
[----:B------:R-:W-:Y:S05]  /*ce50*/  BSYNC.RECONVERGENT B1 ;  /* 0x0000000000017941 */ /* 0x000fea0003800200 */
.L_x_10213:
[----:B------:R-:W-:Y:S01]  /*ce60*/  ISETP.NE.AND P3, PT, R92, 0x1, PT ;  /* 0x000000015c00780c */ /* 0x000fe20003f65270 */
[----:B------:R-:W-:Y:S01]  /*ce70*/  BSSY.RECONVERGENT B1, `(.L_x_10218) ;  /* 0x0000048000017945 */ /* 0x000fe20003800200 */
[----:B------:R-:W-:Y:S01]  /*ce80*/  I2FP.F32.U32 R93, R90 ;  /* 0x0000005a005d7245 */ /* 0x000fe20000201000 */
[----:B-----5:R-:W-:Y:S01]  /*ce90*/  FMUL.FTZ R94, R48, R108 ;  /* 0x0000006c305e7220 */ /* 0x020fe20000410000 */
        /* <DEDUP_REMOVED lines=13> */
.L_x_10220:
        /* <DEDUP_REMOVED lines=13> */
.L_x_10222:
[----:B------:R-:W-:Y:S05]  /*d040*/  BSYNC.RECONVERGENT B2 ;  /* 0x0000000000027941 */ /* 0x000fea0003800200 */
.L_x_10221:
[----:B-1----:R-:W-:Y:S01]  /*d050*/  IMAD.WIDE.U32 R116, R101, -0x326172a9, RZ ;  /* 0xcd9e8d5765747825 */ /* 0x002fe200078e00ff */
        /* <DEDUP_REMOVED lines=41> */
.L_x_10219:
[----:B------:R-:W-:Y:S05]  /*d2f0*/  BSYNC.RECONVERGENT B1 ;  /* 0x0000000000017941 */ /* 0x000fea0003800200 */
.L_x_10218:
        /* <DEDUP_REMOVED lines=15> */
.L_x_10225:
        /* <DEDUP_REMOVED lines=13> */
.L_x_10227:
[----:B------:R-:W-:Y:S05]  /*d4c0*/  BSYNC.RECONVERGENT B2 ;  /* 0x0000000000027941 */ /* 0x000fea0003800200 */
.L_x_10226:
[----:B-1----:R-:W-:Y:S01]  /*d4d0*/  IMAD.WIDE.U32 R116, R101, -0x326172a9, RZ ;  /* 0xcd9e8d5765747825 */ /* 0x002fe200078e00ff */
        /* <DEDUP_REMOVED lines=41> */
.L_x_10224:
[----:B------:R-:W-:Y:S05]  /*d770*/  BSYNC.RECONVERGENT B1 ;  /* 0x0000000000017941 */ /* 0x000fea0003800200 */
.L_x_10223:
[----:B------:R-:W-:Y:S01]  /*d780*/  ISETP.NE.AND P4, PT, R92, 0x1, PT ;  /* 0x000000015c00780c */ /* 0x000fe20003f85270 */
[----:B------:R-:W-:Y:S01]  /*d790*/  BSSY.RECONVERGENT B1, `(.L_x_10228) ;  /* 0x0000048000017945 */ /* 0x000fe20003800200 */
[----:B------:R-:W-:Y:S01]  /*d7a0*/  I2FP.F32.U32 R93, R48 ;  /* 0x00000030005d7245 */ /* 0x000fe20000201000 */
[----:B------:R-:W-:Y:S01]  /*d7b0*/  FMUL.FTZ R111, R49, R108 ;  /* 0x0000006c316f7220 */ /* 0x000fe20000410000 */
        /* <DEDUP_REMOVED lines=13> */
.L_x_10230:
        /* <DEDUP_REMOVED lines=13> */
.L_x_10232:
[----:B------:R-:W-:Y:S05]  /*d960*/  BSYNC.RECONVERGENT B2 ;  /* 0x0000000000027941 */ /* 0x000fea0003800200 */
.L_x_10231:
        /* <DEDUP_REMOVED lines=41> */
[----:B------:R-:W-:-:S07]  /*dc00*/  HFMA2 R48, -RZ, RZ, 0, 0 ;  /* 0x00000000ff307431 */ /* 0x000fce00000001ff */
.L_x_10229:
[----:B------:R-:W-:Y:S05]  /*dc10*/  BSYNC.RECONVERGENT B1 ;  /* 0x0000000000017941 */ /* 0x000fea0003800200 */
.L_x_10228:
[----:B------:R-:W-:Y:S01]  /*dc20*/  ISETP.NE.AND P4, PT, R48, 0x1, PT ;  /* 0x000000013000780c */ /* 0x000fe20003f85270 */
[----:B------:R-:W-:Y:S01]  /*dc30*/  BSSY.RECONVERGENT B1, `(.L_x_10233) ;  /* 0x0000046000017945 */ /* 0x000fe20003800200 */
[----:B------:R-:W-:Y:S01]  /*dc40*/  I2FP.F32.U32 R49, R49 ;  /* 0x0000003100317245 */ /* 0x000fe20000201000 */
[----:B------:R-:W-:-:S04]  /*dc50*/  IMAD.MOV.U32 R92, RZ, RZ, 0x2 ;  /* 0x00000002ff5c7424 */ /* 0x000fc800078e00ff */
[----:B-1----:R-:W-:Y:S01]  /*dc60*/  FFMA.FTZ R116, R49, R110, 1.1641532182693481445e-10 ;  /* 0x2f00000031747423 */ /* 0x002fe2000001006e */
[----:B------:R-:W-:-:S05]  /*dc70*/  MOV R49, R96 ;  /* 0x0000006000317202 */ /* 0x000fca0000000f00 */
        /* <DEDUP_REMOVED lines=9> */
.L_x_10235:
        /* <DEDUP_REMOVED lines=13> */
.L_x_10237:
[----:B------:R-:W-:Y:S05]  /*dde0*/  BSYNC.RECONVERGENT B2 ;  /* 0x0000000000027941 */ /* 0x000fea0003800200 */
.L_x_10236:
        /* <DEDUP_REMOVED lines=39> */
[----:B------:R-:W-:Y:S01]  /*e060*/  HFMA2 R92, -RZ, RZ, 0, 0 ;  /* 0x00000000ff5c7431 */ /* 0x000fe200000001ff */
[----:B------:R-:W-:Y:S01]  /*e070*/  MOV R49, R106 ;  /* 0x0000006a00317202 */ /* 0x000fe20000000f00 */
[----:B------:R-:W-:-:S07]  /*e080*/  IMAD.MOV.U32 R106, RZ, RZ, R48 ;  /* 0x000000ffff6a7224 */ /* 0x000fce00078e0030 */
.L_x_10234:
[----:B------:R-:W-:Y:S05]  /*e090*/  BSYNC.RECONVERGENT B1 ;  /* 0x0000000000017941 */ /* 0x000fea0003800200 */
.L_x_10233:
        /* <DEDUP_REMOVED lines=17> */
.L_x_10240:
        /* <DEDUP_REMOVED lines=13> */
.L_x_10242:
[----:B------:R-:W-:Y:S05]  /*e280*/  BSYNC.RECONVERGENT B2 ;  /* 0x0000000000027941 */ /* 0x000fea0003800200 */
.L_x_10241:
        /* <DEDUP_REMOVED lines=40> */
[----:B------:R-:W-:Y:S02]  /*e510*/  IMAD.MOV.U32 R106, RZ, RZ, R48 ;  /* 0x000000ffff6a7224 */ /* 0x000fe400078e0030 */
[----:B------:R-:W-:-:S07]  /*e520*/  HFMA2 R48, -RZ, RZ, 0, 0 ;  /* 0x00000000ff307431 */ /* 0x000fce00000001ff */
.L_x_10239:
[----:B------:R-:W-:Y:S05]  /*e530*/  BSYNC.RECONVERGENT B1 ;  /* 0x0000000000017941 */ /* 0x000fea0003800200 */
.L_x_10238:
[----:B------:R-:W-:Y:S01]  /*e540*/  ISETP.NE.AND P5, PT, R48, 0x1, PT ;  /* 0x000000013000780c */ /* 0x000fe20003fa5270 */
[----:B------:R-:W-:Y:S01]  /*e550*/  BSSY.RECONVERGENT B1, `(.L_x_10243) ;  /* 0x0000046000017945 */ /* 0x000fe20003800200 */
[----:B------:R-:W-:Y:S01]  /*e560*/  I2FP.F32.U32 R49, R49 ;  /* 0x0000003100317245 */ /* 0x000fe20000201000 */
[----:B------:R-:W-:-:S04]  /*e570*/  IMAD.MOV.U32 R50, RZ, RZ, 0x2 ;  /* 0x00000002ff327424 */ /* 0x000fc800078e00ff */
[----:B------:R-:W-:Y:S01]  /*e580*/  FFMA.FTZ R118, R49, R110, 1.1641532182693481445e-10 ;  /* 0x2f00000031767423 */ /* 0x000fe2000001006e */
[----:B------:R-:W-:-:S05]  /*e590*/  MOV R49, R96 ;  /* 0x0000006000317202 */ /* 0x000fca0000000f00 */
        /* <DEDUP_REMOVED lines=9> */
.L_x_10245:
        /* <DEDUP_REMOVED lines=13> */
.L_x_10247:
[----:B------:R-:W-:Y:S05]  /*e700*/  BSYNC.RECONVERGENT B2 ;  /* 0x0000000000027941 */ /* 0x000fea0003800200 */
.L_x_10246:
        /* <DEDUP_REMOVED lines=42> */
.L_x_10244:
[----:B------:R-:W-:Y:S05]  /*e9b0*/  BSYNC.RECONVERGENT B1 ;  /* 0x0000000000017941 */ /* 0x000fea0003800200 */
.L_x_10243:
        /* <DEDUP_REMOVED lines=17> */
.L_x_10250:
        /* <DEDUP_REMOVED lines=15> */
.L_x_10252:
[----:B------:R-:W-:Y:S05]  /*ebc0*/  BSYNC.RECONVERGENT B2 ;  /* 0x0000000000027941 */ /* 0x000fea0003800200 */
.L_x_10251:
        /* <DEDUP_REMOVED lines=42> */
.L_x_10249:
[----:B------:R-:W-:Y:S05]  /*ee70*/  BSYNC.RECONVERGENT B1 ;  /* 0x0000000000017941 */ /* 0x000fea0003800200 */
.L_x_10248:
[-C--:B------:R-:W-:Y:S01]  /*ee80*/  FMUL.FTZ R48, R44, R108.reuse ;  /* 0x0000006c2c307220 */ /* 0x080fe20000410000 */
[----:B------:R-:W-:Y:S01]  /*ee90*/  FSETP.GTU.FTZ.AND P6, PT, R90, R109, PT ;  /* 0x0000006d5a00720b */ /* 0x000fe20003fdc000 */
[----:B------:R-:W-:Y:S01]  /*eea0*/  FMUL.FTZ R50, R45, R108 ;  /* 0x0000006c2d327220 */ /* 0x000fe20000410000 */
[----:B------:R-:W-:Y:S02]  /*eeb0*/  I2FP.F32.U32 R51, R49 ;  /* 0x0000003100337245 */ /* 0x000fe40000201000 */
[----:B------:R-:W-:Y:S02]  /*eec0*/  FSEL R48, R48, RZ, !P6 ;  /* 0x000000ff30307208 */ /* 0x000fe40007000000 */
[----:B------:R-:W-:Y:S01]  /*eed0*/  SEL R93, RZ, 0x1, P6 ;  /* 0x00000001ff5d7807 */ /* 0x000fe20003000000 */
[----:B------:R-:W-:Y:S01]  /*eee0*/  FFMA.FTZ R110, R51, R110, 1.1641532182693481445e-10 ;  /* 0x2f000000336e7423 */ /* 0x000fe2000001006e */
[----:B------:R-:W-:Y:S02]  /*eef0*/  FSETP.GTU.FTZ.AND P6, PT, R116, R109, PT ;  /* 0x0000006d7400720b */ /* 0x000fe40003fdc000 */
[----:B------:R-:W-:-:S02]  /*ef00*/  FSEL R51, R94, RZ, P2 ;  /* 0x000000ff5e337208 */ /* 0x000fc40001000000 */
[----:B------:R-:W-:Y:S01]  /*ef10*/  FSEL R49, R50, RZ, !P6 ;  /* 0x000000ff32317208 */ /* 0x000fe20007000000 */
[----:B------:R-:W-:Y:S01]  /*ef20*/  FMUL.FTZ R50, R46, R108 ;  /* 0x0000006c2e327220 */ /* 0x000fe20000410000 */
        /* <DEDUP_REMOVED lines=8> */
[----:B------:R-:W-:Y:S01]  /*efb0*/  FMUL.FTZ R109, R47, R108 ;  /* 0x0000006c2f6d7220 */ /* 0x000fe20000410000 */
[----:B------:R-:W-:Y:S01]  /*efc0*/  FSEL R108, R111, RZ, P3 ;  /* 0x000000ff6f6c7208 */ /* 0x000fe20001800000 */
[----:B------:R-:W-:Y:S01]  /*efd0*/  FADD.FTZ R50, R117, R50 ;  /* 0x0000003275327221 */ /* 0x000fe20000010000 */
[----:B------:R-:W-:Y:S02]  /*efe0*/  FSEL R119, R119, RZ, P5 ;  /* 0x000000ff77777208 */ /* 0x000fe40002800000 */
[----:B------:R-:W-:Y:S01]  /*eff0*/  FSEL R94, R109, RZ, !P6 ;  /* 0x000000ff6d5e7208 */ /* 0x000fe20007000000 */
[----:B------:R-:W-:Y:S01]  /*f000*/  FADD.FTZ R49, R108, R49 ;  /* 0x000000316c317221 */ /* 0x000fe20000010000 */
[----:B------:R-:W-:-:S03]  /*f010*/  @P1 FADD.FTZ R50, R42, R50 ;  /* 0x000000322a321221 */ /* 0x000fc60000010000 */
[----:B------:R-:W-:Y:S01]  /*f020*/  FADD.FTZ R51, R94, R119 ;  /* 0x000000775e337221 */ /* 0x000fe20000010000 */
[----:B------:R-:W-:Y:S01]  /*f030*/  SEL R94, RZ, 0x1, P6 ;  /* 0x00000001ff5e7807 */ /* 0x000fe20003000000 */
[----:B------:R-:W-:Y:S02]  /*f040*/  @P1 FADD.FTZ R49, R41, R49 ;  /* 0x0000003129311221 */ /* 0x000fe40000010000 */
[----:B------:R-:W-:Y:S01]  /*f050*/  @P1 FADD.FTZ R51, R43, R51 ;  /* 0x000000332b331221 */ /* 0x000fe20000010000 */
[----:B------:R-:W-:Y:S06]  /*f060*/  BRA `(.L_x_10253) ;  /* 0x0000001000d07947 */ /* 0x000fec0003800000 */
.L_x_10212:
[----:B------:R-:W-:Y:S01]  /*f070*/  ISETP.NE.AND P2, PT, R104, 0x1, PT ;  /* 0x000000016800780c */ /* 0x000fe20003f45270 */
[----:B------:R-:W-:Y:S01]  /*f080*/  BSSY.RECONVERGENT B1, `(.L_x_10254) ;  /* 0x0000047000017945 */ /* 0x000fe20003800200 */
[----:B-1----:R-:W-:Y:S01]  /*f090*/  IMAD.MOV.U32 R116, RZ, RZ, 0x2 ;  /* 0x00000002ff747424 */ /* 0x002fe200078e00ff */
        /* <DEDUP_REMOVED lines=13> */
.L_x_10256:
        /* <DEDUP_REMOVED lines=13> */
.L_x_10258:
[----:B------:R-:W-:Y:S05]  /*f240*/  BSYNC.RECONVERGENT B2 ;  /* 0x0000000000027941 */ /* 0x000fea0003800200 */
.L_x_10257:
        /* <DEDUP_REMOVED lines=41> */
[----:B------:R-:W-:-:S07]  /*f4e0*/  IMAD.MOV.U32 R116, RZ, RZ, RZ ;  /* 0x000000ffff747224 */ /* 0x000fce00078e00ff */
.L_x_10255:
[----:B------:R-:W-:Y:S05]  /*f4f0*/  BSYNC.RECONVERGENT B1 ;  /* 0x0000000000017941 */ /* 0x000fea0003800200 */
.L_x_10254:
        /* <DEDUP_REMOVED lines=16> */
.L_x_10261:
        /* <DEDUP_REMOVED lines=13> */
.L_x_10263:
[----:B------:R-:W-:Y:S05]  /*f6d0*/  BSYNC.RECONVERGENT B2 ;  /* 0x0000000000027941 */ /* 0x000fea0003800200 */
.L_x_10262:
        /* <DEDUP_REMOVED lines=42> */
.L_x_10260:
[----:B------:R-:W-:Y:S05]  /*f980*/  BSYNC.RECONVERGENT B1 ;  /* 0x0000000000017941 */ /* 0x000fea0003800200 */
.L_x_10259:
        /* <DEDUP_REMOVED lines=16> */
.L_x_10266:
        /* <DEDUP_REMOVED lines=13> */
.L_x_10268:
[----:B------:R-:W-:Y:S05]  /*fb60*/  BSYNC.RECONVERGENT B2 ;  /* 0x0000000000027941 */ /* 0x000fea0003800200 */
.L_x_10267:
        /* <DEDUP_REMOVED lines=42> */
.L_x_10265:
[----:B------:R-:W-:Y:S05]  /*fe10*/  BSYNC.RECONVERGENT B1 ;  /* 0x0000000000017941 */ /* 0x000fea0003800200 */
.L_x_10264:
[----:B------:R-:W-:Y:S01]  /*fe20*/  ISETP.NE.AND P5, PT, R116, 0x1, PT ;  /* 0x000000017400780c */ /* 0x000fe20003fa5270 */
[----:B------:R-:W-:Y:S01]  /*fe30*/  BSSY.RECONVERGENT B1, `(.L_x_10269) ;  /* 0x0000047000017945 */ /* 0x000fe20003800200 */
[----:B------:R-:W-:-:S05]  /*fe40*/  I2FP.F32.U32 R111, R104 ;  /* 0x00000068006f7245 */ /* 0x000fca0000201000 */
        /* <DEDUP_REMOVED lines=13> */
.L_x_10271:
        /* <DEDUP_REMOVED lines=13> */
.L_x_10273:
[----:B------:R-:W-:Y:S05]  /*fff0*/  BSYNC.RECONVERGENT B2 ;  /* 0x0000000000027941 */ /* 0x000fea0003800200 */
.L_x_10272:
        /* <DEDUP_REMOVED lines=41> */
[----:B------:R-:W-:-:S07]  /*10290*/  MOV R106, R116 ;  /* 0x00000074006a7202 */ /* 0x000fce0000000f00 */
.L_x_10270:
[----:B------:R-:W-:Y:S05]  /*102a0*/  BSYNC.RECONVERGENT B1 ;  /* 0x0000000000017941 */ /* 0x000fea0003800200 */
.L_x_10269:
        /* <DEDUP_REMOVED lines=16> */
.L_x_10253:
[----:B------:R-:W-:Y:S01]  /*103b0*/  FADD.FTZ R108, RZ, R36 ;  /* 0x00000024ff6c7221 */ /* 0x000fe20000010000 */
[----:B------:R-:W-:Y:S01]  /*103c0*/  IMAD.WIDE.U32 R114, R107, 0x10, R114 ;  /* 0x000000106b727825 */ /* 0x000fe200078e0072 */
[----:B------:R-:W-:-:S03]  /*103d0*/  ISETP.NE.AND P1, PT, R103, RZ, PT ;  /* 0x000000ff6700720c */ /* 0x000fc60003f25270 */
[----:B------:R-:W-:Y:S01]  /*103e0*/  FADD.FTZ R109, R108, R37 ;  /* 0x000000256c6d7221 */ /* 0x000fe20000010000 */
[----:B------:R-:W-:Y:S01]  /*103f0*/  IMAD.WIDE.U32 R112, R107, 0x4, R112 ;  /* 0x000000046b707825 */ /* 0x000fe200078e0070 */
[----:B------:R0:W-:Y:S03]  /*10400*/  STG.E.128 desc[UR8][R114.64], R48 ;  /* 0x0000003072007986 */ /* 0x0001e6000c101d08 */
[----:B------:R-:W-:-:S04]  /*10410*/  FADD.FTZ R108, R109, R38 ;  /* 0x000000266d6c7221 */ /* 0x000fc80000010000 */
[----:B------:R-:W-:-:S04]  /*10420*/  FADD.FTZ R109, R108, R39 ;  /* 0x000000276c6d7221 */ /* 0x000fc80000010000 */
[----:B------:R-:W-:-:S04]  /*10430*/  FADD.FTZ R108, R109, R32 ;  /* 0x000000206d6c7221 */ /* 0x000fc80000010000 */
[----:B------:R-:W-:Y:S01]  /*10440*/  FADD.FTZ R109, R108, R33 ;  /* 0x000000216c6d7221 */ /* 0x000fe20000010000 */
[----:B------:R-:W-:-:S03]  /*10450*/  SEL R108, RZ, 0x1000000, !P5 ;  /* 0x01000000ff6c7807 */ /* 0x000fc60006800000 */
[----:B------:R-:W-:Y:S01]  /*10460*/  FADD.FTZ R110, R109, R34 ;  /* 0x000000226d6e7221 */ /* 0x000fe20000010000 */
[----:B------:R-:W-:-:S03]  /*10470*/  SEL R109, RZ, 0x10000, !P4 ;  /* 0x00010000ff6d7807 */ /* 0x000fc60006000000 */
[----:B------:R-:W-:Y:S01]  /*10480*/  FADD.FTZ R111, R110, R35 ;  /* 0x000000236e6f7221 */ /* 0x000fe20000010000 */
[----:B------:R-:W-:-:S04]  /*10490*/  SEL R110, RZ, 0x100, !P3 ;  /* 0x00000100ff6e7807 */ /* 0x000fc80005800000 */
[----:B------:R-:W-:Y:S01]  /*104a0*/  IADD3 R108, PT, PT, R110, R108, R109 ;  /* 0x0000006c6e6c7210 */ /* 0x000fe20007ffe06d */
[----:B------:R-:W-:Y:S01]  /*104b0*/  FADD.FTZ R110, R111, R28 ;  /* 0x0000001c6f6e7221 */ /* 0x000fe20000010000 */
[----:B------:R-:W-:-:S03]  /*104c0*/  SEL R109, RZ, 0x1, !P2 ;  /* 0x00000001ff6d7807 */ /* 0x000fc60005000000 */
[----:B------:R-:W-:Y:S01]  /*104d0*/  FADD.FTZ R111, R110, R29 ;  /* 0x0000001d6e6f7221 */ /* 0x000fe20000010000 */
[----:B------:R-:W-:-:S03]  /*104e0*/  IADD3 R109, PT, PT, R108, R109, RZ ;  /* 0x0000006d6c6d7210 */ /* 0x000fc60007ffe0ff */
[----:B------:R-:W-:Y:S02]  /*104f0*/  FADD.FTZ R108, R111, R30 ;  /* 0x0000001e6f6c7221 */ /* 0x000fe40000010000 */
[----:B------:R0:W-:Y:S02]  /*10500*/  STG.E desc[UR8][R112.64], R109 ;  /* 0x0000006d70007986 */ /* 0x0001e4000c101908 */
[----:B------:R-:W-:-:S04]  /*10510*/  FADD.FTZ R111, R108, R31 ;  /* 0x0000001f6c6f7221 */ /* 0x000fc80000010000 */
[----:B------:R-:W-:-:S04]  /*10520*/  FADD.FTZ R108, R111, R48 ;  /* 0x000000306f6c7221 */ /* 0x000fc80000010000 */
[----:B------:R-:W-:-:S04]  /*10530*/  FADD.FTZ R111, R108, R49 ;  /* 0x000000316c6f7221 */ /* 0x000fc80000010000 */
[----:B------:R-:W-:Y:S01]  /*10540*/  FADD.FTZ R110, R111, R50 ;  /* 0x000000326f6e7221 */ /* 0x000fe20000010000 */
        /* <DEDUP_REMOVED lines=8> */
[----:B------:R-:W-:-:S05]  /*105d0*/  IMAD R111, R114, 0x100, R111 ;  /* 0x00000100726f7824 */ /* 0x000fca00078e026f */
[----:B------:R-:W-:Y:S01]  /*105e0*/  IADD3 R111, PT, PT, R111, R112, RZ ;  /* 0x000000706f6f7210 */ /* 0x000fe20007ffe0ff */
[----:B0-----:R-:W-:-:S05]  /*105f0*/  IMAD.WIDE.U32 R108, R107, 0x4, R108 ;  /* 0x000000046b6c7825 */ /* 0x001fca00078e006c */
[----:B------:R0:W-:Y:S02]  /*10600*/  STG.E desc[UR8][R108.64], R111 ;  /* 0x0000006f6c007986 */ /* 0x0001e4000c101908 */
.L_x_10274:
        /* <DEDUP_REMOVED lines=56> */
.L_x_10288:
[----:B------:R-:W2:Y:S01]  /*10990*/  @!P1 LDC.64 R110, c[0x0][0x3c8] ;  /* 0x0000f200ff6e9b82 */ /* 0x000ea20000000a00 */
[----:B------:R-:W-:Y:S01]  /*109a0*/  FMUL.FTZ R108, R113, R113 ;  /* 0x00000071716c7220 */ /* 0x000fe20000410000 */
[----:B------:R-:W-:Y:S01]  /*109b0*/  PLOP3.LUT P2, PT, PT, PT, UP1, 0x40, 0x4 ;  /* 0x000000000004781c */ /* 0x000fe20003f4e818 */
[----:B01----:R-:W-:-:S03]  /*109c0*/  FADD.FTZ R112, R112, R119 ;  /* 0x0000007770707221 */ /* 0x003fc60000010000 */
[----:B------:R-:W-:Y:S01]  /*109d0*/  FSEL R108, R108, RZ, !P2 ;  /* 0x000000ff6c6c7208 */ /* 0x000fe20005000000 */
[----:B------:R-:W-:Y:S01]  /*109e0*/  FFMA.FTZ R109, R112, R109, UR12 ;  /* 0x0000000c706d7e23 */ /* 0x000fe2000801006d */
[----:B------:R-:W0:Y:S01]  /*109f0*/  @!P1 LDC.64 R116, c[0x0][0x3c0] ;  /* 0x0000f000ff749b82 */ /* 0x000e220000000a00 */
[----:B------:R-:W-:Y:S02]  /*10a00*/  PLOP3.LUT P2, PT, PT, PT, UP1, 0x40, 0x4 ;  /* 0x000000000004781c */ /* 0x000fe40003f4e818 */
[----:B------:R-:W-:Y:S02]  /*10a10*/  FADD.FTZ R115, R109, R108 ;  /* 0x0000006c6d737221 */ /* 0x000fe40000010000 */
[----:B------:R-:W-:-:S03]  /*10a20*/  FSEL R112, R113, RZ, P2 ;  /* 0x000000ff71707208 */ /* 0x000fc60001000000 */
[----:B------:R-:W1:Y:S01]  /*10a30*/  LDC.64 R108, c[0x0][0x428] ;  /* 0x00010a00ff6c7b82 */ /* 0x000e620000000a00 */
[----:B------:R-:W3:Y:S01]  /*10a40*/  MUFU.RSQ R115, R115 ;  /* 0x0000007300737308 */ /* 0x000ee20000001400 */
[C---:B------:R-:W-:Y:S01]  /*10a50*/  FADD.FTZ R36, -R112.reuse, R36 ;  /* 0x0000002470247221 */ /* 0x040fe20000010100 */
[C---:B------:R-:W-:Y:S01]  /*10a60*/  FADD.FTZ R114, -R112.reuse, R37 ;  /* 0x0000002570727221 */ /* 0x040fe20000010100 */
[C---:B------:R-:W-:Y:S01]  /*10a70*/  FADD.FTZ R38, -R112.reuse, R38 ;  /* 0x0000002670267221 */ /* 0x040fe20000010100 */
[C---:B------:R-:W-:Y:S01]  /*10a80*/  FADD.FTZ R118, -R112.reuse, R39 ;  /* 0x0000002770767221 */ /* 0x040fe20000010100 */
[C---:B------:R-:W-:Y:S01]  /*10a90*/  FADD.FTZ R32, -R112.reuse, R32 ;  /* 0x0000002070207221 */ /* 0x040fe20000010100 */
[----:B------:R-:W-:Y:S01]  /*10aa0*/  FADD.FTZ R122, -R112, R29 ;  /* 0x0000001d707a7221 */ /* 0x000fe20000010100 */
[----:B--2---:R-:W-:-:S04]  /*10ab0*/  @!P1 IMAD.WIDE R120, R102, 0x4, R110 ;  /* 0x0000000466789825 */ /* 0x004fc800078e026e */
[C---:B------:R-:W-:Y:S01]  /*10ac0*/  FADD.FTZ R48, -R112.reuse, R48 ;  /* 0x0000003070307221 */ /* 0x040fe20000010100 */
[----:B------:R-:W2:Y:S01]  /*10ad0*/  LDC.64 R110, c[0x0][0x430] ;  /* 0x00010c00ff6e7b82 */ /* 0x000ea20000000a00 */
[----:B------:R-:W-:Y:S01]  /*10ae0*/  FADD.FTZ R50, -R112, R50 ;  /* 0x0000003270327221 */ /* 0x000fe20000010100 */
[----:B0-----:R-:W-:-:S04]  /*10af0*/  @!P1 IMAD.WIDE R116, R102, 0x4, R116 ;  /* 0x0000000466749825 */ /* 0x001fc800078e0274 */
[C---:B---3--:R-:W-:Y:S01]  /*10b00*/  FMUL.FTZ R123, R115.reuse, R36 ;  /* 0x00000024737b7220 */ /* 0x048fe20000410000 */
[----:B------:R-:W-:Y:S01]  /*10b10*/  FMUL.FTZ R119, R115, R114 ;  /* 0x0000007273777220 */ /* 0x000fe20000410000 */
[----:B------:R0:W-:Y:S01]  /*10b20*/  @!P1 STG.E desc[UR8][R116.64], R113 ;  /* 0x0000007174009986 */ /* 0x0001e2000c101908 */
[----:B------:R-:W-:Y:S01]  /*10b30*/  FADD.FTZ R114, -R112, R33 ;  /* 0x0000002170727221 */ /* 0x000fe20000010100 */
[----:B------:R-:W-:Y:S01]  /*10b40*/  FFMA.FTZ R36, R123, R91, R88 ;  /* 0x0000005b7b247223 */ /* 0x000fe20000010058 */
[C---:B------:R-:W-:Y:S01]  /*10b50*/  FFMA.FTZ R37, R119.reuse, R87, R84 ;  /* 0x0000005777257223 */ /* 0x040fe20000010054 */
[----:B-1----:R-:W-:Y:S01]  /*10b60*/  IMAD.WIDE.U32 R124, R74, 0x10, R108 ;  /* 0x000000104a7c7825 */ /* 0x002fe200078e006c */
[----:B------:R1:W-:Y:S03]  /*10b70*/  @!P1 STG.E desc[UR8][R120.64], R115 ;  /* 0x0000007378009986 */ /* 0x0003e6000c101908 */
[C---:B------:R-:W-:Y:S01]  /*10b80*/  FADD.FTZ R33, -R112.reuse, R31 ;  /* 0x0000001f70217221 */ /* 0x040fe20000010100 */
[----:B------:R-:W-:Y:S01]  /*10b90*/  FFMA.FTZ R29, R119, R85, R82 ;  /* 0x00000055771d7223 */ /* 0x000fe20000010052 */
[C---:B0-----:R-:W-:Y:S01]  /*10ba0*/  FMUL.FTZ R117, R115.reuse, R38 ;  /* 0x0000002673757220 */ /* 0x041fe20000410000 */
[----:B------:R-:W-:Y:S01]  /*10bb0*/  FMUL.FTZ R113, R115, R118 ;  /* 0x0000007673717220 */ /* 0x000fe20000410000 */
[----:B------:R-:W-:Y:S01]  /*10bc0*/  FADD.FTZ R116, -R112, R34 ;  /* 0x0000002270747221 */ /* 0x000fe20000010100 */
[----:B------:R-:W-:-:S04]  /*10bd0*/  IMAD.WIDE.U32 R118, R105, 0x10, R108 ;  /* 0x0000001069767825 */ /* 0x000fc800078e006c */
[----:B------:R-:W-:Y:S01]  /*10be0*/  FFMA.FTZ R38, R117, R83, R80 ;  /* 0x0000005375267223 */ /* 0x000fe20000010050 */
[----:B------:R-:W-:Y:S01]  /*10bf0*/  FFMA.FTZ R39, R113, R79, R62 ;  /* 0x0000004f71277223 */ /* 0x000fe2000001003e */
[C---:B-1----:R-:W-:Y:S01]  /*10c00*/  FADD.FTZ R120, -R112.reuse, R35 ;  /* 0x0000002370787221 */ /* 0x042fe20000010100 */
[----:B------:R-:W-:Y:S01]  /*10c10*/  FADD.FTZ R121, -R112, R28 ;  /* 0x0000001c70797221 */ /* 0x000fe20000010100 */
[----:B------:R-:W-:Y:S01]  /*10c20*/  FFMA.FTZ R28, R123, R89, R86 ;  /* 0x000000597b1c7223 */ /* 0x000fe20000010056 */
[----:B------:R-:W-:Y:S01]  /*10c30*/  FFMA.FTZ R31, R113, R13, R64 ;  /* 0x0000000d711f7223 */ /* 0x000fe20000010040 */
[----:B------:R0:W-:Y:S01]  /*10c40*/  STG.E.128 desc[UR8][R124.64], R36 ;  /* 0x000000247c007986 */ /* 0x0001e2000c101d08 */
[----:B--2---:R-:W-:-:S04]  /*10c50*/  IMAD.WIDE.U32 R34, R74, 0x10, R110 ;  /* 0x000000104a227825 */ /* 0x004fc800078e006e */
[C---:B------:R-:W-:Y:S01]  /*10c60*/  FMUL.FTZ R74, R115.reuse, R114 ;  /* 0x00000072734a7220 */ /* 0x040fe20000410000 */
[C---:B------:R-:W-:Y:S01]  /*10c70*/  FMUL.FTZ R116, R115.reuse, R116 ;  /* 0x0000007473747220 */ /* 0x040fe20000410000 */
[C---:B------:R-:W-:Y:S01]  /*10c80*/  FMUL.FTZ R121, R115.reuse, R121 ;  /* 0x0000007973797220 */ /* 0x040fe20000410000 */
[----:B------:R-:W-:Y:S02]  /*10c90*/  FMUL.FTZ R114, R115, R50 ;  /* 0x0000003273727220 */ /* 0x000fe40000410000 */
[----:B------:R-:W-:Y:S01]  /*10ca0*/  FFMA.FTZ R50, R116, R18, R9 ;  /* 0x0000001274327223 */ /* 0x000fe20000010009 */
[C---:B0-----:R-:W-:Y:S01]  /*10cb0*/  FADD.FTZ R124, -R112.reuse, R30 ;  /* 0x0000001e707c7221 */ /* 0x041fe20000010100 */
[----:B------:R-:W-:Y:S01]  /*10cc0*/  FFMA.FTZ R30, R117, R81, R78 ;  /* 0x00000051751e7223 */ /* 0x000fe2000001004e */
[C---:B------:R-:W-:Y:S01]  /*10cd0*/  FADD.FTZ R38, -R112.reuse, R49 ;  /* 0x0000003170267221 */ /* 0x040fe20000010100 */
[----:B------:R-:W-:Y:S01]  /*10ce0*/  FADD.FTZ R112, -R112, R51 ;  /* 0x0000003370707221 */ /* 0x000fe20000010100 */
[C---:B------:R-:W-:Y:S01]  /*10cf0*/  FMUL.FTZ R49, R115.reuse, R32 ;  /* 0x0000002073317220 */ /* 0x040fe20000410000 */
[C---:B------:R-:W-:Y:S01]  /*10d00*/  FMUL.FTZ R51, R115.reuse, R120 ;  /* 0x0000007873337220 */ /* 0x040fe20000410000 */
[----:B------:R0:W-:Y:S01]  /*10d10*/  STG.E.128 desc[UR8][R34.64], R28 ;  /* 0x0000001c22007986 */ /* 0x0001e2000c101d08 */
[C---:B------:R-:W-:Y:S01]  /*10d20*/  FMUL.FTZ R120, R115.reuse, R122 ;  /* 0x0000007a73787220 */ /* 0x040fe20000410000 */
[C---:B------:R-:W-:Y:S01]  /*10d30*/  FMUL.FTZ R36, R115.reuse, R124 ;  /* 0x0000007c73247220 */ /* 0x040fe20000410000 */
[C---:B------:R-:W-:Y:S01]  /*10d40*/  FMUL.FTZ R39, R115.reuse, R33 ;  /* 0x0000002173277220 */ /* 0x040fe20000410000 */
[C---:B------:R-:W-:Y:S01]  /*10d50*/  FMUL.FTZ R37, R115.reuse, R48 ;  /* 0x0000003073257220 */ /* 0x040fe20000410000 */
[----:B------:R-:W-:Y:S01]  /*10d60*/  FMUL.FTZ R38, R115, R38 ;  /* 0x0000002673267220 */ /* 0x000fe20000410000 */
[----:B------:R-:W-:Y:S01]  /*10d70*/  FFMA.FTZ R32, R49, R15, R12 ;  /* 0x0000000f31207223 */ /* 0x000fe2000001000c */
[----:B------:R-:W-:Y:S01]  /*10d80*/  FMUL.FTZ R115, R115, R112 ;  /* 0x0000007073737220 */ /* 0x000fe20000410000 */
[----:B------:R-:W-:Y:S01]  /*10d90*/  FFMA.FTZ R48, R49, R19, R10 ;  /* 0x0000001331307223 */ /* 0x000fe2000001000a */
[C---:B------:R-:W-:Y:S01]  /*10da0*/  FFMA.FTZ R33, R74.reuse, R16, R63 ;  /* 0x000000104a217223 */ /* 0x040fe2000001003f */
[----:B------:R-:W-:Y:S01]  /*10db0*/  FFMA.FTZ R49, R74, R20, R65 ;  /* 0x000000144a317223 */ /* 0x000fe20000010041 */
[----:B------:R-:W-:-:S04]  /*10dc0*/  IMAD.WIDE.U32 R112, R75, 0x10, R108 ;  /* 0x000000104b707825 */ /* 0x000fc800078e006c */
[----:B------:R-:W-:-:S04]  /*10dd0*/  IMAD.WIDE.U32 R122, R105, 0x10, R110 ;  /* 0x00000010697a7825 */ /* 0x000fc800078e006e */
[----:B0-----:R-:W-:Y:S01]  /*10de0*/  FFMA.FTZ R34, R116, R14, R11 ;  /* 0x0000000e74227223 */ /* 0x001fe2000001000b */
[----:B------:R-:W-:-:S04]  /*10df0*/  IMAD.WIDE.U32 R116, R75, 0x10, R110 ;  /* 0x000000104b747825 */ /* 0x000fc800078e006e */
[C---:B------:R-:W-:Y:S01]  /*10e00*/  FFMA.FTZ R35, R51.reuse, R17, R66 ;  /* 0x0000001133237223 */ /* 0x040fe20000010042 */
[----:B------:R-:W0:Y:S01]  /*10e10*/  LDC.64 R74, c[0x0][0x380] ;  /* 0x0000e000ff4a7b82 */ /* 0x000e220000000a00 */
[----:B------:R-:W-:Y:S01]  /*10e20*/  FFMA.FTZ R51, R51, R21, R68 ;  /* 0x0000001533337223 */ /* 0x000fe20000010044 */
[----:B------:R-:W-:Y:S01]  /*10e30*/  FFMA.FTZ R30, R36, R22, R7 ;  /* 0x00000016241e7223 */ /* 0x000fe20000010007 */
[----:B------:R-:W-:Y:S01]  /*10e40*/  FFMA.FTZ R28, R121, R23, R8 ;  /* 0x00000017791c7223 */ /* 0x000fe20000010008 */
[----:B------:R1:W-:Y:S01]  /*10e50*/  STG.E.128 desc[UR8][R118.64], R32 ;  /* 0x0000002076007986 */ /* 0x0003e2000c101d08 */
[----:B------:R-:W-:Y:S01]  /*10e60*/  FFMA.FTZ R29, R120, R24, R67 ;  /* 0x00000018781d7223 */ /* 0x000fe20000010043 */
[----:B------:R-:W-:Y:S01]  /*10e70*/  FFMA.FTZ R31, R39, R25, R70 ;  /* 0x00000019271f7223 */ /* 0x000fe20000010046 */
[C---:B------:R-:W-:Y:S01]  /*10e80*/  IMAD.WIDE.U32 R108, R107.reuse, 0x10, R108 ;  /* 0x000000106b6c7825 */ /* 0x040fe200078e006c */
[----:B------:R2:W-:Y:S03]  /*10e90*/  STG.E.128 desc[UR8][R122.64], R48 ;  /* 0x000000307a007986 */ /* 0x0005e6000c101d08 */
[----:B------:R-:W-:Y:S01]  /*10ea0*/  IMAD.WIDE.U32 R110, R107, 0x10, R110 ;  /* 0x000000106b6e7825 */ /* 0x000fe200078e006e */
[----:B------:R3:W-:Y:S03]  /*10eb0*/  STG.E.128 desc[UR8][R112.64], R28 ;  /* 0x0000001c70007986 */ /* 0x0007e6000c101d08 */
[----:B-1----:R-:W-:Y:S01]  /*10ec0*/  FFMA.FTZ R34, R36, R26, R5 ;  /* 0x0000001a24227223 */ /* 0x002fe20000010005 */
[----:B------:R-:W-:Y:S01]  /*10ed0*/  FFMA.FTZ R36, R37, R55, R4 ;  /* 0x0000003725247223 */ /* 0x000fe20000010004 */
[----:B------:R-:W-:Y:S01]  /*10ee0*/  FFMA.FTZ R32, R121, R27, R6 ;  /* 0x0000001b79207223 */ /* 0x000fe20000010006 */
[----:B------:R-:W-:Y:S01]  /*10ef0*/  FFMA.FTZ R33, R120, R52, R69 ;  /* 0x0000003478217223 */ /* 0x000fe20000010045 */
[----:B--2---:R-:W-:Y:S01]  /*10f00*/  FFMA.FTZ R48, R37, R59, R2 ;  /* 0x0000003b25307223 */ /* 0x004fe20000010002 */
[----:B------:R-:W-:Y:S01]  /*10f10*/  FFMA.FTZ R35, R39, R53, R72 ;  /* 0x0000003527237223 */ /* 0x000fe20000010048 */
[C---:B------:R-:W-:Y:S01]  /*10f20*/  FFMA.FTZ R37, R38.reuse, R56, R71 ;  /* 0x0000003826257223 */ /* 0x040fe20000010047 */
[----:B------:R-:W-:Y:S01]  /*10f30*/  FFMA.FTZ R49, R38, R58, R73 ;  /* 0x0000003a26317223 */ /* 0x000fe20000010049 */
[C---:B------:R-:W-:Y:S01]  /*10f40*/  FFMA.FTZ R38, R114.reuse, R54, R3 ;  /* 0x0000003672267223 */ /* 0x040fe20000010003 */
[C---:B------:R-:W-:Y:S01]  /*10f50*/  FFMA.FTZ R39, R115.reuse, R57, R76 ;  /* 0x0000003973277223 */ /* 0x040fe2000001004c */
[----:B------:R-:W-:Y:S01]  /*10f60*/  FFMA.FTZ R50, R114, R61, R0 ;  /* 0x0000003d72327223 */ /* 0x000fe20000010000 */
[----:B------:R-:W-:Y:S01]  /*10f70*/  FFMA.FTZ R51, R115, R60, R77 ;  /* 0x0000003c73337223 */ /* 0x000fe2000001004d */
[----:B------:R3:W-:Y:S01]  /*10f80*/  STG.E.128 desc[UR8][R116.64], R32 ;  /* 0x0000002074007986 */ /* 0x0007e2000c101d08 */
[----:B0-----:R-:W-:-:S03]  /*10f90*/  IMAD R102, R74, 0x4, R102 ;  /* 0x000000044a667824 */ /* 0x001fc600078e0266 */
[----:B------:R3:W-:Y:S02]  /*10fa0*/  STG.E.128 desc[UR8][R108.64], R36 ;  /* 0x000000246c007986 */ /* 0x0007e4000c101d08 */
[----:B------:R-:W-:Y:S02]  /*10fb0*/  ISETP.GE.AND P1, PT, R102, R75, PT ;  /* 0x0000004b6600720c */ /* 0x000fe40003f26270 */
[----:B------:R3:W-:Y:S11]  /*10fc0*/  STG.E.128 desc[UR8][R110.64], R48 ;  /* 0x000000306e007986 */ /* 0x0007f6000c101d08 */
[----:B------:R-:W-:Y:S05]  /*10fd0*/  @!P1 BRA `(.L_x_10276) ;  /* 0xffffff0400309947 */ /* 0x000fea000383ffff */
[----:B------:R-:W-:Y:S05]  /*10fe0*/  BSYNC B0 ;  /* 0x0000000000007941 */ /* 0x000fea0003800000 */
.L_x_10022:
[----:B------:R-:W-:Y:S05]  /*10ff0*/  EXIT ;  /* 0x000000000000794d */ /* 0x000fea0003800000 */
.L_x_10275:
[----:B------:R-:W-:Y:S01]  /*11000*/  HFMA2 R121, -RZ, RZ, 0, 1.847743988037109375e-06 ;  /* 0x0000001fff797431 */ /* 0x000fe200000001ff */
[----:B------:R-:W-:Y:S01]  /*11010*/  BSSY B1, `(.L_x_10277) ;  /* 0x0000007000017945 */ /* 0x000fe20003800000 */
[----:B------:R-:W-:Y:S01]  /*11020*/  MOV R117, R110 ;  /* 0x0000006e00757202 */ /* 0x000fe20000000f00 */
[----:B------:R-:W-:Y:S02]  /*11030*/  IMAD.MOV.U32 R118, RZ, RZ, 0x1 ;  /* 0x00000001ff767424 */ /* 0x000fe400078e00ff */
[----:B------:R-:W-:-:S07]  /*11040*/  IMAD.MOV.U32 R116, RZ, RZ, -0x1 ;  /* 0xffffffffff747424 */ /* 0x000fce00078e00ff */
[----:B0-----:R-:W-:Y:S05]  /*11050*/  WARPSYNC.COLLECTIVE R116, `(.L_x_10278) ;  /* 0x0000000074087348 */ /* 0x001fea0003c00000 */
[----:B------:R1:W2:Y:S02]  /*11060*/  SHFL.BFLY P2, R119, R117, R118, R121 ;  /* 0x0c00007675777389 */ /* 0x0002a40000040079 */
[----:B012---:R-:W-:Y:S05]  /*11070*/  ENDCOLLECTIVE ;  /* 0x000000000000791b */ /* 0x007fea0003800000 */
.L_x_10278:
[----:B------:R-:W-:Y:S05]  /*11080*/  BSYNC B1 ;  /* 0x0000000000017941 */ /* 0x000fea0003800000 */
.L_x_10277:
        /* <DEDUP_REMOVED lines=9> */
.L_x_10279:
[----:B------:R-:W-:Y:S02]  /*11120*/  IMAD.MOV.U32 R118, RZ, RZ, 0x4 ;  /* 0x00000004ff767424 */ /* 0x000fe400078e00ff */
[----:B------:R-:W-:-:S04]  /*11130*/  IMAD.MOV.U32 R108, RZ, RZ, R119 ;  /* 0x000000ffff6c7224 */ /* 0x000fc800078e0077 */
[----:B------:R-:W-:-:S05]  /*11140*/  FADD.FTZ R112, R111, R108 ;  /* 0x0000006c6f707221 */ /* 0x000fca0000010000 */
[----:B------:R-:W-:-:S07]  /*11150*/  MOV R117, R112 ;  /* 0x0000007000757202 */ /* 0x000fce0000000f00 */
[----:B------:R-:W-:Y:S05]  /*11160*/  WARPSYNC.COLLECTIVE R116, `(.L_x_10280) ;  /* 0x0000000074087348 */ /* 0x000fea0003c00000 */
[----:B------:R0:W1:Y:S02]  /*11170*/  SHFL.BFLY P2, R119, R117, R118, R121 ;  /* 0x0c00007675777389 */ /* 0x0000640000040079 */
[----:B01----:R-:W-:Y:S05]  /*11180*/  ENDCOLLECTIVE ;  /* 0x000000000000791b */ /* 0x003fea0003800000 */
.L_x_10280:
[----:B------:R-:W-:Y:S01]  /*11190*/  HFMA2 R118, -RZ, RZ, 0, 4.76837158203125e-07 ;  /* 0x00000008ff767431 */ /* 0x000fe200000001ff */
[----:B------:R-:W-:-:S05]  /*111a0*/  MOV R109, R119 ;  /* 0x00000077006d7202 */ /* 0x000fca0000000f00 */
[----:B------:R-:W-:-:S04]  /*111b0*/  FADD.FTZ R114, R112, R109 ;  /* 0x0000006d70727221 */ /* 0x000fc80000010000 */
[----:B------:R-:W-:-:S07]  /*111c0*/  IMAD.MOV.U32 R117, RZ, RZ, R114 ;  /* 0x000000ffff757224 */ /* 0x000fce00078e0072 */
[----:B------:R-:W-:Y:S05]  /*111d0*/  WARPSYNC.COLLECTIVE R116, `(.L_x_10281) ;  /* 0x0000000074087348 */ /* 0x000fea0003c00000 */
[----:B------:R0:W1:Y:S02]  /*111e0*/  SHFL.BFLY P2, R119, R117, R118, R121 ;  /* 0x0c00007675777389 */ /* 0x0000640000040079 */
[----:B01----:R-:W-:Y:S05]  /*111f0*/  ENDCOLLECTIVE ;  /* 0x000000000000791b */ /* 0x003fea0003800000 */
.L_x_10281:
        /* <DEDUP_REMOVED lines=8> */
.L_x_10282:
        /* <DEDUP_REMOVED lines=40> */
.L_x_10283:
[----:B------:R-:W-:Y:S02]  /*11500*/  IMAD.MOV.U32 R118, RZ, RZ, 0x2 ;  /* 0x00000002ff767424 */ /* 0x000fe400078e00ff */
[----:B------:R-:W-:-:S04]  /*11510*/  IMAD.MOV.U32 R111, RZ, RZ, R119 ;  /* 0x000000ffff6f7224 */ /* 0x000fc800078e0077 */
[----:B------:R-:W-:-:S05]  /*11520*/  FADD.FTZ R111, R108, R111 ;  /* 0x0000006f6c6f7221 */ /* 0x000fca0000010000 */
[----:B------:R-:W-:-:S07]  /*11530*/  MOV R117, R111 ;  /* 0x0000006f00757202 */ /* 0x000fce0000000f00 */
[----:B------:R-:W-:Y:S05]  /*11540*/  WARPSYNC.COLLECTIVE R116, `(.L_x_10284) ;  /* 0x0000000074087348 */ /* 0x000fea0003c00000 */
[----:B------:R0:W1:Y:S02]  /*11550*/  SHFL.BFLY P2, R119, R117, R118, R121 ;  /* 0x0c00007675777389 */ /* 0x0000640000040079 */
[----:B01----:R-:W-:Y:S05]  /*11560*/  ENDCOLLECTIVE ;  /* 0x000000000000791b */ /* 0x003fea0003800000 */
.L_x_10284:
[----:B------:R-:W-:Y:S01]  /*11570*/  HFMA2 R118, -RZ, RZ, 0, 2.384185791015625e-07 ;  /* 0x00000004ff767431 */ /* 0x000fe200000001ff */
[----:B------:R-:W-:-:S05]  /*11580*/  MOV R110, R119 ;  /* 0x00000077006e7202 */ /* 0x000fca0000000f00 */
[----:B------:R-:W-:-:S04]  /*11590*/  FADD.FTZ R110, R111, R110 ;  /* 0x0000006e6f6e7221 */ /* 0x000fc80000010000 */
[----:B------:R-:W-:-:S07]  /*115a0*/  IMAD.MOV.U32 R117, RZ, RZ, R110 ;  /* 0x000000ffff757224 */ /* 0x000fce00078e006e */
[----:B------:R-:W-:Y:S05]  /*115b0*/  WARPSYNC.COLLECTIVE R116, `(.L_x_10285) ;  /* 0x0000000074087348 */ /* 0x000fea0003c00000 */
[----:B------:R0:W1:Y:S02]  /*115c0*/  SHFL.BFLY P2, R119, R117, R118, R121 ;  /* 0x0c00007675777389 */ /* 0x0000640000040079 */
[----:B01----:R-:W-:Y:S05]  /*115d0*/  ENDCOLLECTIVE ;  /* 0x000000000000791b */ /* 0x003fea0003800000 */
.L_x_10285:
[----:B------:R-:W-:Y:S02]  /*115e0*/  IMAD.MOV.U32 R118, RZ, RZ, 0x8 ;  /* 0x00000008ff767424 */ /* 0x000fe400078e00ff */
[----:B------:R-:W-:-:S04]  /*115f0*/  IMAD.MOV.U32 R115, RZ, RZ, R119 ;  /* 0x000000ffff737224 */ /* 0x000fc800078e0077 */
[----:B------:R-:W-:-:S05]  /*11600*/  FADD.FTZ R115, R110, R115 ;  /* 0x000000736e737221 */ /* 0x000fca0000010000 */
[----:B------:R-:W-:-:S07]  /*11610*/  MOV R117, R115 ;  /* 0x0000007300757202 */ /* 0x000fce0000000f00 */
[----:B------:R-:W-:Y:S05]  /*11620*/  WARPSYNC.COLLECTIVE R116, `(.L_x_10286) ;  /* 0x0000000074087348 */ /* 0x000fea0003c00000 */
[----:B------:R0:W1:Y:S02]  /*11630*/  SHFL.BFLY P2, R119, R117, R118, R121 ;  /* 0x0c00007675777389 */ /* 0x0000640000040079 */
[----:B01----:R-:W-:Y:S05]  /*11640*/  ENDCOLLECTIVE ;  /* 0x000000000000791b */ /* 0x003fea0003800000 */
.L_x_10286:
[----:B------:R-:W-:Y:S01]  /*11650*/  HFMA2 R118, -RZ, RZ, 0, 9.5367431640625e-07 ;  /* 0x00000010ff767431 */ /* 0x000fe200000001ff */
[----:B------:R-:W-:-:S05]  /*11660*/  MOV R112, R119 ;  /* 0x0000007700707202 */ /* 0x000fca0000000f00 */
[----:B------:R-:W-:-:S04]  /*11670*/  FADD.FTZ R112, R115, R112 ;  /* 0x0000007073707221 */ /* 0x000fc80000010000 */
[----:B------:R-:W-:-:S07]  /*11680*/  IMAD.MOV.U32 R117, RZ, RZ, R112 ;  /* 0x000000ffff757224 */ /* 0x000fce00078e0070 */
[----:B------:R-:W-:Y:S05]  /*11690*/  WARPSYNC.COLLECTIVE R116, `(.L_x_10287) ;  /* 0x0000000074087348 */ /* 0x000fea0003c00000 */
[----:B------:R0:W1:Y:S02]  /*116a0*/  SHFL.BFLY P2, R119, R117, R118, R121 ;  /* 0x0c00007675777389 */ /* 0x0000640000040079 */
[----:B01----:R-:W-:Y:S05]  /*116b0*/  ENDCOLLECTIVE ;  /* 0x000000000000791b */ /* 0x003fea0003800000 */
.L_x_10287:
[----:B------:R-:W-:Y:S05]  /*116c0*/  BRA `(.L_x_10288) ;  /* 0xfffffff000b07947 */ /* 0x000fea000383ffff */
.L_x_10289:
        /* <DEDUP_REMOVED lines=11> */
.L_x_12166:


//--------------------- .text._ZN10layer_norm31ln_parallel_residual_fwd_kernelINS_13Kernel_traitsI6__halfffffjLj512ELj1ELj4ELj1ELj16ENS_18Kernel_traits_baseILj512ES2_ffffjLj128EEEEELb1ELb1ELb0EEEvNS_9FwdParamsE --------------------------
	.section	.text._ZN10layer_norm31ln_parallel_residual_fwd_kernelINS_13Kernel_traitsI6__halfffffjLj512ELj1ELj4ELj1ELj16ENS_18Kernel_traits_baseILj512ES2_ffffjLj128EEEEELb1ELb1ELb0EEEvNS_9FwdParamsE,"ax",@progbits
	.align	128
        .global         _ZN10layer_norm31ln_parallel_residual_fwd_kernelINS_13Kernel_traitsI6__halfffffjLj512ELj1ELj4ELj1ELj16ENS_18Kernel_traits_baseILj512ES2_ffffjLj128EEEEELb1ELb1ELb0EEEvNS_9FwdParamsE
        .type           _ZN10layer_norm31ln_parallel_residual_fwd_kernelINS_13Kernel_traitsI6__halfffffjLj512ELj1ELj4ELj1ELj16ENS_18Kernel_traits_baseILj512ES2_ffffjLj128EEEEELb1ELb1ELb0EEEvNS_9FwdParamsE,@function
        .size           _ZN10layer_norm31ln_parallel_residual_fwd_kernelINS_13Kernel_traitsI6__halfffffjLj512ELj1ELj4ELj1ELj16ENS_18Kernel_traits_baseILj512ES2_ffffjLj128EEEEELb1ELb1ELb0EEEvNS_9FwdParamsE,(.L_x_12167 - _ZN10layer_norm31ln_parallel_residual_fwd_kernelINS_13Kernel_traitsI6__halfffffjLj512ELj1ELj4ELj1ELj16ENS_18Kernel_traits_baseILj512ES2_ffffjLj128EEEEELb1ELb1ELb0EEEvNS_9FwdParamsE)
        .other          _ZN10layer_norm31ln_parallel_residual_fwd_kernelINS_13Kernel_traitsI6__halfffffjLj512ELj1ELj4ELj1ELj16ENS_18Kernel_traits_baseILj512ES2_ffffjLj128EEEEELb1ELb1ELb0EEEvNS_9FwdParamsE,@"STO_CUDA_ENTRY STV_DEFAULT"
_ZN10layer_norm31ln_parallel_residual_fwd_kernelINS_13Kernel_traitsI6__halfffffjLj512ELj1ELj4ELj1ELj16ENS_18Kernel_traits_baseILj512ES2_ffffjLj128EEEEELb1ELb1ELb0EEEvNS_9FwdParamsE:
.text._ZN10layer_norm31ln_parallel_residual_fwd_kernelINS_13Kernel_traitsI6__halfffffjLj512ELj1ELj4ELj1ELj16ENS_18Kernel_traits_baseILj512ES2_ffffjLj128EEEEELb1ELb1ELb0EEEvNS_9FwdParamsE:
        /* <DEDUP_REMOVED lines=55> */
[----:B------:R-:W-:Y:S01]  /*0370*/  IMAD.MOV.U32 R23, RZ, RZ, R75 ;  /* 0x000000ffff177224 */ /* 0x000fe200078e004b */
[C---:B------:R-:W-:Y:S02]  /*0380*/  ISETP.GE.U32.AND P0, PT, R39.reuse, 0x20, PT ;  /* 0x000000202700780c */ /* 0x040fe40003f06070 */
[----:B------:R-:W-:-:S09]  /*0390*/  ISETP.GE.U32.AND P2, PT, R39, 0x60, PT ;  /* 0x000000602700780c */ /* 0x000fd20003f46070 */
[----:B------:R-:W0:Y:S02]  /*03a0*/  @P1 LDC.64 R14, c[0x0][0x3d0] ;  /* 0x0000f400ff0e1b82 */ /* 0x000e240000000a00 */
[----:B------:R-:W-:-:S06]  /*03b0*/  @P0 LOP3.LUT R23, R75, 0x20, RZ, 0xfc, !PT ;  /* 0x000000204b170812 */ /* 0x000fcc00078efcff */
[----:B------:R-:W1:Y:S08]  /*03c0*/  @P1 LDC.64 R16, c[0x0][0x438] ;  /* 0x00010e00ff101b82 */ /* 0x000e700000000a00 */
[----:B------:R-:W2:Y:S08]  /*03d0*/  @P0 LDC.64 R10, c[0x0][0x3d0] ;  /* 0x0000f400ff0a0b82 */ /* 0x000eb00000000a00 */
[----:B------:R-:W3:Y:S01]  /*03e0*/  @P2 LDC.64 R18, c[0x0][0x3d0] ;  /* 0x0000f400ff122b82 */ /* 0x000ee20000000a00 */
[----:B0-----:R-:W-:-:S05]  /*03f0*/  @P1 IMAD.WIDE.U32 R14, R23, 0x8, R14 ;  /* 0x00000008170e1825 */ /* 0x001fca00078e000e */
[----:B------:R4:W5:Y:S02]  /*0400*/  @P1 LDG.E.64 R6, desc[UR8][R14.64] ;  /* 0x000000080e061981 */ /* 0x000964000c1e1b00 */
[----:B------:R-:W0:Y:S01]  /*0410*/  @P0 LDC.64 R12, c[0x0][0x438] ;  /* 0x00010e00ff0c0b82 */ /* 0x000e220000000a00 */
[----:B-1----:R-:W-:-:S04]  /*0420*/  @P1 IMAD.WIDE.U32 R16, R23, 0x8, R16 ;  /* 0x0000000817101825 */ /* 0x002fc800078e0010 */
[----:B------:R-:W-:Y:S01]  /*0430*/  @P1 VIADD R23, R23, 0x20 ;  /* 0x0000002017171836 */ /* 0x000fe20000000000 */
[----:B------:R4:W5:Y:S02]  /*0440*/  @P1 LD.E.64 R28, desc[UR8][R16.64] ;  /* 0x00000008101c1980 */ /* 0x000964000c101b00 */
[----:B------:R-:W1:Y:S01]  /*0450*/  @P2 LDC.64 R20, c[0x0][0x438] ;  /* 0x00010e00ff142b82 */ /* 0x000e620000000a00 */
[----:B--2---:R-:W-:-:S05]  /*0460*/  @P0 IMAD.WIDE.U32 R10, R75, 0x8, R10 ;  /* 0x000000084b0a0825 */ /* 0x004fca00078e000a */
[----:B------:R4:W5:Y:S01]  /*0470*/  @P0 LDG.E.64 R4, desc[UR8][R10.64] ;  /* 0x000000080a040981 */ /* 0x000962000c1e1b00 */
[----:B---3--:R-:W-:-:S05]  /*0480*/  @P2 IMAD.WIDE.U32 R18, R23, 0x8, R18 ;  /* 0x0000000817122825 */ /* 0x008fca00078e0012 */
[----:B------:R4:W5:Y:S01]  /*0490*/  @P2 LDG.E.64 R8, desc[UR8][R18.64] ;  /* 0x0000000812082981 */ /* 0x000962000c1e1b00 */
[----:B0-----:R-:W-:-:S05]  /*04a0*/  @P0 IMAD.WIDE.U32 R12, R75, 0x8, R12 ;  /* 0x000000084b0c0825 */ /* 0x001fca00078e000c */
[----:B------:R4:W5:Y:S01]  /*04b0*/  @P0 LD.E.64 R30, desc[UR8][R12.64] ;  /* 0x000000080c1e0980 */ /* 0x000962000c101b00 */
[----:B-1----:R-:W-:-:S05]  /*04c0*/  @P2 IMAD.WIDE.U32 R20, R23, 0x8, R20 ;  /* 0x0000000817142825 */ /* 0x002fca00078e0014 */
[----:B------:R4:W5:Y:S01]  /*04d0*/  @P2 LD.E.64 R2, desc[UR8][R20.64] ;  /* 0x0000000814022980 */ /* 0x000962000c101b00 */
[----:B------:R-:W-:Y:S02]  /*04e0*/  ISETP.GE.U32.AND P1, PT, R39, 0x80, PT ;  /* 0x000000802700780c */ /* 0x000fe40003f26070 */
[----:B------:R-:W-:-:S11]  /*04f0*/  @P2 IADD3 R23, PT, PT, R23, 0x20, RZ ;  /* 0x0000002017172810 */ /* 0x000fd60007ffe0ff */
[----:B----4-:R-:W-:Y:S05]  /*0500*/  @!P1 BRA `(.L_x_10292) ;  /* 0x00000000007c9947 */ /* 0x010fea0003800000 */
[----:B------:R-:W0:Y:S08]  /*0510*/  LDC.64 R10, c[0x0][0x3d0] ;  /* 0x0000f400ff0a7b82 */ /* 0x000e300000000a00 */
[----:B------:R-:W1:Y:S01]  /*0520*/  LDC.64 R68, c[0x0][0x438] ;  /* 0x00010e00ff447b82 */ /* 0x000e620000000a00 */
[----:B0-----:R-:W-:-:S06]  /*0530*/  IMAD.WIDE.U32 R10, R23, 0x8, R10 ;  /* 0x00000008170a7825 */ /* 0x001fcc00078e000a */
[----:B------:R-:W5:Y:S01]  /*0540*/  LDG.E.64 R10, desc[UR8][R10.64] ;  /* 0x000000080a0a7981 */ /* 0x000f62000c1e1b00 */
[----:B-1----:R-:W-:-:S06]  /*0550*/  IMAD.WIDE.U32 R68, R23, 0x8, R68 ;  /* 0x0000000817447825 */ /* 0x002fcc00078e0044 */
[----:B------:R-:W5:Y:S01]  /*0560*/  LD.E.64 R68, desc[UR8][R68.64] ;  /* 0x0000000844447980 */ /* 0x000f62000c101b00 */
[----:B------:R-:W-:Y:S05]  /*0570*/  BRA `(.L_x_10292) ;  /* 0x0000000000607947 */ /* 0x000fea0003800000 */
.L_x_10291:
[C---:B------:R-:W-:Y:S01]  /*0580*/  ISETP.GE.U32.AND P1, PT, R39.reuse, 0x40, PT ;  /* 0x000000402700780c */ /* 0x040fe20003f26070 */
[----:B------:R-:W-:Y:S01]  /*0590*/  IMAD.MOV.U32 R23, RZ, RZ, R75 ;  /* 0x000000ffff177224 */ /* 0x000fe200078e004b */
[C---:B------:R-:W-:Y:S02]  /*05a0*/  ISETP.GE.U32.AND P2, PT, R39.reuse, 0x60, PT ;  /* 0x000000602700780c */ /* 0x040fe40003f46070 */
[C---:B------:R-:W-:Y:S02]  /*05b0*/  ISETP.GE.U32.AND P0, PT, R39.reuse, 0x20, PT ;  /* 0x000000202700780c */ /* 0x040fe40003f06070 */
[----:B------:R-:W-:-:S07]  /*05c0*/  ISETP.GE.U32.AND P3, PT, R39, 0x80, PT ;  /* 0x000000802700780c */ /* 0x000fce0003f66070 */
[----:B------:R-:W0:Y:S04]  /*05d0*/  @P1 LDC.64 R12, c[0x0][0x3d0] ;  /* 0x0000f400ff0c1b82 */ /* 0x000e280000000a00 */
[----:B------:R-:W-:-:S04]  /*05e0*/  @P0 LOP3.LUT R23, R75, 0x20, RZ, 0xfc, !PT ;  /* 0x000000204b170812 */ /* 0x000fc800078efcff */
[----:B------:R-:W1:Y:S08]  /*05f0*/  @P2 LDC.64 R14, c[0x0][0x3d0] ;  /* 0x0000f400ff0e2b82 */ /* 0x000e700000000a00 */
[----:B------:R-:W2:Y:S08]  /*0600*/  @P3 LDC.64 R20, c[0x0][0x3d0] ;  /* 0x0000f400ff143b82 */ /* 0x000eb00000000a00 */
[----:B------:R-:W3:Y:S01]  /*0610*/  @P0 LDC.64 R16, c[0x0][0x3d0] ;  /* 0x0000f400ff100b82 */ /* 0x000ee20000000a00 */
[----:B0-----:R-:W-:-:S04]  /*0620*/  @P1 IMAD.WIDE.U32 R12, R23, 0x8, R12 ;  /* 0x00000008170c1825 */ /* 0x001fc800078e000c */
[----:B------:R-:W-:Y:S01]  /*0630*/  @P1 VIADD R23, R23, 0x20 ;  /* 0x0000002017171836 */ /* 0x000fe20000000000 */
[----:B------:R0:W5:Y:S03]  /*0640*/  @P1 LDG.E.64 R6, desc[UR8][R12.64] ;  /* 0x000000080c061981 */ /* 0x000166000c1e1b00 */
[C---:B-1----:R-:W-:Y:S01]  /*0650*/  @P2 IMAD.WIDE.U32 R18, R23.reuse, 0x8, R14 ;  /* 0x0000000817122825 */ /* 0x042fe200078e000e */
[----:B------:R-:W-:-:S04]  /*0660*/  @P2 IADD3 R23, PT, PT, R23, 0x20, RZ ;  /* 0x0000002017172810 */ /* 0x000fc80007ffe0ff */
[----:B------:R0:W5:Y:S01]  /*0670*/  @P2 LDG.E.64 R8, desc[UR8][R18.64] ;  /* 0x0000000812082981 */ /* 0x000162000c1e1b00 */
[----:B--2---:R-:W-:-:S05]  /*0680*/  @P3 IMAD.WIDE.U32 R14, R23, 0x8, R20 ;  /* 0x00000008170e3825 */ /* 0x004fca00078e0014 */
[----:B------:R0:W5:Y:S01]  /*0690*/  @P3 LDG.E.64 R10, desc[UR8][R14.64] ;  /* 0x000000080e0a3981 */ /* 0x000162000c1e1b00 */
[----:B---3--:R-:W-:-:S05]  /*06a0*/  @P0 IMAD.WIDE.U32 R16, R75, 0x8, R16 ;  /* 0x000000084b100825 */ /* 0x008fca00078e0010 */
[----:B------:R0:W5:Y:S01]  /*06b0*/  @P0 LDG.E.64 R4, desc[UR8][R16.64] ;  /* 0x0000000810040981 */ /* 0x000162000c1e1b00 */
[----:B------:R-:W-:Y:S02]  /*06c0*/  @P0 CS2R R30, SRZ ;  /* 0x00000000001e0805 */ /* 0x000fe4000001ff00 */
[----:B------:R-:W-:Y:S02]  /*06d0*/  @P1 CS2R R28, SRZ ;  /* 0x00000000001c1805 */ /* 0x000fe4000001ff00 */
[----:B------:R-:W-:Y:S02]  /*06e0*/  @P2 CS2R R2, SRZ ;  /* 0x0000000000022805 */ /* 0x000fe4000001ff00 */
[----:B------:R-:W-:-:S07]  /*06f0*/  @P3 CS2R R68, SRZ ;  /* 0x0000000000443805 */ /* 0x000fce000001ff00 */
.L_x_10292:
[----:B------:R-:W-:Y:S05]  /*0700*/  BSYNC.RECONVERGENT B0 ;  /* 0x0000000000007941 */ /* 0x000fea0003800200 */
.L_x_10290:
[----:B------:R-:W1:Y:S02]  /*0710*/  LDCU UR4, c[0x0][0x384] ;  /* 0x00007080ff0477ac */ /* 0x000e640008000800 */
[----:B-1----:R-:W-:-:S13]  /*0720*/  ISETP.GE.AND P1, PT, R37, UR4, PT ;  /* 0x0000000425007c0c */ /* 0x002fda000bf26270 */
[----:B------:R-:W-:Y:S05]  /*0730*/  @P1 EXIT ;  /* 0x000000000000194d */ /* 0x000fea0003800000 */
[----:B0-----:R-:W-:Y:S01]  /*0740*/  IMAD.HI.U32 R12, R36, -0x2daee0ad, RZ ;  /* 0xd2511f53240c7827 */ /* 0x001fe200078e00ff */
[--C-:B-----5:R-:W-:Y:S01]  /*0750*/  SHF.R.U64 R63, R4, 0x10, R5.reuse ;  /* 0x00000010043f7819 */ /* 0x120fe20000001205 */
[----:B------:R-:W0:Y:S01]  /*0760*/  LDCU.U8 UR4, c[0x0][0x410] ;  /* 0x00008200ff0477ac */ /* 0x000e220008000000 */
[----:B------:R-:W-:Y:S01]  /*0770*/  SHF.R.U32.HI R62, RZ, 0x10, R5 ;  /* 0x00000010ff3e7819 */ /* 0x000fe20000011605 */
[----:B------:R-:W-:Y:S01]  /*0780*/  IMAD.HI.U32 R13, R38, -0x326172a9, RZ ;  /* 0xcd9e8d57260d7827 */ /* 0x000fe200078e00ff */
[----:B------:R-:W-:-:S03]  /*0790*/  LOP3.LUT R12, R12, UR7, RZ, 0x3c, !PT ;  /* 0x000000070c0c7c12 */ /* 0x000fc6000f8e3cff */
[----:B------:R-:W-:Y:S01]  /*07a0*/  HFMA2 R43, -RZ, RZ, 0, 0 ;  /* 0x00000000ff2b7431 */ /* 0x000fe200000001ff */
[----:B------:R-:W-:Y:S01]  /*07b0*/  MOV R65, R6 ;  /* 0x0000000600417202 */ /* 0x000fe20000000f00 */
[----:B------:R-:W-:Y:S01]  /*07c0*/  IMAD R15, R38, -0x326172a9, RZ ;  /* 0xcd9e8d57260f7824 */ /* 0x000fe200078e02ff */
[----:B------:R-:W-:Y:S01]  /*07d0*/  LOP3.LUT R13, R0, UR6, R13, 0x96, !PT ;  /* 0x00000006000d7c12 */ /* 0x000fe2000f8e960d */
[----:B------:R-:W-:Y:S01]  /*07e0*/  IMAD R17, R36, -0x2daee0ad, RZ ;  /* 0xd2511f5324117824 */ /* 0x000fe200078e02ff */
[--C-:B------:R-:W-:Y:S01]  /*07f0*/  SHF.R.U64 R61, R6, 0x10, R7.reuse ;  /* 0x00000010063d7819 */ /* 0x100fe20000001207 */
[----:B------:R-:W-:Y:S01]  /*0800*/  IMAD.HI.U32 R14, R12, -0x326172a9, RZ ;  /* 0xcd9e8d570c0e7827 */ /* 0x000fe200078e00ff */
[----:B------:R-:W-:Y:S01]  /*0810*/  SHF.R.U32.HI R51, RZ, 0x10, R7 ;  /* 0x00000010ff337819 */ /* 0x000fe20000011607 */
[----:B------:R-:W-:Y:S01]  /*0820*/  BSSY B0, `(.L_x_10293) ;  /* 0x00010b0000007945 */ /* 0x000fe20003800000 */
[--C-:B------:R-:W-:Y:S01]  /*0830*/  SHF.R.U64 R46, R8, 0x10, R9.reuse ;  /* 0x00000010082e7819 */ /* 0x100fe20000001209 */
[----:B------:R-:W-:Y:S01]  /*0840*/  IMAD.HI.U32 R16, R13, -0x2daee0ad, RZ ;  /* 0xd2511f530d107827 */ /* 0x000fe200078e00ff */
[----:B------:R-:W-:Y:S01]  /*0850*/  LOP3.LUT R14, R15, UR15, R14, 0x96, !PT ;  /* 0x0000000f0f0e7c12 */ /* 0x000fe2000f8e960e */
[----:B------:R-:W1:Y:S01]  /*0860*/  LDCU UR5, c[0x0][0x408] ;  /* 0x00008100ff0577ac */ /* 0x000e620008000800 */
[----:B------:R-:W-:Y:S01]  /*0870*/  SHF.R.U32.HI R47, RZ, 0x10, R9 ;  /* 0x00000010ff2f7819 */ /* 0x000fe20000011609 */
[----:B------:R-:W-:Y:S01]  /*0880*/  IMAD.MOV.U32 R18, RZ, RZ, R5 ;  /* 0x000000ffff127224 */ /* 0x000fe200078e0005 */
[----:B------:R-:W-:Y:S01]  /*0890*/  LOP3.LUT R16, R17, UR16, R16, 0x96, !PT ;  /* 0x0000001011107c12 */ /* 0x000fe2000f8e9610 */
[----:B------:R-:W-:Y:S01]  /*08a0*/  IMAD.MOV.U32 R66, RZ, RZ, R4 ;  /* 0x000000ffff427224 */ /* 0x000fe200078e0004 */
[----:B------:R-:W-:Y:S01]  /*08b0*/  SHF.R.U64 R72, R10, 0x10, R11 ;  /* 0x000000100a487819 */ /* 0x000fe2000000120b */
[----:B------:R-:W-:Y:S01]  /*08c0*/  IMAD R5, R12, -0x326172a9, RZ ;  /* 0xcd9e8d570c057824 */ /* 0x000fe200078e02ff */
[----:B------:R-:W-:Y:S01]  /*08d0*/  PRMT R62, R62, 0x5410, R62 ;  /* 0x000054103e3e7816 */ /* 0x000fe2000000003e */
[----:B------:R-:W-:Y:S01]  /*08e0*/  IMAD R13, R13, -0x2daee0ad, RZ ;  /* 0xd2511f530d0d7824 */ /* 0x000fe200078e02ff */
[----:B------:R-:W-:Y:S01]  /*08f0*/  PRMT R63, R63, 0x5410, R63 ;  /* 0x000054103f3f7816 */ /* 0x000fe2000000003f */
[----:B------:R-:W-:Y:S01]  /*0900*/  IMAD.HI.U32 R12, R14, -0x2daee0ad, RZ ;  /* 0xd2511f530e0c7827 */ /* 0x000fe200078e00ff */
[--C-:B------:R-:W-:Y:S01]  /*0910*/  SHF.R.U64 R71, R68, 0x10, R69.reuse ;  /* 0x0000001044477819 */ /* 0x100fe20000001245 */
[----:B------:R-:W2:Y:S01]  /*0920*/  LDCU UR33, c[0x0][0x388] ;  /* 0x00007100ff2177ac */ /* 0x000ea20008000800 */
[----:B------:R-:W-:Y:S01]  /*0930*/  SHF.R.U32.HI R67, RZ, 0x10, R69 ;  /* 0x00000010ff437819 */ /* 0x000fe20000011645 */
[C---:B------:R-:W-:Y:S01]  /*0940*/  IMAD.HI.U32 R4, R16.reuse, -0x326172a9, RZ ;  /* 0xcd9e8d5710047827 */ /* 0x040fe200078e00ff */
[----:B------:R-:W-:Y:S01]  /*0950*/  LOP3.LUT R12, R13, UR18, R12, 0x96, !PT ;  /* 0x000000120d0c7c12 */ /* 0x000fe2000f8e960c */
[----:B------:R-:W3:Y:S01]  /*0960*/  LDCU UR14, c[0x0][0x448] ;  /* 0x00008900ff0e77ac */ /* 0x000ee20008000800 */
[----:B------:R-:W-:Y:S01]  /*0970*/  PRMT R61, R61, 0x5410, R61 ;  /* 0x000054103d3d7816 */ /* 0x000fe2000000003d */
[----:B------:R-:W-:Y:S01]  /*0980*/  IMAD.MOV.U32 R15, RZ, RZ, R7 ;  /* 0x000000ffff0f7224 */ /* 0x000fe200078e0007 */
[----:B------:R-:W-:Y:S01]  /*0990*/  LOP3.LUT R5, R5, UR17, R4, 0x96, !PT ;  /* 0x0000001105057c12 */ /* 0x000fe2000f8e9604 */
[----:B------:R-:W-:Y:S01]  /*09a0*/  IMAD R7, R16, -0x326172a9, RZ ;  /* 0xcd9e8d5710077824 */ /* 0x000fe200078e02ff */
[----:B------:R-:W-:Y:S01]  /*09b0*/  PRMT R51, R51, 0x5410, R51 ;  /* 0x0000541033337816 */ /* 0x000fe20000000033 */
[----:B------:R-:W-:Y:S01]  /*09c0*/  IMAD R13, R14, -0x2daee0ad, RZ ;  /* 0xd2511f530e0d7824 */ /* 0x000fe200078e02ff */
[----:B------:R-:W-:Y:S01]  /*09d0*/  MOV R14, R9 ;  /* 0x00000009000e7202 */ /* 0x000fe20000000f00 */
[----:B------:R-:W-:Y:S01]  /*09e0*/  IMAD.HI.U32 R4, R12, -0x326172a9, RZ ;  /* 0xcd9e8d570c047827 */ /* 0x000fe200078e00ff */
[----:B------:R-:W-:Y:S01]  /*09f0*/  SHF.R.U32.HI R48, RZ, 0x10, R29 ;  /* 0x00000010ff307819 */ /* 0x000fe2000001161d */
[----:B------:R-:W4:Y:S01]  /*0a00*/  LDCU.64 UR10, c[0x0][0x398] ;  /* 0x00007300ff0a77ac */ /* 0x000f220008000a00 */
[----:B------:R-:W-:Y:S01]  /*0a10*/  SHF.R.U64 R49, R2, 0x10, R3 ;  /* 0x0000001002317819 */ /* 0x000fe20000001203 */
[----:B------:R-:W-:Y:S01]  /*0a20*/  IMAD.HI.U32 R6, R5, -0x2daee0ad, RZ ;  /* 0xd2511f5305067827 */ /* 0x000fe200078e00ff */
[----:B------:R-:W-:Y:S01]  /*0a30*/  LOP3.LUT R7, R7, UR19, R4, 0x96, !PT ;  /* 0x0000001307077c12 */ /* 0x000fe2000f8e9604 */
[----:B------:R-:W1:Y:S01]  /*0a40*/  LDCU.64 UR12, c[0x0][0x3a0] ;  /* 0x00007400ff0c77ac */ /* 0x000e620008000a00 */
[----:B------:R-:W-:Y:S01]  /*0a50*/  SHF.R.U32.HI R4, RZ, 0x10, R11 ;  /* 0x00000010ff047819 */ /* 0x000fe2000001160b */
[----:B------:R-:W-:Y:S01]  /*0a60*/  IMAD.MOV.U32 R64, RZ, RZ, R8 ;  /* 0x000000ffff407224 */ /* 0x000fe200078e0008 */
[----:B------:R-:W-:Y:S01]  /*0a70*/  LOP3.LUT R6, R13, UR20, R6, 0x96, !PT ;  /* 0x000000140d067c12 */ /* 0x000fe2000f8e9606 */
[----:B------:R-:W-:Y:S01]  /*0a80*/  IMAD R9, R5, -0x2daee0ad, RZ ;  /* 0xd2511f5305097824 */ /* 0x000fe200078e02ff */
[----:B------:R-:W-:Y:S01]  /*0a90*/  PRMT R66, R18, 0x5410, R66 ;  /* 0x0000541012427816 */ /* 0x000fe20000000042 */
        /* <DEDUP_REMOVED lines=17> */
[----:B------:R-:W-:Y:S01]  /*0bb0*/  PRMT R49, R49, 0x5410, R49 ;  /* 0x0000541031317816 */ /* 0x000fe20000000031 */
[----:B------:R-:W-:Y:S01]  /*0bc0*/  IMAD.HI.U32 R6, R8, -0x326172a9, RZ ;  /* 0xcd9e8d5708067827 */ /* 0x000fe200078e00ff */
[----:B------:R-:W-:-:S02]  /*0bd0*/  LOP3.LUT R7, R10, UR24, R7, 0x96, !PT ;  /* 0x000000180a077c12 */ /* 0x000fc4000f8e9607 */
[----:B------:R-:W-:Y:S01]  /*0be0*/  LOP3.LUT R42, R42, 0x3, RZ, 0xc0, !PT ;  /* 0x000000032a2a7812 */ /* 0x000fe200078ec0ff */
[----:B------:R-:W-:Y:S01]  /*0bf0*/  IMAD R10, R5, -0x2daee0ad, RZ ;  /* 0xd2511f53050a7824 */ /* 0x000fe200078e02ff */
[----:B------:R-:W-:Y:S01]  /*0c00*/  LOP3.LUT R6, R9, UR23, R6, 0x96, !PT ;  /* 0x0000001709067c12 */ /* 0x000fe2000f8e9606 */
[----:B------:R-:W-:Y:S02]  /*0c10*/  IMAD R8, R8, -0x326172a9, RZ ;  /* 0xcd9e8d5708087824 */ /* 0x000fe400078e02ff */
[----:B------:R-:W-:-:S04]  /*0c20*/  IMAD.HI.U32 R5, R7, -0x326172a9, RZ ;  /* 0xcd9e8d5707057827 */ /* 0x000fc800078e00ff */
[----:B------:R-:W-:Y:S01]  /*0c30*/  IMAD.HI.U32 R9, R6, -0x2daee0ad, RZ ;  /* 0xd2511f5306097827 */ /* 0x000fe200078e00ff */
[----:B------:R-:W-:-:S03]  /*0c40*/  LOP3.LUT R5, R8, UR25, R5, 0x96, !PT ;  /* 0x0000001908057c12 */ /* 0x000fc6000f8e9605 */
[----:B------:R-:W-:Y:S01]  /*0c50*/  IMAD.MOV.U32 R70, RZ, RZ, R11 ;  /* 0x000000ffff467224 */ /* 0x000fe200078e000b */
[----:B------:R-:W-:Y:S01]  /*0c60*/  LOP3.LUT R9, R10, UR26, R9, 0x96, !PT ;  /* 0x0000001a0a097c12 */ /* 0x000fe2000f8e9609 */
[----:B------:R-:W-:Y:S01]  /*0c70*/  IMAD R11, R6, -0x2daee0ad, RZ ;  /* 0xd2511f53060b7824 */ /* 0x000fe200078e02ff */
[----:B------:R-:W-:Y:S01]  /*0c80*/  SHF.R.U64 R10, R30, 0x10, R31 ;  /* 0x000000101e0a7819 */ /* 0x000fe2000000121f */
[----:B------:R-:W-:Y:S02]  /*0c90*/  IMAD R7, R7, -0x326172a9, RZ ;  /* 0xcd9e8d5707077824 */ /* 0x000fe400078e02ff */
[----:B------:R-:W-:Y:S01]  /*0ca0*/  IMAD.HI.U32 R6, R9, -0x326172a9, RZ ;  /* 0xcd9e8d5709067827 */ /* 0x000fe200078e00ff */
[----:B------:R-:W-:-:S03]  /*0cb0*/  PRMT R63, R10, 0x7610, R63 ;  /* 0x000076100a3f7816 */ /* 0x000fc6000000003f */
[----:B------:R-:W-:Y:S01]  /*0cc0*/  IMAD.HI.U32 R8, R5, -0x2daee0ad, RZ ;  /* 0xd2511f5305087827 */ /* 0x000fe200078e00ff */
[----:B------:R-:W-:-:S03]  /*0cd0*/  LOP3.LUT R6, R7, UR27, R6, 0x96, !PT ;  /* 0x0000001b07067c12 */ /* 0x000fc6000f8e9606 */
[----:B------:R-:W-:Y:S01]  /*0ce0*/  IMAD R12, R5, -0x2daee0ad, RZ ;  /* 0xd2511f53050c7824 */ /* 0x000fe200078e02ff */
[----:B------:R-:W-:Y:S01]  /*0cf0*/  LOP3.LUT R8, R11, UR28, R8, 0x96, !PT ;  /* 0x0000001c0b087c12 */ /* 0x000fe2000f8e9608 */
[----:B------:R-:W-:Y:S01]  /*0d00*/  IMAD R10, R9, -0x326172a9, RZ ;  /* 0xcd9e8d57090a7824 */ /* 0x000fe200078e02ff */
[----:B------:R-:W-:Y:S01]  /*0d10*/  SHF.R.U64 R11, R28, 0x10, R29 ;  /* 0x000000101c0b7819 */ /* 0x000fe2000000121d */
[----:B------:R-:W-:-:S03]  /*0d20*/  IMAD.HI.U32 R7, R6, -0x2daee0ad, RZ ;  /* 0xd2511f5306077827 */ /* 0x000fc600078e00ff */
[----:B------:R-:W-:Y:S01]  /*0d30*/  PRMT R61, R11, 0x7610, R61 ;  /* 0x000076100b3d7816 */ /* 0x000fe2000000003d */
[----:B------:R-:W-:Y:S01]  /*0d40*/  IMAD.HI.U32 R5, R8, -0x326172a9, RZ ;  /* 0xcd9e8d5708057827 */ /* 0x000fe200078e00ff */
[----:B------:R-:W-:-:S03]  /*0d50*/  LOP3.LUT R7, R12, UR30, R7, 0x96, !PT ;  /* 0x0000001e0c077c12 */ /* 0x000fc6000f8e9607 */
[----:B------:R-:W-:Y:S01]  /*0d60*/  IMAD R8, R8, -0x326172a9, RZ ;  /* 0xcd9e8d5708087824 */ /* 0x000fe200078e02ff */
[----:B------:R-:W-:Y:S01]  /*0d70*/  LOP3.LUT R5, R10, UR29, R5, 0x96, !PT ;  /* 0x0000001d0a057c12 */ /* 0x000fe2000f8e9605 */
[----:B------:R-:W-:Y:S01]  /*0d80*/  IMAD R9, R6, -0x2daee0ad, RZ ;  /* 0xd2511f5306097824 */ /* 0x000fe200078e02ff */
[----:B------:R-:W-:Y:S01]  /*0d90*/  SHF.R.U32.HI R10, RZ, 0x10, R3 ;  /* 0x00000010ff0a7819 */ /* 0x000fe20000011603 */
[----:B------:R-:W-:-:S03]  /*0da0*/  IMAD.HI.U32 R41, R7, -0x326172a9, RZ ;  /* 0xcd9e8d5707297827 */ /* 0x000fc600078e00ff */
[----:B------:R-:W-:Y:S01]  /*0db0*/  PRMT R51, R10, 0x7610, R51 ;  /* 0x000076100a337816 */ /* 0x000fe20000000033 */
[----:B------:R-:W-:Y:S01]  /*0dc0*/  IMAD.HI.U32 R40, R5, -0x2daee0ad, RZ ;  /* 0xd2511f5305287827 */ /* 0x000fe200078e00ff */
[----:B------:R-:W-:-:S03]  /*0dd0*/  LOP3.LUT R41, R8, UR31, R41, 0x96, !PT ;  /* 0x0000001f08297c12 */ /* 0x000fc6000f8e9629 */
[----:B------:R-:W-:Y:S01]  /*0de0*/  HADD2.F32 R73, -RZ, R68.H0_H0 ;  /* 0x20000044ff497230 */ /* 0x000fe20000004100 */
[----:B------:R-:W-:Y:S01]  /*0df0*/  LOP3.LUT R40, R9, UR32, R40, 0x96, !PT ;  /* 0x0000002009287c12 */ /* 0x000fe2000f8e9628 */
        /* <DEDUP_REMOVED lines=9> */
.L_x_10562:
        /* <DEDUP_REMOVED lines=39> */
.L_x_10299:
        /* <DEDUP_REMOVED lines=13> */
.L_x_10301:
[----:B------:R-:W-:Y:S05]  /*11d0*/  BSYNC.RECONVERGENT B3 ;  /* 0x0000000000037941 */ /* 0x000fea0003800200 */
.L_x_10300:
        /* <DEDUP_REMOVED lines=42> */
.L_x_10298:
[----:B------:R-:W-:Y:S05]  /*1480*/  BSYNC.RECONVERGENT B2 ;  /* 0x0000000000027941 */ /* 0x000fea0003800200 */
.L_x_10297:
[----:B------:R-:W0:Y:S01]  /*1490*/  LDC R33, c[0x0][0x404] ;  /* 0x00010100ff217b82 */ /* 0x000e220000000800 */
[----:B------:R-:W-:Y:S01]  /*14a0*/  ISETP.NE.AND P3, PT, R35, 0x1, PT ;  /* 0x000000012300780c */ /* 0x000fe20003f65270 */
[----:B------:R-:W-:Y:S01]  /*14b0*/  BSSY.RECONVERGENT B2, `(.L_x_10302) ;  /* 0x0000049000027945 */ /* 0x000fe20003800200 */
[----:B------:R-:W-:Y:S01]  /*14c0*/  I2FP.F32.U32 R53, R34 ;  /* 0x0000002200357245 */ /* 0x000fe20000201000 */
[----:B------:R-:W-:Y:S02]  /*14d0*/  HFMA2 R34, -RZ, RZ, 0.1171875, 0 ;  /* 0x2f800000ff227431 */ /* 0x000fe400000001ff */
[----:B------:R-:W-:-:S03]  /*14e0*/  IMAD.MOV.U32 R44, RZ, RZ, 0x2 ;  /* 0x00000002ff2c7424 */ /* 0x000fc600078e00ff */
[----:B------:R-:W-:-:S05]  /*14f0*/  FFMA.FTZ R42, R53, R34, 1.1641532182693481445e-10 ;  /* 0x2f000000352a7423 */ /* 0x000fca0000010022 */
[----:B0-----:R-:W-:Y:S01]  /*1500*/  FSETP.LE.FTZ.AND P2, PT, R42, R33, PT ;  /* 0x000000212a00720b */ /* 0x001fe20003f53000 */
        /* <DEDUP_REMOVED lines=10> */
.L_x_10304:
        /* <DEDUP_REMOVED lines=13> */
.L_x_10306:
[----:B------:R-:W-:Y:S05]  /*1680*/  BSYNC.RECONVERGENT B3 ;  /* 0x0000000000037941 */ /* 0x000fea0003800200 */
.L_x_10305:
        /* <DEDUP_REMOVED lines=43> */
.L_x_10303:
[----:B------:R-:W-:Y:S05]  /*1940*/  BSYNC.RECONVERGENT B2 ;  /* 0x0000000000027941 */ /* 0x000fea0003800200 */
.L_x_10302:
        /* <DEDUP_REMOVED lines=16> */
.L_x_10309:
        /* <DEDUP_REMOVED lines=13> */
.L_x_10311:
[----:B------:R-:W-:Y:S05]  /*1b20*/  BSYNC.RECONVERGENT B3 ;  /* 0x0000000000037941 */ /* 0x000fea0003800200 */
.L_x_10310:
        /* <DEDUP_REMOVED lines=43> */
.L_x_10308:
[----:B------:R-:W-:Y:S05]  /*1de0*/  BSYNC.RECONVERGENT B2 ;  /* 0x0000000000027941 */ /* 0x000fea0003800200 */
.L_x_10307:
[----:B------:R-:W-:Y:S01]  /*1df0*/  ISETP.NE.AND P5, PT, R52, 0x1, PT ;  /* 0x000000013400780c */ /* 0x000fe20003fa5270 */
[----:B------:R-:W-:Y:S01]  /*1e00*/  BSSY.RECONVERGENT B2, `(.L_x_10312) ;  /* 0x0000048000027945 */ /* 0x000fe20003800200 */
[----:B------:R-:W-:-:S05]  /*1e10*/  I2FP.F32.U32 R35, R35 ;  /* 0x0000002300237245 */ /* 0x000fca0000201000 */
        /* <DEDUP_REMOVED lines=13> */
.L_x_10314:
        /* <DEDUP_REMOVED lines=13> */
.L_x_10316:
[----:B------:R-:W-:Y:S05]  /*1fc0*/  BSYNC.RECONVERGENT B3 ;  /* 0x0000000000037941 */ /* 0x000fea0003800200 */
.L_x_10315:
        /* <DEDUP_REMOVED lines=43> */
.L_x_10313:
[----:B------:R-:W-:Y:S05]  /*2280*/  BSYNC.RECONVERGENT B2 ;  /* 0x0000000000027941 */ /* 0x000fea0003800200 */
.L_x_10312:
        /* <DEDUP_REMOVED lines=17> */
.L_x_10296:
        /* <DEDUP_REMOVED lines=16> */
.L_x_10320:
        /* <DEDUP_REMOVED lines=13> */
.L_x_10322:
[----:B------:R-:W-:Y:S05]  /*2570*/  BSYNC.RECONVERGENT B3 ;  /* 0x0000000000037941 */ /* 0x000fea0003800200 */
.L_x_10321:
        /* <DEDUP_REMOVED lines=42> */
.L_x_10319:
[----:B------:R-:W-:Y:S05]  /*2820*/  BSYNC.RECONVERGENT B2 ;  /* 0x0000000000027941 */ /* 0x000fea0003800200 */
.L_x_10318:
[----:B------:R-:W0:Y:S01]  /*2830*/  LDC R58, c[0x0][0x404] ;  /* 0x00010100ff3a7b82 */ /* 0x000e220000000800 */
[----:B------:R-:W-:Y:S01]  /*2840*/  ISETP.NE.AND P3, PT, R35, 0x1, PT ;  /* 0x000000012300780c */ /* 0x000fe20003f65270 */
[----:B------:R-:W-:Y:S01]  /*2850*/  IMAD.MOV.U32 R59, RZ, RZ, 0x2f800000 ;  /* 0x2f800000ff3b7424 */ /* 0x000fe200078e00ff */
[----:B------:R-:W-:Y:S01]  /*2860*/  I2FP.F32.U32 R34, R34 ;  /* 0x0000002200227245 */ /* 0x000fe20000201000 */
[----:B------:R-:W-:Y:S01]  /*2870*/  BSSY.RECONVERGENT B2, `(.L_x_10323) ;  /* 0x0000049000027945 */ /* 0x000fe20003800200 */
[----:B------:R-:W-:Y:S02]  /*2880*/  HFMA2 R44, -RZ, RZ, 0, 1.1920928955078125e-07 ;  /* 0x00000002ff2c7431 */ /* 0x000fe400000001ff */
[----:B------:R-:W-:Y:S01]  /*2890*/  IMAD.MOV.U32 R42, RZ, RZ, R45 ;  /* 0x000000ffff2a7224 */ /* 0x000fe200078e002d */
[----:B------:R-:W1:Y:S01]  /*28a0*/  LDC R33, c[0x0][0x408] ;  /* 0x00010200ff217b82 */ /* 0x000e620000000800 */
[----:B------:R-:W-:-:S05]  /*28b0*/  FFMA.FTZ R53, R34, R59, 1.1641532182693481445e-10 ;  /* 0x2f00000022357423 */ /* 0x000fca000001003b */
[----:B0-----:R-:W-:Y:S01]  /*28c0*/  FSETP.LE.FTZ.AND P2, PT, R53, R58, PT ;  /* 0x0000003a3500720b */ /* 0x001fe20003f53000 */
[----:B-1---5:R-:W-:Y:S01]  /*28d0*/  FMUL.FTZ R12, R12, R33 ;  /* 0x000000210c0c7220 */ /* 0x022fe20000410000 */
        /* <DEDUP_REMOVED lines=9> */
.L_x_10325:
        /* <DEDUP_REMOVED lines=13> */
.L_x_10327:
[----:B------:R-:W-:Y:S05]  /*2a40*/  BSYNC.RECONVERGENT B3 ;  /* 0x0000000000037941 */ /* 0x000fea0003800200 */
.L_x_10326:
        /* <DEDUP_REMOVED lines=43> */
.L_x_10324:
[----:B------:R-:W-:Y:S05]  /*2d00*/  BSYNC.RECONVERGENT B2 ;  /* 0x0000000000027941 */ /* 0x000fea0003800200 */
.L_x_10323:
        /* <DEDUP_REMOVED lines=15> */
.L_x_10330:
        /* <DEDUP_REMOVED lines=13> */
.L_x_10332:
[----:B------:R-:W-:Y:S05]  /*2ed0*/  BSYNC.RECONVERGENT B3 ;  /* 0x0000000000037941 */ /* 0x000fea0003800200 */
.L_x_10331:
        /* <DEDUP_REMOVED lines=43> */
.L_x_10329:
[----:B------:R-:W-:Y:S05]  /*3190*/  BSYNC.RECONVERGENT B2 ;  /* 0x0000000000027941 */ /* 0x000fea0003800200 */
.L_x_10328:
[----:B------:R-:W-:Y:S01]  /*31a0*/  ISETP.NE.AND P4, PT, R42, 0x1, PT ;  /* 0x000000012a00780c */ /* 0x000fe20003f85270 */
[----:B------:R-:W-:Y:S01]  /*31b0*/  BSSY.RECONVERGENT B2, `(.L_x_10333) ;  /* 0x0000049000027945 */ /* 0x000fe20003800200 */
[----:B------:R-:W-:Y:S01]  /*31c0*/  I2FP.F32.U32 R44, R35 ;  /* 0x00000023002c7245 */ /* 0x000fe20000201000 */
[----:B------:R-:W-:Y:S01]  /*31d0*/  FMUL.FTZ R13, R13, R33 ;  /* 0x000000210d0d7220 */ /* 0x000fe20000410000 */
[----:B------:R-:W-:-:S03]  /*31e0*/  IMAD.MOV.U32 R52, RZ, RZ, 0x2 ;  /* 0x00000002ff347424 */ /* 0x000fc600078e00ff */
        /* <DEDUP_REMOVED lines=12> */
.L_x_10335:
        /* <DEDUP_REMOVED lines=13> */
.L_x_10337:
[----:B------:R-:W-:Y:S05]  /*3380*/  BSYNC.RECONVERGENT B3 ;  /* 0x0000000000037941 */ /* 0x000fea0003800200 */
.L_x_10336:
        /* <DEDUP_REMOVED lines=43> */
.L_x_10334:
[----:B------:R-:W-:Y:S05]  /*3640*/  BSYNC.RECONVERGENT B2 ;  /* 0x0000000000027941 */ /* 0x000fea0003800200 */
.L_x_10333:
        /* <DEDUP_REMOVED lines=15> */
.L_x_10340:
        /* <DEDUP_REMOVED lines=13> */
.L_x_10342:
[----:B------:R-:W-:Y:S05]  /*3810*/  BSYNC.RECONVERGENT B3 ;  /* 0x0000000000037941 */ /* 0x000fea0003800200 */
.L_x_10341:
        /* <DEDUP_REMOVED lines=43> */
.L_x_10339:
[----:B------:R-:W-:Y:S05]  /*3ad0*/  BSYNC.RECONVERGENT B2 ;  /* 0x0000000000027941 */ /* 0x000fea0003800200 */
.L_x_10338:
        /* <DEDUP_REMOVED lines=17> */
.L_x_10345:
        /* <DEDUP_REMOVED lines=13> */
.L_x_10347:
[----:B------:R-:W-:Y:S05]  /*3cc0*/  BSYNC.RECONVERGENT B3 ;  /* 0x0000000000037941 */ /* 0x000fea0003800200 */
.L_x_10346:
        /* <DEDUP_REMOVED lines=43> */
.L_x_10344:
[----:B------:R-:W-:Y:S05]  /*3f80*/  BSYNC.RECONVERGENT B2 ;  /* 0x0000000000027941 */ /* 0x000fea0003800200 */
.L_x_10343:
        /* <DEDUP_REMOVED lines=15> */
.L_x_10350:
        /* <DEDUP_REMOVED lines=13> */
.L_x_10352:
[----:B------:R-:W-:Y:S05]  /*4150*/  BSYNC.RECONVERGENT B3 ;  /* 0x0000000000037941 */ /* 0x000fea0003800200 */
.L_x_10351:
        /* <DEDUP_REMOVED lines=43> */
.L_x_10349:
[----:B------:R-:W-:Y:S05]  /*4410*/  BSYNC.RECONVERGENT B2 ;  /* 0x0000000000027941 */ /* 0x000fea0003800200 */
.L_x_10348:
[----:B------:R-:W-:Y:S01]  /*4420*/  ISETP.NE.AND P6, PT, R52, 0x1, PT ;  /* 0x000000013400780c */ /* 0x000fe20003fc5270 */
[----:B------:R-:W-:Y:S01]  /*4430*/  BSSY.RECONVERGENT B2, `(.L_x_10353) ;  /* 0x000004b000027945 */ /* 0x000fe20003800200 */
[----:B------:R-:W-:Y:S01]  /*4440*/  I2FP.F32.U32 R42, R42 ;  /* 0x0000002a002a7245 */ /* 0x000fe20000201000 */
[----:B------:R-:W-:-:S04]  /*4450*/  FMUL.FTZ R15, R15, R33 ;  /* 0x000000210f0f7220 */ /* 0x000fc80000410000 */
        /* <DEDUP_REMOVED lines=13> */
.L_x_10355:
        /* <DEDUP_REMOVED lines=15> */
.L_x_10357:
[----:B------:R-:W-:Y:S05]  /*4620*/  BSYNC.RECONVERGENT B3 ;  /* 0x0000000000037941 */ /* 0x000fea0003800200 */
.L_x_10356:
        /* <DEDUP_REMOVED lines=43> */
.L_x_10354:
[----:B------:R-:W-:Y:S05]  /*48e0*/  BSYNC.RECONVERGENT B2 ;  /* 0x0000000000027941 */ /* 0x000fea0003800200 */
.L_x_10353:
[----:B------:R-:W-:Y:S01]  /*48f0*/  FMUL.FTZ R52, R4, R33 ;  /* 0x0000002104347220 */ /* 0x000fe20000410000 */
[-C--:B------:R-:W-:Y:S02]  /*4900*/  FSETP.GTU.FTZ.AND P6, PT, R34, R58.reuse, PT ;  /* 0x0000003a2200720b */ /* 0x080fe40003fdc000 */
        /* <DEDUP_REMOVED lines=8> */
[----:B------:R-:W-:Y:S02]  /*4990*/  FSEL R53, R35, RZ, !P6 ;  /* 0x000000ff23357208 */ /* 0x000fe40007000000 */
[----:B------:R-:W-:Y:S02]  /*49a0*/  SEL R35, RZ, 0x1, P6 ;  /* 0x00000001ff237807 */ /* 0x000fe40003000000 */
[----:B------:R-:W-:Y:S01]  /*49b0*/  FSETP.GTU.FTZ.AND P6, PT, R44, R58, PT ;  /* 0x0000003a2c00720b */ /* 0x000fe20003fdc000 */
[-C--:B------:R-:W-:Y:S01]  /*49c0*/  FMUL.FTZ R44, R6, R33.reuse ;  /* 0x00000021062c7220 */ /* 0x080fe20000410000 */
[----:B------:R-:W-:Y:S01]  /*49d0*/  FMUL.FTZ R33, R7, R33 ;  /* 0x0000002107217220 */ /* 0x000fe20000410000 */
[----:B------:R-:W-:Y:S02]  /*49e0*/  FSEL R13, R13, RZ, P3 ;  /* 0x000000ff0d0d7208 */ /* 0x000fe40001800000 */
[----:B------:R-:W-:-:S02]  /*49f0*/  FSEL R12, R12, RZ, P2 ;  /* 0x000000ff0c0c7208 */ /* 0x000fc40001000000 */
[----:B------:R-:W-:Y:S01]  /*4a00*/  FSEL R54, R44, RZ, !P6 ;  /* 0x000000ff2c367208 */ /* 0x000fe20007000000 */
[----:B------:R-:W-:Y:S01]  /*4a10*/  FADD.FTZ R13, R13, R53 ;  /* 0x000000350d0d7221 */ /* 0x000fe20000010000 */
[----:B------:R-:W-:Y:S01]  /*4a20*/  SEL R44, RZ, 0x1, P6 ;  /* 0x00000001ff2c7807 */ /* 0x000fe20003000000 */
[----:B------:R-:W-:Y:S01]  /*4a30*/  FADD.FTZ R12, R12, R52 ;  /* 0x000000340c0c7221 */ /* 0x000fe20000010000 */
[----:B------:R-:W-:Y:S01]  /*4a40*/  FSETP.GTU.FTZ.AND P6, PT, R59, R58, PT ;  /* 0x0000003a3b00720b */ /* 0x000fe20003fdc000 */
[----:B------:R-:W-:Y:S01]  /*4a50*/  FADD.FTZ R14, R14, R54 ;  /* 0x000000360e0e7221 */ /* 0x000fe20000010000 */
[----:B------:R-:W-:Y:S01]  /*4a60*/  PRMT R46, R34, 0x7610, R46 ;  /* 0x00007610222e7816 */ /* 0x000fe2000000002e */
[----:B------:R-:W-:Y:S01]  /*4a70*/  @P1 FADD.FTZ R12, R8, R12 ;  /* 0x0000000c080c1221 */ /* 0x000fe20000010000 */
[----:B------:R-:W-:Y:S01]  /*4a80*/  FSEL R33, R33, RZ, !P6 ;  /* 0x000000ff21217208 */ /* 0x000fe20007000000 */
[----:B------:R-:W-:Y:S01]  /*4a90*/  @P1 FADD.FTZ R13, R9, R13 ;  /* 0x0000000d090d1221 */ /* 0x000fe20000010000 */
[----:B------:R-:W-:Y:S01]  /*4aa0*/  PRMT R47, R35, 0x7610, R47 ;  /* 0x00007610232f7816 */ /* 0x000fe2000000002f */
[----:B------:R-:W-:Y:S01]  /*4ab0*/  @P1 FADD.FTZ R14, R10, R14 ;  /* 0x0000000e0a0e1221 */ /* 0x000fe20000010000 */
[----:B------:R-:W-:Y:S01]  /*4ac0*/  PRMT R48, R44, 0x7610, R48 ;  /* 0x000076102c307816 */ /* 0x000fe20000000030 */
[----:B------:R-:W-:Y:S01]  /*4ad0*/  FADD.FTZ R15, R33, R15 ;  /* 0x0000000f210f7221 */ /* 0x000fe20000010000 */
[----:B------:R-:W-:-:S03]  /*4ae0*/  SEL R33, RZ, 0x1, P6 ;  /* 0x00000001ff217807 */ /* 0x000fc60003000000 */
[----:B------:R-:W-:Y:S01]  /*4af0*/  @P1 FADD.FTZ R15, R11, R15 ;  /* 0x0000000f0b0f1221 */ /* 0x000fe20000010000 */
[----:B------:R-:W-:-:S07]  /*4b00*/  PRMT R49, R33, 0x7610, R49 ;  /* 0x0000761021317816 */ /* 0x000fce0000000031 */
.L_x_10317:
        /* <DEDUP_REMOVED lines=9> */
[----:B------:R0:W-:Y:S01]  /*4ba0*/  STG.E.128 desc[UR8][R52.64], R12 ;  /* 0x0000000c34007986 */ /* 0x0001e2000c101d08 */
[----:B-1----:R-:W-:-:S05]  /*4bb0*/  IMAD.WIDE.U32 R34, R50, 0x4, R34 ;  /* 0x0000000432227825 */ /* 0x002fca00078e0022 */
[----:B------:R0:W-:Y:S01]  /*4bc0*/  STG.E desc[UR8][R34.64], R33 ;  /* 0x0000002122007986 */ /* 0x0001e2000c101908 */
[----:B------:R-:W-:Y:S05]  /*4bd0*/  @!P0 BRA `(.L_x_10358) ;  /* 0x00000000002c8947 */ /* 0x000fea0003800000 */
[----:B0-----:R-:W0:Y:S01]  /*4be0*/  LDC.64 R34, c[0x0][0x3b8] ;  /* 0x0000ee00ff227b82 */ /* 0x001e220000000a00 */
[----:B------:R-:W-:Y:S02]  /*4bf0*/  SHF.L.U32 R44, R48, 0x10, RZ ;  /* 0x00000010302c7819 */ /* 0x000fe400000006ff */
[----:B------:R-:W-:Y:S02]  /*4c00*/  LOP3.LUT R33, R49, 0xffff, RZ, 0xc0, !PT ;  /* 0x0000ffff31217812 */ /* 0x000fe400078ec0ff */
[----:B------:R-:W-:-:S05]  /*4c10*/  LOP3.LUT R44, R44, 0xff0000, RZ, 0xc0, !PT ;  /* 0x00ff00002c2c7812 */ /* 0x000fca00078ec0ff */
[----:B------:R-:W-:Y:S01]  /*4c20*/  IMAD R33, R33, 0x1000000, R44 ;  /* 0x0100000021217824 */ /* 0x000fe200078e022c */
[----:B------:R-:W-:-:S05]  /*4c30*/  LOP3.LUT R44, R47, 0xff, RZ, 0xc0, !PT ;  /* 0x000000ff2f2c7812 */ /* 0x000fca00078ec0ff */
[----:B------:R-:W-:Y:S01]  /*4c40*/  IMAD R33, R44, 0x100, R33 ;  /* 0x000001002c217824 */ /* 0x000fe200078e0221 */
[----:B------:R-:W-:-:S04]  /*4c50*/  LOP3.LUT R44, R46, 0xff, RZ, 0xc0, !PT ;  /* 0x000000ff2e2c7812 */ /* 0x000fc800078ec0ff */
[----:B------:R-:W-:Y:S01]  /*4c60*/  IADD3 R33, PT, PT, R33, R44, RZ ;  /* 0x0000002c21217210 */ /* 0x000fe20007ffe0ff */
[----:B0-----:R-:W-:-:S05]  /*4c70*/  IMAD.WIDE.U32 R34, R50, 0x4, R34 ;  /* 0x0000000432227825 */ /* 0x001fca00078e0022 */
[----:B------:R1:W-:Y:S02]  /*4c80*/  STG.E desc[UR8][R34.64], R33 ;  /* 0x0000002122007986 */ /* 0x0003e4000c101908 */
.L_x_10358:
[----:B------:R-:W-:Y:S02]  /*4c90*/  IMAD.MOV.U32 R44, RZ, RZ, R32 ;  /* 0x000000ffff2c7224 */ /* 0x000fe400078e0020 */
[----:B------:R-:W-:-:S07]  /*4ca0*/  VIADD R32, R50, 0x20 ;  /* 0x0000002032207836 */ /* 0x000fce0000000000 */
.L_x_10295:
[----:B------:R-:W-:Y:S05]  /*4cb0*/  BSYNC.RECONVERGENT B1 ;  /* 0x0000000000017941 */ /* 0x000fea0003800200 */
.L_x_10294:
[----:B------:R-:W-:Y:S01]  /*4cc0*/  ISETP.GE.U32.AND P0, PT, R39, 0x40, PT ;  /* 0x000000402700780c */ /* 0x000fe20003f06070 */
[----:B------:R-:W-:Y:S03]  /*4cd0*/  BSSY.RECONVERGENT B1, `(.L_x_10359) ;  /* 0x00003de000017945 */ /* 0x000fe60003800200 */
[----:B01----:R-:W-:-:S09]  /*4ce0*/  P2R R33, PR, RZ, 0x1 ;  /* 0x00000001ff217803 */ /* 0x003fd20000000000 */
        /* <DEDUP_REMOVED lines=11> */
[----:B--2---:R-:W-:-:S05]  /*4da0*/  @P1 IMAD.WIDE.U32 R34, R32, 0x10, R34 ;  /* 0x0000001020221825 */ /* 0x004fca00078e0022 */
[----:B------:R0:W5:Y:S04]  /*4db0*/  @P1 LDG.E.128 R8, desc[UR8][R34.64] ;  /* 0x0000000822081981 */ /* 0x000168000c1e1d00 */
[----:B------:R-:W5:Y:S01]  /*4dc0*/  LDG.E.128 R16, desc[UR8][R18.64] ;  /* 0x0000000812107981 */ /* 0x000f62000c1e1d00 */
[----:B------:R-:W-:Y:S05]  /*4dd0*/  @!P0 BRA `(.L_x_10361) ;  /* 0x0000002400e48947 */ /* 0x000fea0003800000 */
        /* <DEDUP_REMOVED lines=16> */
.L_x_10364:
        /* <DEDUP_REMOVED lines=13> */
.L_x_10366:
[----:B------:R-:W-:Y:S05]  /*4fb0*/  BSYNC.RECONVERGENT B3 ;  /* 0x0000000000037941 */ /* 0x000fea0003800200 */
.L_x_10365:
        /* <DEDUP_REMOVED lines=43> */
.L_x_10363:
[----:B------:R-:W-:Y:S05]  /*5270*/  BSYNC.RECONVERGENT B2 ;  /* 0x0000000000027941 */ /* 0x000fea0003800200 */
.L_x_10362:
[----:B------:R-:W0:Y:S01]  /*5280*/  LDC R58, c[0x0][0x404] ;  /* 0x00010100ff3a7b82 */ /* 0x000e220000000800 */
[----:B------:R-:W-:Y:S01]  /*5290*/  ISETP.NE.AND P3, PT, R53, 0x1, PT ;  /* 0x000000013500780c */ /* 0x000fe20003f65270 */
[----:B------:R-:W-:Y:S01]  /*52a0*/  IMAD.MOV.U32 R59, RZ, RZ, 0x2f800000 ;  /* 0x2f800000ff3b7424 */ /* 0x000fe200078e00ff */
[----:B------:R-:W-:Y:S01]  /*52b0*/  I2FP.F32.U32 R42, R35 ;  /* 0x00000023002a7245 */ /* 0x000fe20000201000 */
[----:B------:R-:W-:Y:S01]  /*52c0*/  BSSY.RECONVERGENT B2, `(.L_x_10367) ;  /* 0x0000049000027945 */ /* 0x000fe20003800200 */
[----:B------:R-:W-:-:S03]  /*52d0*/  HFMA2 R52, -RZ, RZ, 0, 1.1920928955078125e-07 ;  /* 0x00000002ff347431 */ /* 0x000fc600000001ff */
        /* <DEDUP_REMOVED lines=14> */
.L_x_10369:
        /* <DEDUP_REMOVED lines=13> */
.L_x_10371:
[----:B------:R-:W-:Y:S05]  /*5490*/  BSYNC.RECONVERGENT B3 ;  /* 0x0000000000037941 */ /* 0x000fea0003800200 */
.L_x_10370:
        /* <DEDUP_REMOVED lines=43> */
.L_x_10368:
[----:B------:R-:W-:Y:S05]  /*5750*/  BSYNC.RECONVERGENT B2 ;  /* 0x0000000000027941 */ /* 0x000fea0003800200 */
.L_x_10367:
        /* <DEDUP_REMOVED lines=15> */
.L_x_10374:
        /* <DEDUP_REMOVED lines=13> */
.L_x_10376:
[----:B------:R-:W-:Y:S05]  /*5920*/  BSYNC.RECONVERGENT B3 ;  /* 0x0000000000037941 */ /* 0x000fea0003800200 */
.L_x_10375:
        /* <DEDUP_REMOVED lines=43> */
.L_x_10373:
[----:B------:R-:W-:Y:S05]  /*5be0*/  BSYNC.RECONVERGENT B2 ;  /* 0x0000000000027941 */ /* 0x000fea0003800200 */
.L_x_10372:
[----:B------:R-:W-:Y:S01]  /*5bf0*/  ISETP.NE.AND P4, PT, R44, 0x1, PT ;  /* 0x000000012c00780c */ /* 0x000fe20003f85270 */
[----:B------:R-:W-:Y:S01]  /*5c00*/  BSSY.RECONVERGENT B2, `(.L_x_10377) ;  /* 0x0000049000027945 */ /* 0x000fe20003800200 */
[----:B------:R-:W-:Y:S01]  /*5c10*/  I2FP.F32.U32 R42, R42 ;  /* 0x0000002a002a7245 */ /* 0x000fe20000201000 */
[----:B------:R-:W-:-:S04]  /*5c20*/  FMUL.FTZ R17, R17, R34 ;  /* 0x0000002211117220 */ /* 0x000fc80000410000 */
[----:B------:R-:W-:Y:S01]  /*5c30*/  FFMA.FTZ R53, R42, R59, 1.1641532182693481445e-10 ;  /* 0x2f0000002a357423 */ /* 0x000fe2000001003b */
[----:B------:R-:W-:-:S04]  /*5c40*/  IMAD.MOV.U32 R42, RZ, RZ, R45 ;  /* 0x000000ffff2a7224 */ /* 0x000fc800078e002d */
        /* <DEDUP_REMOVED lines=11> */
.L_x_10379:
        /* <DEDUP_REMOVED lines=13> */
.L_x_10381:
[----:B------:R-:W-:Y:S05]  /*5dd0*/  BSYNC.RECONVERGENT B3 ;  /* 0x0000000000037941 */ /* 0x000fea0003800200 */
.L_x_10380:
        /* <DEDUP_REMOVED lines=43> */
.L_x_10378:
[----:B------:R-:W-:Y:S05]  /*6090*/  BSYNC.RECONVERGENT B2 ;  /* 0x0000000000027941 */ /* 0x000fea0003800200 */
.L_x_10377:
        /* <DEDUP_REMOVED lines=15> */
.L_x_10384:
        /* <DEDUP_REMOVED lines=13> */
.L_x_10386:
[----:B------:R-:W-:Y:S05]  /*6260*/  BSYNC.RECONVERGENT B3 ;  /* 0x0000000000037941 */ /* 0x000fea0003800200 */
.L_x_10385:
        /* <DEDUP_REMOVED lines=43> */
.L_x_10383:
[----:B------:R-:W-:Y:S05]  /*6520*/  BSYNC.RECONVERGENT B2 ;  /* 0x0000000000027941 */ /* 0x000fea0003800200 */
.L_x_10382:
        /* <DEDUP_REMOVED lines=17> */
.L_x_10389:
        /* <DEDUP_REMOVED lines=13> */
.L_x_10391:
[----:B------:R-:W-:Y:S05]  /*6710*/  BSYNC.RECONVERGENT B3 ;  /* 0x0000000000037941 */ /* 0x000fea0003800200 */
.L_x_10390:
        /* <DEDUP_REMOVED lines=43> */
.L_x_10388:
[----:B------:R-:W-:Y:S05]  /*69d0*/  BSYNC.RECONVERGENT B2 ;  /* 0x0000000000027941 */ /* 0x000fea0003800200 */
.L_x_10387:
        /* <DEDUP_REMOVED lines=15> */
.L_x_10394:
        /* <DEDUP_REMOVED lines=13> */
.L_x_10396:
[----:B------:R-:W-:Y:S05]  /*6ba0*/  BSYNC.RECONVERGENT B3 ;  /* 0x0000000000037941 */ /* 0x000fea0003800200 */
.L_x_10395:
        /* <DEDUP_REMOVED lines=43> */
.L_x_10393:
[----:B------:R-:W-:Y:S05]  /*6e60*/  BSYNC.RECONVERGENT B2 ;  /* 0x0000000000027941 */ /* 0x000fea0003800200 */
.L_x_10392:
        /* <DEDUP_REMOVED lines=17> */
.L_x_10399:
        /* <DEDUP_REMOVED lines=15> */
.L_x_10401:
[----:B------:R-:W-:Y:S05]  /*7070*/  BSYNC.RECONVERGENT B3 ;  /* 0x0000000000037941 */ /* 0x000fea0003800200 */
.L_x_10400:
        /* <DEDUP_REMOVED lines=43> */
.L_x_10398:
[----:B------:R-:W-:Y:S05]  /*7330*/  BSYNC.RECONVERGENT B2 ;  /* 0x0000000000027941 */ /* 0x000fea0003800200 */
.L_x_10397:
[----:B------:R-:W-:Y:S01]  /*7340*/  FMUL.FTZ R54, R4, R34 ;  /* 0x0000002204367220 */ /* 0x000fe20000410000 */
        /* <DEDUP_REMOVED lines=34> */
.L_x_10361:
[----:B------:R-:W-:Y:S01]  /*7570*/  ISETP.NE.AND P2, PT, R42, 0x1, PT ;  /* 0x000000012a00780c */ /* 0x000fe20003f45270 */
[----:B------:R-:W-:Y:S01]  /*7580*/  BSSY.RECONVERGENT B2, `(.L_x_10403) ;  /* 0x0000048000027945 */ /* 0x000fe20003800200 */
[----:B------:R-:W-:Y:S01]  /*7590*/  IMAD.MOV.U32 R52, RZ, RZ, 0x2 ;  /* 0x00000002ff347424 */ /* 0x000fe200078e00ff */
[----:B0-----:R-:W-:Y:S01]  /*75a0*/  MOV R35, R45 ;  /* 0x0000002d00237202 */ /* 0x001fe20000000f00 */
        /* <DEDUP_REMOVED lines=12> */
.L_x_10405:
        /* <DEDUP_REMOVED lines=13> */
.L_x_10407:
[----:B------:R-:W-:Y:S05]  /*7740*/  BSYNC.RECONVERGENT B3 ;  /* 0x0000000000037941 */ /* 0x000fea0003800200 */
.L_x_10406:
        /* <DEDUP_REMOVED lines=41> */
[----:B------:R-:W-:Y:S01]  /*79e0*/  LOP3.LUT R40, R40, UR32, R35, 0x96, !PT ;  /* 0x0000002028287c12 */ /* 0x000fe2000f8e9623 */
[----:B------:R-:W-:-:S07]  /*79f0*/  IMAD.MOV.U32 R35, RZ, RZ, R44 ;  /* 0x000000ffff237224 */ /* 0x000fce00078e002c */
.L_x_10404:
[----:B------:R-:W-:Y:S05]  /*7a00*/  BSYNC.RECONVERGENT B2 ;  /* 0x0000000000027941 */ /* 0x000fea0003800200 */
.L_x_10403:
[----:B------:R-:W0:Y:S01]  /*7a10*/  LDC R34, c[0x0][0x404] ;  /* 0x00010100ff227b82 */ /* 0x000e220000000800 */
[----:B------:R-:W-:Y:S01]  /*7a20*/  ISETP.NE.AND P3, PT, R52, 0x1, PT ;  /* 0x000000013400780c */ /* 0x000fe20003f65270 */
[----:B------:R-:W-:Y:S01]  /*7a30*/  BSSY.RECONVERGENT B2, `(.L_x_10408) ;  /* 0x0000049000027945 */ /* 0x000fe20003800200 */
[----:B------:R-:W-:Y:S01]  /*7a40*/  I2FP.F32.U32 R42, R35 ;  /* 0x00000023002a7245 */ /* 0x000fe20000201000 */
[----:B------:R-:W-:Y:S02]  /*7a50*/  IMAD.MOV.U32 R35, RZ, RZ, 0x2f800000 ;  /* 0x2f800000ff237424 */ /* 0x000fe400078e00ff */
[----:B------:R-:W-:Y:S02]  /*7a60*/  IMAD.MOV.U32 R44, RZ, RZ, 0x2 ;  /* 0x00000002ff2c7424 */ /* 0x000fe400078e00ff */
[----:B------:R-:W-:Y:S01]  /*7a70*/  FFMA.FTZ R53, R42, R35, 1.1641532182693481445e-10 ;  /* 0x2f0000002a357423 */ /* 0x000fe20000010023 */
[----:B------:R-:W-:-:S04]  /*7a80*/  MOV R42, R45 ;  /* 0x0000002d002a7202 */ /* 0x000fc80000000f00 */
        /* <DEDUP_REMOVED lines=10> */
.L_x_10410:
        /* <DEDUP_REMOVED lines=13> */
.L_x_10412:
[----:B------:R-:W-:Y:S05]  /*7c00*/  BSYNC.RECONVERGENT B3 ;  /* 0x0000000000037941 */ /* 0x000fea0003800200 */
.L_x_10411:
        /* <DEDUP_REMOVED lines=40> */
[----:B------:R-:W-:Y:S02]  /*7e90*/  HFMA2 R44, -RZ, RZ, 0, 0 ;  /* 0x00000000ff2c7431 */ /* 0x000fe400000001ff */
[----:B------:R-:W-:Y:S01]  /*7ea0*/  IMAD.MOV.U32 R33, RZ, RZ, R52 ;  /* 0x000000ffff217224 */ /* 0x000fe200078e0034 */
[----:B------:R-:W-:-:S07]  /*7eb0*/  LOP3.LUT R40, R40, UR32, R53, 0x96, !PT ;  /* 0x0000002028287c12 */ /* 0x000fce000f8e9635 */
.L_x_10409:
[----:B------:R-:W-:Y:S05]  /*7ec0*/  BSYNC.RECONVERGENT B2 ;  /* 0x0000000000027941 */ /* 0x000fea0003800200 */
.L_x_10408:
        /* <DEDUP_REMOVED lines=16> */
.L_x_10415:
        /* <DEDUP_REMOVED lines=13> */
.L_x_10417:
[----:B------:R-:W-:Y:S05]  /*80a0*/  BSYNC.RECONVERGENT B3 ;  /* 0x0000000000037941 */ /* 0x000fea0003800200 */
.L_x_10416:
        /* <DEDUP_REMOVED lines=41> */
[----:B------:R-:W-:Y:S02]  /*8340*/  IMAD.MOV.U32 R45, RZ, RZ, R44 ;  /* 0x000000ffff2d7224 */ /* 0x000fe400078e002c */
[----:B------:R-:W-:-:S07]  /*8350*/  IMAD.MOV.U32 R52, RZ, RZ, RZ ;  /* 0x000000ffff347224 */ /* 0x000fce00078e00ff */
.L_x_10414:
[----:B------:R-:W-:Y:S05]  /*8360*/  BSYNC.RECONVERGENT B2 ;  /* 0x0000000000027941 */ /* 0x000fea0003800200 */
.L_x_10413:
[----:B------:R-:W-:Y:S01]  /*8370*/  ISETP.NE.AND P5, PT, R52, 0x1, PT ;  /* 0x000000013400780c */ /* 0x000fe20003fa5270 */
[----:B------:R-:W-:Y:S01]  /*8380*/  BSSY.RECONVERGENT B2, `(.L_x_10418) ;  /* 0x0000048000027945 */ /* 0x000fe20003800200 */
[----:B------:R-:W-:Y:S01]  /*8390*/  I2FP.F32.U32 R42, R42 ;  /* 0x0000002a002a7245 */ /* 0x000fe20000201000 */
[----:B------:R-:W-:-:S04]  /*83a0*/  IMAD.MOV.U32 R44, RZ, RZ, R45 ;  /* 0x000000ffff2c7224 */ /* 0x000fc800078e002d */
        /* <DEDUP_REMOVED lines=12> */
.L_x_10420:
        /* <DEDUP_REMOVED lines=13> */
.L_x_10422:
[----:B------:R-:W-:Y:S05]  /*8540*/  BSYNC.RECONVERGENT B3 ;  /* 0x0000000000037941 */ /* 0x000fea0003800200 */
.L_x_10421:
        /* <DEDUP_REMOVED lines=41> */
[----:B------:R-:W-:Y:S01]  /*87e0*/  IMAD.MOV.U32 R44, RZ, RZ, R33 ;  /* 0x000000ffff2c7224 */ /* 0x000fe200078e0021 */
[----:B------:R-:W-:-:S07]  /*87f0*/  MOV R33, R52 ;  /* 0x0000003400217202 */ /* 0x000fce0000000f00 */
.L_x_10419:
[----:B------:R-:W-:Y:S05]  /*8800*/  BSYNC.RECONVERGENT B2 ;  /* 0x0000000000027941 */ /* 0x000fea0003800200 */
.L_x_10418:
        /* <DEDUP_REMOVED lines=16> */
.L_x_10402:
        /* <DEDUP_REMOVED lines=24> */
.L_x_10423:
[----:B01----:R-:W-:Y:S02]  /*8a90*/  IMAD.MOV.U32 R44, RZ, RZ, R33 ;  /* 0x000000ffff2c7224 */ /* 0x003fe400078e0021 */
[----:B------:R-:W-:-:S07]  /*8aa0*/  VIADD R32, R32, 0x20 ;  /* 0x0000002020207836 */ /* 0x000fce0000000000 */
.L_x_10360:
[----:B------:R-:W-:Y:S05]  /*8ab0*/  BSYNC.RECONVERGENT B1 ;  /* 0x0000000000017941 */ /* 0x000fea0003800200 */
.L_x_10359:
        /* <DEDUP_REMOVED lines=34> */
.L_x_10429:
        /* <DEDUP_REMOVED lines=13> */
.L_x_10431:
[----:B------:R-:W-:Y:S05]  /*8db0*/  BSYNC.RECONVERGENT B3 ;  /* 0x0000000000037941 */ /* 0x000fea0003800200 */
.L_x_10430:
        /* <DEDUP_REMOVED lines=43> */
.L_x_10428:
[----:B------:R-:W-:Y:S05]  /*9070*/  BSYNC.RECONVERGENT B2 ;  /* 0x0000000000027941 */ /* 0x000fea0003800200 */
.L_x_10427:
        /* <DEDUP_REMOVED lines=20> */
.L_x_10434:
        /* <DEDUP_REMOVED lines=13> */
.L_x_10436:
[----:B------:R-:W-:Y:S05]  /*9290*/  BSYNC.RECONVERGENT B3 ;  /* 0x0000000000037941 */ /* 0x000fea0003800200 */
.L_x_10435:
        /* <DEDUP_REMOVED lines=43> */
.L_x_10433:
[----:B------:R-:W-:Y:S05]  /*9550*/  BSYNC.RECONVERGENT B2 ;  /* 0x0000000000027941 */ /* 0x000fea0003800200 */
.L_x_10432:
        /* <DEDUP_REMOVED lines=15> */
.L_x_10439:
        /* <DEDUP_REMOVED lines=13> */
.L_x_10441:
[----:B------:R-:W-:Y:S05]  /*9720*/  BSYNC.RECONVERGENT B3 ;  /* 0x0000000000037941 */ /* 0x000fea0003800200 */
.L_x_10440:
        /* <DEDUP_REMOVED lines=43> */
.L_x_10438:
[----:B------:R-:W-:Y:S05]  /*99e0*/  BSYNC.RECONVERGENT B2 ;  /* 0x0000000000027941 */ /* 0x000fea0003800200 */
.L_x_10437:
        /* <DEDUP_REMOVED lines=17> */
.L_x_10444:
        /* <DEDUP_REMOVED lines=13> */
.L_x_10446:
[----:B------:R-:W-:Y:S05]  /*9bd0*/  BSYNC.RECONVERGENT B3 ;  /* 0x0000000000037941 */ /* 0x000fea0003800200 */
.L_x_10445:
        /* <DEDUP_REMOVED lines=43> */
.L_x_10443:
[----:B------:R-:W-:Y:S05]  /*9e90*/  BSYNC.RECONVERGENT B2 ;  /* 0x0000000000027941 */ /* 0x000fea0003800200 */
.L_x_10442:
        /* <DEDUP_REMOVED lines=15> */
.L_x_10449:
        /* <DEDUP_REMOVED lines=13> */
.L_x_10451:
[----:B------:R-:W-:Y:S05]  /*a060*/  BSYNC.RECONVERGENT B3 ;  /* 0x0000000000037941 */ /* 0x000fea0003800200 */
.L_x_10450:
        /* <DEDUP_REMOVED lines=43> */
.L_x_10448:
[----:B------:R-:W-:Y:S05]  /*a320*/  BSYNC.RECONVERGENT B2 ;  /* 0x0000000000027941 */ /* 0x000fea0003800200 */
.L_x_10447:
        /* <DEDUP_REMOVED lines=17> */
.L_x_10454:
        /* <DEDUP_REMOVED lines=13> */
.L_x_10456:
[----:B------:R-:W-:Y:S05]  /*a510*/  BSYNC.RECONVERGENT B3 ;  /* 0x0000000000037941 */ /* 0x000fea0003800200 */
.L_x_10455:
        /* <DEDUP_REMOVED lines=43> */
.L_x_10453:
[----:B------:R-:W-:Y:S05]  /*a7d0*/  BSYNC.RECONVERGENT B2 ;  /* 0x0000000000027941 */ /* 0x000fea0003800200 */
.L_x_10452:
        /* <DEDUP_REMOVED lines=15> */
.L_x_10459:
        /* <DEDUP_REMOVED lines=13> */
.L_x_10461:
[----:B------:R-:W-:Y:S05]  /*a9a0*/  BSYNC.RECONVERGENT B3 ;  /* 0x0000000000037941 */ /* 0x000fea0003800200 */
.L_x_10460:
        /* <DEDUP_REMOVED lines=43> */
.L_x_10458:
[----:B------:R-:W-:Y:S05]  /*ac60*/  BSYNC.RECONVERGENT B2 ;  /* 0x0000000000027941 */ /* 0x000fea0003800200 */
.L_x_10457:
        /* <DEDUP_REMOVED lines=17> */
.L_x_10464:
        /* <DEDUP_REMOVED lines=15> */
.L_x_10466:
[----:B------:R-:W-:Y:S05]  /*ae70*/  BSYNC.RECONVERGENT B3 ;  /* 0x0000000000037941 */ /* 0x000fea0003800200 */
.L_x_10465:
        /* <DEDUP_REMOVED lines=43> */
.L_x_10463:
[----:B------:R-:W-:Y:S05]  /*b130*/  BSYNC.RECONVERGENT B2 ;  /* 0x0000000000027941 */ /* 0x000fea0003800200 */
.L_x_10462:
[----:B------:R-:W-:Y:S01]  /*b140*/  FMUL.FTZ R54, R4, R34 ;  /* 0x0000002204367220 */ /* 0x000fe20000410000 */
        /* <DEDUP_REMOVED lines=11> */
[----:B------:R-:W-:Y:S01]  /*b200*/  SEL R35, RZ, 0x1, P6 ;  /* 0x00000001ff237807 */ /* 0x000fe20003000000 */
[----:B------:R-:W-:Y:S01]  /*b210*/  FADD.FTZ R20, R20, R54 ;  /* 0x0000003614147221 */ /* 0x000fe20000010000 */
[-C--:B------:R-:W-:Y:S02]  /*b220*/  FSETP.GTU.FTZ.AND P6, PT, R56, R58.reuse, PT ;  /* 0x0000003a3800720b */ /* 0x080fe40003fdc000 */
[----:B------:R-:W-:Y:S01]  /*b230*/  FSEL R21, R21, RZ, P3 ;  /* 0x000000ff15157208 */ /* 0x000fe20001800000 */
[----:B------:R-:W-:Y:S01]  /*b240*/  @P1 FADD.FTZ R20, R8, R20 ;  /* 0x0000001408141221 */ /* 0x000fe20000010000 */
        /* <DEDUP_REMOVED lines=9> */
[----:B------:R-:W-:Y:S02]  /*b2e0*/  SEL R34, RZ, 0x1, P6 ;  /* 0x00000001ff227807 */ /* 0x000fe40003000000 */
[----:B------:R-:W-:Y:S01]  /*b2f0*/  PRMT R46, R52, 0x7610, R46 ;  /* 0x00007610342e7816 */ /* 0x000fe2000000002e */
[----:B------:R-:W-:Y:S01]  /*b300*/  FADD.FTZ R23, R53, R23 ;  /* 0x0000001735177221 */ /* 0x000fe20000010000 */
[----:B------:R-:W-:Y:S01]  /*b310*/  @P1 FADD.FTZ R22, R10, R22 ;  /* 0x000000160a161221 */ /* 0x000fe20000010000 */
[----:B------:R-:W-:-:S02]  /*b320*/  PRMT R47, R35, 0x7610, R47 ;  /* 0x00007610232f7816 */ /* 0x000fc4000000002f */
[----:B------:R-:W-:Y:S01]  /*b330*/  @P1 FADD.FTZ R23, R11, R23 ;  /* 0x000000170b171221 */ /* 0x000fe20000010000 */
[----:B------:R-:W-:Y:S02]  /*b340*/  PRMT R48, R44, 0x7610, R48 ;  /* 0x000076102c307816 */ /* 0x000fe40000000030 */
[----:B------:R-:W-:Y:S01]  /*b350*/  PRMT R49, R34, 0x7610, R49 ;  /* 0x0000761022317816 */ /* 0x000fe20000000031 */
[----:B------:R-:W-:Y:S06]  /*b360*/  BRA `(.L_x_10467) ;  /* 0x0000001000e87947 */ /* 0x000fec0003800000 */
.L_x_10426:
        /* <DEDUP_REMOVED lines=16> */
.L_x_10470:
        /* <DEDUP_REMOVED lines=13> */
.L_x_10472:
[----:B------:R-:W-:Y:S05]  /*b540*/  BSYNC.RECONVERGENT B3 ;  /* 0x0000000000037941 */ /* 0x000fea0003800200 */
.L_x_10471:
        /* <DEDUP_REMOVED lines=43> */
.L_x_10469:
[----:B------:R-:W-:Y:S05]  /*b800*/  BSYNC.RECONVERGENT B2 ;  /* 0x0000000000027941 */ /* 0x000fea0003800200 */
.L_x_10468:
        /* <DEDUP_REMOVED lines=18> */
.L_x_10475:
        /* <DEDUP_REMOVED lines=13> */
.L_x_10477:
[----:B------:R-:W-:Y:S05]  /*ba00*/  BSYNC.RECONVERGENT B3 ;  /* 0x0000000000037941 */ /* 0x000fea0003800200 */
.L_x_10476:
        /* <DEDUP_REMOVED lines=43> */
.L_x_10474:
[----:B------:R-:W-:Y:S05]  /*bcc0*/  BSYNC.RECONVERGENT B2 ;  /* 0x0000000000027941 */ /* 0x000fea0003800200 */
.L_x_10473:
        /* <DEDUP_REMOVED lines=16> */
.L_x_10480:
        /* <DEDUP_REMOVED lines=13> */
.L_x_10482:
[----:B------:R-:W-:Y:S05]  /*bea0*/  BSYNC.RECONVERGENT B3 ;  /* 0x0000000000037941 */ /* 0x000fea0003800200 */
.L_x_10481:
        /* <DEDUP_REMOVED lines=43> */
.L_x_10479:
[----:B------:R-:W-:Y:S05]  /*c160*/  BSYNC.RECONVERGENT B2 ;  /* 0x0000000000027941 */ /* 0x000fea0003800200 */
.L_x_10478:
        /* <DEDUP_REMOVED lines=16> */
.L_x_10485:
        /* <DEDUP_REMOVED lines=13> */
.L_x_10487:
[----:B------:R-:W-:Y:S05]  /*c340*/  BSYNC.RECONVERGENT B3 ;  /* 0x0000000000037941 */ /* 0x000fea0003800200 */
.L_x_10486:
        /* <DEDUP_REMOVED lines=41> */
[----:B------:R-:W-:Y:S02]  /*c5e0*/  LOP3.LUT R40, R40, UR32, R53, 0x96, !PT ;  /* 0x0000002028287c12 */ /* 0x000fe4000f8e9635 */
[----:B------:R-:W-:-:S07]  /*c5f0*/  MOV R33, R52 ;  /* 0x0000003400217202 */ /* 0x000fce0000000f00 */
.L_x_10484:
[----:B------:R-:W-:Y:S05]  /*c600*/  BSYNC.RECONVERGENT B2 ;  /* 0x0000000000027941 */ /* 0x000fea0003800200 */
.L_x_10483:
        /* <DEDUP_REMOVED lines=16> */
.L_x_10467:
[----:B------:R-:W0:Y:S01]  /*c710*/  LDC.64 R34, c[0x0][0x3a8] ;  /* 0x0000ea00ff227b82 */ /* 0x000e220000000a00 */
[----:B------:R-:W-:Y:S02]  /*c720*/  SEL R44, RZ, 0x1000000, !P5 ;  /* 0x01000000ff2c7807 */ /* 0x000fe40006800000 */
[----:B------:R-:W-:Y:S02]  /*c730*/  SEL R54, RZ, 0x10000, !P4 ;  /* 0x00010000ff367807 */ /* 0x000fe40006000000 */
[----:B------:R-:W-:-:S03]  /*c740*/  SEL R55, RZ, 0x100, !P3 ;  /* 0x00000100ff377807 */ /* 0x000fc60005800000 */
[----:B------:R-:W1:Y:S01]  /*c750*/  LDC.64 R52, c[0x0][0x3b0] ;  /* 0x0000ec00ff347b82 */ /* 0x000e620000000a00 */
[----:B------:R-:W-:Y:S02]  /*c760*/  IADD3 R44, PT, PT, R55, R44, R54 ;  /* 0x0000002c372c7210 */ /* 0x000fe40007ffe036 */
[----:B------:R-:W-:-:S04]  /*c770*/  SEL R54, RZ, 0x1, !P2 ;  /* 0x00000001ff367807 */ /* 0x000fc80005000000 */
[----:B------:R-:W-:Y:S01]  /*c780*/  IADD3 R44, PT, PT, R44, R54, RZ ;  /* 0x000000362c2c7210 */ /* 0x000fe20007ffe0ff */
[----:B0-----:R-:W-:-:S05]  /*c790*/  IMAD.WIDE.U32 R34, R32, 0x10, R34 ;  /* 0x0000001020227825 */ /* 0x001fca00078e0022 */
[----:B------:R0:W-:Y:S01]  /*c7a0*/  STG.E.128 desc[UR8][R34.64], R20 ;  /* 0x0000001422007986 */ /* 0x0001e2000c101d08 */
[----:B-1----:R-:W-:-:S05]  /*c7b0*/  IMAD.WIDE.U32 R52, R32, 0x4, R52 ;  /* 0x0000000420347825 */ /* 0x002fca00078e0034 */
        /* <DEDUP_REMOVED lines=13> */
.L_x_10488:
[----:B01----:R-:W-:Y:S01]  /*c890*/  IMAD.MOV.U32 R44, RZ, RZ, R33 ;  /* 0x000000ffff2c7224 */ /* 0x003fe200078e0021 */
[----:B------:R-:W-:-:S07]  /*c8a0*/  IADD3 R32, PT, PT, R32, 0x20, RZ ;  /* 0x0000002020207810 */ /* 0x000fce0007ffe0ff */
.L_x_10425:
[----:B------:R-:W-:Y:S05]  /*c8b0*/  BSYNC.RECONVERGENT B1 ;  /* 0x0000000000017941 */ /* 0x000fea0003800200 */
.L_x_10424:
        /* <DEDUP_REMOVED lines=34> */
.L_x_10494:
        /* <DEDUP_REMOVED lines=13> */
.L_x_10496:
[----:B------:R-:W-:Y:S05]  /*cbb0*/  BSYNC.RECONVERGENT B3 ;  /* 0x0000000000037941 */ /* 0x000fea0003800200 */
.L_x_10495:
        /* <DEDUP_REMOVED lines=41> */
[----:B------:R-:W-:Y:S01]  /*ce50*/  IMAD.MOV.U32 R35, RZ, RZ, R44 ;  /* 0x000000ffff237224 */ /* 0x000fe200078e002c */
[----:B------:R-:W-:-:S07]  /*ce60*/  MOV R33, R34 ;  /* 0x0000002200217202 */ /* 0x000fce0000000f00 */
.L_x_10493:
[----:B------:R-:W-:Y:S05]  /*ce70*/  BSYNC.RECONVERGENT B2 ;  /* 0x0000000000027941 */ /* 0x000fea0003800200 */
.L_x_10492:
[----:B------:R-:W0:Y:S01]  /*ce80*/  LDC R57, c[0x0][0x404] ;  /* 0x00010100ff397b82 */ /* 0x000e220000000800 */
[----:B------:R-:W-:Y:S01]  /*ce90*/  ISETP.NE.AND P3, PT, R53, 0x1, PT ;  /* 0x000000013500780c */ /* 0x000fe20003f65270 */
[----:B------:R-:W-:Y:S01]  /*cea0*/  IMAD.MOV.U32 R60, RZ, RZ, 0x2f800000 ;  /* 0x2f800000ff3c7424 */ /* 0x000fe200078e00ff */
[----:B------:R-:W-:Y:S01]  /*ceb0*/  I2FP.F32.U32 R35, R35 ;  /* 0x0000002300237245 */ /* 0x000fe20000201000 */
[----:B------:R-:W-:Y:S01]  /*cec0*/  BSSY.RECONVERGENT B2, `(.L_x_10497) ;  /* 0x0000049000027945 */ /* 0x000fe20003800200 */
[----:B------:R-:W-:-:S03]  /*ced0*/  MOV R52, 0x2 ;  /* 0x0000000200347802 */ /* 0x000fc60000000f00 */
[----:B------:R-:W1:Y:S01]  /*cee0*/  LDC R34, c[0x0][0x408] ;  /* 0x00010200ff227b82 */ /* 0x000e620000000800 */
[----:B------:R-:W-:Y:S01]  /*cef0*/  FFMA.FTZ R42, R35, R60, 1.1641532182693481445e-10 ;  /* 0x2f000000232a7423 */ /* 0x000fe2000001003c */
[----:B------:R-:W-:-:S04]  /*cf00*/  IMAD.MOV.U32 R35, RZ, RZ, R45 ;  /* 0x000000ffff237224 */ /* 0x000fc800078e002d */
[----:B0-----:R-:W-:Y:S01]  /*cf10*/  FSETP.LE.FTZ.AND P2, PT, R42, R57, PT ;  /* 0x000000392a00720b */ /* 0x001fe20003f53000 */
[----:B-1---5:R-:W-:Y:S01]  /*cf20*/  FMUL.FTZ R24, R24, R34 ;  /* 0x0000002218187220 */ /* 0x022fe20000410000 */
        /* <DEDUP_REMOVED lines=9> */
.L_x_10499:
        /* <DEDUP_REMOVED lines=13> */
.L_x_10501:
[----:B------:R-:W-:Y:S05]  /*d090*/  BSYNC.RECONVERGENT B3 ;  /* 0x0000000000037941 */ /* 0x000fea0003800200 */
.L_x_10500:
        /* <DEDUP_REMOVED lines=43> */
.L_x_10498:
[----:B------:R-:W-:Y:S05]  /*d350*/  BSYNC.RECONVERGENT B2 ;  /* 0x0000000000027941 */ /* 0x000fea0003800200 */
.L_x_10497:
        /* <DEDUP_REMOVED lines=15> */
.L_x_10504:
        /* <DEDUP_REMOVED lines=13> */
.L_x_10506:
[----:B------:R-:W-:Y:S05]  /*d520*/  BSYNC.RECONVERGENT B3 ;  /* 0x0000000000037941 */ /* 0x000fea0003800200 */
.L_x_10505:
        /* <DEDUP_REMOVED lines=43> */
.L_x_10503:
[----:B------:R-:W-:Y:S05]  /*d7e0*/  BSYNC.RECONVERGENT B2 ;  /* 0x0000000000027941 */ /* 0x000fea0003800200 */
.L_x_10502:
        /* <DEDUP_REMOVED lines=17> */
.L_x_10509:
        /* <DEDUP_REMOVED lines=13> */
.L_x_10511:
[----:B------:R-:W-:Y:S05]  /*d9d0*/  BSYNC.RECONVERGENT B3 ;  /* 0x0000000000037941 */ /* 0x000fea0003800200 */
.L_x_10510:
        /* <DEDUP_REMOVED lines=43> */
.L_x_10508:
[----:B------:R-:W-:Y:S05]  /*dc90*/  BSYNC.RECONVERGENT B2 ;  /* 0x0000000000027941 */ /* 0x000fea0003800200 */
.L_x_10507:
        /* <DEDUP_REMOVED lines=15> */
.L_x_10514:
        /* <DEDUP_REMOVED lines=13> */
.L_x_10516:
[----:B------:R-:W-:Y:S05]  /*de60*/  BSYNC.RECONVERGENT B3 ;  /* 0x0000000000037941 */ /* 0x000fea0003800200 */
.L_x_10515:
        /* <DEDUP_REMOVED lines=43> */
.L_x_10513:
[----:B------:R-:W-:Y:S05]  /*e120*/  BSYNC.RECONVERGENT B2 ;  /* 0x0000000000027941 */ /* 0x000fea0003800200 */
.L_x_10512:
[----:B------:R-:W-:Y:S01]  /*e130*/  ISETP.NE.AND P5, PT, R42, 0x1, PT ;  /* 0x000000012a00780c */ /* 0x000fe20003fa5270 */
[----:B------:R-:W-:Y:S01]  /*e140*/  BSSY.RECONVERGENT B2, `(.L_x_10517) ;  /* 0x0000049000027945 */ /* 0x000fe20003800200 */
[----:B------:R-:W-:Y:S01]  /*e150*/  I2FP.F32.U32 R53, R53 ;  /* 0x0000003500357245 */ /* 0x000fe20000201000 */
[----:B------:R-:W-:Y:S01]  /*e160*/  FMUL.FTZ R56, R26, R34 ;  /* 0x000000221a387220 */ /* 0x000fe20000410000 */
[----:B------:R-:W-:-:S03]  /*e170*/  IMAD.MOV.U32 R26, RZ, RZ, R45 ;  /* 0x000000ffff1a7224 */ /* 0x000fc600078e002d */
        /* <DEDUP_REMOVED lines=12> */
.L_x_10519:
        /* <DEDUP_REMOVED lines=13> */
.L_x_10521:
[----:B------:R-:W-:Y:S05]  /*e310*/  BSYNC.RECONVERGENT B3 ;  /* 0x0000000000037941 */ /* 0x000fea0003800200 */
.L_x_10520:
        /* <DEDUP_REMOVED lines=43> */
.L_x_10518:
[----:B------:R-:W-:Y:S05]  /*e5d0*/  BSYNC.RECONVERGENT B2 ;  /* 0x0000000000027941 */ /* 0x000fea0003800200 */
.L_x_10517:
        /* <DEDUP_REMOVED lines=15> */
.L_x_10524:
        /* <DEDUP_REMOVED lines=13> */
.L_x_10526:
[----:B------:R-:W-:Y:S05]  /*e7a0*/  BSYNC.RECONVERGENT B3 ;  /* 0x0000000000037941 */ /* 0x000fea0003800200 */
.L_x_10525:
        /* <DEDUP_REMOVED lines=39> */
[----:B------:R-:W-:Y:S02]  /*ea20*/  MOV R45, R54 ;  /* 0x00000036002d7202 */ /* 0x000fe40000000f00 */
[----:B------:R-:W-:Y:S01]  /*ea30*/  MOV R33, R52 ;  /* 0x0000003400217202 */ /* 0x000fe20000000f00 */
[----:B------:R-:W-:Y:S01]  /*ea40*/  IMAD.MOV.U32 R52, RZ, RZ, RZ ;  /* 0x000000ffff347224 */ /* 0x000fe200078e00ff */
[----:B------:R-:W-:-:S07]  /*ea50*/  LOP3.LUT R40, R40, UR32, R53, 0x96, !PT ;  /* 0x0000002028287c12 */ /* 0x000fce000f8e9635 */
.L_x_10523:
[----:B------:R-:W-:Y:S05]  /*ea60*/  BSYNC.RECONVERGENT B2 ;  /* 0x0000000000027941 */ /* 0x000fea0003800200 */
.L_x_10522:
        /* <DEDUP_REMOVED lines=17> */
.L_x_10529:
        /* <DEDUP_REMOVED lines=15> */
.L_x_10531:
[----:B------:R-:W-:Y:S05]  /*ec70*/  BSYNC.RECONVERGENT B3 ;  /* 0x0000000000037941 */ /* 0x000fea0003800200 */
.L_x_10530:
        /* <DEDUP_REMOVED lines=43> */
.L_x_10528:
[----:B------:R-:W-:Y:S05]  /*ef30*/  BSYNC.RECONVERGENT B2 ;  /* 0x0000000000027941 */ /* 0x000fea0003800200 */
.L_x_10527:
        /* <DEDUP_REMOVED lines=35> */
.L_x_10491:
        /* <DEDUP_REMOVED lines=16> */
.L_x_10535:
        /* <DEDUP_REMOVED lines=13> */
.L_x_10537:
[----:B------:R-:W-:Y:S05]  /*f340*/  BSYNC.RECONVERGENT B3 ;  /* 0x0000000000037941 */ /* 0x000fea0003800200 */
.L_x_10536:
        /* <DEDUP_REMOVED lines=41> */
[----:B------:R-:W-:Y:S01]  /*f5e0*/  IMAD.MOV.U32 R35, RZ, RZ, R44 ;  /* 0x000000ffff237224 */ /* 0x000fe200078e002c */
[----:B------:R-:W-:-:S07]  /*f5f0*/  MOV R33, R34 ;  /* 0x0000002200217202 */ /* 0x000fce0000000f00 */
.L_x_10534:
[----:B------:R-:W-:Y:S05]  /*f600*/  BSYNC.RECONVERGENT B2 ;  /* 0x0000000000027941 */ /* 0x000fea0003800200 */
.L_x_10533:
[----:B------:R-:W0:Y:S01]  /*f610*/  LDC R34, c[0x0][0x404] ;  /* 0x00010100ff227b82 */ /* 0x000e220000000800 */
[----:B------:R-:W-:Y:S01]  /*f620*/  ISETP.NE.AND P3, PT, R52, 0x1, PT ;  /* 0x000000013400780c */ /* 0x000fe20003f65270 */
[----:B------:R-:W-:Y:S01]  /*f630*/  BSSY.RECONVERGENT B2, `(.L_x_10538) ;  /* 0x0000049000027945 */ /* 0x000fe20003800200 */
[----:B------:R-:W-:Y:S01]  /*f640*/  I2FP.F32.U32 R42, R35 ;  /* 0x00000023002a7245 */ /* 0x000fe20000201000 */
[----:B------:R-:W-:Y:S01]  /*f650*/  IMAD.MOV.U32 R35, RZ, RZ, 0x2f800000 ;  /* 0x2f800000ff237424 */ /* 0x000fe200078e00ff */
[----:B------:R-:W-:-:S03]  /*f660*/  MOV R44, 0x2 ;  /* 0x00000002002c7802 */ /* 0x000fc60000000f00 */
[----:B------:R-:W-:Y:S01]  /*f670*/  FFMA.FTZ R53, R42, R35, 1.1641532182693481445e-10 ;  /* 0x2f0000002a357423 */ /* 0x000fe20000010023 */
[----:B------:R-:W-:-:S04]  /*f680*/  IMAD.MOV.U32 R42, RZ, RZ, R45 ;  /* 0x000000ffff2a7224 */ /* 0x000fc800078e002d */
[----:B0-----:R-:W-:Y:S01]  /*f690*/  FSETP.LE.FTZ.AND P2, PT, R53, R34, PT ;  /* 0x000000223500720b */ /* 0x001fe20003f53000 */
        /* <DEDUP_REMOVED lines=9> */
.L_x_10540:
        /* <DEDUP_REMOVED lines=13> */
.L_x_10542:
[----:B------:R-:W-:Y:S05]  /*f800*/  BSYNC.RECONVERGENT B3 ;  /* 0x0000000000037941 */ /* 0x000fea0003800200 */
.L_x_10541:
        /* <DEDUP_REMOVED lines=41> */
[----:B------:R-:W-:Y:S01]  /*faa0*/  LOP3.LUT R40, R40, UR32, R53, 0x96, !PT ;  /* 0x0000002028287c12 */ /* 0x000fe2000f8e9635 */
[----:B------:R-:W-:-:S07]  /*fab0*/  IMAD.MOV.U32 R33, RZ, RZ, R52 ;  /* 0x000000ffff217224 */ /* 0x000fce00078e0034 */
.L_x_10539:
[----:B------:R-:W-:Y:S05]  /*fac0*/  BSYNC.RECONVERGENT B2 ;  /* 0x0000000000027941 */ /* 0x000fea0003800200 */
.L_x_10538:
[----:B------:R-:W-:Y:S01]  /*fad0*/  ISETP.NE.AND P4, PT, R44, 0x1, PT ;  /* 0x000000012c00780c */ /* 0x000fe20003f85270 */
[----:B------:R-:W-:Y:S01]  /*fae0*/  BSSY.RECONVERGENT B2, `(.L_x_10543) ;  /* 0x0000048000027945 */ /* 0x000fe20003800200 */
[----:B------:R-:W-:Y:S01]  /*faf0*/  I2FP.F32.U32 R42, R42 ;  /* 0x0000002a002a7245 */ /* 0x000fe20000201000 */
[----:B------:R-:W-:-:S04]  /*fb00*/  IMAD.MOV.U32 R52, RZ, RZ, 0x2 ;  /* 0x00000002ff347424 */ /* 0x000fc800078e00ff */
        /* <DEDUP_REMOVED lines=12> */
.L_x_10545:
        /* <DEDUP_REMOVED lines=13> */
.L_x_10547:
[----:B------:R-:W-:Y:S05]  /*fca0*/  BSYNC.RECONVERGENT B3 ;  /* 0x0000000000037941 */ /* 0x000fea0003800200 */
.L_x_10546:
        /* <DEDUP_REMOVED lines=43> */
.L_x_10544:
[----:B------:R-:W-:Y:S05]  /*ff60*/  BSYNC.RECONVERGENT B2 ;  /* 0x0000000000027941 */ /* 0x000fea0003800200 */
.L_x_10543:
        /* <DEDUP_REMOVED lines=16> */
.L_x_10550:
        /* <DEDUP_REMOVED lines=13> */
.L_x_10552:
[----:B------:R-:W-:Y:S05]  /*10140*/  BSYNC.RECONVERGENT B3 ;  /* 0x0000000000037941 */ /* 0x000fea0003800200 */
.L_x_10551:
        /* <DEDUP_REMOVED lines=40> */
[----:B------:R-:W-:Y:S01]  /*103d0*/  MOV R44, R33 ;  /* 0x00000021002c7202 */ /* 0x000fe20000000f00 */
[----:B------:R-:W-:Y:S01]  /*103e0*/  IMAD.MOV.U32 R33, RZ, RZ, R52 ;  /* 0x000000ffff217224 */ /* 0x000fe200078e0034 */
[----:B------:R-:W-:-:S07]  /*103f0*/  LOP3.LUT R40, R40, UR32, R53, 0x96, !PT ;  /* 0x0000002028287c12 */ /* 0x000fce000f8e9635 */
.L_x_10549:
[----:B------:R-:W-:Y:S05]  /*10400*/  BSYNC.RECONVERGENT B2 ;  /* 0x0000000000027941 */ /* 0x000fea0003800200 */
.L_x_10548:
        /* <DEDUP_REMOVED lines=16> */
.L_x_10532:
        /* <DEDUP_REMOVED lines=25> */
.L_x_10490:
[----:B------:R-:W-:Y:S05]  /*106a0*/  BSYNC.RECONVERGENT B1 ;  /* 0x0000000000017941 */ /* 0x000fea0003800200 */
.L_x_10489:
[----:B------:R-:W-:Y:S01]  /*106b0*/  FADD.FTZ R32, RZ, R12 ;  /* 0x0000000cff207221 */ /* 0x000fe20000010000 */
[C---:B------:R-:W-:Y:S01]  /*106c0*/  ISETP.GE.U32.AND P0, PT, R39.reuse, 0x20, PT ;  /* 0x000000202700780c */ /* 0x040fe20003f06070 */
[----:B------:R-:W-:Y:S01]  /*106d0*/  UMOV UR4, 0xffffffff ;  /* 0xffffffff00047882 */ /* 0x000fe20000000000 */
[----:B------:R-:W-:Y:S01]  /*106e0*/  ISETP.GT.U32.AND P1, PT, R39, 0x3f, PT ;  /* 0x0000003f2700780c */ /* 0x000fe20003f24070 */
[----:B0-----:R-:W-:Y:S01]  /*106f0*/  FADD.FTZ R33, R13, R32 ;  /* 0x000000200d217221 */ /* 0x001fe20000010000 */
        /* <DEDUP_REMOVED lines=73> */
.L_x_10574:
        /* <DEDUP_REMOVED lines=9> */
[----:B------:R-:W-:-:S04]  /*10c20*/  FADD.FTZ R52, R52, R53 ;  /* 0x0000003534347221 */ /* 0x000fc80000010000 */
[----:B------:R-:W2:Y:S01]  /*10c30*/  MUFU.RSQ R54, R52 ;  /* 0x0000003400367308 */ /* 0x000ea20000001400 */
[----:B0-----:R-:W-:-:S05]  /*10c40*/  @!P4 IMAD.WIDE R34, R37, 0x4, R34 ;  /* 0x000000042522c825 */ /* 0x001fca00078e0222 */
[----:B------:R0:W-:Y:S01]  /*10c50*/  @!P4 STG.E desc[UR8][R34.64], R55 ;  /* 0x000000372200c986 */ /* 0x0001e2000c101908 */
[----:B-1----:R-:W-:-:S05]  /*10c60*/  @!P4 IMAD.WIDE R32, R37, 0x4, R32 ;  /* 0x000000042520c825 */ /* 0x002fca00078e0220 */
[----:B--2---:R1:W-:Y:S01]  /*10c70*/  @!P4 STG.E desc[UR8][R32.64], R54 ;  /* 0x000000362000c986 */ /* 0x0043e2000c101908 */
[----:B0-----:R-:W-:Y:S01]  /*10c80*/  FSEL R55, R55, RZ, P1 ;  /* 0x000000ff37377208 */ /* 0x001fe20000800000 */
[----:B------:R-:W-:Y:S06]  /*10c90*/  @!P0 BRA `(.L_x_10555) ;  /* 0x0000000000608947 */ /* 0x000fec0003800000 */
[--C-:B------:R-:W-:Y:S01]  /*10ca0*/  FADD.FTZ R35, R12, -R55.reuse ;  /* 0x800000370c237221 */ /* 0x100fe20000010000 */
[----:B-1----:R-:W-:Y:S02]  /*10cb0*/  HADD2.F32 R32, -RZ, R66.H1_H1 ;  /* 0x30000042ff207230 */ /* 0x002fe40000004100 */
[----:B------:R-:W-:Y:S01]  /*10cc0*/  FADD.FTZ R33, R13, -R55 ;  /* 0x800000370d217221 */ /* 0x000fe20000010000 */
[----:B------:R-:W-:Y:S02]  /*10cd0*/  HADD2.F32 R34, -RZ, R30.H0_H0 ;  /* 0x2000001eff227230 */ /* 0x000fe40000004100 */
[C---:B------:R-:W-:Y:S01]  /*10ce0*/  FMUL.FTZ R35, R54.reuse, R35 ;  /* 0x0000002336237220 */ /* 0x040fe20000410000 */
[----:B------:R-:W-:Y:S02]  /*10cf0*/  HADD2.F32 R52, -RZ, R31.H0_H0 ;  /* 0x2000001fff347230 */ /* 0x000fe40000004100 */
[----:B------:R-:W-:Y:S01]  /*10d00*/  FMUL.FTZ R33, R54, R33 ;  /* 0x0000002136217220 */ /* 0x000fe20000410000 */
[----:B------:R-:W-:-:S02]  /*10d10*/  HADD2.F32 R53, -RZ, R62.H0_H0 ;  /* 0x2000003eff357230 */ /* 0x000fc40000004100 */
[----:B------:R-:W-:Y:S01]  /*10d20*/  FFMA.FTZ R32, R35, R32, R34 ;  /* 0x0000002023207223 */ /* 0x000fe20000010022 */
[--C-:B------:R-:W-:Y:S02]  /*10d30*/  HADD2.F32 R34, -RZ, R63.reuse.H1_H1 ;  /* 0x3000003fff227230 */ /* 0x100fe40000004100 */
[----:B------:R-:W-:-:S05]  /*10d40*/  HADD2.F32 R35, -RZ, R63.H0_H0 ;  /* 0x2000003fff237230 */ /* 0x000fca0000004100 */
[----:B------:R-:W-:Y:S01]  /*10d50*/  FFMA.FTZ R33, R33, R34, R35 ;  /* 0x0000002221217223 */ /* 0x000fe20000010023 */
[----:B------:R-:W-:Y:S01]  /*10d60*/  FADD.FTZ R34, R14, -R55 ;  /* 0x800000370e227221 */ /* 0x000fe20000010000 */
[----:B------:R-:W-:-:S03]  /*10d70*/  HADD2.F32 R35, -RZ, R66.H0_H0 ;  /* 0x20000042ff237230 */ /* 0x000fc60000004100 */
[----:B------:R-:W-:-:S04]  /*10d80*/  FMUL.FTZ R34, R54, R34 ;  /* 0x0000002236227220 */ /* 0x000fc80000410000 */
[----:B------:R-:W-:Y:S01]  /*10d90*/  FFMA.FTZ R34, R34, R35, R52 ;  /* 0x0000002322227223 */ /* 0x000fe20000010034 */
[----:B------:R-:W-:Y:S01]  /*10da0*/  FADD.FTZ R35, R15, -R55 ;  /* 0x800000370f237221 */ /* 0x000fe20000010000 */
[----:B------:R-:W-:-:S03]  /*10db0*/  HADD2.F32 R52, -RZ, R62.H1_H1 ;  /* 0x3000003eff347230 */ /* 0x000fc60000004100 */
[----:B------:R-:W-:-:S04]  /*10dc0*/  FMUL.FTZ R35, R54, R35 ;  /* 0x0000002336237220 */ /* 0x000fc80000410000 */
[----:B------:R-:W-:Y:S02]  /*10dd0*/  FFMA.FTZ R35, R35, R52, R53 ;  /* 0x0000003423237223 */ /* 0x000fe40000010035 */
[----:B------:R-:W0:Y:S02]  /*10de0*/  LDC.64 R52, c[0x0][0x428] ;  /* 0x00010a00ff347b82 */ /* 0x000e240000000a00 */
[----:B0-----:R-:W-:-:S04]  /*10df0*/  IMAD.WIDE.U32 R52, R50, 0x10, R52 ;  /* 0x0000001032347825 */ /* 0x001fc800078e0034 */
[----:B------:R-:W-:Y:S01]  /*10e00*/  VIADD R50, R50, 0x20 ;  /* 0x0000002032327836 */ /* 0x000fe20000000000 */
[----:B------:R0:W-:Y:S06]  /*10e10*/  STG.E.128 desc[UR8][R52.64], R32 ;  /* 0x0000002034007986 */ /* 0x0001ec000c101d08 */
.L_x_10555:
[----:B------:R-:W-:Y:S05]  /*10e20*/  BSYNC.RECONVERGENT B1 ;  /* 0x0000000000017941 */ /* 0x000fea0003800200 */
.L_x_10554:
[----:B------:R-:W-:Y:S01]  /*10e30*/  ISETP.GE.U32.AND P1, PT, R39, 0x40, PT ;  /* 0x000000402700780c */ /* 0x000fe20003f26070 */
[----:B------:R-:W-:-:S12]  /*10e40*/  BSSY.RECONVERGENT B1, `(.L_x_10556) ;  /* 0x000001a000017945 */ /* 0x000fd80003800200 */
[----:B------:R-:W-:Y:S05]  /*10e50*/  @!P1 BRA `(.L_x_10557) ;  /* 0x0000000000609947 */ /* 0x000fea0003800000 */
[--C-:B0-----:R-:W-:Y:S01]  /*10e60*/  FADD.FTZ R35, R16, -R55.reuse ;  /* 0x8000003710237221 */ /* 0x101fe20000010000 */
[----:B-1----:R-:W-:Y:S02]  /*10e70*/  HADD2.F32 R32, -RZ, R65.H1_H1 ;  /* 0x30000041ff207230 */ /* 0x002fe40000004100 */
[----:B------:R-:W-:Y:S01]  /*10e80*/  FADD.FTZ R33, R17, -R55 ;  /* 0x8000003711217221 */ /* 0x000fe20000010000 */
[----:B------:R-:W-:Y:S02]  /*10e90*/  HADD2.F32 R34, -RZ, R28.H0_H0 ;  /* 0x2000001cff227230 */ /* 0x000fe40000004100 */
[C---:B------:R-:W-:Y:S01]  /*10ea0*/  FMUL.FTZ R35, R54.reuse, R35 ;  /* 0x0000002336237220 */ /* 0x040fe20000410000 */
[----:B------:R-:W-:Y:S02]  /*10eb0*/  HADD2.F32 R52, -RZ, R29.H0_H0 ;  /* 0x2000001dff347230 */ /* 0x000fe40000004100 */
[----:B------:R-:W-:Y:S01]  /*10ec0*/  FMUL.FTZ R33, R54, R33 ;  /* 0x0000002136217220 */ /* 0x000fe20000410000 */
[----:B------:R-:W-:-:S02]  /*10ed0*/  HADD2.F32 R53, -RZ, R48.H1_H1 ;  /* 0x30000030ff357230 */ /* 0x000fc40000004100 */
        /* <DEDUP_REMOVED lines=13> */
[C---:B0-----:R-:W-:Y:S01]  /*10fb0*/  IMAD.WIDE.U32 R52, R50.reuse, 0x10, R52 ;  /* 0x0000001032347825 */ /* 0x041fe200078e0034 */
[----:B------:R-:W-:-:S04]  /*10fc0*/  IADD3 R50, PT, PT, R50, 0x20, RZ ;  /* 0x0000002032327810 */ /* 0x000fc80007ffe0ff */
[----:B------:R2:W-:Y:S03]  /*10fd0*/  STG.E.128 desc[UR8][R52.64], R32 ;  /* 0x0000002034007986 */ /* 0x0005e6000c101d08 */
.L_x_10557:
[----:B------:R-:W-:Y:S05]  /*10fe0*/  BSYNC.RECONVERGENT B1 ;  /* 0x0000000000017941 */ /* 0x000fea0003800200 */
.L_x_10556:
[----:B------:R-:W-:Y:S01]  /*10ff0*/  ISETP.GE.U32.AND P1, PT, R39, 0x60, PT ;  /* 0x000000602700780c */ /* 0x000fe20003f26070 */
[----:B------:R-:W-:-:S12]  /*11000*/  BSSY.RECONVERGENT B1, `(.L_x_10558) ;  /* 0x000001a000017945 */ /* 0x000fd80003800200 */
[----:B------:R-:W-:Y:S05]  /*11010*/  @!P1 BRA `(.L_x_10559) ;  /* 0x0000000000609947 */ /* 0x000fea0003800000 */
[--C-:B0-2---:R-:W-:Y:S01]  /*11020*/  FADD.FTZ R35, R20, -R55.reuse ;  /* 0x8000003714237221 */ /* 0x105fe20000010000 */
        /* <DEDUP_REMOVED lines=9> */
[----:B------:R-:W-:-:S05]  /*110c0*/  HADD2.F32 R35, -RZ, R49.H1_H1 ;  /* 0x30000031ff237230 */ /* 0x000fca0000004100 */
        /* <DEDUP_REMOVED lines=13> */
.L_x_10559:
[----:B------:R-:W-:Y:S05]  /*111a0*/  BSYNC.RECONVERGENT B1 ;  /* 0x0000000000017941 */ /* 0x000fea0003800200 */
.L_x_10558:
[----:B------:R-:W-:Y:S01]  /*111b0*/  ISETP.GE.U32.AND P1, PT, R39, 0x80, PT ;  /* 0x000000802700780c */ /* 0x000fe20003f26070 */
[----:B------:R-:W-:-:S12]  /*111c0*/  BSSY.RECONVERGENT B1, `(.L_x_10560) ;  /* 0x0000011000017945 */ /* 0x000fd80003800200 */
[----:B------:R-:W-:Y:S05]  /*111d0*/  @!P1 BRA `(.L_x_10561) ;  /* 0x00000000003c9947 */ /* 0x000fea0003800000 */
[----:B0123--:R-:W0:Y:S01]  /*111e0*/  LDC.64 R32, c[0x0][0x428] ;  /* 0x00010a00ff207b82 */ /* 0x00fe220000000a00 */
        /* <DEDUP_REMOVED lines=10> */
[----:B0-----:R-:W-:-:S04]  /*11290*/  IMAD.WIDE.U32 R52, R50, 0x10, R32 ;  /* 0x0000001032347825 */ /* 0x001fc800078e0020 */
[----:B------:R-:W-:Y:S01]  /*112a0*/  FFMA.FTZ R32, R56, R74, R73 ;  /* 0x0000004a38207223 */ /* 0x000fe20000010049 */
[----:B------:R-:W-:-:S05]  /*112b0*/  FFMA.FTZ R33, R55, R72, R71 ;  /* 0x0000004837217223 */ /* 0x000fca0000010047 */
[----:B------:R4:W-:Y:S02]  /*112c0*/  STG.E.128 desc[UR8][R52.64], R32 ;  /* 0x0000002034007986 */ /* 0x0009e4000c101d08 */
.L_x_10561:
[----:B------:R-:W-:Y:S05]  /*112d0*/  BSYNC.RECONVERGENT B1 ;  /* 0x0000000000017941 */ /* 0x000fea0003800200 */
.L_x_10560:
[----:B01234-:R-:W0:Y:S02]  /*112e0*/  LDC.64 R32, c[0x0][0x380] ;  /* 0x0000e000ff207b82 */ /* 0x01fe240000000a00 */
[----:B0-----:R-:W-:-:S04]  /*112f0*/  LEA R37, R32, R37, 0x2 ;  /* 0x0000002520257211 */ /* 0x001fc800078e10ff */
[----:B------:R-:W-:-:S13]  /*11300*/  ISETP.GE.AND P1, PT, R37, R33, PT ;  /* 0x000000212500720c */ /* 0x000fda0003f26270 */
[----:B------:R-:W-:Y:S05]  /*11310*/  @!P1 BRA `(.L_x_10562) ;  /* 0xfffffef800dc9947 */ /* 0x000fea000383ffff */
[----:B------:R-:W-:Y:S05]  /*11320*/  BSYNC B0 ;  /* 0x0000000000007941 */ /* 0x000fea0003800000 */
.L_x_10293:
[----:B------:R-:W-:Y:S05]  /*11330*/  EXIT ;  /* 0x000000000000794d */ /* 0x000fea0003800000 */
.L_x_10553:
        /* <DEDUP_REMOVED lines=8> */
.L_x_10564:
[----:B------:R-:W-:Y:S05]  /*113c0*/  BSYNC B1 ;  /* 0x0000000000017941 */ /* 0x000fea0003800000 */
.L_x_10563:
[----:B------:R-:W-:Y:S01]  /*113d0*/  FADD.FTZ R32, R32, R33 ;  /* 0x0000002120207221 */ /* 0x000fe20000010000 */
[----:B------:R-:W-:Y:S01]  /*113e0*/  MOV R33, 0xffffffff ;  /* 0xffffffff00217802 */ /* 0x000fe20000000f00 */
[----:B------:R-:W-:Y:S02]  /*113f0*/  HFMA2 R35, -RZ, RZ, 0, 1.1920928955078125e-07 ;  /* 0x00000002ff237431 */ /* 0x000fe400000001ff */
[----:B------:R-:W-:Y:S02]  /*11400*/  IMAD.MOV.U32 R34, RZ, RZ, 0x1f ;  /* 0x0000001fff227424 */ /* 0x000fe400078e00ff */
[----:B------:R-:W-:-:S07]  /*11410*/  IMAD.MOV.U32 R54, RZ, RZ, R32 ;  /* 0x000000ffff367224 */ /* 0x000fce00078e0020 */
[----:B------:R-:W-:Y:S05]  /*11420*/  WARPSYNC.COLLECTIVE R33, `(.L_x_10565) ;  /* 0x0000000021087348 */ /* 0x000fea0003c00000 */
[----:B------:R0:W1:Y:S02]  /*11430*/  SHFL.BFLY P5, R33, R54, R35, R34 ;  /* 0x0c00002336217389 */ /* 0x00006400000a0022 */
[----:B01----:R-:W-:Y:S05]  /*11440*/  ENDCOLLECTIVE ;  /* 0x000000000000791b */ /* 0x003fea0003800000 */
.L_x_10565:
[----:B------:R-:W-:Y:S02]  /*11450*/  IMAD.MOV.U32 R35, RZ, RZ, 0x4 ;  /* 0x00000004ff237424 */ /* 0x000fe400078e00ff */
[----:B------:R-:W-:Y:S01]  /*11460*/  IMAD.MOV.U32 R53, RZ, RZ, R33 ;  /* 0x000000ffff357224 */ /* 0x000fe200078e0021 */
[----:B------:R-:W-:-:S03]  /*11470*/  MOV R33, 0xffffffff ;  /* 0xffffffff00217802 */ /* 0x000fc60000000f00 */
[----:B------:R-:W-:-:S05]  /*11480*/  FADD.FTZ R32, R32, R53 ;  /* 0x0000003520207221 */ /* 0x000fca0000010000 */
[----:B------:R-:W-:-:S07]  /*11490*/  MOV R54, R32 ;  /* 0x0000002000367202 */ /* 0x000fce0000000f00 */
[----:B------:R-:W-:Y:S05]  /*114a0*/  WARPSYNC.COLLECTIVE R33, `(.L_x_10566) ;  /* 0x0000000021087348 */ /* 0x000fea0003c00000 */
[----:B------:R0:W1:Y:S02]  /*114b0*/  SHFL.BFLY P5, R33, R54, R35, R34 ;  /* 0x0c00002336217389 */ /* 0x00006400000a0022 */
[----:B01----:R-:W-:Y:S05]  /*114c0*/  ENDCOLLECTIVE ;  /* 0x000000000000791b */ /* 0x003fea0003800000 */
.L_x_10566:
        /* <DEDUP_REMOVED lines=8> */
.L_x_10567:
[----:B------:R-:W-:Y:S02]  /*11550*/  IMAD.MOV.U32 R35, RZ, RZ, 0x10 ;  /* 0x00000010ff237424 */ /* 0x000fe400078e00ff */
        /* <DEDUP_REMOVED lines=8> */
.L_x_10568:
[----:B------:R-:W-:Y:S02]  /*115e0*/  IMAD.MOV.U32 R35, RZ, RZ, 0x1 ;  /* 0x00000001ff237424 */ /* 0x000fe400078e00ff */
[----:B------:R-:W-:-:S04]  /*115f0*/  IMAD.MOV.U32 R53, RZ, RZ, R33 ;  /* 0x000000ffff357224 */ /* 0x000fc800078e0021 */
        /* <DEDUP_REMOVED lines=35> */
[----:B------:R-:W-:Y:S02]  /*11830*/  IMAD.MOV.U32 R33, RZ, RZ, -0x1 ;  /* 0xffffffffff217424 */ /* 0x000fe400078e00ff */
[----:B------:R-:W-:Y:S02]  /*11840*/  HFMA2 R34, -RZ, RZ, 0, 1.847743988037109375e-06 ;  /* 0x0000001fff227431 */ /* 0x000fe400000001ff */
[----:B------:R-:W-:-:S07]  /*11850*/  MOV R54, R52 ;  /* 0x0000003400367202 */ /* 0x000fce0000000f00 */
[----:B------:R-:W-:Y:S05]  /*11860*/  WARPSYNC.COLLECTIVE R33, `(.L_x_10569) ;  /* 0x0000000021087348 */ /* 0x000fea0003c00000 */
[----:B------:R0:W1:Y:S02]  /*11870*/  SHFL.BFLY P5, R33, R54, R35, R34 ;  /* 0x0c00002336217389 */ /* 0x00006400000a0022 */
[----:B01----:R-:W-:Y:S05]  /*11880*/  ENDCOLLECTIVE ;  /* 0x000000000000791b */ /* 0x003fea0003800000 */
.L_x_10569:
[----:B------:R-:W-:Y:S01]  /*11890*/  HFMA2 R35, -RZ, RZ, 0, 1.1920928955078125e-07 ;  /* 0x00000002ff237431 */ /* 0x000fe200000001ff */
[----:B------:R-:W-:Y:S01]  /*118a0*/  MOV R53, R33 ;  /* 0x0000002100357202 */ /* 0x000fe20000000f00 */
[----:B------:R-:W-:-:S04]  /*118b0*/  IMAD.MOV.U32 R33, RZ, RZ, -0x1 ;  /* 0xffffffffff217424 */ /* 0x000fc800078e00ff */
[----:B------:R-:W-:-:S04]  /*118c0*/  FADD.FTZ R52, R52, R53 ;  /* 0x0000003534347221 */ /* 0x000fc80000010000 */
[----:B------:R-:W-:-:S07]  /*118d0*/  IMAD.MOV.U32 R54, RZ, RZ, R52 ;  /* 0x000000ffff367224 */ /* 0x000fce00078e0034 */
[----:B------:R-:W-:Y:S05]  /*118e0*/  WARPSYNC.COLLECTIVE R33, `(.L_x_10570) ;  /* 0x0000000021087348 */ /* 0x000fea0003c00000 */
[----:B------:R0:W1:Y:S02]  /*118f0*/  SHFL.BFLY P5, R33, R54, R35, R34 ;  /* 0x0c00002336217389 */ /* 0x00006400000a0022 */
[----:B01----:R-:W-:Y:S05]  /*11900*/  ENDCOLLECTIVE ;  /* 0x000000000000791b */ /* 0x003fea0003800000 */
.L_x_10570:
[----:B------:R-:W-:Y:S01]  /*11910*/  HFMA2 R35, -RZ, RZ, 0, 2.384185791015625e-07 ;  /* 0x00000004ff237431 */ /* 0x000fe200000001ff */
[----:B------:R-:W-:Y:S01]  /*11920*/  MOV R53, R33 ;  /* 0x0000002100357202 */ /* 0x000fe20000000f00 */
[----:B------:R-:W-:-:S04]  /*11930*/  IMAD.MOV.U32 R33, RZ, RZ, -0x1 ;  /* 0xffffffffff217424 */ /* 0x000fc800078e00ff */
[----:B------:R-:W-:-:S04]  /*11940*/  FADD.FTZ R52, R52, R53 ;  /* 0x0000003534347221 */ /* 0x000fc80000010000 */
[----:B------:R-:W-:-:S07]  /*11950*/  IMAD.MOV.U32 R54, RZ, RZ, R52 ;  /* 0x000000ffff367224 */ /* 0x000fce00078e0034 */
[----:B------:R-:W-:Y:S05]  /*11960*/  WARPSYNC.COLLECTIVE R33, `(.L_x_10571) ;  /* 0x0000000021087348 */ /* 0x000fea0003c00000 */
[----:B------:R0:W1:Y:S02]  /*11970*/  SHFL.BFLY P5, R33, R54, R35, R34 ;  /* 0x0c00002336217389 */ /* 0x00006400000a0022 */
[----:B01----:R-:W-:Y:S05]  /*11980*/  ENDCOLLECTIVE ;  /* 0x000000000000791b */ /* 0x003fea0003800000 */
.L_x_10571:
[----:B------:R-:W-:Y:S01]  /*11990*/  HFMA2 R35, -RZ, RZ, 0, 4.76837158203125e-07 ;  /* 0x00000008ff237431 */ /* 0x000fe200000001ff */
[----:B------:R-:W-:Y:S01]  /*119a0*/  MOV R53, R33 ;  /* 0x0000002100357202 */ /* 0x000fe20000000f00 */
[----:B------:R-:W-:-:S04]  /*119b0*/  IMAD.MOV.U32 R33, RZ, RZ, -0x1 ;  /* 0xffffffffff217424 */ /* 0x000fc800078e00ff */
[----:B------:R-:W-:-:S04]  /*119c0*/  FADD.FTZ R52, R52, R53 ;  /* 0x0000003534347221 */ /* 0x000fc80000010000 */
[----:B------:R-:W-:-:S07]  /*119d0*/  IMAD.MOV.U32 R54, RZ, RZ, R52 ;  /* 0x000000ffff367224 */ /* 0x000fce00078e0034 */
[----:B------:R-:W-:Y:S05]  /*119e0*/  WARPSYNC.COLLECTIVE R33, `(.L_x_10572) ;  /* 0x0000000021087348 */ /* 0x000fea0003c00000 */
[----:B------:R0:W1:Y:S02]  /*119f0*/  SHFL.BFLY P5, R33, R54, R35, R34 ;  /* 0x0c00002336217389 */ /* 0x00006400000a0022 */
[----:B01----:R-:W-:Y:S05]  /*11a00*/  ENDCOLLECTIVE ;  /* 0x000000000000791b */ /* 0x003fea0003800000 */
.L_x_10572:
[----:B------:R-:W-:Y:S01]  /*11a10*/  HFMA2 R35, -RZ, RZ, 0, 9.5367431640625e-07 ;  /* 0x00000010ff237431 */ /* 0x000fe200000001ff */
[----:B------:R-:W-:Y:S01]  /*11a20*/  MOV R53, R33 ;  /* 0x0000002100357202 */ /* 0x000fe20000000f00 */
[----:B------:R-:W-:-:S04]  /*11a30*/  IMAD.MOV.U32 R33, RZ, RZ, -0x1 ;  /* 0xffffffffff217424 */ /* 0x000fc800078e00ff */
[----:B------:R-:W-:-:S04]  /*11a40*/  FADD.FTZ R52, R52, R53 ;  /* 0x0000003534347221 */ /* 0x000fc80000010000 */
[----:B------:R-:W-:-:S07]  /*11a50*/  IMAD.MOV.U32 R54, RZ, RZ, R52 ;  /* 0x000000ffff367224 */ /* 0x000fce00078e0034 */
[----:B------:R-:W-:Y:S05]  /*11a60*/  WARPSYNC.COLLECTIVE R33, `(.L_x_10573) ;  /* 0x0000000021087348 */ /* 0x000fea0003c00000 */
[----:B------:R0:W1:Y:S02]  /*11a70*/  SHFL.BFLY P5, R33, R54, R35, R34 ;  /* 0x0c00002336217389 */ /* 0x00006400000a0022 */
[----:B01----:R-:W-:Y:S05]  /*11a80*/  ENDCOLLECTIVE ;  /* 0x000000000000791b */ /* 0x003fea0003800000 */
.L_x_10573:
[----:B------:R-:W-:Y:S01]  /*11a90*/  MOV R53, R33 ;  /* 0x0000002100357202 */ /* 0x000fe20000000f00 */
[----:B------:R-:W-:Y:S06]  /*11aa0*/  BRA `(.L_x_10574) ;  /* 0xfffffff000387947 */ /* 0x000fec000383ffff */
.L_x_10575:
        /* <DEDUP_REMOVED lines=13> */
.L_x_12167:


//--------------------- .text._ZN10layer_norm31ln_parallel_residual_fwd_kernelINS_13Kernel_traitsI6__halfffffjLj512ELj1ELj4ELj1ELj16ENS_18Kernel_traits_baseILj512ES2_ffffjLj128EEEEELb1ELb1ELb1EEEvNS_9FwdParamsE --------------------------
	.section	.text._ZN10layer_norm31ln_parallel_residual_fwd_kernelINS_13Kernel_traitsI6__halfffffjLj512ELj1ELj4ELj1ELj16ENS_18Kernel_traits_baseILj512ES2_ffffjLj128EEEEELb1ELb1ELb1EEEvNS_9FwdParamsE,"ax",@progbits
	.align	128
        .global         _ZN10layer_norm31ln_parallel_residual_fwd_kernelINS_13Kernel_traitsI6__halfffffjLj512ELj1ELj4ELj1ELj16ENS_18Kernel_traits_baseILj512ES2_ffffjLj128EEEEELb1ELb1ELb1EEEvNS_9FwdParamsE
        .type           _ZN10layer_norm31ln_parallel_residual_fwd_kernelINS_13Kernel_traitsI6__halfffffjLj512ELj1ELj4ELj1ELj16ENS_18Kernel_traits_baseILj512ES2_ffffjLj128EEEEELb1ELb1ELb1EEEvNS_9FwdParamsE,@function
        .size           _ZN10layer_norm31ln_parallel_residual_fwd_kernelINS_13Kernel_traitsI6__halfffffjLj512ELj1ELj4ELj1ELj16ENS_18Kernel_traits_baseILj512ES2_ffffjLj128EEEEELb1ELb1ELb1EEEvNS_9FwdParamsE,(.L_x_12168 - _ZN10layer_norm31ln_parallel_residual_fwd_kernelINS_13Kernel_traitsI6__halfffffjLj512ELj1ELj4ELj1ELj16ENS_18Kernel_traits_baseILj512ES2_ffffjLj128EEEEELb1ELb1ELb1EEEvNS_9FwdParamsE)
        .other          _ZN10layer_norm31ln_parallel_residual_fwd_kernelINS_13Kernel_traitsI6__halfffffjLj512ELj1ELj4ELj1ELj16ENS_18Kernel_traits_baseILj512ES2_ffffjLj128EEEEELb1ELb1ELb1EEEvNS_9FwdParamsE,@"STO_CUDA_ENTRY STV_DEFAULT"
_ZN10layer_norm31ln_parallel_residual_fwd_kernelINS_13Kernel_traitsI6__halfffffjLj512ELj1ELj4ELj1ELj16ENS_18Kernel_traits_baseILj512ES2_ffffjLj128EEEEELb1ELb1ELb1EEEvNS_9FwdParamsE:
.text._ZN10layer_norm31ln_parallel_residual_fwd_kernelINS_13Kernel_traitsI6__halfffffjLj512ELj1ELj4ELj1ELj16ENS_18Kernel_traits_baseILj512ES2_ffffjLj128EEEEELb1ELb1ELb1EEEvNS_9FwdParamsE:
        /* <DEDUP_REMOVED lines=21> */
[----:B------:R1:W5:Y:S04]  /*0150*/  LDG.E.64 R16, desc[UR8][R22.64] ;  /* 0x0000000816107981 */ /* 0x000368000c1e1b00 */
[----:B------:R1:W5:Y:S04]  /*0160*/  LDG.E.64 R14, desc[UR8][R22.64+0x100] ;  /* 0x00010008160e7981 */ /* 0x000368000c1e1b00 */
[----:B------:R1:W5:Y:S04]  /*0170*/  LDG.E.64 R10, desc[UR8][R22.64+0x200] ;  /* 0x00020008160a7981 */ /* 0x000368000c1e1b00 */
[----:B------:R1:W5:Y:S01]  /*0180*/  LDG.E.64 R12, desc[UR8][R22.64+0x300] ;  /* 0x00030008160c7981 */ /* 0x000362000c1e1b00 */
[----:B0-----:R-:W-:-:S05]  /*0190*/  @P0 IMAD.WIDE.U32 R24, R71, 0x8, R24 ;  /* 0x0000000847180825 */ /* 0x001fca00078e0018 */
[----:B------:R1:W5:Y:S04]  /*01a0*/  @P0 LDG.E.64 R2, desc[UR8][R24.64] ;  /* 0x0000000818020981 */ /* 0x000368000c1e1b00 */
[----:B------:R1:W5:Y:S04]  /*01b0*/  @P0 LDG.E.64 R4, desc[UR8][R24.64+0x100] ;  /* 0x0001000818040981 */ /* 0x000368000c1e1b00 */
[----:B------:R1:W5:Y:S04]  /*01c0*/  @P0 LDG.E.64 R6, desc[UR8][R24.64+0x200] ;  /* 0x0002000818060981 */ /* 0x000368000c1e1b00 */
[----:B------:R1:W5:Y:S01]  /*01d0*/  @P0 LDG.E.64 R8, desc[UR8][R24.64+0x300] ;  /* 0x0003000818080981 */ /* 0x000362000c1e1b00 */
[----:B------:R-:W0:Y:S01]  /*01e0*/  S2UR UR5, SR_CTAID.X ;  /* 0x00000000000579c3 */ /* 0x000e220000002500 */
[----:B------:R-:W-:-:S07]  /*01f0*/  SHF.R.U32.HI R70, RZ, 0x5, R69 ;  /* 0x00000005ff467819 */ /* 0x000fce0000011645 */
[----:B------:R-:W2:Y:S01]  /*0200*/  LDC R0, c[0x0][0x360] ;  /* 0x0000d800ff007b82 */ /* 0x000ea20000000800 */
[----:B0-----:R-:W-:-:S06]  /*0210*/  USHF.L.U32 UR4, UR5, 0x2, URZ ;  /* 0x0000000205047899 */ /* 0x001fcc00080006ff */
[----:B------:R-:W-:-:S04]  /*0220*/  LOP3.LUT R70, R70, UR4, RZ, 0xfc, !PT ;  /* 0x0000000446467c12 */ /* 0x000fc8000f8efcff */
[----:B------:R-:W-:Y:S01]  /*0230*/  ISETP.GE.AND P2, PT, R70, UR10, PT ;  /* 0x0000000a46007c0c */ /* 0x000fe2000bf46270 */
[----:B--2---:R-:W-:Y:S01]  /*0240*/  IMAD R69, R0, UR5, R69 ;  /* 0x0000000500457c24 */ /* 0x004fe2000f8e0245 */
[----:B---3--:R-:W-:Y:S02]  /*0250*/  @P1 R2UR UR6, R18 ;  /* 0x00000000120612ca */ /* 0x008fe400000e0000 */
[----:B------:R-:W-:Y:S02]  /*0260*/  @P1 R2UR UR7, R19 ;  /* 0x00000000130712ca */ /* 0x000fe400000e0000 */
[----:B----4-:R-:W-:-:S04]  /*0270*/  @P1 IADD3 R72, P3, PT, R20, R27, RZ ;  /* 0x0000001b14481210 */ /* 0x010fc80007f7e0ff */
[----:B------:R-:W-:-:S03]  /*0280*/  @P1 IADD3.X R73, PT, PT, RZ, R21, RZ, P3, !PT ;  /* 0x00000015ff491210 */ /* 0x000fc60001ffe4ff */
[----:B-1----:R-:W-:Y:S06]  /*0290*/  @P2 EXIT ;  /* 0x000000000000294d */ /* 0x002fec0003800000 */
[--C-:B------:R-:W-:Y:S01]  /*02a0*/  SHF.R.U64 R68, R72, 0x2, R73.reuse ;  /* 0x0000000248447819 */ /* 0x100fe20000001249 */
[----:B------:R-:W-:Y:S01]  /*02b0*/  IMAD.HI.U32 R0, R69, -0x326172a9, RZ ;  /* 0xcd9e8d5745007827 */ /* 0x000fe200078e00ff */
[----:B------:R-:W-:Y:S01]  /*02c0*/  SHF.R.U32.HI R67, RZ, 0x2, R73 ;  /* 0x00000002ff437819 */ /* 0x000fe20000011649 */
[----:B------:R-:W-:Y:S01]  /*02d0*/  UIADD3 UR13, UPT, UPT, UR6, -0x61c88647, URZ ;  /* 0x9e3779b9060d7890 */ /* 0x000fe2000fffe0ff */
[----:B-----5:R-:W-:Y:S01]  /*02e0*/  SHF.R.U64 R24, R16, 0x10, R17 ;  /* 0x0000001010187819 */ /* 0x020fe20000001211 */
[----:B------:R-:W-:Y:S01]  /*02f0*/  IMAD.HI.U32 R18, R68, -0x2daee0ad, RZ ;  /* 0xd2511f5344127827 */ /* 0x000fe200078e00ff */
[----:B------:R-:W-:Y:S01]  /*0300*/  LOP3.LUT R0, R67, UR6, R0, 0x96, !PT ;  /* 0x0000000643007c12 */ /* 0x000fe2000f8e9600 */
[----:B------:R-:W-:Y:S01]  /*0310*/  UIADD3 UR14, UPT, UPT, UR7, -0x4498517b, URZ ;  /* 0xbb67ae85070e7890 */ /* 0x000fe2000fffe0ff */
[----:B------:R-:W-:Y:S01]  /*0320*/  @!P0 CS2R R2, SRZ ;  /* 0x0000000000028805 */ /* 0x000fe2000001ff00 */
[----:B------:R-:W-:Y:S01]  /*0330*/  IMAD R20, R69, -0x326172a9, RZ ;  /* 0xcd9e8d5745147824 */ /* 0x000fe200078e02ff */
[----:B------:R-:W-:Y:S01]  /*0340*/  LOP3.LUT R18, R18, UR7, RZ, 0x3c, !PT ;  /* 0x0000000712127c12 */ /* 0x000fe2000f8e3cff */
[----:B------:R-:W-:Y:S01]  /*0350*/  IMAD R22, R68, -0x2daee0ad, RZ ;  /* 0xd2511f5344167824 */ /* 0x000fe200078e02ff */
[----:B------:R-:W-:Y:S01]  /*0360*/  UIADD3 UR16, UPT, UPT, UR7, 0x76cf5d0a, URZ ;  /* 0x76cf5d0a07107890 */ /* 0x000fe2000fffe0ff */
[----:B------:R-:W-:Y:S01]  /*0370*/  IMAD.HI.U32 R21, R0, -0x2daee0ad, RZ ;  /* 0xd2511f5300157827 */ /* 0x000fe200078e00ff */
[----:B------:R-:W-:Y:S01]  /*0380*/  UIADD3 UR15, UPT, UPT, UR6, 0x3c6ef372, URZ ;  /* 0x3c6ef372060f7890 */ /* 0x000fe2000fffe0ff */
[----:B------:R-:W-:Y:S01]  /*0390*/  @!P0 CS2R R4, SRZ ;  /* 0x0000000000048805 */ /* 0x000fe2000001ff00 */
[----:B------:R-:W-:Y:S01]  /*03a0*/  UIADD3 UR17, UPT, UPT, UR6, -0x255992d5, URZ ;  /* 0xdaa66d2b06117890 */ /* 0x000fe2000fffe0ff */
[----:B------:R-:W-:Y:S01]  /*03b0*/  IMAD.HI.U32 R19, R18, -0x326172a9, RZ ;  /* 0xcd9e8d5712137827 */ /* 0x000fe200078e00ff */
[----:B------:R-:W-:Y:S01]  /*03c0*/  LOP3.LUT R21, R22, UR14, R21, 0x96, !PT ;  /* 0x0000000e16157c12 */ /* 0x000fe2000f8e9615 */
[----:B------:R-:W-:Y:S01]  /*03d0*/  UIADD3 UR18, UPT, UPT, UR7, 0x32370b8f, URZ ;  /* 0x32370b8f07127890 */ /* 0x000fe2000fffe0ff */
[----:B------:R-:W-:Y:S01]  /*03e0*/  @!P0 CS2R R6, SRZ ;  /* 0x0000000000068805 */ /* 0x000fe2000001ff00 */
[----:B------:R-:W-:Y:S01]  /*03f0*/  IMAD R25, R0, -0x2daee0ad, RZ ;  /* 0xd2511f5300197824 */ /* 0x000fe200078e02ff */
[----:B------:R-:W-:Y:S01]  /*0400*/  LOP3.LUT R19, R20, UR13, R19, 0x96, !PT ;  /* 0x0000000d14137c12 */ /* 0x000fe2000f8e9613 */
[----:B------:R-:W-:Y:S01]  /*0410*/  IMAD R23, R18, -0x326172a9, RZ ;  /* 0xcd9e8d5712177824 */ /* 0x000fe200078e02ff */
[----:B------:R-:W-:Y:S01]  /*0420*/  UIADD3 UR20, UPT, UPT, UR7, -0x126145ec, URZ ;  /* 0xed9eba1407147890 */ /* 0x000fe2000fffe0ff */
[----:B------:R-:W-:Y:S01]  /*0430*/  IMAD.HI.U32 R0, R21, -0x326172a9, RZ ;  /* 0xcd9e8d5715007827 */ /* 0x000fe200078e00ff */
[----:B------:R-:W-:Y:S01]  /*0440*/  UIADD3 UR19, UPT, UPT, UR6, 0x78dde6e4, URZ ;  /* 0x78dde6e406137890 */ /* 0x000fe2000fffe0ff */
[----:B------:R-:W-:Y:S01]  /*0450*/  @!P0 CS2R R8, SRZ ;  /* 0x0000000000088805 */ /* 0x000fe2000001ff00 */
[----:B------:R-:W-:Y:S01]  /*0460*/  UIADD3 UR21, UPT, UPT, UR6, 0x1715609d, URZ ;  /* 0x1715609d06157890 */ /* 0x000fe2000fffe0ff */
[----:B------:R-:W-:Y:S01]  /*0470*/  IMAD.HI.U32 R20, R19, -0x2daee0ad, RZ ;  /* 0xd2511f5313147827 */ /* 0x000fe200078e00ff */
[----:B------:R-:W-:Y:S01]  /*0480*/  LOP3.LUT R0, R23, UR15, R0, 0x96, !PT ;  /* 0x0000000f17007c12 */ /* 0x000fe2000f8e9600 */
[----:B------:R-:W-:Y:S01]  /*0490*/  UIADD3 UR22, UPT, UPT, UR7, -0x56f99767, URZ ;  /* 0xa906689907167890 */ /* 0x000fe2000fffe0ff */
[----:B------:R-:W-:Y:S01]  /*04a0*/  SHF.R.U64 R49, R2, 0x10, R3 ;  /* 0x0000001002317819 */ /* 0x000fe20000001203 */
[----:B------:R-:W-:Y:S01]  /*04b0*/  IMAD R21, R21, -0x326172a9, RZ ;  /* 0xcd9e8d5715157824 */ /* 0x000fe200078e02ff */
[----:B------:R-:W-:Y:S01]  /*04c0*/  LOP3.LUT R20, R25, UR16, R20, 0x96, !PT ;  /* 0x0000001019147c12 */ /* 0x000fe2000f8e9614 */
[----:B------:R-:W-:Y:S01]  /*04d0*/  IMAD R22, R19, -0x2daee0ad, RZ ;  /* 0xd2511f5313167824 */ /* 0x000fe200078e02ff */
[----:B------:R-:W-:Y:S01]  /*04e0*/  UIADD3 UR24, UPT, UPT, UR7, 0x646e171e, URZ ;  /* 0x646e171e07187890 */ /* 0x000fe2000fffe0ff */
[----:B------:R-:W-:Y:S01]  /*04f0*/  IMAD.HI.U32 R19, R0, -0x2daee0ad, RZ ;  /* 0xd2511f5300137827 */ /* 0x000fe200078e00ff */
[----:B------:R-:W-:Y:S01]  /*0500*/  UIADD3 UR23, UPT, UPT, UR6, -0x4ab325aa, URZ ;  /* 0xb54cda5606177890 */ /* 0x000fe2000fffe0ff */
[----:B------:R-:W-:Y:S01]  /*0510*/  MOV R29, R11 ;  /* 0x0000000b001d7202 */ /* 0x000fe20000000f00 */
[----:B------:R-:W0:Y:S01]  /*0520*/  LDCU.64 UR4, c[0x0][0x398] ;  /* 0x00007300ff0477ac */ /* 0x000e220008000a00 */
[----:B------:R-:W-:Y:S01]  /*0530*/  IMAD.HI.U32 R18, R20, -0x326172a9, RZ ;  /* 0xcd9e8d5714127827 */ /* 0x000fe200078e00ff */
[----:B------:R-:W-:-:S03]  /*0540*/  LOP3.LUT R19, R22, UR18, R19, 0x96, !PT ;  /* 0x0000001216137c12 */ /* 0x000fc6000f8e9613 */
[----:B------:R-:W-:Y:S01]  /*0550*/  HFMA2 R63, -RZ, RZ, 0, 0 ;  /* 0x00000000ff3f7431 */ /* 0x000fe200000001ff */
[----:B------:R-:W-:Y:S01]  /*0560*/  UIADD3 UR25, UPT, UPT, UR6, 0x5384540f, URZ ;  /* 0x5384540f06197890 */ /* 0x000fe2000fffe0ff */
[----:B------:R-:W-:Y:S01]  /*0570*/  IMAD R23, R0, -0x2daee0ad, RZ ;  /* 0xd2511f5300177824 */ /* 0x000fe200078e02ff */
[----:B------:R-:W-:Y:S01]  /*0580*/  LOP3.LUT R18, R21, UR17, R18, 0x96, !PT ;  /* 0x0000001115127c12 */ /* 0x000fe2000f8e9612 */
[----:B------:R-:W-:Y:S01]  /*0590*/  IMAD R21, R20, -0x326172a9, RZ ;  /* 0xcd9e8d5714157824 */ /* 0x000fe200078e02ff */
[----:B------:R-:W-:Y:S01]  /*05a0*/  UIADD3 UR26, UPT, UPT, UR7, 0x1fd5c5a3, URZ ;  /* 0x1fd5c5a3071a7890 */ /* 0x000fe2000fffe0ff */
[----:B------:R-:W-:Y:S01]  /*05b0*/  IMAD.HI.U32 R0, R19, -0x326172a9, RZ ;  /* 0xcd9e8d5713007827 */ /* 0x000fe200078e00ff */
[----:B------:R-:W-:Y:S01]  /*05c0*/  UIADD3 UR28, UPT, UPT, UR7, -0x24c28bd8, URZ ;  /* 0xdb3d7428071c7890 */ /* 0x000fe2000fffe0ff */
[----:B------:R-:W-:Y:S01]  /*05d0*/  SHF.R.U32.HI R44, RZ, 0x10, R11 ;  /* 0x00000010ff2c7819 */ /* 0x000fe2000001160b */
[----:B------:R-:W-:Y:S01]  /*05e0*/  UIADD3 UR27, UPT, UPT, UR6, -0xe443238, URZ ;  /* 0xf1bbcdc8061b7890 */ /* 0x000fe2000fffe0ff */
[C---:B------:R-:W-:Y:S01]  /*05f0*/  IMAD.HI.U32 R20, R18.reuse, -0x2daee0ad, RZ ;  /* 0xd2511f5312147827 */ /* 0x040fe200078e00ff */
[----:B------:R-:W-:Y:S01]  /*0600*/  LOP3.LUT R0, R21, UR19, R0, 0x96, !PT ;  /* 0x0000001315007c12 */ /* 0x000fe2000f8e9600 */
[----:B------:R-:W-:Y:S01]  /*0610*/  UIADD3 UR29, UPT, UPT, UR6, -0x700cb87f, URZ ;  /* 0x8ff34781061d7890 */ /* 0x000fe2000fffe0ff */
[----:B------:R-:W-:Y:S01]  /*0620*/  SHF.R.U32.HI R50, RZ, 0x10, R3 ;  /* 0x00000010ff327819 */ /* 0x000fe20000011603 */
[----:B------:R-:W-:Y:S01]  /*0630*/  IMAD R22, R19, -0x326172a9, RZ ;  /* 0xcd9e8d5713167824 */ /* 0x000fe200078e02ff */
[----:B------:R-:W-:Y:S01]  /*0640*/  LOP3.LUT R20, R23, UR20, R20, 0x96, !PT ;  /* 0x0000001417147c12 */ /* 0x000fe2000f8e9614 */
[----:B------:R-:W-:Y:S01]  /*0650*/  IMAD R21, R18, -0x2daee0ad, RZ ;  /* 0xd2511f5312157824 */ /* 0x000fe200078e02ff */
[----:B0-----:R-:W-:Y:S01]  /*0660*/  UISETP.NE.U32.AND UP0, UPT, UR4, URZ, UPT ;  /* 0x000000ff0400728c */ /* 0x001fe2000bf05070 */
[----:B------:R-:W-:Y:S01]  /*0670*/  IMAD.HI.U32 R18, R0, -0x2daee0ad, RZ ;  /* 0xd2511f5300127827 */ /* 0x000fe200078e00ff */
[----:B------:R-:W0:Y:S01]  /*0680*/  LDCU.U8 UR4, c[0x0][0x410] ;  /* 0x00008200ff0477ac */ /* 0x000e220008000000 */
[----:B------:R-:W-:Y:S01]  /*0690*/  SHF.R.U64 R51, R4, 0x10, R5 ;  /* 0x0000001004337819 */ /* 0x000fe20000001205 */
[----:B------:R-:W-:Y:S01]  /*06a0*/  BSSY B0, `(.L_x_10576) ;  /* 0x0000ff5000007945 */ /* 0x000fe20003800000 */
[----:B------:R-:W-:Y:S01]  /*06b0*/  IMAD.HI.U32 R19, R20, -0x326172a9, RZ ;  /* 0xcd9e8d5714137827 */ /* 0x000fe200078e00ff */
[----:B------:R-:W-:Y:S01]  /*06c0*/  LOP3.LUT R18, R21, UR22, R18, 0x96, !PT ;  /* 0x0000001615127c12 */ /* 0x000fe2000f8e9612 */
[----:B------:R-:W-:Y:S01]  /*06d0*/  UIADD3 UR30, UPT, UPT, UR7, -0x695add53, URZ ;  /* 0x96a522ad071e7890 */ /* 0x000fe2000fffe0ff */
[----:B------:R-:W-:Y:S01]  /*06e0*/  SHF.R.U64 R47, R12, 0x10, R13 ;  /* 0x000000100c2f7819 */ /* 0x000fe2000000120d */
[----:B------:R-:W-:Y:S01]  /*06f0*/  IMAD R23, R0, -0x2daee0ad, RZ ;  /* 0xd2511f5300177824 */ /* 0x000fe200078e02ff */
[----:B------:R-:W-:Y:S01]  /*0700*/  LOP3.LUT R19, R22, UR21, R19, 0x96, !PT ;  /* 0x0000001516137c12 */ /* 0x000fe2000f8e9613 */
[----:B------:R-:W-:Y:S01]  /*0710*/  IMAD R21, R20, -0x326172a9, RZ ;  /* 0xcd9e8d5714157824 */ /* 0x000fe200078e02ff */
[----:B------:R-:W-:Y:S01]  /*0720*/  SHF.R.U32.HI R22, RZ, 0x10, R17 ;  /* 0x00000010ff167819 */ /* 0x000fe20000011611 */
[----:B------:R-:W-:Y:S01]  /*0730*/  IMAD.HI.U32 R20, R18, -0x326172a9, RZ ;  /* 0xcd9e8d5712147827 */ /* 0x000fe200078e00ff */
[----:B------:R-:W-:Y:S01]  /*0740*/  UISETP.NE.AND.EX UP0, UPT, UR5, URZ, UPT, UP0 ;  /* 0x000000ff0500728c */ /* 0x000fe2000bf05300 */
[----:B------:R-:W-:Y:S01]  /*0750*/  SHF.R.U32.HI R48, RZ, 0x10, R13 ;  /* 0x00000010ff307819 */ /* 0x000fe2000001160d */
[----:B------:R-:W1:Y:S01]  /*0760*/  LDCU UR31, c[0x0][0x404] ;  /* 0x00008080ff1f77ac */ /* 0x000e620008000800 */
[----:B------:R-:W-:Y:S01]  /*0770*/  IMAD.HI.U32 R0, R19, -0x2daee0ad, RZ ;  /* 0xd2511f5313007827 */ /* 0x000fe200078e00ff */
[----:B------:R-:W-:-:S02]  /*0780*/  LOP3.LUT R20, R21, UR23, R20, 0x96, !PT ;  /* 0x0000001715147c12 */ /* 0x000fc4000f8e9614 */
[----:B------:R-:W-:Y:S01]  /*0790*/  SHF.R.U64 R21, R14, 0x10, R15 ;  /* 0x000000100e157819 */ /* 0x000fe2000000120f */
[----:B------:R-:W-:Y:S01]  /*07a0*/  IMAD.MOV.U32 R26, RZ, RZ, R17 ;  /* 0x000000ffff1a7224 */ /* 0x000fe200078e0011 */
[----:B------:R-:W-:Y:S01]  /*07b0*/  LOP3.LUT R0, R23, UR24, R0, 0x96, !PT ;  /* 0x0000001817007c12 */ /* 0x000fe2000f8e9600 */
[----:B------:R-:W-:Y:S01]  /*07c0*/  IMAD.MOV.U32 R25, RZ, RZ, R16 ;  /* 0x000000ffff197224 */ /* 0x000fe200078e0010 */
[----:B------:R-:W-:Y:S01]  /*07d0*/  MOV R23, R14 ;  /* 0x0000000e00177202 */ /* 0x000fe20000000f00 */
[----:B------:R-:W-:Y:S01]  /*07e0*/  IMAD R17, R18, -0x326172a9, RZ ;  /* 0xcd9e8d5712117824 */ /* 0x000fe200078e02ff */
[----:B------:R-:W-:Y:S01]  /*07f0*/  SHF.R.U32.HI R18, RZ, 0x10, R15 ;  /* 0x00000010ff127819 */ /* 0x000fe2000001160f */
[----:B------:R-:W-:Y:S01]  /*0800*/  IMAD.HI.U32 R14, R0, -0x326172a9, RZ ;  /* 0xcd9e8d57000e7827 */ /* 0x000fe200078e00ff */
[----:B------:R-:W-:Y:S01]  /*0810*/  SHF.R.U32.HI R52, RZ, 0x10, R5 ;  /* 0x00000010ff347819 */ /* 0x000fe20000011605 */
[----:B------:R-:W2:Y:S01]  /*0820*/  LDCU UR32, c[0x0][0x408] ;  /* 0x00008100ff2077ac */ /* 0x000ea20008000800 */
[--C-:B------:R-:W-:Y:S01]  /*0830*/  SHF.R.U64 R53, R6, 0x10, R7.reuse ;  /* 0x0000001006357819 */ /* 0x100fe20000001207 */
[----:B------:R-:W-:Y:S01]  /*0840*/  IMAD R19, R19, -0x2daee0ad, RZ ;  /* 0xd2511f5313137824 */ /* 0x000fe200078e02ff */
[----:B------:R-:W-:Y:S01]  /*0850*/  LOP3.LUT R14, R17, UR25, R14, 0x96, !PT ;  /* 0x00000019110e7c12 */ /* 0x000fe2000f8e960e */
[----:B------:R-:W-:Y:S01]  /*0860*/  IMAD.HI.U32 R16, R20, -0x2daee0ad, RZ ;  /* 0xd2511f5314107827 */ /* 0x000fe200078e00ff */
[----:B------:R-:W-:Y:S01]  /*0870*/  SHF.R.U32.HI R54, RZ, 0x10, R7 ;  /* 0x00000010ff367819 */ /* 0x000fe20000011607 */
[----:B------:R-:W3:Y:S01]  /*0880*/  LDCU UR5, c[0x0][0x388] ;  /* 0x00007100ff0577ac */ /* 0x000ee20008000800 */
[----:B------:R-:W-:Y:S01]  /*0890*/  SHF.R.U64 R55, R8, 0x10, R9 ;  /* 0x0000001008377819 */ /* 0x000fe20000001209 */
[----:B------:R-:W-:Y:S01]  /*08a0*/  IMAD.MOV.U32 R27, RZ, RZ, R15 ;  /* 0x000000ffff1b7224 */ /* 0x000fe200078e000f */
[----:B------:R-:W-:Y:S01]  /*08b0*/  LOP3.LUT R16, R19, UR26, R16, 0x96, !PT ;  /* 0x0000001a13107c12 */ /* 0x000fe2000f8e9610 */
[----:B------:R-:W-:Y:S01]  /*08c0*/  IMAD R15, R0, -0x326172a9, RZ ;  /* 0xcd9e8d57000f7824 */ /* 0x000fe200078e02ff */
[----:B------:R-:W-:Y:S01]  /*08d0*/  SHF.R.U64 R19, R10, 0x10, R11 ;  /* 0x000000100a137819 */ /* 0x000fe2000000120b */
[----:B------:R-:W-:Y:S01]  /*08e0*/  IMAD R20, R20, -0x2daee0ad, RZ ;  /* 0xd2511f5314147824 */ /* 0x000fe200078e02ff */
[----:B------:R-:W-:Y:S01]  /*08f0*/  SHF.R.U32.HI R56, RZ, 0x10, R9 ;  /* 0x00000010ff387819 */ /* 0x000fe20000011609 */
[----:B------:R-:W-:Y:S01]  /*0900*/  IMAD.HI.U32 R17, R14, -0x2daee0ad, RZ ;  /* 0xd2511f530e117827 */ /* 0x000fe200078e00ff */
[----:B------:R-:W-:Y:S01]  /*0910*/  LOP3.LUT R72, R72, 0x3, RZ, 0xc0, !PT ;  /* 0x0000000348487812 */ /* 0x000fe200078ec0ff */
[----:B------:R-:W4:Y:S01]  /*0920*/  LDCU UR12, c[0x0][0x448] ;  /* 0x00008900ff0c77ac */ /* 0x000f220008000800 */
[----:B------:R-:W-:Y:S01]  /*0930*/  PLOP3.LUT P0, PT, PT, PT, UP0, 0x80, 0x8 ;  /* 0x000000000008781c */ /* 0x000fe20003f0f008 */
[----:B------:R-:W-:Y:S01]  /*0940*/  IMAD.HI.U32 R0, R16, -0x326172a9, RZ ;  /* 0xcd9e8d5710007827 */ /* 0x000fe200078e00ff */
[----:B------:R-:W-:Y:S01]  /*0950*/  LOP3.LUT R20, R20, UR28, R17, 0x96, !PT ;  /* 0x0000001c14147c12 */ /* 0x000fe2000f8e9611 */
[----:B------:R-:W1:Y:S02]  /*0960*/  LDCU.64 UR10, c[0x0][0x3a0] ;  /* 0x00007400ff0a77ac */ /* 0x000e640008000a00 */
[----:B------:R-:W-:Y:S01]  /*0970*/  IMAD R16, R16, -0x326172a9, RZ ;  /* 0xcd9e8d5710107824 */ /* 0x000fe200078e02ff */
[----:B------:R-:W-:Y:S01]  /*0980*/  LOP3.LUT R73, R15, UR27, R0, 0x96, !PT ;  /* 0x0000001b0f497c12 */ /* 0x000fe2000f8e9600 */
[----:B------:R-:W-:Y:S01]  /*0990*/  HADD2.F32 R0, -RZ, R2.H0_H0 ;  /* 0x20000002ff007230 */ /* 0x000fe20000004100 */
[----:B0-----:R-:W-:Y:S01]  /*09a0*/  UISETP.NE.AND UP1, UPT, UR4, URZ, UPT ;  /* 0x000000ff0400728c */ /* 0x001fe2000bf25270 */
[----:B------:R-:W-:-:S04]  /*09b0*/  IMAD.HI.U32 R65, R20, -0x326172a9, RZ ;  /* 0xcd9e8d5714417827 */ /* 0x000fc800078e00ff */
[----:B------:R-:W-:Y:S01]  /*09c0*/  HADD2.F32 R2, -RZ, R3.H0_H0 ;  /* 0x20000003ff027230 */ /* 0x000fe20000004100 */
[----:B------:R-:W-:Y:S01]  /*09d0*/  LOP3.LUT R65, R16, UR29, R65, 0x96, !PT ;  /* 0x0000001d10417c12 */ /* 0x000fe2000f8e9641 */
[----:B------:R-:W-:Y:S02]  /*09e0*/  IMAD R11, R14, -0x2daee0ad, RZ ;  /* 0xd2511f530e0b7824 */ /* 0x000fe400078e02ff */
[----:B------:R-:W-:-:S04]  /*09f0*/  IMAD.HI.U32 R66, R73, -0x2daee0ad, RZ ;  /* 0xd2511f5349427827 */ /* 0x000fc800078e00ff */
        /* <DEDUP_REMOVED lines=34> */
[----:B------:R-:W-:Y:S02]  /*0c20*/  IMAD R73, R73, -0x2daee0ad, RZ ;  /* 0xd2511f5349497824 */ /* 0x000fe400078e02ff */
[----:B-1234-:R-:W-:-:S07]  /*0c30*/  IMAD R64, R20, -0x326172a9, RZ ;  /* 0xcd9e8d5714407824 */ /* 0x01efce00078e02ff */
.L_x_10830:
        /* <DEDUP_REMOVED lines=10> */
[----:B------:R-:W5:Y:S01]  /*0ce0*/  @P0 LDG.E.128 R36, desc[UR8][R22.64] ;  /* 0x0000000816240981 */ /* 0x000f62000c1e1d00 */
[----:B-1----:R-:W-:-:S04]  /*0cf0*/  IMAD.WIDE.U32 R24, R58, 0x10, R40 ;  /* 0x000000103a187825 */ /* 0x002fc800078e0028 */
[----:B--2---:R-:W-:-:S05]  /*0d00*/  @P1 IMAD.WIDE.U32 R20, R58, 0x10, R20 ;  /* 0x000000103a141825 */ /* 0x004fca00078e0014 */
[----:B------:R-:W5:Y:S04]  /*0d10*/  @P1 LDG.E.128 R32, desc[UR8][R20.64] ;  /* 0x0000000814201981 */ /* 0x000f68000c1e1d00 */
[----:B------:R0:W5:Y:S02]  /*0d20*/  LDG.E.128 R20, desc[UR8][R24.64] ;  /* 0x0000000818147981 */ /* 0x000164000c1e1d00 */
[----:B0-----:R-:W0:Y:S01]  /*0d30*/  LDC.64 R24, c[0x0][0x398] ;  /* 0x0000e600ff187b82 */ /* 0x001e220000000a00 */
[----:B------:R-:W-:Y:S01]  /*0d40*/  IMAD.MOV.U32 R78, RZ, RZ, 0x2f800000 ;  /* 0x2f800000ff4e7424 */ /* 0x000fe200078e00ff */
[----:B0-----:R-:W-:-:S04]  /*0d50*/  ISETP.NE.U32.AND P0, PT, R24, RZ, PT ;  /* 0x000000ff1800720c */ /* 0x001fc80003f05070 */
[----:B------:R-:W-:-:S13]  /*0d60*/  ISETP.NE.AND.EX P0, PT, R25, RZ, PT, P0 ;  /* 0x000000ff1900720c */ /* 0x000fda0003f05300 */
        /* <DEDUP_REMOVED lines=17> */
.L_x_10580:
        /* <DEDUP_REMOVED lines=13> */
.L_x_10582:
[----:B------:R-:W-:Y:S05]  /*0f50*/  BSYNC.RECONVERGENT B2 ;  /* 0x0000000000027941 */ /* 0x000fea0003800200 */
.L_x_10581:
        /* <DEDUP_REMOVED lines=41> */
.L_x_10579:
[----:B------:R-:W-:Y:S05]  /*11f0*/  BSYNC.RECONVERGENT B1 ;  /* 0x0000000000017941 */ /* 0x000fea0003800200 */
.L_x_10578:
[----:B------:R-:W-:Y:S01]  /*1200*/  ISETP.NE.AND P0, PT, R28, 0x1, PT ;  /* 0x000000011c00780c */ /* 0x000fe20003f05270 */
[----:B------:R-:W-:Y:S01]  /*1210*/  IMAD.U32 R77, RZ, RZ, UR31 ;  /* 0x0000001fff4d7e24 */ /* 0x000fe2000f8e00ff */
[----:B------:R-:W-:Y:S01]  /*1220*/  I2FP.F32.U32 R27, R26 ;  /* 0x0000001a001b7245 */ /* 0x000fe20000201000 */
[----:B------:R-:W-:Y:S01]  /*1230*/  BSSY.RECONVERGENT B1, `(.L_x_10583) ;  /* 0x0000046000017945 */ /* 0x000fe20003800200 */
[----:B------:R-:W-:-:S03]  /*1240*/  HFMA2 R29, -RZ, RZ, 0, 1.1920928955078125e-07 ;  /* 0x00000002ff1d7431 */ /* 0x000fc600000001ff */
        /* <DEDUP_REMOVED lines=12> */
.L_x_10585:
        /* <DEDUP_REMOVED lines=13> */
.L_x_10587:
[----:B------:R-:W-:Y:S05]  /*13e0*/  BSYNC.RECONVERGENT B2 ;  /* 0x0000000000027941 */ /* 0x000fea0003800200 */
.L_x_10586:
        /* <DEDUP_REMOVED lines=42> */
.L_x_10584:
[----:B------:R-:W-:Y:S05]  /*1690*/  BSYNC.RECONVERGENT B1 ;  /* 0x0000000000017941 */ /* 0x000fea0003800200 */
.L_x_10583:
        /* <DEDUP_REMOVED lines=16> */
.L_x_10590:
        /* <DEDUP_REMOVED lines=13> */
.L_x_10592:
[----:B------:R-:W-:Y:S05]  /*1870*/  BSYNC.RECONVERGENT B2 ;  /* 0x0000000000027941 */ /* 0x000fea0003800200 */
.L_x_10591:
        /* <DEDUP_REMOVED lines=42> */
.L_x_10589:
[----:B------:R-:W-:Y:S05]  /*1b20*/  BSYNC.RECONVERGENT B1 ;  /* 0x0000000000017941 */ /* 0x000fea0003800200 */
.L_x_10588:
        /* <DEDUP_REMOVED lines=16> */
.L_x_10595:
        /* <DEDUP_REMOVED lines=13> */
.L_x_10597:
[----:B------:R-:W-:Y:S05]  /*1d00*/  BSYNC.RECONVERGENT B2 ;  /* 0x0000000000027941 */ /* 0x000fea0003800200 */
.L_x_10596:
        /* <DEDUP_REMOVED lines=42> */
.L_x_10594:
[----:B------:R-:W-:Y:S05]  /*1fb0*/  BSYNC.RECONVERGENT B1 ;  /* 0x0000000000017941 */ /* 0x000fea0003800200 */
.L_x_10593:
[----:B------:R-:W-:Y:S02]  /*1fc0*/  I2FP.F32.U32 R27, R27 ;  /* 0x0000001b001b7245 */ /* 0x000fe40000201000 */
[----:B------:R-:W-:-:S03]  /*1fd0*/  MOV R76, UR32 ;  /* 0x00000020004c7c02 */ /* 0x000fc60008000f00 */
[----:B------:R-:W-:Y:S02]  /*1fe0*/  FFMA.FTZ R26, R27, R78, 1.1641532182693481445e-10 ;  /* 0x2f0000001b1a7423 */ /* 0x000fe4000001004e */
[-C--:B-----5:R-:W-:Y:S01]  /*1ff0*/  FMUL.FTZ R22, R22, R76.reuse ;  /* 0x0000004c16167220 */ /* 0x0a0fe20000410000 */
[-C--:B------:R-:W-:Y:S01]  /*2000*/  FMUL.FTZ R20, R20, R76.reuse ;  /* 0x0000004c14147220 */ /* 0x080fe20000410000 */
[-C--:B------:R-:W-:Y:S01]  /*2010*/  FMUL.FTZ R21, R21, R76.reuse ;  /* 0x0000004c15157220 */ /* 0x080fe20000410000 */
[----:B------:R-:W-:Y:S01]  /*2020*/  FMUL.FTZ R23, R23, R76 ;  /* 0x0000004c17177220 */ /* 0x000fe20000410000 */
[----:B------:R-:W-:Y:S02]  /*2030*/  FSETP.GTU.FTZ.AND P0, PT, R26, R77, PT ;  /* 0x0000004d1a00720b */ /* 0x000fe40003f1c000 */
[----:B------:R-:W-:Y:S02]  /*2040*/  FSEL R30, R22, RZ, P4 ;  /* 0x000000ff161e7208 */ /* 0x000fe40002000000 */
[----:B------:R-:W-:-:S02]  /*2050*/  FSEL R28, R20, RZ, P2 ;  /* 0x000000ff141c7208 */ /* 0x000fc40001000000 */
        /* <DEDUP_REMOVED lines=8> */
.L_x_10577:
        /* <DEDUP_REMOVED lines=16> */
.L_x_10601:
        /* <DEDUP_REMOVED lines=13> */
.L_x_10603:
[----:B------:R-:W-:Y:S05]  /*22b0*/  BSYNC.RECONVERGENT B2 ;  /* 0x0000000000027941 */ /* 0x000fea0003800200 */
.L_x_10602:
        /* <DEDUP_REMOVED lines=41> */
.L_x_10600:
[----:B------:R-:W-:Y:S05]  /*2550*/  BSYNC.RECONVERGENT B1 ;  /* 0x0000000000017941 */ /* 0x000fea0003800200 */
.L_x_10599:
[----:B------:R-:W-:Y:S01]  /*2560*/  ISETP.NE.AND P0, PT, R28, 0x1, PT ;  /* 0x000000011c00780c */ /* 0x000fe20003f05270 */
[----:B------:R-:W-:Y:S01]  /*2570*/  IMAD.U32 R77, RZ, RZ, UR31 ;  /* 0x0000001fff4d7e24 */ /* 0x000fe2000f8e00ff */
[----:B------:R-:W-:Y:S01]  /*2580*/  I2FP.F32.U32 R27, R26 ;  /* 0x0000001a001b7245 */ /* 0x000fe20000201000 */
[----:B------:R-:W-:Y:S01]  /*2590*/  IMAD.U32 R76, RZ, RZ, UR32 ;  /* 0x00000020ff4c7e24 */ /* 0x000fe2000f8e00ff */
[----:B------:R-:W-:Y:S03]  /*25a0*/  BSSY.RECONVERGENT B1, `(.L_x_10604) ;  /* 0x0000047000017945 */ /* 0x000fe60003800200 */
[----:B------:R-:W-:Y:S01]  /*25b0*/  FFMA.FTZ R26, R27, R78, 1.1641532182693481445e-10 ;  /* 0x2f0000001b1a7423 */ /* 0x000fe2000001004e */
[----:B------:R-:W-:Y:S02]  /*25c0*/  IMAD.MOV.U32 R27, RZ, RZ, R64 ;  /* 0x000000ffff1b7224 */ /* 0x000fe400078e0040 */
[----:B-----5:R-:W-:-:S02]  /*25d0*/  FMUL.FTZ R31, R20, R76 ;  /* 0x0000004c141f7220 */ /* 0x020fc40000410000 */
[----:B------:R-:W-:Y:S02]  /*25e0*/  FSETP.LE.FTZ.AND P2, PT, R26, R77, PT ;  /* 0x0000004d1a00720b */ /* 0x000fe40003f53000 */
[----:B------:R-:W-:Y:S01]  /*25f0*/  MOV R26, 0x2 ;  /* 0x00000002001a7802 */ /* 0x000fe20000000f00 */
        /* <DEDUP_REMOVED lines=9> */
.L_x_10606:
        /* <DEDUP_REMOVED lines=13> */
.L_x_10608:
[----:B------:R-:W-:Y:S05]  /*2760*/  BSYNC.RECONVERGENT B2 ;  /* 0x0000000000027941 */ /* 0x000fea0003800200 */
.L_x_10607:
        /* <DEDUP_REMOVED lines=42> */
.L_x_10605:
[----:B------:R-:W-:Y:S05]  /*2a10*/  BSYNC.RECONVERGENT B1 ;  /* 0x0000000000017941 */ /* 0x000fea0003800200 */
.L_x_10604:
        /* <DEDUP_REMOVED lines=15> */
.L_x_10611:
        /* <DEDUP_REMOVED lines=13> */
.L_x_10613:
[----:B------:R-:W-:Y:S05]  /*2be0*/  BSYNC.RECONVERGENT B2 ;  /* 0x0000000000027941 */ /* 0x000fea0003800200 */
.L_x_10612:
        /* <DEDUP_REMOVED lines=42> */
.L_x_10610:
[----:B------:R-:W-:Y:S05]  /*2e90*/  BSYNC.RECONVERGENT B1 ;  /* 0x0000000000017941 */ /* 0x000fea0003800200 */
.L_x_10609:
        /* <DEDUP_REMOVED lines=17> */
.L_x_10616:
        /* <DEDUP_REMOVED lines=13> */
.L_x_10618:
[----:B------:R-:W-:Y:S05]  /*3080*/  BSYNC.RECONVERGENT B2 ;  /* 0x0000000000027941 */ /* 0x000fea0003800200 */
.L_x_10617:
        /* <DEDUP_REMOVED lines=42> */
.L_x_10615:
[----:B------:R-:W-:Y:S05]  /*3330*/  BSYNC.RECONVERGENT B1 ;  /* 0x0000000000017941 */ /* 0x000fea0003800200 */
.L_x_10614:
        /* <DEDUP_REMOVED lines=15> */
.L_x_10621:
        /* <DEDUP_REMOVED lines=13> */
.L_x_10623:
[----:B------:R-:W-:Y:S05]  /*3500*/  BSYNC.RECONVERGENT B2 ;  /* 0x0000000000027941 */ /* 0x000fea0003800200 */
.L_x_10622:
        /* <DEDUP_REMOVED lines=42> */
.L_x_10620:
[----:B------:R-:W-:Y:S05]  /*37b0*/  BSYNC.RECONVERGENT B1 ;  /* 0x0000000000017941 */ /* 0x000fea0003800200 */
.L_x_10619:
        /* <DEDUP_REMOVED lines=17> */
.L_x_10626:
        /* <DEDUP_REMOVED lines=13> */
.L_x_10628:
[----:B------:R-:W-:Y:S05]  /*39a0*/  BSYNC.RECONVERGENT B2 ;  /* 0x0000000000027941 */ /* 0x000fea0003800200 */
.L_x_10627:
        /* <DEDUP_REMOVED lines=42> */
.L_x_10625:
[----:B------:R-:W-:Y:S05]  /*3c50*/  BSYNC.RECONVERGENT B1 ;  /* 0x0000000000017941 */ /* 0x000fea0003800200 */
.L_x_10624:
        /* <DEDUP_REMOVED lines=15> */
.L_x_10631:
        /* <DEDUP_REMOVED lines=13> */
.L_x_10633:
[----:B------:R-:W-:Y:S05]  /*3e20*/  BSYNC.RECONVERGENT B2 ;  /* 0x0000000000027941 */ /* 0x000fea0003800200 */
.L_x_10632:
        /* <DEDUP_REMOVED lines=42> */
.L_x_10630:
[----:B------:R-:W-:Y:S05]  /*40d0*/  BSYNC.RECONVERGENT B1 ;  /* 0x0000000000017941 */ /* 0x000fea0003800200 */
.L_x_10629:
        /* <DEDUP_REMOVED lines=17> */
.L_x_10636:
        /* <DEDUP_REMOVED lines=13> */
.L_x_10638:
[----:B------:R-:W-:Y:S05]  /*42c0*/  BSYNC.RECONVERGENT B2 ;  /* 0x0000000000027941 */ /* 0x000fea0003800200 */
.L_x_10637:
        /* <DEDUP_REMOVED lines=42> */
.L_x_10635:
[----:B------:R-:W-:Y:S05]  /*4570*/  BSYNC.RECONVERGENT B1 ;  /* 0x0000000000017941 */ /* 0x000fea0003800200 */
.L_x_10634:
[----:B------:R-:W-:Y:S01]  /*4580*/  I2FP.F32.U32 R23, R21 ;  /* 0x0000001500177245 */ /* 0x000fe20000201000 */
[-C--:B------:R-:W-:Y:S01]  /*4590*/  FMUL.FTZ R20, R36, R76.reuse ;  /* 0x0000004c24147220 */ /* 0x080fe20000410000 */
[-C--:B------:R-:W-:Y:S01]  /*45a0*/  FSETP.GTU.FTZ.AND P6, PT, R30, R77.reuse, PT ;  /* 0x0000004d1e00720b */ /* 0x080fe20003fdc000 */
[----:B------:R-:W-:Y:S01]  /*45b0*/  FMUL.FTZ R21, R37, R76 ;  /* 0x0000004c25157220 */ /* 0x000fe20000410000 */
[----:B------:R-:W-:Y:S01]  /*45c0*/  FSETP.GTU.FTZ.AND P0, PT, R57, R77, PT ;  /* 0x0000004d3900720b */ /* 0x000fe20003f1c000 */
[----:B------:R-:W-:Y:S01]  /*45d0*/  FFMA.FTZ R26, R23, R78, 1.1641532182693481445e-10 ;  /* 0x2f000000171a7423 */ /* 0x000fe2000001004e */
[----:B------:R-:W-:Y:S01]  /*45e0*/  FSEL R28, R20, RZ, !P6 ;  /* 0x000000ff141c7208 */ /* 0x000fe20007000000 */
[-C--:B------:R-:W-:Y:S01]  /*45f0*/  FMUL.FTZ R20, R38, R76.reuse ;  /* 0x0000004c26147220 */ /* 0x080fe20000410000 */
[----:B------:R-:W-:Y:S01]  /*4600*/  SEL R57, RZ, 0x1, P6 ;  /* 0x00000001ff397807 */ /* 0x000fe20003000000 */
[----:B------:R-:W-:Y:S01]  /*4610*/  FMUL.FTZ R23, R39, R76 ;  /* 0x0000004c27177220 */ /* 0x000fe20000410000 */
[----:B------:R-:W-:-:S02]  /*4620*/  FSEL R22, R21, RZ, !P0 ;  /* 0x000000ff15167208 */ /* 0x000fc40004000000 */
[----:B------:R-:W-:Y:S02]  /*4630*/  SEL R27, RZ, 0x1, P0 ;  /* 0x00000001ff1b7807 */ /* 0x000fe40000000000 */
[-C--:B------:R-:W-:Y:S02]  /*4640*/  FSETP.GTU.FTZ.AND P6, PT, R61, R77.reuse, PT ;  /* 0x0000004d3d00720b */ /* 0x080fe40003fdc000 */
[----:B------:R-:W-:Y:S02]  /*4650*/  FSETP.GTU.FTZ.AND P0, PT, R26, R77, PT ;  /* 0x0000004d1a00720b */ /* 0x000fe40003f1c000 */
[----:B------:R-:W-:Y:S02]  /*4660*/  FSEL R31, R31, RZ, P2 ;  /* 0x000000ff1f1f7208 */ /* 0x000fe40001000000 */
[----:B------:R-:W-:Y:S02]  /*4670*/  FSEL R60, R60, RZ, P4 ;  /* 0x000000ff3c3c7208 */ /* 0x000fe40002000000 */
[----:B------:R-:W-:Y:S01]  /*4680*/  FSEL R21, R20, RZ, !P6 ;  /* 0x000000ff14157208 */ /* 0x000fe20007000000 */
[----:B------:R-:W-:Y:S01]  /*4690*/  FADD.FTZ R28, R31, R28 ;  /* 0x0000001c1f1c7221 */ /* 0x000fe20000010000 */
[----:B------:R-:W-:-:S02]  /*46a0*/  FSEL R59, R59, RZ, P3 ;  /* 0x000000ff3b3b7208 */ /* 0x000fc40001800000 */
        /* <DEDUP_REMOVED lines=12> */
.L_x_10598:
[----:B------:R-:W0:Y:S01]  /*4770*/  LDC.64 R82, c[0x0][0x3a8] ;  /* 0x0000ea00ff527b82 */ /* 0x000e220000000a00 */
[----:B------:R-:W-:Y:S01]  /*4780*/  ISETP.NE.U32.AND P0, PT, R24, RZ, PT ;  /* 0x000000ff1800720c */ /* 0x000fe20003f05070 */
[----:B------:R-:W-:Y:S01]  /*4790*/  VIADD R59, R58, 0x20 ;  /* 0x000000203a3b7836 */ /* 0x000fe20000000000 */
[----:B------:R-:W-:Y:S02]  /*47a0*/  SEL R24, RZ, 0x1000000, !P5 ;  /* 0x01000000ff187807 */ /* 0x000fe40006800000 */
[----:B------:R-:W-:Y:S02]  /*47b0*/  ISETP.NE.AND.EX P0, PT, R25, RZ, PT, P0 ;  /* 0x000000ff1900720c */ /* 0x000fe40003f05300 */
[----:B------:R-:W-:Y:S01]  /*47c0*/  SEL R25, RZ, 0x10000, !P4 ;  /* 0x00010000ff197807 */ /* 0x000fe20006000000 */
[----:B------:R-:W1:Y:S01]  /*47d0*/  LDC.64 R80, c[0x0][0x3b0] ;  /* 0x0000ec00ff507b82 */ /* 0x000e620000000a00 */
[----:B------:R-:W-:Y:S02]  /*47e0*/  SEL R26, RZ, 0x100, !P3 ;  /* 0x00000100ff1a7807 */ /* 0x000fe40005800000 */
[----:B------:R-:W-:-:S02]  /*47f0*/  SEL R27, RZ, 0x1, !P2 ;  /* 0x00000001ff1b7807 */ /* 0x000fc40005000000 */
[----:B------:R-:W-:-:S03]  /*4800*/  IADD3 R26, PT, PT, R26, R24, R25 ;  /* 0x000000181a1a7210 */ /* 0x000fc60007ffe019 */
[----:B------:R-:W2:Y:S02]  /*4810*/  @P1 LDC.64 R20, c[0x0][0x3a0] ;  /* 0x0000e800ff141b82 */ /* 0x000ea40000000a00 */
[----:B------:R-:W-:Y:S02]  /*4820*/  IMAD.IADD R73, R26, 0x1, R27 ;  /* 0x000000011a497824 */ /* 0x000fe400078e021b */
[----:B0-----:R-:W-:-:S04]  /*4830*/  IMAD.WIDE.U32 R24, R58, 0x10, R82 ;  /* 0x000000103a187825 */ /* 0x001fc800078e0052 */
[----:B------:R-:W0:Y:S01]  /*4840*/  @P0 LDC.64 R22, c[0x0][0x398] ;  /* 0x0000e600ff160b82 */ /* 0x000e220000000a00 */
[----:B------:R3:W-:Y:S01]  /*4850*/  STG.E.128 desc[UR8][R24.64], R28 ;  /* 0x0000001c18007986 */ /* 0x0007e2000c101d08 */
[----:B-1----:R-:W-:-:S05]  /*4860*/  IMAD.WIDE.U32 R26, R58, 0x4, R80 ;  /* 0x000000043a1a7825 */ /* 0x002fca00078e0050 */
[----:B------:R1:W-:Y:S01]  /*4870*/  STG.E desc[UR8][R26.64], R73 ;  /* 0x000000491a007986 */ /* 0x0003e2000c101908 */
[----:B--2---:R-:W-:-:S04]  /*4880*/  @P1 IMAD.WIDE.U32 R20, R59, 0x10, R20 ;  /* 0x000000103b141825 */ /* 0x004fc800078e0014 */
[----:B---3--:R-:W-:-:S04]  /*4890*/  IMAD.WIDE.U32 R24, R59, 0x10, R40 ;  /* 0x000000103b187825 */ /* 0x008fc800078e0028 */
[----:B0-----:R-:W-:Y:S01]  /*48a0*/  @P0 IMAD.WIDE.U32 R22, R59, 0x10, R22 ;  /* 0x000000103b160825 */ /* 0x001fe200078e0016 */
[----:B-1----:R-:W-:Y:S06]  /*48b0*/  @!P0 BRA `(.L_x_10639) ;  /* 0x00000000002c8947 */ /* 0x002fec0003800000 */
[----:B------:R-:W0:Y:S01]  /*48c0*/  LDC.64 R26, c[0x0][0x3b8] ;  /* 0x0000ee00ff1a7b82 */ /* 0x000e220000000a00 */
[----:B------:R-:W-:Y:S02]  /*48d0*/  SHF.L.U32 R73, R61, 0x10, RZ ;  /* 0x000000103d497819 */ /* 0x000fe400000006ff */
[----:B------:R-:W-:Y:S02]  /*48e0*/  LOP3.LUT R72, R62, 0xffff, RZ, 0xc0, !PT ;  /* 0x0000ffff3e487812 */ /* 0x000fe400078ec0ff */
[----:B------:R-:W-:Y:S02]  /*48f0*/  LOP3.LUT R73, R73, 0xff0000, RZ, 0xc0, !PT ;  /* 0x00ff000049497812 */ /* 0x000fe400078ec0ff */
[----:B------:R-:W-:-:S03]  /*4900*/  LOP3.LUT R75, R60, 0xff, RZ, 0xc0, !PT ;  /* 0x000000ff3c4b7812 */ /* 0x000fc600078ec0ff */
[----:B------:R-:W-:Y:S01]  /*4910*/  IMAD R72, R72, 0x1000000, R73 ;  /* 0x0100000048487824 */ /* 0x000fe200078e0249 */
[----:B------:R-:W-:-:S03]  /*4920*/  LOP3.LUT R73, R57, 0xff, RZ, 0xc0, !PT ;  /* 0x000000ff39497812 */ /* 0x000fc600078ec0ff */
[----:B------:R-:W-:-:S05]  /*4930*/  IMAD R72, R75, 0x100, R72 ;  /* 0x000001004b487824 */ /* 0x000fca00078e0248 */
[----:B------:R-:W-:Y:S01]  /*4940*/  IADD3 R73, PT, PT, R72, R73, RZ ;  /* 0x0000004948497210 */ /* 0x000fe20007ffe0ff */
[----:B0-----:R-:W-:-:S05]  /*4950*/  IMAD.WIDE.U32 R26, R58, 0x4, R26 ;  /* 0x000000043a1a7825 */ /* 0x001fca00078e001a */
[----:B------:R0:W-:Y:S02]  /*4960*/  STG.E desc[UR8][R26.64], R73 ;  /* 0x000000491a007986 */ /* 0x0001e4000c101908 */
.L_x_10639:
[----:B------:R1:W5:Y:S04]  /*4970*/  @P0 LDG.E.128 R36, desc[UR8][R22.64] ;  /* 0x0000000816240981 */ /* 0x000368000c1e1d00 */
[----:B------:R1:W5:Y:S04]  /*4980*/  @P1 LDG.E.128 R32, desc[UR8][R20.64] ;  /* 0x0000000814201981 */ /* 0x000368000c1e1d00 */
[----:B------:R1:W5:Y:S01]  /*4990*/  LDG.E.128 R20, desc[UR8][R24.64] ;  /* 0x0000000818147981 */ /* 0x000362000c1e1d00 */
[----:B------:R-:W-:Y:S05]  /*49a0*/  @!P0 BRA `(.L_x_10640) ;  /* 0x0000002400b08947 */ /* 0x000fea0003800000 */
[----:B------:R-:W-:Y:S01]  /*49b0*/  ISETP.NE.AND P2, PT, R43, 0x1, PT ;  /* 0x000000012b00780c */ /* 0x000fe20003f45270 */
[----:B------:R-:W-:Y:S01]  /*49c0*/  BSSY.RECONVERGENT B1, `(.L_x_10641) ;  /* 0x0000047000017945 */ /* 0x000fe20003800200 */
[----:B0-----:R-:W-:Y:S01]  /*49d0*/  IMAD.MOV.U32 R26, RZ, RZ, 0x2 ;  /* 0x00000002ff1a7424 */ /* 0x001fe200078e00ff */
[----:B------:R-:W-:Y:S01]  /*49e0*/  MOV R75, R42 ;  /* 0x0000002a004b7202 */ /* 0x000fe20000000f00 */
[----:B-1----:R-:W-:-:S09]  /*49f0*/  IMAD.MOV.U32 R24, RZ, RZ, R64 ;  /* 0x000000ffff187224 */ /* 0x002fd200078e0040 */
        /* <DEDUP_REMOVED lines=11> */
.L_x_10643:
        /* <DEDUP_REMOVED lines=13> */
.L_x_10645:
[----:B------:R-:W-:Y:S05]  /*4b80*/  BSYNC.RECONVERGENT B2 ;  /* 0x0000000000027941 */ /* 0x000fea0003800200 */
.L_x_10644:
        /* <DEDUP_REMOVED lines=42> */
.L_x_10642:
[----:B------:R-:W-:Y:S05]  /*4e30*/  BSYNC.RECONVERGENT B1 ;  /* 0x0000000000017941 */ /* 0x000fea0003800200 */
.L_x_10641:
[----:B------:R-:W-:Y:S01]  /*4e40*/  ISETP.NE.AND P3, PT, R26, 0x1, PT ;  /* 0x000000011a00780c */ /* 0x000fe20003f65270 */
[----:B------:R-:W-:Y:S01]  /*4e50*/  BSSY.RECONVERGENT B1, `(.L_x_10646) ;  /* 0x0000048000017945 */ /* 0x000fe20003800200 */
[----:B------:R-:W-:Y:S01]  /*4e60*/  I2FP.F32.U32 R25, R24 ;  /* 0x0000001800197245 */ /* 0x000fe20000201000 */
[----:B-----5:R-:W-:Y:S01]  /*4e70*/  FMUL.FTZ R43, R20, R76 ;  /* 0x0000004c142b7220 */ /* 0x020fe20000410000 */
        /* <DEDUP_REMOVED lines=13> */
.L_x_10648:
        /* <DEDUP_REMOVED lines=13> */
.L_x_10650:
[----:B------:R-:W-:Y:S05]  /*5020*/  BSYNC.RECONVERGENT B2 ;  /* 0x0000000000027941 */ /* 0x000fea0003800200 */
.L_x_10649:
        /* <DEDUP_REMOVED lines=42> */
.L_x_10647:
[----:B------:R-:W-:Y:S05]  /*52d0*/  BSYNC.RECONVERGENT B1 ;  /* 0x0000000000017941 */ /* 0x000fea0003800200 */
.L_x_10646:
        /* <DEDUP_REMOVED lines=15> */
.L_x_10653:
        /* <DEDUP_REMOVED lines=13> */
.L_x_10655:
[----:B------:R-:W-:Y:S05]  /*54a0*/  BSYNC.RECONVERGENT B2 ;  /* 0x0000000000027941 */ /* 0x000fea0003800200 */
.L_x_10654:
        /* <DEDUP_REMOVED lines=42> */
.L_x_10652:
[----:B------:R-:W-:Y:S05]  /*5750*/  BSYNC.RECONVERGENT B1 ;  /* 0x0000000000017941 */ /* 0x000fea0003800200 */
.L_x_10651:
        /* <DEDUP_REMOVED lines=17> */
.L_x_10658:
        /* <DEDUP_REMOVED lines=13> */
.L_x_10660:
[----:B------:R-:W-:Y:S05]  /*5940*/  BSYNC.RECONVERGENT B2 ;  /* 0x0000000000027941 */ /* 0x000fea0003800200 */
.L_x_10659:
        /* <DEDUP_REMOVED lines=42> */
.L_x_10657:
[----:B------:R-:W-:Y:S05]  /*5bf0*/  BSYNC.RECONVERGENT B1 ;  /* 0x0000000000017941 */ /* 0x000fea0003800200 */
.L_x_10656:
        /* <DEDUP_REMOVED lines=15> */
.L_x_10663:
        /* <DEDUP_REMOVED lines=13> */
.L_x_10665:
[----:B------:R-:W-:Y:S05]  /*5dc0*/  BSYNC.RECONVERGENT B2 ;  /* 0x0000000000027941 */ /* 0x000fea0003800200 */
.L_x_10664:
        /* <DEDUP_REMOVED lines=42> */
.L_x_10662:
[----:B------:R-:W-:Y:S05]  /*6070*/  BSYNC.RECONVERGENT B1 ;  /* 0x0000000000017941 */ /* 0x000fea0003800200 */
.L_x_10661:
        /* <DEDUP_REMOVED lines=17> */
.L_x_10668:
        /* <DEDUP_REMOVED lines=13> */
.L_x_10670:
[----:B------:R-:W-:Y:S05]  /*6260*/  BSYNC.RECONVERGENT B2 ;  /* 0x0000000000027941 */ /* 0x000fea0003800200 */
.L_x_10669:
        /* <DEDUP_REMOVED lines=42> */
.L_x_10667:
[----:B------:R-:W-:Y:S05]  /*6510*/  BSYNC.RECONVERGENT B1 ;  /* 0x0000000000017941 */ /* 0x000fea0003800200 */
.L_x_10666:
        /* <DEDUP_REMOVED lines=15> */
.L_x_10673:
        /* <DEDUP_REMOVED lines=13> */
.L_x_10675:
[----:B------:R-:W-:Y:S05]  /*66e0*/  BSYNC.RECONVERGENT B2 ;  /* 0x0000000000027941 */ /* 0x000fea0003800200 */
.L_x_10674:
        /* <DEDUP_REMOVED lines=42> */
.L_x_10672:
[----:B------:R-:W-:Y:S05]  /*6990*/  BSYNC.RECONVERGENT B1 ;  /* 0x0000000000017941 */ /* 0x000fea0003800200 */
.L_x_10671:
        /* <DEDUP_REMOVED lines=17> */
.L_x_10678:
        /* <DEDUP_REMOVED lines=15> */
.L_x_10680:
[----:B------:R-:W-:Y:S05]  /*6ba0*/  BSYNC.RECONVERGENT B2 ;  /* 0x0000000000027941 */ /* 0x000fea0003800200 */
.L_x_10679:
        /* <DEDUP_REMOVED lines=42> */
.L_x_10677:
[----:B------:R-:W-:Y:S05]  /*6e50*/  BSYNC.RECONVERGENT B1 ;  /* 0x0000000000017941 */ /* 0x000fea0003800200 */
.L_x_10676:
        /* <DEDUP_REMOVED lines=33> */
.L_x_10640:
[----:B------:R-:W-:Y:S01]  /*7070*/  ISETP.NE.AND P2, PT, R43, 0x1, PT ;  /* 0x000000012b00780c */ /* 0x000fe20003f45270 */
[----:B------:R-:W-:Y:S01]  /*7080*/  BSSY.RECONVERGENT B1, `(.L_x_10682) ;  /* 0x0000047000017945 */ /* 0x000fe20003800200 */
[----:B0-----:R-:W-:Y:S02]  /*7090*/  HFMA2 R26, -RZ, RZ, 0, 1.1920928955078125e-07 ;  /* 0x00000002ff1a7431 */ /* 0x001fe400000001ff */
        /* <DEDUP_REMOVED lines=13> */
.L_x_10684:
        /* <DEDUP_REMOVED lines=13> */
.L_x_10686:
[----:B------:R-:W-:Y:S05]  /*7240*/  BSYNC.RECONVERGENT B2 ;  /* 0x0000000000027941 */ /* 0x000fea0003800200 */
.L_x_10685:
        /* <DEDUP_REMOVED lines=42> */
.L_x_10683:
[----:B------:R-:W-:Y:S05]  /*74f0*/  BSYNC.RECONVERGENT B1 ;  /* 0x0000000000017941 */ /* 0x000fea0003800200 */
.L_x_10682:
        /* <DEDUP_REMOVED lines=16> */
.L_x_10689:
        /* <DEDUP_REMOVED lines=13> */
.L_x_10691:
[----:B------:R-:W-:Y:S05]  /*76d0*/  BSYNC.RECONVERGENT B2 ;  /* 0x0000000000027941 */ /* 0x000fea0003800200 */
.L_x_10690:
        /* <DEDUP_REMOVED lines=42> */
.L_x_10688:
[----:B------:R-:W-:Y:S05]  /*7980*/  BSYNC.RECONVERGENT B1 ;  /* 0x0000000000017941 */ /* 0x000fea0003800200 */
.L_x_10687:
        /* <DEDUP_REMOVED lines=16> */
.L_x_10694:
        /* <DEDUP_REMOVED lines=13> */
.L_x_10696:
[----:B------:R-:W-:Y:S05]  /*7b60*/  BSYNC.RECONVERGENT B2 ;  /* 0x0000000000027941 */ /* 0x000fea0003800200 */
.L_x_10695:
        /* <DEDUP_REMOVED lines=42> */
.L_x_10693:
[----:B------:R-:W-:Y:S05]  /*7e10*/  BSYNC.RECONVERGENT B1 ;  /* 0x0000000000017941 */ /* 0x000fea0003800200 */
.L_x_10692:
        /* <DEDUP_REMOVED lines=16> */
.L_x_10699:
        /* <DEDUP_REMOVED lines=13> */
.L_x_10701:
[----:B------:R-:W-:Y:S05]  /*7ff0*/  BSYNC.RECONVERGENT B2 ;  /* 0x0000000000027941 */ /* 0x000fea0003800200 */
.L_x_10700:
        /* <DEDUP_REMOVED lines=42> */
.L_x_10698:
[----:B------:R-:W-:Y:S05]  /*82a0*/  BSYNC.RECONVERGENT B1 ;  /* 0x0000000000017941 */ /* 0x000fea0003800200 */
.L_x_10697:
        /* <DEDUP_REMOVED lines=16> */
.L_x_10681:
[----:B------:R-:W-:Y:S01]  /*83b0*/  SEL R20, RZ, 0x1000000, !P5 ;  /* 0x01000000ff147807 */ /* 0x000fe20006800000 */
[----:B------:R-:W0:Y:S01]  /*83c0*/  @P0 LDC.64 R42, c[0x0][0x398] ;  /* 0x0000e600ff2a0b82 */ /* 0x000e220000000a00 */
[----:B------:R-:W-:Y:S01]  /*83d0*/  SEL R21, RZ, 0x10000, !P4 ;  /* 0x00010000ff157807 */ /* 0x000fe20006000000 */
[----:B------:R-:W-:Y:S01]  /*83e0*/  VIADD R74, R58, 0x40 ;  /* 0x000000403a4a7836 */ /* 0x000fe20000000000 */
[----:B------:R-:W-:-:S04]  /*83f0*/  SEL R72, RZ, 0x100, !P3 ;  /* 0x00000100ff487807 */ /* 0x000fc80005800000 */
[----:B------:R-:W-:Y:S01]  /*8400*/  IADD3 R20, PT, PT, R72, R20, R21 ;  /* 0x0000001448147210 */ /* 0x000fe20007ffe015 */
[C---:B------:R-:W-:Y:S01]  /*8410*/  IMAD.WIDE.U32 R72, R59.reuse, 0x10, R82 ;  /* 0x000000103b487825 */ /* 0x040fe200078e0052 */
[----:B------:R-:W-:Y:S01]  /*8420*/  SEL R21, RZ, 0x1, !P2 ;  /* 0x00000001ff157807 */ /* 0x000fe20005000000 */
[----:B------:R-:W1:Y:S03]  /*8430*/  @P1 LDC.64 R22, c[0x0][0x3a0] ;  /* 0x0000e800ff161b82 */ /* 0x000e660000000a00 */
[----:B------:R2:W-:Y:S01]  /*8440*/  STG.E.128 desc[UR8][R72.64], R24 ;  /* 0x0000001848007986 */ /* 0x0005e2000c101d08 */
[----:B------:R-:W-:Y:S02]  /*8450*/  IMAD.IADD R85, R20, 0x1, R21 ;  /* 0x0000000114557824 */ /* 0x000fe400078e0215 */
[----:B------:R-:W-:-:S05]  /*8460*/  IMAD.WIDE.U32 R20, R59, 0x4, R80 ;  /* 0x000000043b147825 */ /* 0x000fca00078e0050 */
[----:B------:R3:W-:Y:S01]  /*8470*/  STG.E desc[UR8][R20.64], R85 ;  /* 0x0000005514007986 */ /* 0x0007e2000c101908 */
[----:B0-----:R-:W-:-:S04]  /*8480*/  @P0 IMAD.WIDE.U32 R42, R74, 0x10, R42 ;  /* 0x000000104a2a0825 */ /* 0x001fc800078e002a */
[----:B--2---:R-:W-:-:S04]  /*8490*/  IMAD.WIDE.U32 R72, R74, 0x10, R40 ;  /* 0x000000104a487825 */ /* 0x004fc800078e0028 */
[----:B-1----:R-:W-:Y:S01]  /*84a0*/  @P1 IMAD.WIDE.U32 R22, R74, 0x10, R22 ;  /* 0x000000104a161825 */ /* 0x002fe200078e0016 */
[----:B---3--:R-:W-:Y:S06]  /*84b0*/  @!P0 BRA `(.L_x_10702) ;  /* 0x00000000002c8947 */ /* 0x008fec0003800000 */
[----:B------:R-:W0:Y:S01]  /*84c0*/  LDC.64 R20, c[0x0][0x3b8] ;  /* 0x0000ee00ff147b82 */ /* 0x000e220000000a00 */
[----:B------:R-:W-:-:S04]  /*84d0*/  SHF.L.U32 R84, R61, 0x10, RZ ;  /* 0x000000103d547819 */ /* 0x000fc800000006ff */
        /* <DEDUP_REMOVED lines=9> */
.L_x_10702:
[----:B------:R1:W5:Y:S04]  /*8570*/  @P1 LDG.E.128 R32, desc[UR8][R22.64] ;  /* 0x0000000816201981 */ /* 0x000368000c1e1d00 */
[----:B------:R1:W5:Y:S04]  /*8580*/  @P0 LDG.E.128 R36, desc[UR8][R42.64] ;  /* 0x000000082a240981 */ /* 0x000368000c1e1d00 */
[----:B0-----:R1:W5:Y:S01]  /*8590*/  LDG.E.128 R20, desc[UR8][R72.64] ;  /* 0x0000000848147981 */ /* 0x001362000c1e1d00 */
[----:B------:R-:W-:Y:S05]  /*85a0*/  @!P0 BRA `(.L_x_10703) ;  /* 0x0000002400a48947 */ /* 0x000fea0003800000 */
[----:B------:R-:W-:Y:S01]  /*85b0*/  ISETP.NE.AND P2, PT, R79, 0x1, PT ;  /* 0x000000014f00780c */ /* 0x000fe20003f45270 */
[----:B------:R-:W-:Y:S01]  /*85c0*/  BSSY.RECONVERGENT B1, `(.L_x_10704) ;  /* 0x0000046000017945 */ /* 0x000fe20003800200 */
[----:B------:R-:W-:Y:S01]  /*85d0*/  IMAD.MOV.U32 R57, RZ, RZ, 0x2 ;  /* 0x00000002ff397424 */ /* 0x000fe200078e00ff */
        /* <DEDUP_REMOVED lines=13> */
.L_x_10706:
        /* <DEDUP_REMOVED lines=13> */
.L_x_10708:
[----:B------:R-:W-:Y:S05]  /*8780*/  BSYNC.RECONVERGENT B2 ;  /* 0x0000000000027941 */ /* 0x000fea0003800200 */
.L_x_10707:
        /* <DEDUP_REMOVED lines=41> */
.L_x_10705:
[----:B------:R-:W-:Y:S05]  /*8a20*/  BSYNC.RECONVERGENT B1 ;  /* 0x0000000000017941 */ /* 0x000fea0003800200 */
.L_x_10704:
        /* <DEDUP_REMOVED lines=17> */
.L_x_10711:
        /* <DEDUP_REMOVED lines=13> */
.L_x_10713:
[----:B------:R-:W-:Y:S05]  /*8c10*/  BSYNC.RECONVERGENT B2 ;  /* 0x0000000000027941 */ /* 0x000fea0003800200 */
.L_x_10712:
        /* <DEDUP_REMOVED lines=42> */
.L_x_10710:
[----:B------:R-:W-:Y:S05]  /*8ec0*/  BSYNC.RECONVERGENT B1 ;  /* 0x0000000000017941 */ /* 0x000fea0003800200 */
.L_x_10709:
        /* <DEDUP_REMOVED lines=15> */
.L_x_10716:
        /* <DEDUP_REMOVED lines=13> */
.L_x_10718:
[----:B------:R-:W-:Y:S05]  /*9090*/  BSYNC.RECONVERGENT B2 ;  /* 0x0000000000027941 */ /* 0x000fea0003800200 */
.L_x_10717:
        /* <DEDUP_REMOVED lines=42> */
.L_x_10715:
[----:B------:R-:W-:Y:S05]  /*9340*/  BSYNC.RECONVERGENT B1 ;  /* 0x0000000000017941 */ /* 0x000fea0003800200 */
.L_x_10714:
        /* <DEDUP_REMOVED lines=17> */
.L_x_10721:
        /* <DEDUP_REMOVED lines=13> */
.L_x_10723:
[----:B------:R-:W-:Y:S05]  /*9530*/  BSYNC.RECONVERGENT B2 ;  /* 0x0000000000027941 */ /* 0x000fea0003800200 */
.L_x_10722:
        /* <DEDUP_REMOVED lines=42> */
.L_x_10720:
[----:B------:R-:W-:Y:S05]  /*97e0*/  BSYNC.RECONVERGENT B1 ;  /* 0x0000000000017941 */ /* 0x000fea0003800200 */
.L_x_10719:
        /* <DEDUP_REMOVED lines=15> */
.L_x_10726:
        /* <DEDUP_REMOVED lines=13> */
.L_x_10728:
[----:B------:R-:W-:Y:S05]  /*99b0*/  BSYNC.RECONVERGENT B2 ;  /* 0x0000000000027941 */ /* 0x000fea0003800200 */
.L_x_10727:
        /* <DEDUP_REMOVED lines=42> */
.L_x_10725:
[----:B------:R-:W-:Y:S05]  /*9c60*/  BSYNC.RECONVERGENT B1 ;  /* 0x0000000000017941 */ /* 0x000fea0003800200 */
.L_x_10724:
        /* <DEDUP_REMOVED lines=17> */
.L_x_10731:
        /* <DEDUP_REMOVED lines=13> */
.L_x_10733:
[----:B------:R-:W-:Y:S05]  /*9e50*/  BSYNC.RECONVERGENT B2 ;  /* 0x0000000000027941 */ /* 0x000fea0003800200 */
.L_x_10732:
        /* <DEDUP_REMOVED lines=42> */
.L_x_10730:
[----:B------:R-:W-:Y:S05]  /*a100*/  BSYNC.RECONVERGENT B1 ;  /* 0x0000000000017941 */ /* 0x000fea0003800200 */
.L_x_10729:
        /* <DEDUP_REMOVED lines=15> */
.L_x_10736:
        /* <DEDUP_REMOVED lines=13> */
.L_x_10738:
[----:B------:R-:W-:Y:S05]  /*a2d0*/  BSYNC.RECONVERGENT B2 ;  /* 0x0000000000027941 */ /* 0x000fea0003800200 */
.L_x_10737:
        /* <DEDUP_REMOVED lines=42> */
.L_x_10735:
[----:B------:R-:W-:Y:S05]  /*a580*/  BSYNC.RECONVERGENT B1 ;  /* 0x0000000000017941 */ /* 0x000fea0003800200 */
.L_x_10734:
        /* <DEDUP_REMOVED lines=17> */
.L_x_10741:
        /* <DEDUP_REMOVED lines=15> */
.L_x_10743:
[----:B------:R-:W-:Y:S05]  /*a790*/  BSYNC.RECONVERGENT B2 ;  /* 0x0000000000027941 */ /* 0x000fea0003800200 */
.L_x_10742:
        /* <DEDUP_REMOVED lines=42> */
.L_x_10740:
[----:B------:R-:W-:Y:S05]  /*aa40*/  BSYNC.RECONVERGENT B1 ;  /* 0x0000000000017941 */ /* 0x000fea0003800200 */
.L_x_10739:
        /* <DEDUP_REMOVED lines=25> */
[----:B------:R-:W-:Y:S01]  /*abe0*/  FADD.FTZ R21, R73, R42 ;  /* 0x0000002a49157221 */ /* 0x000fe20000010000 */
[----:B------:R-:W-:-:S03]  /*abf0*/  SEL R62, RZ, 0x1, P6 ;  /* 0x00000001ff3e7807 */ /* 0x000fc60003000000 */
[----:B------:R-:W-:Y:S01]  /*ac00*/  FADD.FTZ R23, R43, R86 ;  /* 0x000000562b177221 */ /* 0x000fe20000010000 */
[----:B------:R-:W-:-:S03]  /*ac10*/  @P1 FADD.FTZ R21, R33, R21 ;  /* 0x0000001521151221 */ /* 0x000fc60000010000 */
[----:B------:R-:W-:Y:S01]  /*ac20*/  @P1 FADD.FTZ R23, R35, R23 ;  /* 0x0000001723171221 */ /* 0x000fe20000010000 */
[----:B------:R-:W-:Y:S06]  /*ac30*/  BRA `(.L_x_10744) ;  /* 0x0000001000cc7947 */ /* 0x000fec0003800000 */
.L_x_10703:
        /* <DEDUP_REMOVED lines=16> */
.L_x_10747:
        /* <DEDUP_REMOVED lines=13> */
.L_x_10749:
[----:B------:R-:W-:Y:S05]  /*ae10*/  BSYNC.RECONVERGENT B2 ;  /* 0x0000000000027941 */ /* 0x000fea0003800200 */
.L_x_10748:
        /* <DEDUP_REMOVED lines=41> */
.L_x_10746:
[----:B------:R-:W-:Y:S05]  /*b0b0*/  BSYNC.RECONVERGENT B1 ;  /* 0x0000000000017941 */ /* 0x000fea0003800200 */
.L_x_10745:
        /* <DEDUP_REMOVED lines=16> */
.L_x_10752:
        /* <DEDUP_REMOVED lines=13> */
.L_x_10754:
[----:B------:R-:W-:Y:S05]  /*b290*/  BSYNC.RECONVERGENT B2 ;  /* 0x0000000000027941 */ /* 0x000fea0003800200 */
.L_x_10753:
        /* <DEDUP_REMOVED lines=42> */
.L_x_10751:
[----:B------:R-:W-:Y:S05]  /*b540*/  BSYNC.RECONVERGENT B1 ;  /* 0x0000000000017941 */ /* 0x000fea0003800200 */
.L_x_10750:
        /* <DEDUP_REMOVED lines=16> */
.L_x_10757:
        /* <DEDUP_REMOVED lines=13> */
.L_x_10759:
[----:B------:R-:W-:Y:S05]  /*b720*/  BSYNC.RECONVERGENT B2 ;  /* 0x0000000000027941 */ /* 0x000fea0003800200 */
.L_x_10758:
        /* <DEDUP_REMOVED lines=42> */
.L_x_10756:
[----:B------:R-:W-:Y:S05]  /*b9d0*/  BSYNC.RECONVERGENT B1 ;  /* 0x0000000000017941 */ /* 0x000fea0003800200 */
.L_x_10755:
        /* <DEDUP_REMOVED lines=16> */
.L_x_10762:
        /* <DEDUP_REMOVED lines=13> */
.L_x_10764:
[----:B------:R-:W-:Y:S05]  /*bbb0*/  BSYNC.RECONVERGENT B2 ;  /* 0x0000000000027941 */ /* 0x000fea0003800200 */
.L_x_10763:
        /* <DEDUP_REMOVED lines=42> */
.L_x_10761:
[----:B------:R-:W-:Y:S05]  /*be60*/  BSYNC.RECONVERGENT B1 ;  /* 0x0000000000017941 */ /* 0x000fea0003800200 */
.L_x_10760:
        /* <DEDUP_REMOVED lines=16> */
.L_x_10744:
[----:B------:R-:W-:Y:S01]  /*bf70*/  IMAD.WIDE.U32 R42, R74, 0x10, R82 ;  /* 0x000000104a2a7825 */ /* 0x000fe200078e0052 */
[----:B------:R-:W0:Y:S01]  /*bf80*/  @P0 LDC.64 R72, c[0x0][0x398] ;  /* 0x0000e600ff480b82 */ /* 0x000e220000000a00 */
[----:B------:R-:W-:Y:S02]  /*bf90*/  SEL R75, RZ, 0x1000000, !P5 ;  /* 0x01000000ff4b7807 */ /* 0x000fe40006800000 */
[----:B------:R-:W-:Y:S01]  /*bfa0*/  SEL R86, RZ, 0x10000, !P4 ;  /* 0x00010000ff567807 */ /* 0x000fe20006000000 */
[----:B------:R1:W-:Y:S01]  /*bfb0*/  STG.E.128 desc[UR8][R42.64], R20 ;  /* 0x000000142a007986 */ /* 0x0003e2000c101d08 */
[----:B------:R-:W-:-:S04]  /*bfc0*/  SEL R85, RZ, 0x100, !P3 ;  /* 0x00000100ff557807 */ /* 0x000fc80005800000 */
[----:B------:R-:W-:Y:S02]  /*bfd0*/  IADD3 R75, PT, PT, R85, R75, R86 ;  /* 0x0000004b554b7210 */ /* 0x000fe40007ffe056 */
[----:B------:R-:W-:-:S04]  /*bfe0*/  SEL R86, RZ, 0x1, !P2 ;  /* 0x00000001ff567807 */ /* 0x000fc80005000000 */
[----:B------:R-:W-:Y:S01]  /*bff0*/  IADD3 R85, PT, PT, R75, R86, RZ ;  /* 0x000000564b557210 */ /* 0x000fe20007ffe0ff */
[----:B------:R-:W-:-:S04]  /*c000*/  IMAD.WIDE.U32 R86, R74, 0x4, R80 ;  /* 0x000000044a567825 */ /* 0x000fc800078e0050 */
[----:B------:R-:W-:Y:S01]  /*c010*/  VIADD R75, R58, 0x60 ;  /* 0x000000603a4b7836 */ /* 0x000fe20000000000 */
[----:B------:R2:W-:Y:S01]  /*c020*/  STG.E desc[UR8][R86.64], R85 ;  /* 0x0000005556007986 */ /* 0x0005e2000c101908 */
[----:B-1----:R-:W2:Y:S02]  /*c030*/  @P1 LDC.64 R42, c[0x0][0x3a0] ;  /* 0x0000e800ff2a1b82 */ /* 0x002ea40000000a00 */
[----:B------:R-:W-:-:S04]  /*c040*/  IMAD.WIDE.U32 R40, R75, 0x10, R40 ;  /* 0x000000104b287825 */ /* 0x000fc800078e0028 */
[----:B0-----:R-:W-:-:S04]  /*c050*/  @P0 IMAD.WIDE.U32 R72, R75, 0x10, R72 ;  /* 0x000000104b480825 */ /* 0x001fc800078e0048 */
[----:B--2---:R-:W-:Y:S01]  /*c060*/  @P1 IMAD.WIDE.U32 R86, R75, 0x10, R42 ;  /* 0x000000104b561825 */ /* 0x004fe200078e002a */
[----:B------:R-:W-:Y:S06]  /*c070*/  @!P0 BRA `(.L_x_10765) ;  /* 0x00000000002c8947 */ /* 0x000fec0003800000 */
        /* <DEDUP_REMOVED lines=11> */
.L_x_10765:
[----:B------:R1:W5:Y:S04]  /*c130*/  @P0 LDG.E.128 R36, desc[UR8][R72.64] ;  /* 0x0000000848240981 */ /* 0x000368000c1e1d00 */
[----:B------:R1:W5:Y:S04]  /*c140*/  @P1 LDG.E.128 R32, desc[UR8][R86.64] ;  /* 0x0000000856201981 */ /* 0x000368000c1e1d00 */
[----:B0-----:R-:W5:Y:S01]  /*c150*/  LDG.E.128 R40, desc[UR8][R40.64] ;  /* 0x0000000828287981 */ /* 0x001f62000c1e1d00 */
[----:B------:R-:W-:Y:S05]  /*c160*/  @!P0 BRA `(.L_x_10766) ;  /* 0x0000002400a88947 */ /* 0x000fea0003800000 */
[----:B------:R-:W-:Y:S01]  /*c170*/  ISETP.NE.AND P2, PT, R79, 0x1, PT ;  /* 0x000000014f00780c */ /* 0x000fe20003f45270 */
[----:B------:R-:W-:Y:S01]  /*c180*/  BSSY.RECONVERGENT B1, `(.L_x_10767) ;  /* 0x0000047000017945 */ /* 0x000fe20003800200 */
[----:B------:R-:W-:Y:S02]  /*c190*/  HFMA2 R61, -RZ, RZ, 0, 1.1920928955078125e-07 ;  /* 0x00000002ff3d7431 */ /* 0x000fe400000001ff */
[----:B------:R-:W-:Y:S01]  /*c1a0*/  IMAD.MOV.U32 R57, RZ, RZ, R64 ;  /* 0x000000ffff397224 */ /* 0x000fe200078e0040 */
[----:B-1----:R-:W-:-:S08]  /*c1b0*/  MOV R73, R84 ;  /* 0x0000005400497202 */ /* 0x002fd00000000f00 */
        /* <DEDUP_REMOVED lines=11> */
.L_x_10769:
        /* <DEDUP_REMOVED lines=13> */
.L_x_10771:
[----:B------:R-:W-:Y:S05]  /*c340*/  BSYNC.RECONVERGENT B2 ;  /* 0x0000000000027941 */ /* 0x000fea0003800200 */
.L_x_10770:
        /* <DEDUP_REMOVED lines=42> */
.L_x_10768:
[----:B------:R-:W-:Y:S05]  /*c5f0*/  BSYNC.RECONVERGENT B1 ;  /* 0x0000000000017941 */ /* 0x000fea0003800200 */
.L_x_10767:
        /* <DEDUP_REMOVED lines=17> */
.L_x_10774:
        /* <DEDUP_REMOVED lines=13> */
.L_x_10776:
[----:B------:R-:W-:Y:S05]  /*c7e0*/  BSYNC.RECONVERGENT B2 ;  /* 0x0000000000027941 */ /* 0x000fea0003800200 */
.L_x_10775:
        /* <DEDUP_REMOVED lines=42> */
.L_x_10773:
[----:B------:R-:W-:Y:S05]  /*ca90*/  BSYNC.RECONVERGENT B1 ;  /* 0x0000000000017941 */ /* 0x000fea0003800200 */
.L_x_10772:
        /* <DEDUP_REMOVED lines=15> */
.L_x_10779:
        /* <DEDUP_REMOVED lines=13> */
.L_x_10781:
[----:B------:R-:W-:Y:S05]  /*cc60*/  BSYNC.RECONVERGENT B2 ;  /* 0x0000000000027941 */ /* 0x000fea0003800200 */
.L_x_10780:
        /* <DEDUP_REMOVED lines=42> */
.L_x_10778:
[----:B------:R-:W-:Y:S05]  /*cf10*/  BSYNC.RECONVERGENT B1 ;  /* 0x0000000000017941 */ /* 0x000fea0003800200 */
.L_x_10777:
        /* <DEDUP_REMOVED lines=17> */
.L_x_10784:
        /* <DEDUP_REMOVED lines=13> */
.L_x_10786:
[----:B------:R-:W-:Y:S05]  /*d100*/  BSYNC.RECONVERGENT B2 ;  /* 0x0000000000027941 */ /* 0x000fea0003800200 */
.L_x_10785:
        /* <DEDUP_REMOVED lines=42> */
.L_x_10783:
[----:B------:R-:W-:Y:S05]  /*d3b0*/  BSYNC.RECONVERGENT B1 ;  /* 0x0000000000017941 */ /* 0x000fea0003800200 */
.L_x_10782:
        /* <DEDUP_REMOVED lines=15> */
.L_x_10789:
        /* <DEDUP_REMOVED lines=13> */
.L_x_10791:
[----:B------:R-:W-:Y:S05]  /*d580*/  BSYNC.RECONVERGENT B2 ;  /* 0x0000000000027941 */ /* 0x000fea0003800200 */
.L_x_10790:
        /* <DEDUP_REMOVED lines=40> */
[----:B------:R-:W-:Y:S01]  /*d810*/  MOV R41, R73 ;  /* 0x0000004900297202 */ /* 0x000fe20000000f00 */
[----:B------:R-:W-:-:S07]  /*d820*/  IMAD.MOV.U32 R73, RZ, RZ, R40 ;  /* 0x000000ffff497224 */ /* 0x000fce00078e0028 */
.L_x_10788:
[----:B------:R-:W-:Y:S05]  /*d830*/  BSYNC.RECONVERGENT B1 ;  /* 0x0000000000017941 */ /* 0x000fea0003800200 */
.L_x_10787:
        /* <DEDUP_REMOVED lines=17> */
.L_x_10794:
        /* <DEDUP_REMOVED lines=13> */
.L_x_10796:
[----:B------:R-:W-:Y:S05]  /*da20*/  BSYNC.RECONVERGENT B2 ;  /* 0x0000000000027941 */ /* 0x000fea0003800200 */
.L_x_10795:
        /* <DEDUP_REMOVED lines=42> */
.L_x_10793:
[----:B------:R-:W-:Y:S05]  /*dcd0*/  BSYNC.RECONVERGENT B1 ;  /* 0x0000000000017941 */ /* 0x000fea0003800200 */
.L_x_10792:
        /* <DEDUP_REMOVED lines=15> */
.L_x_10799:
        /* <DEDUP_REMOVED lines=13> */
.L_x_10801:
[----:B------:R-:W-:Y:S05]  /*dea0*/  BSYNC.RECONVERGENT B2 ;  /* 0x0000000000027941 */ /* 0x000fea0003800200 */
.L_x_10800:
        /* <DEDUP_REMOVED lines=42> */
.L_x_10798:
[----:B------:R-:W-:Y:S05]  /*e150*/  BSYNC.RECONVERGENT B1 ;  /* 0x0000000000017941 */ /* 0x000fea0003800200 */
.L_x_10797:
        /* <DEDUP_REMOVED lines=17> */
.L_x_10804:
        /* <DEDUP_REMOVED lines=15> */
.L_x_10806:
[----:B------:R-:W-:Y:S05]  /*e360*/  BSYNC.RECONVERGENT B2 ;  /* 0x0000000000027941 */ /* 0x000fea0003800200 */
.L_x_10805:
        /* <DEDUP_REMOVED lines=42> */
.L_x_10803:
[----:B------:R-:W-:Y:S05]  /*e610*/  BSYNC.RECONVERGENT B1 ;  /* 0x0000000000017941 */ /* 0x000fea0003800200 */
.L_x_10802:
        /* <DEDUP_REMOVED lines=10> */
[-C--:B------:R-:W-:Y:S01]  /*e6c0*/  FMUL.FTZ R42, R38, R76.reuse ;  /* 0x0000004c262a7220 */ /* 0x080fe20000410000 */
[----:B------:R-:W-:Y:S01]  /*e6d0*/  SEL R60, RZ, 0x1, P6 ;  /* 0x00000001ff3c7807 */ /* 0x000fe20003000000 */
[----:B------:R-:W-:Y:S01]  /*e6e0*/  FMUL.FTZ R76, R39, R76 ;  /* 0x0000004c274c7220 */ /* 0x000fe20000410000 */
        /* <DEDUP_REMOVED lines=18> */
.L_x_10766:
        /* <DEDUP_REMOVED lines=16> */
.L_x_10810:
        /* <DEDUP_REMOVED lines=13> */
.L_x_10812:
[----:B------:R-:W-:Y:S05]  /*e9e0*/  BSYNC.RECONVERGENT B2 ;  /* 0x0000000000027941 */ /* 0x000fea0003800200 */
.L_x_10811:
        /* <DEDUP_REMOVED lines=41> */
[----:B------:R-:W-:-:S07]  /*ec80*/  MOV R72, R84 ;  /* 0x0000005400487202 */ /* 0x000fce0000000f00 */
.L_x_10809:
[----:B------:R-:W-:Y:S05]  /*ec90*/  BSYNC.RECONVERGENT B1 ;  /* 0x0000000000017941 */ /* 0x000fea0003800200 */
.L_x_10808:
        /* <DEDUP_REMOVED lines=16> */
.L_x_10815:
        /* <DEDUP_REMOVED lines=13> */
.L_x_10817:
[----:B------:R-:W-:Y:S05]  /*ee70*/  BSYNC.RECONVERGENT B2 ;  /* 0x0000000000027941 */ /* 0x000fea0003800200 */
.L_x_10816:
        /* <DEDUP_REMOVED lines=42> */
.L_x_10814:
[----:B------:R-:W-:Y:S05]  /*f120*/  BSYNC.RECONVERGENT B1 ;  /* 0x0000000000017941 */ /* 0x000fea0003800200 */
.L_x_10813:
        /* <DEDUP_REMOVED lines=16> */
.L_x_10820:
        /* <DEDUP_REMOVED lines=13> */
.L_x_10822:
[----:B------:R-:W-:Y:S05]  /*f300*/  BSYNC.RECONVERGENT B2 ;  /* 0x0000000000027941 */ /* 0x000fea0003800200 */
.L_x_10821:
        /* <DEDUP_REMOVED lines=42> */
.L_x_10819:
[----:B------:R-:W-:Y:S05]  /*f5b0*/  BSYNC.RECONVERGENT B1 ;  /* 0x0000000000017941 */ /* 0x000fea0003800200 */
.L_x_10818:
        /* <DEDUP_REMOVED lines=16> */
.L_x_10825:
        /* <DEDUP_REMOVED lines=13> */
.L_x_10827:
[----:B------:R-:W-:Y:S05]  /*f790*/  BSYNC.RECONVERGENT B2 ;  /* 0x0000000000027941 */ /* 0x000fea0003800200 */
.L_x_10826:
        /* <DEDUP_REMOVED lines=42> */
.L_x_10824:
[----:B------:R-:W-:Y:S05]  /*fa40*/  BSYNC.RECONVERGENT B1 ;  /* 0x0000000000017941 */ /* 0x000fea0003800200 */
.L_x_10823:
        /* <DEDUP_REMOVED lines=16> */
.L_x_10807:
[----:B------:R-:W-:Y:S01]  /*fb50*/  FADD.FTZ R76, RZ, R28 ;  /* 0x0000001cff4c7221 */ /* 0x000fe20000010000 */
[----:B------:R-:W-:Y:S01]  /*fb60*/  SEL R78, RZ, 0x100, !P3 ;  /* 0x00000100ff4e7807 */ /* 0x000fe20005800000 */
        /* <DEDUP_REMOVED lines=14> */
[----:B------:R-:W-:Y:S02]  /*fc50*/  IADD3 R76, PT, PT, R78, R76, R77 ;  /* 0x0000004c4e4c7210 */ /* 0x000fe40007ffe04d */
[----:B------:R-:W-:Y:S01]  /*fc60*/  SEL R77, RZ, 0x1, !P2 ;  /* 0x00000001ff4d7807 */ /* 0x000fe20005000000 */
[----:B------:R-:W-:-:S03]  /*fc70*/  FADD.FTZ R79, R84, R21 ;  /* 0x00000015544f7221 */ /* 0x000fc60000010000 */
[----:B------:R-:W-:Y:S01]  /*fc80*/  IADD3 R77, PT, PT, R76, R77, RZ ;  /* 0x0000004d4c4d7210 */ /* 0x000fe20007ffe0ff */
[----:B------:R-:W-:-:S04]  /*fc90*/  FADD.FTZ R78, R79, R22 ;  /* 0x000000164f4e7221 */ /* 0x000fc80000010000 */
[----:B------:R0:W-:Y:S01]  /*fca0*/  STG.E desc[UR8][R80.64], R77 ;  /* 0x0000004d50007986 */ /* 0x0001e2000c101908 */
        /* <DEDUP_REMOVED lines=16> */
.L_x_10828:
[----:B------:R-:W-:Y:S01]  /*fdb0*/  UMOV UR4, 0xffffffff ;  /* 0xffffffff00047882 */ /* 0x000fe20000000000 */
[----:B0-----:R-:W-:Y:S02]  /*fdc0*/  FADD.FTZ R76, R78, R43 ;  /* 0x0000002b4e4c7221 */ /* 0x001fe40000010000 */
[----:B------:R-:W-:Y:S05]  /*fdd0*/  BRA.DIV UR4, `(.L_x_10829) ;  /* 0x0000000a040c7947 */ /* 0x000fea000b800000 */
        /* <DEDUP_REMOVED lines=53> */
.L_x_10842:
[----:B-1----:R-:W-:Y:S01]  /*10130*/  FADD.FTZ R79, R81, R84 ;  /* 0x00000054514f7221 */ /* 0x002fe20000010000 */
[C---:B------:R-:W-:Y:S01]  /*10140*/  FMUL.FTZ R77, R76.reuse, R76 ;  /* 0x0000004c4c4d7220 */ /* 0x040fe20000410000 */
[----:B------:R-:W-:Y:S01]  /*10150*/  PLOP3.LUT P2, PT, PT, PT, UP1, 0x40, 0x4 ;  /* 0x000000000004781c */ /* 0x000fe20003f4e818 */
[----:B0-----:R-:W0:Y:S01]  /*10160*/  @!P1 LDC.64 R80, c[0x0][0x3c0] ;  /* 0x0000f000ff509b82 */ /* 0x001e220000000a00 */
[----:B------:R-:W-:Y:S01]  /*10170*/  PLOP3.LUT P3, PT, PT, PT, UP1, 0x40, 0x4 ;  /* 0x000000000004781c */ /* 0x000fe20003f6e818 */
[----:B------:R-:W-:Y:S01]  /*10180*/  FFMA.FTZ R78, R79, R78, UR12 ;  /* 0x0000000c4f4e7e23 */ /* 0x000fe2000801004e */
[----:B------:R-:W-:Y:S02]  /*10190*/  FSEL R79, R77, RZ, !P2 ;  /* 0x000000ff4d4f7208 */ /* 0x000fe40005000000 */
[----:B------:R-:W-:-:S03]  /*101a0*/  FSEL R77, R76, RZ, P3 ;  /* 0x000000ff4c4d7208 */ /* 0x000fc60001800000 */
[----:B------:R-:W1:Y:S01]  /*101b0*/  @!P1 LDC.64 R84, c[0x0][0x3c8] ;  /* 0x0000f200ff549b82 */ /* 0x000e620000000a00 */
[----:B------:R-:W-:Y:S01]  /*101c0*/  FADD.FTZ R79, R78, R79 ;  /* 0x0000004f4e4f7221 */ /* 0x000fe20000010000 */
        /* <DEDUP_REMOVED lines=18> */
[----:B------:R-:W-:Y:S01]  /*102f0*/  FADD.FTZ R43, -R77, R43 ;  /* 0x0000002b4d2b7221 */ /* 0x000fe20000010100 */
[----:B------:R0:W-:Y:S01]  /*10300*/  @!P1 STG.E desc[UR8][R80.64], R76 ;  /* 0x0000004c50009986 */ /* 0x0001e2000c101908 */
[----:B--2---:R-:W-:Y:S01]  /*10310*/  FMUL.FTZ R28, R30, R28 ;  /* 0x0000001c1e1c7220 */ /* 0x004fe20000410000 */
[----:B-1----:R-:W-:-:S04]  /*10320*/  @!P1 IMAD.WIDE R84, R70, 0x4, R84 ;  /* 0x0000000446549825 */ /* 0x002fc800078e0254 */
[C---:B------:R-:W-:Y:S01]  /*10330*/  FMUL.FTZ R29, R30.reuse, R29 ;  /* 0x0000001d1e1d7220 */ /* 0x040fe20000410000 */
[C---:B------:R-:W-:Y:S01]  /*10340*/  FMUL.FTZ R78, R30.reuse, R78 ;  /* 0x0000004e1e4e7220 */ /* 0x040fe20000410000 */
[C---:B------:R-:W-:Y:S01]  /*10350*/  FMUL.FTZ R31, R30.reuse, R31 ;  /* 0x0000001f1e1f7220 */ /* 0x040fe20000410000 */
[C---:B------:R-:W-:Y:S01]  /*10360*/  FMUL.FTZ R24, R30.reuse, R24 ;  /* 0x000000181e187220 */ /* 0x040fe20000410000 */
[----:B------:R1:W-:Y:S01]  /*10370*/  @!P1 STG.E desc[UR8][R84.64], R30 ;  /* 0x0000001e54009986 */ /* 0x0003e2000c101908 */
[C---:B------:R-:W-:Y:S01]  /*10380*/  FMUL.FTZ R25, R30.reuse, R25 ;  /* 0x000000191e197220 */ /* 0x040fe20000410000 */
[----:B------:R-:W-:Y:S01]  /*10390*/  FMUL.FTZ R26, R30, R26 ;  /* 0x0000001a1e1a7220 */ /* 0x000fe20000410000 */
[----:B---3--:R-:W-:-:S04]  /*103a0*/  IMAD.WIDE.U32 R86, R59, 0x10, R82 ;  /* 0x000000103b567825 */ /* 0x008fc800078e0052 */
[C---:B------:R-:W-:Y:S01]  /*103b0*/  FMUL.FTZ R27, R30.reuse, R27 ;  /* 0x0000001b1e1b7220 */ /* 0x040fe20000410000 */
[C---:B0-----:R-:W-:Y:S01]  /*103c0*/  FMUL.FTZ R76, R30.reuse, R20 ;  /* 0x000000141e4c7220 */ /* 0x041fe20000410000 */
[C---:B------:R-:W-:Y:S01]  /*103d0*/  FMUL.FTZ R77, R30.reuse, R21 ;  /* 0x000000151e4d7220 */ /* 0x040fe20000410000 */
[C---:B------:R-:W-:Y:S01]  /*103e0*/  FMUL.FTZ R79, R30.reuse, R22 ;  /* 0x000000161e4f7220 */ /* 0x040fe20000410000 */
[C---:B------:R-:W-:Y:S01]  /*103f0*/  FMUL.FTZ R80, R30.reuse, R23 ;  /* 0x000000171e507220 */ /* 0x040fe20000410000 */
[C---:B------:R-:W-:Y:S01]  /*10400*/  FMUL.FTZ R40, R30.reuse, R40 ;  /* 0x000000281e287220 */ /* 0x040fe20000410000 */
[C---:B------:R-:W-:Y:S01]  /*10410*/  FMUL.FTZ R41, R30.reuse, R41 ;  /* 0x000000291e297220 */ /* 0x040fe20000410000 */
[----:B------:R-:W-:Y:S01]  /*10420*/  FMUL.FTZ R42, R30, R42 ;  /* 0x0000002a1e2a7220 */ /* 0x000fe20000410000 */
[----:B-1----:R-:W-:-:S04]  /*10430*/  IMAD.WIDE.U32 R84, R58, 0x10, R82 ;  /* 0x000000103a547825 */ /* 0x002fc800078e0052 */
[----:B------:R-:W-:Y:S01]  /*10440*/  FMUL.FTZ R43, R30, R43 ;  /* 0x0000002b1e2b7220 */ /* 0x000fe20000410000 */
[----:B------:R-:W0:Y:S01]  /*10450*/  LDC.64 R58, c[0x0][0x380] ;  /* 0x0000e000ff3a7b82 */ /* 0x000e220000000a00 */
        /* <DEDUP_REMOVED lines=8> */
[----:B------:R-:W-:-:S04]  /*104e0*/  IMAD.WIDE.U32 R88, R74, 0x10, R82 ;  /* 0x000000104a587825 */ /* 0x000fc800078e0052 */
        /* <DEDUP_REMOVED lines=9> */
[----:B------:R1:W-:Y:S04]  /*10580*/  STG.E.128 desc[UR8][R84.64], R20 ;  /* 0x0000001454007986 */ /* 0x0003e8000c101d08 */
[----:B------:R1:W-:Y:S01]  /*10590*/  STG.E.128 desc[UR8][R86.64], R24 ;  /* 0x0000001856007986 */ /* 0x0003e2000c101d08 */
[----:B0-----:R-:W-:-:S03]  /*105a0*/  IMAD R70, R58, 0x4, R70 ;  /* 0x000000043a467824 */ /* 0x001fc600078e0246 */
[----:B------:R1:W-:Y:S02]  /*105b0*/  STG.E.128 desc[UR8][R88.64], R28 ;  /* 0x0000001c58007986 */ /* 0x0003e4000c101d08 */
[----:B------:R-:W-:Y:S02]  /*105c0*/  ISETP.GE.AND P1, PT, R70, R59, PT ;  /* 0x0000003b4600720c */ /* 0x000fe40003f26270 */
[----:B------:R1:W-:Y:S11]  /*105d0*/  STG.E.128 desc[UR8][R82.64], R40 ;  /* 0x0000002852007986 */ /* 0x0003f6000c101d08 */
[----:B------:R-:W-:Y:S05]  /*105e0*/  @!P1 BRA `(.L_x_10830) ;  /* 0xffffff0400949947 */ /* 0x000fea000383ffff */
[----:B------:R-:W-:Y:S05]  /*105f0*/  BSYNC B0 ;  /* 0x0000000000007941 */ /* 0x000fea0003800000 */
.L_x_10576:
[----:B------:R-:W-:Y:S05]  /*10600*/  EXIT ;  /* 0x000000000000794d */ /* 0x000fea0003800000 */
.L_x_10829:
        /* <DEDUP_REMOVED lines=8> */
.L_x_10832:
[----:B------:R-:W-:Y:S05]  /*10690*/  BSYNC B1 ;  /* 0x0000000000017941 */ /* 0x000fea0003800000 */
.L_x_10831:
        /* <DEDUP_REMOVED lines=9> */
.L_x_10833:
[----:B------:R-:W-:Y:S02]  /*10730*/  IMAD.MOV.U32 R85, RZ, RZ, 0x4 ;  /* 0x00000004ff557424 */ /* 0x000fe400078e00ff */
[----:B------:R-:W-:-:S04]  /*10740*/  IMAD.MOV.U32 R78, RZ, RZ, R84 ;  /* 0x000000ffff4e7224 */ /* 0x000fc800078e0054 */
[----:B------:R-:W-:-:S05]  /*10750*/  FADD.FTZ R80, R79, R78 ;  /* 0x0000004e4f507221 */ /* 0x000fca0000010000 */
[----:B------:R-:W-:-:S07]  /*10760*/  MOV R86, R80 ;  /* 0x0000005000567202 */ /* 0x000fce0000000f00 */
[----:B------:R-:W-:Y:S05]  /*10770*/  WARPSYNC.COLLECTIVE R83, `(.L_x_10834) ;  /* 0x0000000053087348 */ /* 0x000fea0003c00000 */
[----:B------:R0:W1:Y:S02]  /*10780*/  SHFL.BFLY P2, R84, R86, R85, R88 ;  /* 0x0c00005556547389 */ /* 0x0000640000040058 */
[----:B01----:R-:W-:Y:S05]  /*10790*/  ENDCOLLECTIVE ;  /* 0x000000000000791b */ /* 0x003fea0003800000 */
.L_x_10834:
[----:B------:R-:W-:Y:S01]  /*107a0*/  HFMA2 R85, -RZ, RZ, 0, 4.76837158203125e-07 ;  /* 0x00000008ff557431 */ /* 0x000fe200000001ff */
[----:B------:R-:W-:-:S05]  /*107b0*/  MOV R77, R84 ;  /* 0x00000054004d7202 */ /* 0x000fca0000000f00 */
[----:B------:R-:W-:-:S04]  /*107c0*/  FADD.FTZ R81, R80, R77 ;  /* 0x0000004d50517221 */ /* 0x000fc80000010000 */
[----:B------:R-:W-:-:S07]  /*107d0*/  IMAD.MOV.U32 R86, RZ, RZ, R81 ;  /* 0x000000ffff567224 */ /* 0x000fce00078e0051 */
[----:B------:R-:W-:Y:S05]  /*107e0*/  WARPSYNC.COLLECTIVE R83, `(.L_x_10835) ;  /* 0x0000000053087348 */ /* 0x000fea0003c00000 */
[----:B------:R0:W1:Y:S02]  /*107f0*/  SHFL.BFLY P2, R84, R86, R85, R88 ;  /* 0x0c00005556547389 */ /* 0x0000640000040058 */
[----:B01----:R-:W-:Y:S05]  /*10800*/  ENDCOLLECTIVE ;  /* 0x000000000000791b */ /* 0x003fea0003800000 */
.L_x_10835:
        /* <DEDUP_REMOVED lines=8> */
.L_x_10836:
        /* <DEDUP_REMOVED lines=40> */
.L_x_10837:
[----:B------:R-:W-:Y:S02]  /*10b10*/  IMAD.MOV.U32 R85, RZ, RZ, 0x2 ;  /* 0x00000002ff557424 */ /* 0x000fe400078e00ff */
[----:B------:R-:W-:-:S04]  /*10b20*/  IMAD.MOV.U32 R80, RZ, RZ, R84 ;  /* 0x000000ffff507224 */ /* 0x000fc800078e0054 */
[----:B------:R-:W-:-:S05]  /*10b30*/  FADD.FTZ R80, R77, R80 ;  /* 0x000000504d507221 */ /* 0x000fca0000010000 */
[----:B------:R-:W-:-:S07]  /*10b40*/  MOV R86, R80 ;  /* 0x0000005000567202 */ /* 0x000fce0000000f00 */
[----:B------:R-:W-:Y:S05]  /*10b50*/  WARPSYNC.COLLECTIVE R83, `(.L_x_10838) ;  /* 0x0000000053087348 */ /* 0x000fea0003c00000 */
[----:B------:R0:W1:Y:S02]  /*10b60*/  SHFL.BFLY P2, R84, R86, R85, R88 ;  /* 0x0c00005556547389 */ /* 0x0000640000040058 */
[----:B01----:R-:W-:Y:S05]  /*10b70*/  ENDCOLLECTIVE ;  /* 0x000000000000791b */ /* 0x003fea0003800000 */
.L_x_10838:
[----:B------:R-:W-:Y:S01]  /*10b80*/  HFMA2 R85, -RZ, RZ, 0, 2.384185791015625e-07 ;  /* 0x00000004ff557431 */ /* 0x000fe200000001ff */
[----:B------:R-:W-:-:S05]  /*10b90*/  MOV R79, R84 ;  /* 0x00000054004f7202 */ /* 0x000fca0000000f00 */
[----:B------:R-:W-:-:S04]  /*10ba0*/  FADD.FTZ R79, R80, R79 ;  /* 0x0000004f504f7221 */ /* 0x000fc80000010000 */
[----:B------:R-:W-:-:S07]  /*10bb0*/  IMAD.MOV.U32 R86, RZ, RZ, R79 ;  /* 0x000000ffff567224 */ /* 0x000fce00078e004f */
[----:B------:R-:W-:Y:S05]  /*10bc0*/  WARPSYNC.COLLECTIVE R83, `(.L_x_10839) ;  /* 0x0000000053087348 */ /* 0x000fea0003c00000 */
[----:B------:R0:W1:Y:S02]  /*10bd0*/  SHFL.BFLY P2, R84, R86, R85, R88 ;  /* 0x0c00005556547389 */ /* 0x0000640000040058 */
[----:B01----:R-:W-:Y:S05]  /*10be0*/  ENDCOLLECTIVE ;  /* 0x000000000000791b */ /* 0x003fea0003800000 */
.L_x_10839:
[----:B------:R-:W-:Y:S02]  /*10bf0*/  IMAD.MOV.U32 R85, RZ, RZ, 0x8 ;  /* 0x00000008ff557424 */ /* 0x000fe400078e00ff */
[----:B------:R-:W-:-:S04]  /*10c00*/  IMAD.MOV.U32 R82, RZ, RZ, R84 ;  /* 0x000000ffff527224 */ /* 0x000fc800078e0054 */
[----:B------:R-:W-:-:S05]  /*10c10*/  FADD.FTZ R82, R79, R82 ;  /* 0x000000524f527221 */ /* 0x000fca0000010000 */
[----:B------:R-:W-:-:S07]  /*10c20*/  MOV R86, R82 ;  /* 0x0000005200567202 */ /* 0x000fce0000000f00 */
[----:B------:R-:W-:Y:S05]  /*10c30*/  WARPSYNC.COLLECTIVE R83, `(.L_x_10840) ;  /* 0x0000000053087348 */ /* 0x000fea0003c00000 */
[----:B------:R0:W1:Y:S02]  /*10c40*/  SHFL.BFLY P2, R84, R86, R85, R88 ;  /* 0x0c00005556547389 */ /* 0x0000640000040058 */
[----:B01----:R-:W-:Y:S05]  /*10c50*/  ENDCOLLECTIVE ;  /* 0x000000000000791b */ /* 0x003fea0003800000 */
.L_x_10840:
[----:B------:R-:W-:Y:S01]  /*10c60*/  HFMA2 R85, -RZ, RZ, 0, 9.5367431640625e-07 ;  /* 0x00000010ff557431 */ /* 0x000fe200000001ff */
[----:B------:R-:W-:-:S05]  /*10c70*/  MOV R81, R84 ;  /* 0x0000005400517202 */ /* 0x000fca0000000f00 */
[----:B------:R-:W-:-:S04]  /*10c80*/  FADD.FTZ R81, R82, R81 ;  /* 0x0000005152517221 */ /* 0x000fc80000010000 */
[----:B------:R-:W-:-:S07]  /*10c90*/  IMAD.MOV.U32 R86, RZ, RZ, R81 ;  /* 0x000000ffff567224 */ /* 0x000fce00078e0051 */
[----:B------:R-:W-:Y:S05]  /*10ca0*/  WARPSYNC.COLLECTIVE R83, `(.L_x_10841) ;  /* 0x0000000053087348 */ /* 0x000fea0003c00000 */
[----:B------:R0:W1:Y:S02]  /*10cb0*/  SHFL.BFLY P2, R84, R86, R85, R88 ;  /* 0x0c00005556547389 */ /* 0x0000640000040058 */
[----:B01----:R-:W-:Y:S05]  /*10cc0*/  ENDCOLLECTIVE ;  /* 0x000000000000791b */ /* 0x003fea0003800000 */
.L_x_10841:
[----:B------:R-:W-:Y:S05]  /*10cd0*/  BRA `(.L_x_10842) ;  /* 0xfffffff400147947 */ /* 0x000fea000383ffff */
.L_x_10843:
        /* <DEDUP_REMOVED lines=10> */
.L_x_12168:


//--------------------- .text._ZN10layer_norm31ln_parallel_residual_fwd_kernelINS_13Kernel_traitsIfffffjLj512ELj1ELj4ELj1ELj16ENS_18Kernel_traits_baseILj512EfffffjLj128EEEEELb0ELb0ELb0EEEvNS_9FwdParamsE --------------------------
	.section	.text._ZN10layer_norm31ln_parallel_residual_fwd_kernelINS_13Kernel_traitsIfffffjLj512ELj1ELj4ELj1ELj16ENS_18Kernel_traits_baseILj512EfffffjLj128EEEEELb0ELb0ELb0EEEvNS_9FwdParamsE,"ax",@progbits
	.align	128
        .global         _ZN10layer_norm31ln_parallel_residual_fwd_kernelINS_13Kernel_traitsIfffffjLj512ELj1ELj4ELj1ELj16ENS_18Kernel_traits_baseILj512EfffffjLj128EEEEELb0ELb0ELb0EEEvNS_9FwdParamsE
        .type           _ZN10layer_norm31ln_parallel_residual_fwd_kernelINS_13Kernel_traitsIfffffjLj512ELj1ELj4ELj1ELj16ENS_18Kernel_traits_baseILj512EfffffjLj128EEEEELb0ELb0ELb0EEEvNS_9FwdParamsE,@function
        .size           _ZN10layer_norm31ln_parallel_residual_fwd_kernelINS_13Kernel_traitsIfffffjLj512ELj1ELj4ELj1ELj16ENS_18Kernel_traits_baseILj512EfffffjLj128EEEEELb0ELb0ELb0EEEvNS_9FwdParamsE,(.L_x_12169 - _ZN10layer_norm31ln_parallel_residual_fwd_kernelINS_13Kernel_traitsIfffffjLj512ELj1ELj4ELj1ELj16ENS_18Kernel_traits_baseILj512EfffffjLj128EEEEELb0ELb0ELb0EEEvNS_9FwdParamsE)
        .other          _ZN10layer_norm31ln_parallel_residual_fwd_kernelINS_13Kernel_traitsIfffffjLj512ELj1ELj4ELj1ELj16ENS_18Kernel_traits_baseILj512EfffffjLj128EEEEELb0ELb0ELb0EEEvNS_9FwdParamsE,@"STO_CUDA_ENTRY STV_DEFAULT"
_ZN10layer_norm31ln_parallel_residual_fwd_kernelINS_13Kernel_traitsIfffffjLj512ELj1ELj4ELj1ELj16ENS_18Kernel_traits_baseILj512EfffffjLj128EEEEELb0ELb0ELb0EEEvNS_9FwdParamsE:
.text._ZN10layer_norm31ln_parallel_residual_fwd_kernelINS_13Kernel_traitsIfffffjLj512ELj1ELj4ELj1ELj16ENS_18Kernel_traits_baseILj512EfffffjLj128EEEEELb0ELb0ELb0EEEvNS_9FwdParamsE:
        /* <DEDUP_REMOVED lines=35> */
[----:B0-----:R-:W-:-:S05]  /*0230*/  @P2 IMAD.WIDE.U32 R6, R63, 0x10, R6 ;  /* 0x000000103f062825 */ /* 0x001fca00078e0006 */
[----:B------:R-:W5:Y:S02]  /*0240*/  @P2 LDG.E.128 R20, desc[UR6][R6.64] ;  /* 0x0000000606142981 */ /* 0x000f64000c1e1d00 */
[----:B------:R-:W0:Y:S01]  /*0250*/  LDC.64 R10, c[0x0][0x3d0] ;  /* 0x0000f400ff0a7b82 */ /* 0x000e220000000a00 */
[C---:B-1----:R-:W-:Y:S01]  /*0260*/  @P2 IMAD.WIDE.U32 R8, R63.reuse, 0x10, R8 ;  /* 0x000000103f082825 */ /* 0x042fe200078e0008 */
[----:B------:R-:W-:-:S04]  /*0270*/  @P2 IADD3 R63, PT, PT, R63, 0x20, RZ ;  /* 0x000000203f3f2810 */ /* 0x000fc80007ffe0ff */
[----:B------:R-:W5:Y:S01]  /*0280*/  @P2 LDG.E.128 R24, desc[UR6][R8.64] ;  /* 0x0000000608182981 */ /* 0x000f62000c1e1d00 */
[C---:B--2---:R-:W-:Y:S01]  /*0290*/  @P0 IMAD.WIDE.U32 R2, R103.reuse, 0x10, R2 ;  /* 0x0000001067020825 */ /* 0x044fe200078e0002 */
[----:B------:R-:W1:Y:S04]  /*02a0*/  LDC.64 R36, c[0x0][0x3d8] ;  /* 0x0000f600ff247b82 */ /* 0x000e680000000a00 */
[----:B------:R-:W5:Y:S01]  /*02b0*/  @P0 LDG.E.128 R12, desc[UR6][R2.64] ;  /* 0x00000006020c0981 */ /* 0x000f62000c1e1d00 */
[----:B---3--:R-:W-:-:S05]  /*02c0*/  @P0 IMAD.WIDE.U32 R4, R103, 0x10, R4 ;  /* 0x0000001067040825 */ /* 0x008fca00078e0004 */
[----:B------:R-:W5:Y:S01]  /*02d0*/  @P0 LDG.E.128 R16, desc[UR6][R4.64] ;  /* 0x0000000604100981 */ /* 0x000f62000c1e1d00 */
[----:B0-----:R-:W-:-:S05]  /*02e0*/  @P3 IMAD.WIDE.U32 R10, R63, 0x10, R10 ;  /* 0x000000103f0a3825 */ /* 0x001fca00078e000a */
[----:B------:R-:W5:Y:S01]  /*02f0*/  @P3 LDG.E.128 R28, desc[UR6][R10.64] ;  /* 0x000000060a1c3981 */ /* 0x000f62000c1e1d00 */
[----:B------:R-:W-:Y:S01]  /*0300*/  ISETP.GE.U32.AND P2, PT, R102, 0x80, PT ;  /* 0x000000806600780c */ /* 0x000fe20003f46070 */
[----:B-1----:R-:W-:Y:S01]  /*0310*/  @P3 IMAD.WIDE.U32 R44, R63, 0x10, R36 ;  /* 0x000000103f2c3825 */ /* 0x002fe200078e0024 */
[----:B------:R-:W-:Y:S02]  /*0320*/  CS2R R38, SRZ ;  /* 0x0000000000267805 */ /* 0x000fe4000001ff00 */
[----:B------:R-:W-:Y:S02]  /*0330*/  CS2R R36, SRZ ;  /* 0x0000000000247805 */ /* 0x000fe4000001ff00 */
[----:B------:R-:W-:Y:S02]  /*0340*/  CS2R R42, SRZ ;  /* 0x00000000002a7805 */ /* 0x000fe4000001ff00 */
[----:B------:R-:W-:Y:S01]  /*0350*/  CS2R R40, SRZ ;  /* 0x0000000000287805 */ /* 0x000fe2000001ff00 */
        /* <DEDUP_REMOVED lines=8> */
[----:B------:R-:W-:Y:S02]  /*03e0*/  @P3 IADD3 R63, PT, PT, R63, 0x20, RZ ;  /* 0x000000203f3f3810 */ /* 0x000fe40007ffe0ff */
[----:B0-----:R-:W-:Y:S01]  /*03f0*/  CS2R R44, SRZ ;  /* 0x00000000002c7805 */ /* 0x001fe2000001ff00 */
[----:B------:R-:W-:Y:S06]  /*0400*/  @!P2 BRA `(.L_x_10847) ;  /* 0x0000000c0014a947 */ /* 0x000fec0003800000 */
[----:B------:R-:W0:Y:S08]  /*0410*/  LDC.64 R60, c[0x0][0x3d0] ;  /* 0x0000f400ff3c7b82 */ /* 0x000e300000000a00 */
[----:B------:R-:W1:Y:S01]  /*0420*/  LDC.64 R64, c[0x0][0x3d8] ;  /* 0x0000f600ff407b82 */ /* 0x000e620000000a00 */
[----:B0-----:R-:W-:-:S04]  /*0430*/  IMAD.WIDE.U32 R60, R63, 0x10, R60 ;  /* 0x000000103f3c7825 */ /* 0x001fc800078e003c */
[----:B-1----:R-:W-:Y:S02]  /*0440*/  IMAD.WIDE.U32 R64, R63, 0x10, R64 ;  /* 0x000000103f407825 */ /* 0x002fe400078e0040 */
[----:B------:R-:W5:Y:S04]  /*0450*/  LDG.E.128 R60, desc[UR6][R60.64] ;  /* 0x000000063c3c7981 */ /* 0x000f68000c1e1d00 */
[----:B------:R-:W5:Y:S01]  /*0460*/  LDG.E.128 R64, desc[UR6][R64.64] ;  /* 0x0000000640407981 */ /* 0x000f62000c1e1d00 */
        /* <DEDUP_REMOVED lines=16> */
[----:B------:R-:W-:Y:S06]  /*0570*/  BRA `(.L_x_10847) ;  /* 0x0000000800b87947 */ /* 0x000fec0003800000 */
.L_x_10846:
        /* <DEDUP_REMOVED lines=10> */
[----:B------:R-:W5:Y:S02]  /*0620*/  @P0 LDG.E.128 R12, desc[UR6][R10.64] ;  /* 0x000000060a0c0981 */ /* 0x000f64000c1e1d00 */
[----:B------:R-:W0:Y:S01]  /*0630*/  @P2 LDC.64 R40, c[0x0][0x440] ;  /* 0x00011000ff282b82 */ /* 0x000e220000000a00 */
[----:B-1----:R-:W-:-:S05]  /*0640*/  @P0 IMAD.WIDE.U32 R36, R103, 0x10, R6 ;  /* 0x0000001067240825 */ /* 0x002fca00078e0006 */
[----:B------:R1:W5:Y:S02]  /*0650*/  @P0 LDG.E.128 R16, desc[UR6][R36.64] ;  /* 0x0000000624100981 */ /* 0x000364000c1e1d00 */
[----:B------:R-:W4:Y:S01]  /*0660*/  @P0 LDC.64 R2, c[0x0][0x440] ;  /* 0x00011000ff020b82 */ /* 0x000f220000000a00 */
[----:B--2---:R-:W-:-:S05]  /*0670*/  @P2 IMAD.WIDE.U32 R4, R63, 0x10, R8 ;  /* 0x000000103f042825 */ /* 0x004fca00078e0008 */
[----:B------:R-:W5:Y:S02]  /*0680*/  @P2 LDG.E.128 R20, desc[UR6][R4.64] ;  /* 0x0000000604142981 */ /* 0x000f64000c1e1d00 */
[----:B------:R-:W2:Y:S01]  /*0690*/  @P3 LDC.64 R60, c[0x0][0x440] ;  /* 0x00011000ff3c3b82 */ /* 0x000ea20000000a00 */
[----:B---3--:R-:W-:-:S05]  /*06a0*/  @P2 IMAD.WIDE.U32 R6, R63, 0x10, R38 ;  /* 0x000000103f062825 */ /* 0x008fca00078e0026 */
[----:B------:R-:W5:Y:S01]  /*06b0*/  @P2 LDG.E.128 R24, desc[UR6][R6.64] ;  /* 0x0000000606182981 */ /* 0x000f62000c1e1d00 */
[C---:B0-----:R-:W-:Y:S01]  /*06c0*/  @P2 IMAD.WIDE.U32 R8, R63.reuse, 0x10, R40 ;  /* 0x000000103f082825 */ /* 0x041fe200078e0028 */
[----:B------:R-:W-:Y:S01]  /*06d0*/  @P2 IADD3 R63, PT, PT, R63, 0x20, RZ ;  /* 0x000000203f3f2810 */ /* 0x000fe20007ffe0ff */
[----:B------:R-:W0:Y:S03]  /*06e0*/  LDC.64 R42, c[0x0][0x3d0] ;  /* 0x0000f400ff2a7b82 */ /* 0x000e260000000a00 */
[----:B------:R-:W5:Y:S01]  /*06f0*/  @P2 LDG.E.128 R52, desc[UR6][R8.64] ;  /* 0x0000000608342981 */ /* 0x000f62000c1e1d00 */
[----:B----4-:R-:W-:-:S04]  /*0700*/  @P0 IMAD.WIDE.U32 R2, R103, 0x10, R2 ;  /* 0x0000001067020825 */ /* 0x010fc800078e0002 */
[----:B------:R-:W3:Y:S01]  /*0710*/  LDC.64 R46, c[0x0][0x3d8] ;  /* 0x0000f600ff2e7b82 */ /* 0x000ee20000000a00 */
[----:B------:R-:W5:Y:S01]  /*0720*/  @P0 LDG.E.128 R56, desc[UR6][R2.64] ;  /* 0x0000000602380981 */ /* 0x000f62000c1e1d00 */
[----:B--2---:R-:W-:-:S05]  /*0730*/  @P3 IMAD.WIDE.U32 R60, R63, 0x10, R60 ;  /* 0x000000103f3c3825 */ /* 0x004fca00078e003c */
[----:B------:R-:W5:Y:S01]  /*0740*/  @P3 LDG.E.128 R48, desc[UR6][R60.64] ;  /* 0x000000063c303981 */ /* 0x000f62000c1e1d00 */
[----:B------:R-:W-:Y:S01]  /*0750*/  ISETP.GE.U32.AND P2, PT, R102, 0x80, PT ;  /* 0x000000806600780c */ /* 0x000fe20003f46070 */
[C---:B0-----:R-:W-:Y:S01]  /*0760*/  @P3 IMAD.WIDE.U32 R44, R63.reuse, 0x10, R42 ;  /* 0x000000103f2c3825 */ /* 0x041fe200078e002a */
[----:B------:R-:W-:Y:S02]  /*0770*/  CS2R R38, SRZ ;  /* 0x0000000000267805 */ /* 0x000fe4000001ff00 */
[----:B-1----:R-:W-:Y:S01]  /*0780*/  CS2R R36, SRZ ;  /* 0x0000000000247805 */ /* 0x002fe2000001ff00 */
[----:B---3--:R-:W-:Y:S01]  /*0790*/  @P3 IMAD.WIDE.U32 R46, R63, 0x10, R46 ;  /* 0x000000103f2e3825 */ /* 0x008fe200078e002e */
[----:B------:R0:W5:Y:S01]  /*07a0*/  @P3 LDG.E.128 R28, desc[UR6][R44.64] ;  /* 0x000000062c1c3981 */ /* 0x000162000c1e1d00 */
[----:B------:R-:W-:Y:S02]  /*07b0*/  CS2R R42, SRZ ;  /* 0x00000000002a7805 */ /* 0x000fe4000001ff00 */
[----:B------:R-:W-:-:S02]  /*07c0*/  CS2R R40, SRZ ;  /* 0x0000000000287805 */ /* 0x000fc4000001ff00 */
[----:B------:R-:W-:Y:S01]  /*07d0*/  @P3 IADD3 R63, PT, PT, R63, 0x20, RZ ;  /* 0x000000203f3f3810 */ /* 0x000fe20007ffe0ff */
[----:B------:R1:W5:Y:S01]  /*07e0*/  @P3 LDG.E.128 R32, desc[UR6][R46.64] ;  /* 0x000000062e203981 */ /* 0x000362000c1e1d00 */
[----:B0-----:R-:W-:Y:S02]  /*07f0*/  CS2R R44, SRZ ;  /* 0x00000000002c7805 */ /* 0x001fe4000001ff00 */
[----:B-1----:R-:W-:Y:S01]  /*0800*/  CS2R R46, SRZ ;  /* 0x00000000002e7805 */ /* 0x002fe2000001ff00 */
[----:B------:R-:W-:Y:S06]  /*0810*/  @!P2 BRA `(.L_x_10847) ;  /* 0x000000080010a947 */ /* 0x000fec0003800000 */
[----:B------:R-:W0:Y:S08]  /*0820*/  LDC.64 R60, c[0x0][0x3d0] ;  /* 0x0000f400ff3c7b82 */ /* 0x000e300000000a00 */
[----:B------:R-:W1:Y:S08]  /*0830*/  LDC.64 R64, c[0x0][0x3d8] ;  /* 0x0000f600ff407b82 */ /* 0x000e700000000a00 */
[----:B------:R-:W2:Y:S01]  /*0840*/  LDC.64 R72, c[0x0][0x440] ;  /* 0x00011000ff487b82 */ /* 0x000ea20000000a00 */
[----:B0-----:R-:W-:-:S04]  /*0850*/  IMAD.WIDE.U32 R60, R63, 0x10, R60 ;  /* 0x000000103f3c7825 */ /* 0x001fc800078e003c */
[----:B-1----:R-:W-:-:S06]  /*0860*/  IMAD.WIDE.U32 R64, R63, 0x10, R64 ;  /* 0x000000103f407825 */ /* 0x002fcc00078e0040 */
[----:B------:R-:W5:Y:S01]  /*0870*/  LDG.E.128 R64, desc[UR6][R64.64] ;  /* 0x0000000640407981 */ /* 0x000f62000c1e1d00 */
[----:B--2---:R-:W-:-:S03]  /*0880*/  IMAD.WIDE.U32 R72, R63, 0x10, R72 ;  /* 0x000000103f487825 */ /* 0x004fc600078e0048 */
[----:B------:R-:W5:Y:S04]  /*0890*/  LDG.E.128 R60, desc[UR6][R60.64] ;  /* 0x000000063c3c7981 */ /* 0x000f68000c1e1d00 */
[----:B------:R-:W5:Y:S01]  /*08a0*/  LDG.E.128 R72, desc[UR6][R72.64] ;  /* 0x0000000648487981 */ /* 0x000f62000c1e1d00 */
[----:B------:R-:W-:Y:S02]  /*08b0*/  CS2R R70, SRZ ;  /* 0x0000000000467805 */ /* 0x000fe4000001ff00 */
[----:B------:R-:W-:Y:S02]  /*08c0*/  CS2R R68, SRZ ;  /* 0x0000000000447805 */ /* 0x000fe4000001ff00 */
[----:B------:R-:W-:Y:S02]  /*08d0*/  CS2R R38, SRZ ;  /* 0x0000000000267805 */ /* 0x000fe4000001ff00 */
[----:B------:R-:W-:-:S02]  /*08e0*/  CS2R R36, SRZ ;  /* 0x0000000000247805 */ /* 0x000fc4000001ff00 */
[----:B------:R-:W-:Y:S02]  /*08f0*/  CS2R R42, SRZ ;  /* 0x00000000002a7805 */ /* 0x000fe4000001ff00 */
[----:B------:R-:W-:Y:S02]  /*0900*/  CS2R R40, SRZ ;  /* 0x0000000000287805 */ /* 0x000fe4000001ff00 */
[----:B------:R-:W-:Y:S02]  /*0910*/  CS2R R46, SRZ ;  /* 0x00000000002e7805 */ /* 0x000fe4000001ff00 */
[----:B------:R-:W-:Y:S01]  /*0920*/  CS2R R44, SRZ ;  /* 0x00000000002c7805 */ /* 0x000fe2000001ff00 */
[----:B------:R-:W-:Y:S06]  /*0930*/  BRA `(.L_x_10847) ;  /* 0x0000000400c87947 */ /* 0x000fec0003800000 */
.L_x_10845:
        /* <DEDUP_REMOVED lines=9> */
[----:B------:R-:W1:Y:S04]  /*09d0*/  LDC.64 R6, c[0x0][0x3d8] ;  /* 0x0000f600ff067b82 */ /* 0x000e680000000a00 */
[----:B------:R-:W-:-:S04]  /*09e0*/  @P0 LOP3.LUT R81, R103, 0x20, RZ, 0xfc, !PT ;  /* 0x0000002067510812 */ /* 0x000fc800078efcff */
[----:B------:R-:W2:Y:S08]  /*09f0*/  @P0 LDC.64 R8, c[0x0][0x440] ;  /* 0x00011000ff080b82 */ /* 0x000eb00000000a00 */
[----:B------:R-:W3:Y:S01]  /*0a00*/  LDC.64 R10, c[0x0][0x3d0] ;  /* 0x0000f400ff0a7b82 */ /* 0x000ee20000000a00 */
[----:B0-----:R-:W-:-:S05]  /*0a10*/  @P0 IMAD.WIDE.U32 R60, R103, 0x10, R4 ;  /* 0x00000010673c0825 */ /* 0x001fca00078e0004 */
[----:B------:R0:W5:Y:S02]  /*0a20*/  @P0 LDG.E.128 R12, desc[UR6][R60.64] ;  /* 0x000000063c0c0981 */ /* 0x000164000c1e1d00 */
[----:B------:R-:W4:Y:S01]  /*0a30*/  @P2 LDC.64 R66, c[0x0][0x438] ;  /* 0x00010e00ff422b82 */ /* 0x000f220000000a00 */
[----:B-1----:R-:W-:-:S05]  /*0a40*/  @P0 IMAD.WIDE.U32 R62, R103, 0x10, R6 ;  /* 0x00000010673e0825 */ /* 0x002fca00078e0006 */
[----:B------:R0:W5:Y:S02]  /*0a50*/  @P0 LDG.E.128 R16, desc[UR6][R62.64] ;  /* 0x000000063e100981 */ /* 0x000164000c1e1d00 */
[----:B------:R-:W1:Y:S08]  /*0a60*/  LDC.64 R68, c[0x0][0x3d8] ;  /* 0x0000f600ff447b82 */ /* 0x000e700000000a00 */
[----:B------:R-:W0:Y:S08]  /*0a70*/  @P2 LDC.64 R70, c[0x0][0x440] ;  /* 0x00011000ff462b82 */ /* 0x000e300000000a00 */
[----:B------:R-:W0:Y:S08]  /*0a80*/  @P0 LDC.64 R2, c[0x0][0x438] ;  /* 0x00010e00ff020b82 */ /* 0x000e300000000a00 */
[----:B------:R-:W0:Y:S08]  /*0a90*/  LDC.64 R72, c[0x0][0x3d0] ;  /* 0x0000f400ff487b82 */ /* 0x000e300000000a00 */
[----:B------:R-:W0:Y:S08]  /*0aa0*/  @P3 LDC.64 R74, c[0x0][0x438] ;  /* 0x00010e00ff4a3b82 */ /* 0x000e300000000a00 */
[----:B------:R-:W0:Y:S08]  /*0ab0*/  LDC.64 R76, c[0x0][0x3d8] ;  /* 0x0000f600ff4c7b82 */ /* 0x000e300000000a00 */
[----:B------:R-:W0:Y:S01]  /*0ac0*/  @P3 LDC.64 R78, c[0x0][0x440] ;  /* 0x00011000ff4e3b82 */ /* 0x000e220000000a00 */
[----:B--2---:R-:W-:-:S04]  /*0ad0*/  @P0 IMAD.WIDE.U32 R64, R103, 0x10, R8 ;  /* 0x0000001067400825 */ /* 0x004fc800078e0008 */
[C---:B---3--:R-:W-:Y:S01]  /*0ae0*/  @P2 IMAD.WIDE.U32 R4, R81.reuse, 0x10, R10 ;  /* 0x0000001051042825 */ /* 0x048fe200078e000a */
[----:B------:R2:W5:Y:S03]  /*0af0*/  @P0 LDG.E.128 R56, desc[UR6][R64.64] ;  /* 0x0000000640380981 */ /* 0x000566000c1e1d00 */
[C---:B----4-:R-:W-:Y:S01]  /*0b00*/  @P2 IMAD.WIDE.U32 R6, R81.reuse, 0x10, R66 ;  /* 0x0000001051062825 */ /* 0x050fe200078e0042 */
[----:B------:R2:W5:Y:S03]  /*0b10*/  @P2 LDG.E.128 R20, desc[UR6][R4.64] ;  /* 0x0000000604142981 */ /* 0x000566000c1e1d00 */
[C---:B-1----:R-:W-:Y:S01]  /*0b20*/  @P2 IMAD.WIDE.U32 R8, R81.reuse, 0x10, R68 ;  /* 0x0000001051082825 */ /* 0x042fe200078e0044 */
[----:B------:R2:W5:Y:S03]  /*0b30*/  @P2 LDG.E.128 R40, desc[UR6][R6.64] ;  /* 0x0000000606282981 */ /* 0x000566000c1e1d00 */
[C---:B0-----:R-:W-:Y:S01]  /*0b40*/  @P2 IMAD.WIDE.U32 R10, R81.reuse, 0x10, R70 ;  /* 0x00000010510a2825 */ /* 0x041fe200078e0046 */
[----:B------:R-:W-:Y:S01]  /*0b50*/  @P2 IADD3 R81, PT, PT, R81, 0x20, RZ ;  /* 0x0000002051512810 */ /* 0x000fe20007ffe0ff */
[----:B------:R2:W5:Y:S02]  /*0b60*/  @P2 LDG.E.128 R24, desc[UR6][R8.64] ;  /* 0x0000000608182981 */ /* 0x000564000c1e1d00 */
[----:B------:R-:W-:-:S02]  /*0b70*/  @P0 IMAD.WIDE.U32 R2, R103, 0x10, R2 ;  /* 0x0000001067020825 */ /* 0x000fc400078e0002 */
[----:B------:R2:W5:Y:S02]  /*0b80*/  @P2 LDG.E.128 R52, desc[UR6][R10.64] ;  /* 0x000000060a342981 */ /* 0x000564000c1e1d00 */
[C---:B------:R-:W-:Y:S02]  /*0b90*/  @P3 IMAD.WIDE.U32 R72, R81.reuse, 0x10, R72 ;  /* 0x0000001051483825 */ /* 0x040fe400078e0048 */
[----:B------:R2:W5:Y:S02]  /*0ba0*/  @P0 LDG.E.128 R44, desc[UR6][R2.64] ;  /* 0x00000006022c0981 */ /* 0x000564000c1e1d00 */
[C---:B------:R-:W-:Y:S02]  /*0bb0*/  @P3 IMAD.WIDE.U32 R74, R81.reuse, 0x10, R74 ;  /* 0x00000010514a3825 */ /* 0x040fe400078e004a */
[----:B------:R2:W5:Y:S02]  /*0bc0*/  @P3 LDG.E.128 R28, desc[UR6][R72.64] ;  /* 0x00000006481c3981 */ /* 0x000564000c1e1d00 */
[----:B------:R-:W-:-:S02]  /*0bd0*/  @P3 IMAD.WIDE.U32 R76, R81, 0x10, R76 ;  /* 0x00000010514c3825 */ /* 0x000fc400078e004c */
[----:B------:R2:W5:Y:S02]  /*0be0*/  @P3 LDG.E.128 R36, desc[UR6][R74.64] ;  /* 0x000000064a243981 */ /* 0x000564000c1e1d00 */
[C---:B------:R-:W-:Y:S02]  /*0bf0*/  @P3 IMAD.WIDE.U32 R78, R81.reuse, 0x10, R78 ;  /* 0x00000010514e3825 */ /* 0x040fe400078e004e */
[----:B------:R2:W5:Y:S04]  /*0c00*/  @P3 LDG.E.128 R32, desc[UR6][R76.64] ;  /* 0x000000064c203981 */ /* 0x000568000c1e1d00 */
[----:B------:R2:W5:Y:S01]  /*0c10*/  @P3 LDG.E.128 R48, desc[UR6][R78.64] ;  /* 0x000000064e303981 */ /* 0x000562000c1e1d00 */
        /* <DEDUP_REMOVED lines=8> */
[----:B------:R-:W5:Y:S01]  /*0ca0*/  LDG.E.128 R60, desc[UR6][R60.64] ;  /* 0x000000063c3c7981 */ /* 0x000f62000c1e1d00 */
[----:B-1----:R-:W-:-:S06]  /*0cb0*/  IMAD.WIDE.U32 R68, R81, 0x10, R68 ;  /* 0x0000001051447825 */ /* 0x002fcc00078e0044 */
[----:B------:R-:W5:Y:S01]  /*0cc0*/  LDG.E.128 R68, desc[UR6][R68.64] ;  /* 0x0000000644447981 */ /* 0x000f62000c1e1d00 */
[----:B--2---:R-:W-:-:S06]  /*0cd0*/  IMAD.WIDE.U32 R64, R81, 0x10, R64 ;  /* 0x0000001051407825 */ /* 0x004fcc00078e0040 */
[----:B------:R-:W5:Y:S01]  /*0ce0*/  LDG.E.128 R64, desc[UR6][R64.64] ;  /* 0x0000000640407981 */ /* 0x000f62000c1e1d00 */
[----:B---3--:R-:W-:-:S06]  /*0cf0*/  IMAD.WIDE.U32 R72, R81, 0x10, R72 ;  /* 0x0000001051487825 */ /* 0x008fcc00078e0048 */
[----:B------:R-:W5:Y:S01]  /*0d00*/  LDG.E.128 R72, desc[UR6][R72.64] ;  /* 0x0000000648487981 */ /* 0x000f62000c1e1d00 */
[----:B------:R-:W-:Y:S05]  /*0d10*/  BRA `(.L_x_10847) ;  /* 0x0000000000d07947 */ /* 0x000fea0003800000 */
.L_x_10848:
[C---:B------:R-:W-:Y:S01]  /*0d20*/  ISETP.GE.U32.AND P2, PT, R102.reuse, 0x40, PT ;  /* 0x000000406600780c */ /* 0x040fe20003f46070 */
[----:B------:R-:W0:Y:S01]  /*0d30*/  LDC.64 R2, c[0x0][0x3d0] ;  /* 0x0000f400ff027b82 */ /* 0x000e220000000a00 */
[C---:B------:R-:W-:Y:S02]  /*0d40*/  ISETP.GE.U32.AND P3, PT, R102.reuse, 0x60, PT ;  /* 0x000000606600780c */ /* 0x040fe40003f66070 */
[C---:B------:R-:W-:Y:S02]  /*0d50*/  ISETP.GE.U32.AND P4, PT, R102.reuse, 0x80, PT ;  /* 0x000000806600780c */ /* 0x040fe40003f86070 */
[----:B------:R-:W-:Y:S02]  /*0d60*/  ISETP.GE.U32.AND P0, PT, R102, 0x20, PT ;  /* 0x000000206600780c */ /* 0x000fe40003f06070 */
[----:B------:R-:W-:Y:S01]  /*0d70*/  MOV R85, R103 ;  /* 0x0000006700557202 */ /* 0x000fe20000000f00 */
[----:B------:R-:W1:Y:S08]  /*0d80*/  LDC.64 R6, c[0x0][0x3d8] ;  /* 0x0000f600ff067b82 */ /* 0x000e700000000a00 */
[----:B------:R-:W2:Y:S02]  /*0d90*/  @P2 LDC.64 R4, c[0x0][0x438] ;  /* 0x00010e00ff042b82 */ /* 0x000ea40000000a00 */
[----:B------:R-:W-:-:S06]  /*0da0*/  @P0 LOP3.LUT R85, R103, 0x20, RZ, 0xfc, !PT ;  /* 0x0000002067550812 */ /* 0x000fcc00078efcff */
[----:B------:R-:W3:Y:S01]  /*0db0*/  LDC.64 R8, c[0x0][0x3d0] ;  /* 0x0000f400ff087b82 */ /* 0x000ee20000000a00 */
[----:B0-----:R-:W-:-:S05]  /*0dc0*/  @P2 IMAD.WIDE.U32 R2, R85, 0x10, R2 ;  /* 0x0000001055022825 */ /* 0x001fca00078e0002 */
[----:B------:R-:W5:Y:S02]  /*0dd0*/  @P2 LDG.E.128 R20, desc[UR6][R2.64] ;  /* 0x0000000602142981 */ /* 0x000f64000c1e1d00 */
[----:B------:R-:W0:Y:S01]  /*0de0*/  @P3 LDC.64 R10, c[0x0][0x438] ;  /* 0x00010e00ff0a3b82 */ /* 0x000e220000000a00 */
[----:B-1----:R-:W-:-:S05]  /*0df0*/  @P2 IMAD.WIDE.U32 R6, R85, 0x10, R6 ;  /* 0x0000001055062825 */ /* 0x002fca00078e0006 */
[----:B------:R-:W5:Y:S02]  /*0e00*/  @P2 LDG.E.128 R24, desc[UR6][R6.64] ;  /* 0x0000000606182981 */ /* 0x000f64000c1e1d00 */
[----:B------:R-:W1:Y:S01]  /*0e10*/  LDC.64 R56, c[0x0][0x3d8] ;  /* 0x0000f600ff387b82 */ /* 0x000e620000000a00 */
[C---:B--2---:R-:W-:Y:S01]  /*0e20*/  @P2 IMAD.WIDE.U32 R4, R85.reuse, 0x10, R4 ;  /* 0x0000001055042825 */ /* 0x044fe200078e0004 */
[----:B------:R-:W-:-:S04]  /*0e30*/  @P2 IADD3 R85, PT, PT, R85, 0x20, RZ ;  /* 0x0000002055552810 */ /* 0x000fc80007ffe0ff */
[----:B------:R-:W5:Y:S02]  /*0e40*/  @P2 LDG.E.128 R40, desc[UR6][R4.64] ;  /* 0x0000000604282981 */ /* 0x000f64000c1e1d00 */
[----:B------:R-:W2:Y:S01]  /*0e50*/  @P4 LDC.64 R76, c[0x0][0x438] ;  /* 0x00010e00ff4c4b82 */ /* 0x000ea20000000a00 */
[----:B---3--:R-:W-:-:S07]  /*0e60*/  @P3 IMAD.WIDE.U32 R54, R85, 0x10, R8 ;  /* 0x0000001055363825 */ /* 0x008fce00078e0008 */
[----:B------:R-:W3:Y:S01]  /*0e70*/  LDC.64 R78, c[0x0][0x3d8] ;  /* 0x0000f600ff4e7b82 */ /* 0x000ee20000000a00 */
[C---:B0-----:R-:W-:Y:S01]  /*0e80*/  @P3 IMAD.WIDE.U32 R80, R85.reuse, 0x10, R10 ;  /* 0x0000001055503825 */ /* 0x041fe200078e000a */
[----:B------:R0:W5:Y:S04]  /*0e90*/  @P3 LDG.E.128 R28, desc[UR6][R54.64] ;  /* 0x00000006361c3981 */ /* 0x000168000c1e1d00 */
[----:B------:R-:W5:Y:S02]  /*0ea0*/  @P3 LDG.E.128 R36, desc[UR6][R80.64] ;  /* 0x0000000650243981 */ /* 0x000f64000c1e1d00 */
[----:B------:R-:W4:Y:S01]  /*0eb0*/  LDC.64 R58, c[0x0][0x3d0] ;  /* 0x0000f400ff3a7b82 */ /* 0x000f220000000a00 */
[C---:B-1----:R-:W-:Y:S01]  /*0ec0*/  @P3 IMAD.WIDE.U32 R82, R85.reuse, 0x10, R56 ;  /* 0x0000001055523825 */ /* 0x042fe200078e0038 */
[----:B------:R-:W-:-:S04]  /*0ed0*/  @P3 IADD3 R85, PT, PT, R85, 0x20, RZ ;  /* 0x0000002055553810 */ /* 0x000fc80007ffe0ff */
[----:B------:R-:W5:Y:S02]  /*0ee0*/  @P3 LDG.E.128 R32, desc[UR6][R82.64] ;  /* 0x0000000652203981 */ /* 0x000f64000c1e1d00 */
[----:B------:R-:W1:Y:S01]  /*0ef0*/  @P0 LDC.64 R50, c[0x0][0x438] ;  /* 0x00010e00ff320b82 */ /* 0x000e620000000a00 */
[----:B--2---:R-:W-:-:S05]  /*0f00*/  @P4 IMAD.WIDE.U32 R10, R85, 0x10, R76 ;  /* 0x00000010550a4825 */ /* 0x004fca00078e004c */
[----:B------:R-:W5:Y:S02]  /*0f10*/  @P4 LDG.E.128 R68, desc[UR6][R10.64] ;  /* 0x000000060a444981 */ /* 0x000f64000c1e1d00 */
[----:B------:R-:W2:Y:S01]  /*0f20*/  LDC.64 R52, c[0x0][0x3d8] ;  /* 0x0000f600ff347b82 */ /* 0x000ea20000000a00 */
[----:B---3--:R-:W-:-:S07]  /*0f30*/  @P4 IMAD.WIDE.U32 R56, R85, 0x10, R78 ;  /* 0x0000001055384825 */ /* 0x008fce00078e004e */
[----:B------:R-:W3:Y:S01]  /*0f40*/  LDC.64 R48, c[0x0][0x3d0] ;  /* 0x0000f400ff307b82 */ /* 0x000ee20000000a00 */
[----:B----4-:R-:W-:Y:S01]  /*0f50*/  @P4 IMAD.WIDE.U32 R8, R85, 0x10, R58 ;  /* 0x0000001055084825 */ /* 0x010fe200078e003a */
[----:B------:R4:W5:Y:S04]  /*0f60*/  @P4 LDG.E.128 R64, desc[UR6][R56.64] ;  /* 0x0000000638404981 */ /* 0x000968000c1e1d00 */
[----:B------:R-:W5:Y:S01]  /*0f70*/  @P4 LDG.E.128 R60, desc[UR6][R8.64] ;  /* 0x00000006083c4981 */ /* 0x000f62000c1e1d00 */
[----:B-1----:R-:W-:-:S05]  /*0f80*/  @P0 IMAD.WIDE.U32 R76, R103, 0x10, R50 ;  /* 0x00000010674c0825 */ /* 0x002fca00078e0032 */
[----:B------:R-:W5:Y:S01]  /*0f90*/  @P0 LDG.E.128 R44, desc[UR6][R76.64] ;  /* 0x000000064c2c0981 */ /* 0x000f62000c1e1d00 */
[----:B--2---:R-:W-:-:S05]  /*0fa0*/  @P0 IMAD.WIDE.U32 R78, R103, 0x10, R52 ;  /* 0x00000010674e0825 */ /* 0x004fca00078e0034 */
[----:B------:R-:W5:Y:S01]  /*0fb0*/  @P0 LDG.E.128 R16, desc[UR6][R78.64] ;  /* 0x000000064e100981 */ /* 0x000f62000c1e1d00 */
[----:B---3--:R-:W-:Y:S01]  /*0fc0*/  @P0 IMAD.WIDE.U32 R58, R103, 0x10, R48 ;  /* 0x00000010673a0825 */ /* 0x008fe200078e0030 */
[----:B------:R-:W-:Y:S02]  /*0fd0*/  CS2R R50, SRZ ;  /* 0x0000000000327805 */ /* 0x000fe4000001ff00 */
[----:B------:R-:W-:Y:S02]  /*0fe0*/  CS2R R48, SRZ ;  /* 0x0000000000307805 */ /* 0x000fe4000001ff00 */
[----:B0-----:R-:W-:Y:S02]  /*0ff0*/  CS2R R54, SRZ ;  /* 0x0000000000367805 */ /* 0x001fe4000001ff00 */
[----:B------:R-:W-:Y:S01]  /*1000*/  CS2R R52, SRZ ;  /* 0x0000000000347805 */ /* 0x000fe2000001ff00 */
[----:B------:R0:W5:Y:S01]  /*1010*/  @P0 LDG.E.128 R12, desc[UR6][R58.64] ;  /* 0x000000063a0c0981 */ /* 0x000162000c1e1d00 */
[----:B----4-:R-:W-:-:S02]  /*1020*/  CS2R R56, SRZ ;  /* 0x0000000000387805 */ /* 0x010fc4000001ff00 */
[----:B------:R-:W-:Y:S02]  /*1030*/  @P4 CS2R R74, SRZ ;  /* 0x00000000004a4805 */ /* 0x000fe4000001ff00 */
[----:B------:R-:W-:Y:S02]  /*1040*/  @P4 CS2R R72, SRZ ;  /* 0x0000000000484805 */ /* 0x000fe4000001ff00 */
[----:B0-----:R-:W-:-:S07]  /*1050*/  CS2R R58, SRZ ;  /* 0x00000000003a7805 */ /* 0x001fce000001ff00 */
.L_x_10847:
[----:B------:R-:W-:Y:S05]  /*1060*/  BSYNC.RECONVERGENT B0 ;  /* 0x0000000000007941 */ /* 0x000fea0003800200 */
.L_x_10844:
[----:B------:R-:W0:Y:S02]  /*1070*/  LDCU UR4, c[0x0][0x384] ;  /* 0x00007080ff0477ac */ /* 0x000e240008000800 */
[----:B0-----:R-:W-:-:S13]  /*1080*/  ISETP.GE.AND P2, PT, R101, UR4, PT ;  /* 0x0000000465007c0c */ /* 0x001fda000bf46270 */
[----:B------:R-:W-:Y:S05]  /*1090*/  @P2 EXIT ;  /* 0x000000000000294d */ /* 0x000fea0003800000 */
[----:B------:R-:W0:Y:S01]  /*10a0*/  LDCU.U8 UR4, c[0x0][0x410] ;  /* 0x00008200ff0477ac */ /* 0x000e220008000000 */
[----:B------:R-:W1:Y:S01]  /*10b0*/  LDCU UR8, c[0x0][0x388] ;  /* 0x00007100ff0877ac */ /* 0x000e620008000800 */
[----:B------:R-:W2:Y:S01]  /*10c0*/  LDCU UR5, c[0x0][0x448] ;  /* 0x00008900ff0577ac */ /* 0x000ea20008000800 */
[----:B------:R-:W3:Y:S01]  /*10d0*/  LDCU.64 UR10, c[0x0][0x398] ;  /* 0x00007300ff0a77ac */ /* 0x000ee20008000a00 */
[----:B------:R-:W4:Y:S01]  /*10e0*/  LDCU.64 UR12, c[0x0][0x3a0] ;  /* 0x00007400ff0c77ac */ /* 0x000f220008000a00 */
[----:B0-----:R-:W-:-:S04]  /*10f0*/  ISETP.NE.AND P2, PT, RZ, UR4, PT ;  /* 0x00000004ff007c0c */ /* 0x001fc8000bf45270 */
[----:B-1234-:R-:W-:-:S09]  /*1100*/  P2R R104, PR, RZ, 0x4 ;  /* 0x00000004ff687803 */ /* 0x01efd20000000000 */
.L_x_10875:
        /* <DEDUP_REMOVED lines=35> */
.L_x_10852:
[----:B-----5:R-:W-:Y:S01]  /*1340*/  FADD.FTZ R4, R88, R76 ;  /* 0x0000004c58047221 */ /* 0x020fe20000010000 */
[----:B0-----:R-:W-:Y:S01]  /*1350*/  FADD.FTZ R3, R89, R77 ;  /* 0x0000004d59037221 */ /* 0x001fe20000010000 */
[----:B------:R-:W-:Y:S01]  /*1360*/  FADD.FTZ R2, R90, R78 ;  /* 0x0000004e5a027221 */ /* 0x000fe20000010000 */
[----:B------:R-:W-:Y:S02]  /*1370*/  FADD.FTZ R0, R91, R79 ;  /* 0x0000004f5b007221 */ /* 0x000fe40000010000 */
[----:B------:R-:W-:Y:S02]  /*1380*/  MOV R84, R4 ;  /* 0x0000000400547202 */ /* 0x000fe40000000f00 */
[----:B------:R-:W-:Y:S02]  /*1390*/  MOV R85, R3 ;  /* 0x0000000300557202 */ /* 0x000fe40000000f00 */
[----:B------:R-:W-:Y:S02]  /*13a0*/  MOV R86, R2 ;  /* 0x0000000200567202 */ /* 0x000fe40000000f00 */
[----:B------:R-:W-:Y:S01]  /*13b0*/  MOV R87, R0 ;  /* 0x0000000000577202 */ /* 0x000fe20000000f00 */
[----:B------:R-:W-:Y:S06]  /*13c0*/  BRA `(.L_x_10853) ;  /* 0x0000000000307947 */ /* 0x000fec0003800000 */
.L_x_10851:
[----:B-----5:R-:W-:Y:S01]  /*13d0*/  @P2 FADD.FTZ R84, R88, R80 ;  /* 0x0000005058542221 */ /* 0x020fe20000010000 */
[----:B------:R-:W-:Y:S01]  /*13e0*/  @P2 FADD.FTZ R85, R89, R81 ;  /* 0x0000005159552221 */ /* 0x000fe20000010000 */
[----:B------:R-:W-:Y:S01]  /*13f0*/  @P2 FADD.FTZ R86, R90, R82 ;  /* 0x000000525a562221 */ /* 0x000fe20000010000 */
[----:B------:R-:W-:Y:S02]  /*1400*/  @P2 FADD.FTZ R87, R91, R83 ;  /* 0x000000535b572221 */ /* 0x000fe40000010000 */
[----:B------:R-:W-:Y:S02]  /*1410*/  @P2 MOV R4, R84 ;  /* 0x0000005400042202 */ /* 0x000fe40000000f00 */
[----:B0-----:R-:W-:Y:S02]  /*1420*/  @P2 MOV R3, R85 ;  /* 0x0000005500032202 */ /* 0x001fe40000000f00 */
[----:B------:R-:W-:Y:S02]  /*1430*/  @P2 MOV R2, R86 ;  /* 0x0000005600022202 */ /* 0x000fe40000000f00 */
[----:B------:R-:W-:-:S02]  /*1440*/  @P2 MOV R0, R87 ;  /* 0x0000005700002202 */ /* 0x000fc40000000f00 */
[----:B------:R-:W-:Y:S02]  /*1450*/  @!P2 MOV R4, R88 ;  /* 0x000000580004a202 */ /* 0x000fe40000000f00 */
[----:B------:R-:W-:Y:S02]  /*1460*/  @!P2 MOV R3, R89 ;  /* 0x000000590003a202 */ /* 0x000fe40000000f00 */
[----:B------:R-:W-:Y:S02]  /*1470*/  @!P2 MOV R2, R90 ;  /* 0x0000005a0002a202 */ /* 0x000fe40000000f00 */
[----:B------:R-:W-:-:S07]  /*1480*/  @!P2 MOV R0, R91 ;  /* 0x0000005b0000a202 */ /* 0x000fce0000000f00 */
.L_x_10853:
[----:B------:R-:W0:Y:S01]  /*1490*/  @P1 LDC.64 R88, c[0x0][0x3a8] ;  /* 0x0000ea00ff581b82 */ /* 0x000e220000000a00 */
[C---:B------:R-:W-:Y:S01]  /*14a0*/  IADD3 R92, PT, PT, R105.reuse, 0x20, RZ ;  /* 0x00000020695c7810 */ /* 0x040fe20007ffe0ff */
[----:B0-----:R-:W-:-:S05]  /*14b0*/  @P1 IMAD.WIDE.U32 R88, R105, 0x10, R88 ;  /* 0x0000001069581825 */ /* 0x001fca00078e0058 */
[----:B------:R0:W-:Y:S02]  /*14c0*/  @P1 STG.E.128 desc[UR6][R88.64], R84 ;  /* 0x0000005458001986 */ /* 0x0001e4000c101d06 */
.L_x_10850:
[----:B------:R-:W-:Y:S05]  /*14d0*/  BSYNC.RECONVERGENT B0 ;  /* 0x0000000000007941 */ /* 0x000fea0003800200 */
.L_x_10849:
        /* <DEDUP_REMOVED lines=35> */
.L_x_10856:
        /* <DEDUP_REMOVED lines=23> */
.L_x_10857:
[----:B------:R-:W0:Y:S02]  /*1880*/  @P1 LDC.64 R88, c[0x0][0x3a8] ;  /* 0x0000ea00ff581b82 */ /* 0x000e240000000a00 */
[C---:B0-----:R-:W-:Y:S01]  /*1890*/  @P1 IMAD.WIDE.U32 R88, R92.reuse, 0x10, R88 ;  /* 0x000000105c581825 */ /* 0x041fe200078e0058 */
[----:B------:R-:W-:-:S04]  /*18a0*/  IADD3 R92, PT, PT, R92, 0x20, RZ ;  /* 0x000000205c5c7810 */ /* 0x000fc80007ffe0ff */
[----:B------:R0:W-:Y:S03]  /*18b0*/  @P1 STG.E.128 desc[UR6][R88.64], R84 ;  /* 0x0000005458001986 */ /* 0x0001e6000c101d06 */
.L_x_10855:
[----:B------:R-:W-:Y:S05]  /*18c0*/  BSYNC.RECONVERGENT B0 ;  /* 0x0000000000007941 */ /* 0x000fea0003800200 */
.L_x_10854:
        /* <DEDUP_REMOVED lines=12> */
[C---:B-1----:R-:W-:Y:S02]  /*1990*/  @P0 IMAD.WIDE.U32 R10, R92.reuse, 0x10, R90 ;  /* 0x000000105c0a0825 */ /* 0x042fe400078e005a */
[----:B------:R-:W5:Y:S04]  /*19a0*/  LDG.E.128 R88, desc[UR6][R88.64] ;  /* 0x0000000658587981 */ /* 0x000f68000c1e1d00 */
        /* <DEDUP_REMOVED lines=21> */
.L_x_10860:
        /* <DEDUP_REMOVED lines=23> */
.L_x_10861:
[----:B------:R-:W0:Y:S02]  /*1c70*/  @P1 LDC.64 R88, c[0x0][0x3a8] ;  /* 0x0000ea00ff581b82 */ /* 0x000e240000000a00 */
[C---:B0-----:R-:W-:Y:S01]  /*1c80*/  @P1 IMAD.WIDE.U32 R88, R92.reuse, 0x10, R88 ;  /* 0x000000105c581825 */ /* 0x041fe200078e0058 */
[----:B------:R-:W-:-:S04]  /*1c90*/  IADD3 R92, PT, PT, R92, 0x20, RZ ;  /* 0x000000205c5c7810 */ /* 0x000fc80007ffe0ff */
[----:B------:R0:W-:Y:S03]  /*1ca0*/  @P1 STG.E.128 desc[UR6][R88.64], R84 ;  /* 0x0000005458001986 */ /* 0x0001e6000c101d06 */
.L_x_10859:
[----:B------:R-:W-:Y:S05]  /*1cb0*/  BSYNC.RECONVERGENT B0 ;  /* 0x0000000000007941 */ /* 0x000fea0003800200 */
.L_x_10858:
        /* <DEDUP_REMOVED lines=35> */
.L_x_10864:
        /* <DEDUP_REMOVED lines=23> */
.L_x_10865:
[----:B------:R-:W0:Y:S02]  /*2060*/  @P1 LDC.64 R88, c[0x0][0x3a8] ;  /* 0x0000ea00ff581b82 */ /* 0x000e240000000a00 */
[----:B0-----:R-:W-:-:S05]  /*2070*/  @P1 IMAD.WIDE.U32 R88, R92, 0x10, R88 ;  /* 0x000000105c581825 */ /* 0x001fca00078e0058 */
[----:B------:R0:W-:Y:S02]  /*2080*/  @P1 STG.E.128 desc[UR6][R88.64], R84 ;  /* 0x0000005458001986 */ /* 0x0001e4000c101d06 */
.L_x_10863:
[----:B------:R-:W-:Y:S05]  /*2090*/  BSYNC.RECONVERGENT B0 ;  /* 0x0000000000007941 */ /* 0x000fea0003800200 */
.L_x_10862:
[----:B0-----:R-:W-:Y:S01]  /*20a0*/  FADD.FTZ R88, RZ, R4 ;  /* 0x00000004ff587221 */ /* 0x001fe20000010000 */
[C---:B------:R-:W-:Y:S01]  /*20b0*/  ISETP.GE.U32.AND P0, PT, R102.reuse, 0x20, PT ;  /* 0x000000206600780c */ /* 0x040fe20003f06070 */
[----:B------:R-:W-:Y:S01]  /*20c0*/  UMOV UR4, 0xffffffff ;  /* 0xffffffff00047882 */ /* 0x000fe20000000000 */
[C---:B------:R-:W-:Y:S01]  /*20d0*/  ISETP.GT.U32.AND P2, PT, R102.reuse, 0x3f, PT ;  /* 0x0000003f6600780c */ /* 0x040fe20003f44070 */
        /* <DEDUP_REMOVED lines=49> */
[----:B------:R-:W-:Y:S01]  /*23f0*/  @P2 FFMA.FTZ R88, R90, R90, R89 ;  /* 0x0000005a5a582223 */ /* 0x000fe20000010059 */
[--C-:B------:R-:W-:Y:S01]  /*2400*/  FADD.FTZ R89, R9, -R93.reuse ;  /* 0x8000005d09597221 */ /* 0x100fe20000010000 */
[----:B------:R-:W-:-:S03]  /*2410*/  FADD.FTZ R90, R10, -R93 ;  /* 0x8000005d0a5a7221 */ /* 0x000fc60000010000 */
        /* <DEDUP_REMOVED lines=22> */
.L_x_10887:
[----:B------:R-:W-:Y:S01]  /*2580*/  FMUL.FTZ R106, R93, R93 ;  /* 0x0000005d5d6a7220 */ /* 0x000fe20000410000 */
[----:B------:R-:W-:Y:S01]  /*2590*/  ISETP.NE.AND P2, PT, R104, RZ, PT ;  /* 0x000000ff6800720c */ /* 0x000fe20003f45270 */
[----:B------:R-:W2:Y:S01]  /*25a0*/  @!P5 LDC.64 R90, c[0x0][0x3c0] ;  /* 0x0000f000ff5adb82 */ /* 0x000ea20000000a00 */
[----:B-1----:R-:W-:Y:S01]  /*25b0*/  FADD.FTZ R107, R94, R95 ;  /* 0x0000005f5e6b7221 */ /* 0x002fe20000010000 */
[----:B------:R-:W-:Y:S01]  /*25c0*/  BSSY.RECONVERGENT B0, `(.L_x_10867) ;  /* 0x0000023000007945 */ /* 0x000fe20003800200 */
[----:B------:R-:W-:Y:S02]  /*25d0*/  FSEL R95, R106, RZ, P2 ;  /* 0x000000ff6a5f7208 */ /* 0x000fe40001000000 */
[----:B------:R-:W-:Y:S01]  /*25e0*/  FFMA.FTZ R92, R107, R92, UR5 ;  /* 0x000000056b5c7e23 */ /* 0x000fe2000801005c */
[----:B------:R-:W-:Y:S02]  /*25f0*/  FSEL R109, R93, RZ, !P2 ;  /* 0x000000ff5d6d7208 */ /* 0x000fe40005000000 */
[----:B------:R-:W1:Y:S01]  /*2600*/  @!P5 LDC.64 R88, c[0x0][0x3c8] ;  /* 0x0000f200ff58db82 */ /* 0x000e620000000a00 */
[----:B------:R-:W-:-:S04]  /*2610*/  FADD.FTZ R92, R92, R95 ;  /* 0x0000005f5c5c7221 */ /* 0x000fc80000010000 */
[----:B------:R-:W3:Y:S01]  /*2620*/  MUFU.RSQ R108, R92 ;  /* 0x0000005c006c7308 */ /* 0x000ee20000001400 */
[----:B--2---:R-:W-:-:S05]  /*2630*/  @!P5 IMAD.WIDE R90, R101, 0x4, R90 ;  /* 0x00000004655ad825 */ /* 0x004fca00078e025a */
[----:B------:R2:W-:Y:S01]  /*2640*/  @!P5 STG.E desc[UR6][R90.64], R93 ;  /* 0x0000005d5a00d986 */ /* 0x0005e2000c101906 */
[----:B-1----:R-:W-:-:S05]  /*2650*/  @!P5 IMAD.WIDE R88, R101, 0x4, R88 ;  /* 0x000000046558d825 */ /* 0x002fca00078e0258 */
[----:B---3--:R2:W-:Y:S01]  /*2660*/  @!P5 STG.E desc[UR6][R88.64], R108 ;  /* 0x0000006c5800d986 */ /* 0x0085e2000c101906 */
[----:B------:R-:W-:Y:S05]  /*2670*/  @!P0 BRA `(.L_x_10868) ;  /* 0x00000000005c8947 */ /* 0x000fea0003800000 */
[----:B------:R-:W1:Y:S01]  /*2680*/  LDC.64 R110, c[0x0][0x428] ;  /* 0x00010a00ff6e7b82 */ /* 0x000e620000000a00 */
[--C-:B--2---:R-:W-:Y:S01]  /*2690*/  FADD.FTZ R89, R4, -R109.reuse ;  /* 0x8000006d04597221 */ /* 0x104fe20000010000 */
[--C-:B------:R-:W-:Y:S01]  /*26a0*/  FADD.FTZ R91, R3, -R109.reuse ;  /* 0x8000006d035b7221 */ /* 0x100fe20000010000 */
[--C-:B------:R-:W-:Y:S01]  /*26b0*/  FADD.FTZ R93, R2, -R109.reuse ;  /* 0x8000006d025d7221 */ /* 0x100fe20000010000 */
[----:B------:R-:W-:Y:S01]  /*26c0*/  FADD.FTZ R95, R0, -R109 ;  /* 0x8000006d005f7221 */ /* 0x000fe20000010000 */
[C---:B------:R-:W-:Y:S01]  /*26d0*/  FMUL.FTZ R89, R108.reuse, R89 ;  /* 0x000000596c597220 */ /* 0x040fe20000410000 */
[C---:B------:R-:W-:Y:S01]  /*26e0*/  FMUL.FTZ R90, R108.reuse, R91 ;  /* 0x0000005b6c5a7220 */ /* 0x040fe20000410000 */
[C---:B------:R-:W-:Y:S01]  /*26f0*/  FMUL.FTZ R91, R108.reuse, R93 ;  /* 0x0000005d6c5b7220 */ /* 0x040fe20000410000 */
[----:B------:R-:W2:Y:S01]  /*2700*/  LDC.64 R106, c[0x0][0x430] ;  /* 0x00010c00ff6a7b82 */ /* 0x000ea20000000a00 */
[----:B------:R-:W-:Y:S01]  /*2710*/  FMUL.FTZ R112, R108, R95 ;  /* 0x0000005f6c707220 */ /* 0x000fe20000410000 */
[C---:B-----5:R-:W-:Y:S01]  /*2720*/  FFMA.FTZ R88, R89.reuse, R12, R44 ;  /* 0x0000000c59587223 */ /* 0x060fe2000001002c */
[----:B------:R-:W-:Y:S01]  /*2730*/  FFMA.FTZ R92, R89, R16, R56 ;  /* 0x00000010595c7223 */ /* 0x000fe20000010038 */
[C---:B------:R-:W-:Y:S01]  /*2740*/  FFMA.FTZ R89, R90.reuse, R13, R45 ;  /* 0x0000000d5a597223 */ /* 0x040fe2000001002d */
[----:B------:R-:W-:Y:S01]  /*2750*/  FFMA.FTZ R93, R90, R17, R57 ;  /* 0x000000115a5d7223 */ /* 0x000fe20000010039 */
[C---:B------:R-:W-:Y:S01]  /*2760*/  FFMA.FTZ R90, R91.reuse, R14, R46 ;  /* 0x0000000e5b5a7223 */ /* 0x040fe2000001002e */
[----:B0-----:R-:W-:Y:S01]  /*2770*/  FFMA.FTZ R94, R91, R18, R58 ;  /* 0x000000125b5e7223 */ /* 0x001fe2000001003a */
[C---:B------:R-:W-:Y:S01]  /*2780*/  FFMA.FTZ R91, R112.reuse, R15, R47 ;  /* 0x0000000f705b7223 */ /* 0x040fe2000001002f */
[----:B------:R-:W-:Y:S01]  /*2790*/  FFMA.FTZ R95, R112, R19, R59 ;  /* 0x00000013705f7223 */ /* 0x000fe2000001003b */
[----:B-1----:R-:W-:-:S05]  /*27a0*/  IMAD.WIDE.U32 R110, R105, 0x10, R110 ;  /* 0x00000010696e7825 */ /* 0x002fca00078e006e */
[----:B------:R1:W-:Y:S01]  /*27b0*/  STG.E.128 desc[UR6][R110.64], R88 ;  /* 0x000000586e007986 */ /* 0x0003e2000c101d06 */
[C---:B--2---:R-:W-:Y:S01]  /*27c0*/  IMAD.WIDE.U32 R106, R105.reuse, 0x10, R106 ;  /* 0x00000010696a7825 */ /* 0x044fe200078e006a */
[----:B------:R-:W-:-:S04]  /*27d0*/  IADD3 R105, PT, PT, R105, 0x20, RZ ;  /* 0x0000002069697810 */ /* 0x000fc80007ffe0ff */
[----:B------:R1:W-:Y:S03]  /*27e0*/  STG.E.128 desc[UR6][R106.64], R92 ;  /* 0x0000005c6a007986 */ /* 0x0003e6000c101d06 */
.L_x_10868:
[----:B------:R-:W-:Y:S05]  /*27f0*/  BSYNC.RECONVERGENT B0 ;  /* 0x0000000000007941 */ /* 0x000fea0003800200 */
.L_x_10867:
[----:B------:R-:W-:Y:S01]  /*2800*/  ISETP.GE.U32.AND P2, PT, R102, 0x40, PT ;  /* 0x000000406600780c */ /* 0x000fe20003f46070 */
[----:B------:R-:W-:-:S12]  /*2810*/  BSSY.RECONVERGENT B0, `(.L_x_10869) ;  /* 0x0000019000007945 */ /* 0x000fd80003800200 */
[----:B------:R-:W-:Y:S05]  /*2820*/  @!P2 BRA `(.L_x_10870) ;  /* 0x00000000005ca947 */ /* 0x000fea0003800000 */
[----:B-1----:R-:W1:Y:S01]  /*2830*/  LDC.64 R110, c[0x0][0x428] ;  /* 0x00010a00ff6e7b82 */ /* 0x002e620000000a00 */
        /* <DEDUP_REMOVED lines=22> */
.L_x_10870:
[----:B------:R-:W-:Y:S05]  /*29a0*/  BSYNC.RECONVERGENT B0 ;  /* 0x0000000000007941 */ /* 0x000fea0003800200 */
.L_x_10869:
[----:B------:R-:W-:Y:S01]  /*29b0*/  ISETP.GE.U32.AND P2, PT, R102, 0x60, PT ;  /* 0x000000606600780c */ /* 0x000fe20003f46070 */
[----:B------:R-:W-:-:S12]  /*29c0*/  BSSY.RECONVERGENT B0, `(.L_x_10871) ;  /* 0x0000019000007945 */ /* 0x000fd80003800200 */
[----:B------:R-:W-:Y:S05]  /*29d0*/  @!P2 BRA `(.L_x_10872) ;  /* 0x00000000005ca947 */ /* 0x000fea0003800000 */
[----:B-1-3--:R-:W1:Y:S01]  /*29e0*/  LDC.64 R110, c[0x0][0x428] ;  /* 0x00010a00ff6e7b82 */ /* 0x00ae620000000a00 */
        /* <DEDUP_REMOVED lines=22> */
.L_x_10872:
[----:B------:R-:W-:Y:S05]  /*2b50*/  BSYNC.RECONVERGENT B0 ;  /* 0x0000000000007941 */ /* 0x000fea0003800200 */
.L_x_10871:
[----:B------:R-:W-:Y:S01]  /*2b60*/  ISETP.GE.U32.AND P2, PT, R102, 0x80, PT ;  /* 0x000000806600780c */ /* 0x000fe20003f46070 */
[----:B------:R-:W-:-:S12]  /*2b70*/  BSSY.RECONVERGENT B0, `(.L_x_10873) ;  /* 0x0000018000007945 */ /* 0x000fd80003800200 */
        /* <DEDUP_REMOVED lines=11> */
[----:B-----5:R-:W-:Y:S01]  /*2c30*/  FFMA.FTZ R92, R91, R64, R72 ;  /* 0x000000405b5c7223 */ /* 0x020fe20000010048 */
[----:B------:R-:W-:Y:S01]  /*2c40*/  FFMA.FTZ R93, R90, R65, R73 ;  /* 0x000000415a5d7223 */ /* 0x000fe20000010049 */
[----:B0-----:R-:W-:Y:S01]  /*2c50*/  FFMA.FTZ R94, R95, R66, R74 ;  /* 0x000000425f5e7223 */ /* 0x001fe2000001004a */
[----:B-1----:R-:W-:-:S04]  /*2c60*/  IMAD.WIDE.U32 R108, R105, 0x10, R88 ;  /* 0x00000010696c7825 */ /* 0x002fc800078e0058 */
[----:B------:R-:W-:Y:S01]  /*2c70*/  FFMA.FTZ R88, R91, R60, R68 ;  /* 0x0000003c5b587223 */ /* 0x000fe20000010044 */
[----:B------:R-:W-:Y:S01]  /*2c80*/  FFMA.FTZ R89, R90, R61, R69 ;  /* 0x0000003d5a597223 */ /* 0x000fe20000010045 */
[----:B------:R-:W-:Y:S01]  /*2c90*/  FFMA.FTZ R90, R95, R62, R70 ;  /* 0x0000003e5f5a7223 */ /* 0x000fe20000010046 */
[C---:B------:R-:W-:Y:S01]  /*2ca0*/  FFMA.FTZ R91, R110.reuse, R63, R71 ;  /* 0x0000003f6e5b7223 */ /* 0x040fe20000010047 */
[----:B------:R-:W-:Y:S01]  /*2cb0*/  FFMA.FTZ R95, R110, R67, R75 ;  /* 0x000000436e5f7223 */ /* 0x000fe2000001004b */
[----:B--2---:R-:W-:-:S05]  /*2cc0*/  IMAD.WIDE.U32 R106, R105, 0x10, R106 ;  /* 0x00000010696a7825 */ /* 0x004fca00078e006a */
[----:B------:R0:W-:Y:S04]  /*2cd0*/  STG.E.128 desc[UR6][R106.64], R88 ;  /* 0x000000586a007986 */ /* 0x0001e8000c101d06 */
[----:B------:R0:W-:Y:S02]  /*2ce0*/  STG.E.128 desc[UR6][R108.64], R92 ;  /* 0x0000005c6c007986 */ /* 0x0001e4000c101d06 */
.L_x_10874:
[----:B------:R-:W-:Y:S05]  /*2cf0*/  BSYNC.RECONVERGENT B0 ;  /* 0x0000000000007941 */ /* 0x000fea0003800200 */
.L_x_10873:
[----:B01234-:R-:W0:Y:S02]  /*2d00*/  LDC.64 R88, c[0x0][0x380] ;  /* 0x0000e000ff587b82 */ /* 0x01fe240000000a00 */
[----:B0-----:R-:W-:-:S04]  /*2d10*/  LEA R101, R88, R101, 0x2 ;  /* 0x0000006558657211 */ /* 0x001fc800078e10ff */
[----:B------:R-:W-:-:S13]  /*2d20*/  ISETP.GE.AND P2, PT, R101, R89, PT ;  /* 0x000000596500720c */ /* 0x000fda0003f46270 */
[----:B------:R-:W-:Y:S05]  /*2d30*/  @!P2 BRA `(.L_x_10875) ;  /* 0xffffffe000f4a947 */ /* 0x000fea000383ffff */
[----:B------:R-:W-:Y:S05]  /*2d40*/  EXIT ;  /* 0x000000000000794d */ /* 0x000fea0003800000 */
.L_x_10866:
        /* <DEDUP_REMOVED lines=8> */
.L_x_10877:
[----:B------:R-:W-:Y:S05]  /*2dd0*/  BSYNC B0 ;  /* 0x0000000000007941 */ /* 0x000fea0003800000 */
.L_x_10876:
        /* <DEDUP_REMOVED lines=9> */
.L_x_10878:
[----:B------:R-:W-:Y:S01]  /*2e70*/  HFMA2 R108, -RZ, RZ, 0, 2.384185791015625e-07 ;  /* 0x00000004ff6c7431 */ /* 0x000fe200000001ff */
[----:B------:R-:W-:-:S05]  /*2e80*/  MOV R90, R95 ;  /* 0x0000005f005a7202 */ /* 0x000fca0000000f00 */
[----:B------:R-:W-:-:S05]  /*2e90*/  FADD.FTZ R90, R89, R90 ;  /* 0x0000005a595a7221 */ /* 0x000fca0000010000 */
[----:B------:R-:W-:-:S07]  /*2ea0*/  MOV R107, R90 ;  /* 0x0000005a006b7202 */ /* 0x000fce0000000f00 */
[----:B------:R-:W-:Y:S05]  /*2eb0*/  WARPSYNC.COLLECTIVE R106, `(.L_x_10879) ;  /* 0x000000006a087348 */ /* 0x000fea0003c00000 */
[----:B------:R0:W1:Y:S02]  /*2ec0*/  SHFL.BFLY P6, R95, R107, R108, R109 ;  /* 0x0c00006c6b5f7389 */ /* 0x00006400000c006d */
[----:B01----:R-:W-:Y:S05]  /*2ed0*/  ENDCOLLECTIVE ;  /* 0x000000000000791b */ /* 0x003fea0003800000 */
.L_x_10879:
[----:B------:R-:W-:Y:S01]  /*2ee0*/  HFMA2 R108, -RZ, RZ, 0, 4.76837158203125e-07 ;  /* 0x00000008ff6c7431 */ /* 0x000fe200000001ff */
[----:B------:R-:W-:-:S05]  /*2ef0*/  MOV R91, R95 ;  /* 0x0000005f005b7202 */ /* 0x000fca0000000f00 */
[----:B------:R-:W-:-:S05]  /*2f00*/  FADD.FTZ R91, R90, R91 ;  /* 0x0000005b5a5b7221 */ /* 0x000fca0000010000 */
[----:B------:R-:W-:-:S07]  /*2f10*/  MOV R107, R91 ;  /* 0x0000005b006b7202 */ /* 0x000fce0000000f00 */
[----:B------:R-:W-:Y:S05]  /*2f20*/  WARPSYNC.COLLECTIVE R106, `(.L_x_10880) ;  /* 0x000000006a087348 */ /* 0x000fea0003c00000 */
[----:B------:R0:W1:Y:S02]  /*2f30*/  SHFL.BFLY P6, R95, R107, R108, R109 ;  /* 0x0c00006c6b5f7389 */ /* 0x00006400000c006d */
[----:B01----:R-:W-:Y:S05]  /*2f40*/  ENDCOLLECTIVE ;  /* 0x000000000000791b */ /* 0x003fea0003800000 */
.L_x_10880:
        /* <DEDUP_REMOVED lines=8> */
.L_x_10881:
        /* <DEDUP_REMOVED lines=41> */
.L_x_10882:
[----:B------:R-:W-:Y:S01]  /*3260*/  HFMA2 R108, -RZ, RZ, 0, 1.1920928955078125e-07 ;  /* 0x00000002ff6c7431 */ /* 0x000fe200000001ff */
[----:B------:R-:W-:-:S05]  /*3270*/  MOV R89, R95 ;  /* 0x0000005f00597202 */ /* 0x000fca0000000f00 */
[----:B------:R-:W-:-:S05]  /*3280*/  FADD.FTZ R89, R88, R89 ;  /* 0x0000005958597221 */ /* 0x000fca0000010000 */
[----:B------:R-:W-:-:S07]  /*3290*/  MOV R107, R89 ;  /* 0x00000059006b7202 */ /* 0x000fce0000000f00 */
[----:B------:R-:W-:Y:S05]  /*32a0*/  WARPSYNC.COLLECTIVE R106, `(.L_x_10883) ;  /* 0x000000006a087348 */ /* 0x000fea0003c00000 */
[----:B------:R0:W1:Y:S02]  /*32b0*/  SHFL.BFLY P6, R95, R107, R108, R109 ;  /* 0x0c00006c6b5f7389 */ /* 0x00006400000c006d */
[----:B01----:R-:W-:Y:S05]  /*32c0*/  ENDCOLLECTIVE ;  /* 0x000000000000791b */ /* 0x003fea0003800000 */
.L_x_10883:
[----:B------:R-:W-:Y:S01]  /*32d0*/  HFMA2 R108, -RZ, RZ, 0, 2.384185791015625e-07 ;  /* 0x00000004ff6c7431 */ /* 0x000fe200000001ff */
[----:B------:R-:W-:-:S05]  /*32e0*/  MOV R90, R95 ;  /* 0x0000005f005a7202 */ /* 0x000fca0000000f00 */
[----:B------:R-:W-:-:S05]  /*32f0*/  FADD.FTZ R90, R89, R90 ;  /* 0x0000005a595a7221 */ /* 0x000fca0000010000 */
[----:B------:R-:W-:-:S07]  /*3300*/  MOV R107, R90 ;  /* 0x0000005a006b7202 */ /* 0x000fce0000000f00 */
[----:B------:R-:W-:Y:S05]  /*3310*/  WARPSYNC.COLLECTIVE R106, `(.L_x_10884) ;  /* 0x000000006a087348 */ /* 0x000fea0003c00000 */
[----:B------:R0:W1:Y:S02]  /*3320*/  SHFL.BFLY P6, R95, R107, R108, R109 ;  /* 0x0c00006c6b5f7389 */ /* 0x00006400000c006d */
[----:B01----:R-:W-:Y:S05]  /*3330*/  ENDCOLLECTIVE ;  /* 0x000000000000791b */ /* 0x003fea0003800000 */
.L_x_10884:
[----:B------:R-:W-:Y:S01]  /*3340*/  HFMA2 R108, -RZ, RZ, 0, 4.76837158203125e-07 ;  /* 0x00000008ff6c7431 */ /* 0x000fe200000001ff */
[----:B------:R-:W-:-:S05]  /*3350*/  MOV R91, R95 ;  /* 0x0000005f005b7202 */ /* 0x000fca0000000f00 */
[----:B------:R-:W-:-:S05]  /*3360*/  FADD.FTZ R91, R90, R91 ;  /* 0x0000005b5a5b7221 */ /* 0x000fca0000010000 */
[----:B------:R-:W-:-:S07]  /*3370*/  MOV R107, R91 ;  /* 0x0000005b006b7202 */ /* 0x000fce0000000f00 */
[----:B------:R-:W-:Y:S05]  /*3380*/  WARPSYNC.COLLECTIVE R106, `(.L_x_10885) ;  /* 0x000000006a087348 */ /* 0x000fea0003c00000 */
[----:B------:R0:W1:Y:S02]  /*3390*/  SHFL.BFLY P6, R95, R107, R108, R109 ;  /* 0x0c00006c6b5f7389 */ /* 0x00006400000c006d */
[----:B01----:R-:W-:Y:S05]  /*33a0*/  ENDCOLLECTIVE ;  /* 0x000000000000791b */ /* 0x003fea0003800000 */
.L_x_10885:
[----:B------:R-:W-:Y:S01]  /*33b0*/  HFMA2 R108, -RZ, RZ, 0, 9.5367431640625e-07 ;  /* 0x00000010ff6c7431 */ /* 0x000fe200000001ff */
[----:B------:R-:W-:-:S05]  /*33c0*/  MOV R94, R95 ;  /* 0x0000005f005e7202 */ /* 0x000fca0000000f00 */
[----:B------:R-:W-:-:S05]  /*33d0*/  FADD.FTZ R94, R91, R94 ;  /* 0x0000005e5b5e7221 */ /* 0x000fca0000010000 */
[----:B------:R-:W-:-:S07]  /*33e0*/  MOV R107, R94 ;  /* 0x0000005e006b7202 */ /* 0x000fce0000000f00 */
[----:B------:R-:W-:Y:S05]  /*33f0*/  WARPSYNC.COLLECTIVE R106, `(.L_x_10886) ;  /* 0x000000006a087348 */ /* 0x000fea0003c00000 */
[----:B------:R0:W1:Y:S02]  /*3400*/  SHFL.BFLY P6, R95, R107, R108, R109 ;  /* 0x0c00006c6b5f7389 */ /* 0x00006400000c006d */
[----:B01----:R-:W-:Y:S05]  /*3410*/  ENDCOLLECTIVE ;  /* 0x000000000000791b */ /* 0x003fea0003800000 */
.L_x_10886:
[----:B------:R-:W-:Y:S05]  /*3420*/  BRA `(.L_x_10887) ;  /* 0xfffffff000547947 */ /* 0x000fea000383ffff */
.L_x_10888:
        /* <DEDUP_REMOVED lines=13> */
.L_x_12169:


//--------------------- .text._ZN10layer_norm31ln_parallel_residual_fwd_kernelINS_13Kernel_traitsIfffffjLj512ELj1ELj4ELj1ELj16ENS_18Kernel_traits_baseILj512EfffffjLj128EEEEELb0ELb0ELb1EEEvNS_9FwdParamsE --------------------------
	.section	.text._ZN10layer_norm31ln_parallel_residual_fwd_kernelINS_13Kernel_traitsIfffffjLj512ELj1ELj4ELj1ELj16ENS_18Kernel_traits_baseILj512EfffffjLj128EEEEELb0ELb0ELb1EEEvNS_9FwdParamsE,"ax",@progbits
	.align	128
        .global         _ZN10layer_norm31ln_parallel_residual_fwd_kernelINS_13Kernel_traitsIfffffjLj512ELj1ELj4ELj1ELj16ENS_18Kernel_traits_baseILj512EfffffjLj128EEEEELb0ELb0ELb1EEEvNS_9FwdParamsE
        .type           _ZN10layer_norm31ln_parallel_residual_fwd_kernelINS_13Kernel_traitsIfffffjLj512ELj1ELj4ELj1ELj16ENS_18Kernel_traits_baseILj512EfffffjLj128EEEEELb0ELb0ELb1EEEvNS_9FwdParamsE,@function
        .size           _ZN10layer_norm31ln_parallel_residual_fwd_kernelINS_13Kernel_traitsIfffffjLj512ELj1ELj4ELj1ELj16ENS_18Kernel_traits_baseILj512EfffffjLj128EEEEELb0ELb0ELb1EEEvNS_9FwdParamsE,(.L_x_12170 - _ZN10layer_norm31ln_parallel_residual_fwd_kernelINS_13Kernel_traitsIfffffjLj512ELj1ELj4ELj1ELj16ENS_18Kernel_traits_baseILj512EfffffjLj128EEEEELb0ELb0ELb1EEEvNS_9FwdParamsE)
        .other          _ZN10layer_norm31ln_parallel_residual_fwd_kernelINS_13Kernel_traitsIfffffjLj512ELj1ELj4ELj1ELj16ENS_18Kernel_traits_baseILj512EfffffjLj128EEEEELb0ELb0ELb1EEEvNS_9FwdParamsE,@"STO_CUDA_ENTRY STV_DEFAULT"
_ZN10layer_norm31ln_parallel_residual_fwd_kernelINS_13Kernel_traitsIfffffjLj512ELj1ELj4ELj1ELj16ENS_18Kernel_traits_baseILj512EfffffjLj128EEEEELb0ELb0ELb1EEEvNS_9FwdParamsE:
.text._ZN10layer_norm31ln_parallel_residual_fwd_kernelINS_13Kernel_traitsIfffffjLj512ELj1ELj4ELj1ELj16ENS_18Kernel_traits_baseILj512EfffffjLj128EEEEELb0ELb0ELb1EEEvNS_9FwdParamsE:
        /* <DEDUP_REMOVED lines=54> */
.L_x_10889:
        /* <DEDUP_REMOVED lines=29> */
.L_x_10891:
        /* <DEDUP_REMOVED lines=26> */
.L_x_10890:
        /* <DEDUP_REMOVED lines=9> */
[----:B-1----:R-:W-:-:S13]  /*0760*/  ISETP.NE.AND P4, PT, RZ, UR4, PT ;  /* 0x00000004ff007c0c */ /* 0x002fda000bf85270 */
.L_x_10903:
[----:B--2---:R-:W1:Y:S01]  /*0770*/  LDC.64 R90, c[0x0][0x3a0] ;  /* 0x0000e800ff5a7b82 */ /* 0x004e620000000a00 */
[----:B--2---:R-:W-:-:S05]  /*0780*/  IMAD R0, R109, UR5, RZ ;  /* 0x000000056d007c24 */ /* 0x004fca000f8e02ff */
[----:B------:R-:W-:Y:S02]  /*0790*/  SHF.R.S32.HI R81, RZ, 0x1f, R0 ;  /* 0x0000001fff517819 */ /* 0x000fe40000011400 */
[----:B0-----:R-:W0:Y:S02]  /*07a0*/  LDC.64 R2, c[0x0][0x390] ;  /* 0x0000e400ff027b82 */ /* 0x001e240000000a00 */
[----:B------:R-:W-:-:S04]  /*07b0*/  LEA.HI R81, R81, R0, RZ, 0x2 ;  /* 0x0000000051517211 */ /* 0x000fc800078f10ff */
[----:B------:R-:W-:Y:S02]  /*07c0*/  LEA.HI.SX32 R117, R81, R108, 0x1e ;  /* 0x0000006c51757211 */ /* 0x000fe400078ff2ff */
[----:B------:R-:W2:Y:S01]  /*07d0*/  @P1 LDC.64 R84, c[0x0][0x398] ;  /* 0x0000e600ff541b82 */ /* 0x000ea20000000a00 */
[----:B-1----:R-:W-:-:S04]  /*07e0*/  ISETP.NE.U32.AND P2, PT, R90, RZ, PT ;  /* 0x000000ff5a00720c */ /* 0x002fc80003f45070 */
[----:B------:R-:W-:Y:S01]  /*07f0*/  ISETP.NE.AND.EX P2, PT, R91, RZ, PT, P2 ;  /* 0x000000ff5b00720c */ /* 0x000fe20003f45320 */
[----:B0-----:R-:W-:-:S06]  /*0800*/  IMAD.WIDE.U32 R80, R117, 0x10, R2 ;  /* 0x0000001075507825 */ /* 0x001fcc00078e0002 */
[----:B-----5:R-:W5:Y:S01]  /*0810*/  LDG.E.128 R80, desc[UR6][R80.64] ;  /* 0x0000000650507981 */ /* 0x020f62000c1e1d00 */
[----:B--2---:R-:W-:-:S05]  /*0820*/  @P1 IMAD.WIDE.U32 R84, R117, 0x10, R84 ;  /* 0x0000001075541825 */ /* 0x004fca00078e0054 */
[----:B------:R-:W0:Y:S01]  /*0830*/  @P2 LDC.64 R86, c[0x0][0x3a0] ;  /* 0x0000e800ff562b82 */ /* 0x000e220000000a00 */
[----:B------:R1:W5:Y:S01]  /*0840*/  @P1 LDG.E.128 R68, desc[UR6][R84.64] ;  /* 0x0000000654441981 */ /* 0x000362000c1e1d00 */
[----:B0-----:R-:W-:-:S05]  /*0850*/  @P2 IMAD.WIDE.U32 R86, R117, 0x10, R86 ;  /* 0x0000001075562825 */ /* 0x001fca00078e0056 */
[----:B------:R1:W5:Y:S01]  /*0860*/  @P2 LDG.E.128 R72, desc[UR6][R86.64] ;  /* 0x0000000656482981 */ /* 0x000362000c1e1d00 */
[----:B------:R-:W-:Y:S04]  /*0870*/  BSSY.RECONVERGENT B0, `(.L_x_10892) ;  /* 0x0000025000007945 */ /* 0x000fe80003800200 */
        /* <DEDUP_REMOVED lines=15> */
.L_x_10894:
        /* <DEDUP_REMOVED lines=9> */
.L_x_10893:
        /* <DEDUP_REMOVED lines=12> */
.L_x_10895:
[----:B---34-:R-:W-:Y:S05]  /*0ac0*/  BSYNC.RECONVERGENT B0 ;  /* 0x0000000000007941 */ /* 0x018fea0003800200 */
.L_x_10892:
[----:B------:R-:W-:Y:S01]  /*0ad0*/  UISETP.NE.U32.AND UP0, UPT, UR10, URZ, UPT ;  /* 0x000000ff0a00728c */ /* 0x000fe2000bf05070 */
[----:B-1----:R-:W0:Y:S01]  /*0ae0*/  @P0 LDC.64 R84, c[0x0][0x3a8] ;  /* 0x0000ea00ff540b82 */ /* 0x002e220000000a00 */
[----:B------:R-:W-:Y:S02]  /*0af0*/  IADD3 R121, PT, PT, R117, 0x20, RZ ;  /* 0x0000002075797810 */ /* 0x000fe40007ffe0ff */
[----:B------:R-:W-:-:S03]  /*0b00*/  UISETP.NE.AND.EX UP0, UPT, UR11, URZ, UPT, UP0 ;  /* 0x000000ff0b00728c */ /* 0x000fc6000bf05300 */
[----:B------:R-:W-:Y:S02]  /*0b10*/  IMAD.WIDE.U32 R80, R121, 0x10, R2 ;  /* 0x0000001079507825 */ /* 0x000fe400078e0002 */
[----:B------:R-:W1:Y:S01]  /*0b20*/  @P2 LDC.64 R88, c[0x0][0x3a0] ;  /* 0x0000e800ff582b82 */ /* 0x000e620000000a00 */
[----:B------:R-:W-:-:S13]  /*0b30*/  PLOP3.LUT P1, PT, PT, PT, UP0, 0x80, 0x8 ;  /* 0x000000000008781c */ /* 0x000fda0003f2f008 */
        /* <DEDUP_REMOVED lines=11> */
[----:B------:R-:W-:-:S04]  /*0bf0*/  ISETP.NE.U32.AND P3, PT, R90, RZ, PT ;  /* 0x000000ff5a00720c */ /* 0x000fc80003f65070 */
[----:B------:R-:W-:-:S13]  /*0c00*/  ISETP.NE.AND.EX P3, PT, R91, RZ, PT, P3 ;  /* 0x000000ff5b00720c */ /* 0x000fda0003f65330 */
        /* <DEDUP_REMOVED lines=13> */
.L_x_10896:
[----:B------:R-:W-:-:S04]  /*0ce0*/  ISETP.NE.U32.AND P3, PT, R90, RZ, PT ;  /* 0x000000ff5a00720c */ /* 0x000fc80003f65070 */
[----:B------:R-:W-:-:S13]  /*0cf0*/  ISETP.NE.AND.EX P3, PT, R91, RZ, PT, P3 ;  /* 0x000000ff5b00720c */ /* 0x000fda0003f65330 */
        /* <DEDUP_REMOVED lines=21> */
.L_x_10897:
        /* <DEDUP_REMOVED lines=26> */
.L_x_10898:
        /* <DEDUP_REMOVED lines=21> */
.L_x_10899:
        /* <DEDUP_REMOVED lines=26> */
.L_x_10900:
        /* <DEDUP_REMOVED lines=21> */
.L_x_10901:
        /* <DEDUP_REMOVED lines=75> */
.L_x_10915:
        /* <DEDUP_REMOVED lines=8> */
[----:B------:R-:W2:Y:S01]  /*1960*/  @!P2 LDC.64 R2, c[0x0][0x3c8] ;  /* 0x0000f200ff02ab82 */ /* 0x000ea20000000a00 */
[----:B------:R-:W-:Y:S01]  /*1970*/  FADD.FTZ R97, R0, R97 ;  /* 0x0000006100617221 */ /* 0x000fe20000010000 */
[C---:B------:R-:W-:Y:S01]  /*1980*/  FADD.FTZ R84, -R99.reuse, R84 ;  /* 0x0000005463547221 */ /* 0x040fe20000010100 */
[C---:B------:R-:W-:Y:S01]  /*1990*/  FADD.FTZ R104, -R99.reuse, R86 ;  /* 0x0000005663687221 */ /* 0x040fe20000010100 */
[C---:B0-----:R-:W-:Y:S01]  /*19a0*/  FADD.FTZ R82, -R99.reuse, R90 ;  /* 0x0000005a63527221 */ /* 0x041fe20000010100 */
        /* <DEDUP_REMOVED lines=11> */
[----:B------:R-:W4:Y:S01]  /*1a60*/  LDC.64 R100, c[0x0][0x430] ;  /* 0x00010c00ff647b82 */ /* 0x000f220000000a00 */
[----:B-1----:R-:W-:-:S04]  /*1a70*/  @!P2 IMAD.WIDE R80, R109, 0x4, R80 ;  /* 0x000000046d50a825 */ /* 0x002fc800078e0250 */
[C---:B------:R-:W-:Y:S01]  /*1a80*/  FADD.FTZ R110, -R99.reuse, R95 ;  /* 0x0000005f636e7221 */ /* 0x040fe20000010100 */
[----:B------:R-:W-:Y:S01]  /*1a90*/  FADD.FTZ R0, -R99, R85 ;  /* 0x0000005563007221 */ /* 0x000fe20000010100 */
[----:B------:R1:W-:Y:S01]  /*1aa0*/  @!P2 STG.E desc[UR6][R80.64], R83 ;  /* 0x000000535000a986 */ /* 0x0003e2000c101906 */
[----:B--2---:R-:W-:-:S04]  /*1ab0*/  @!P2 IMAD.WIDE R2, R109, 0x4, R2 ;  /* 0x000000046d02a825 */ /* 0x004fc800078e0202 */
[C---:B0-----:R-:W-:Y:S01]  /*1ac0*/  FMUL.FTZ R119, R97.reuse, R84 ;  /* 0x0000005461777220 */ /* 0x041fe20000410000 */
[C---:B------:R-:W-:Y:S01]  /*1ad0*/  FMUL.FTZ R89, R97.reuse, R104 ;  /* 0x0000006861597220 */ /* 0x040fe20000410000 */
[C---:B------:R-:W-:Y:S01]  /*1ae0*/  FMUL.FTZ R95, R97.reuse, R116 ;  /* 0x00000074615f7220 */ /* 0x040fe20000410000 */
[C---:B------:R-:W-:Y:S01]  /*1af0*/  FMUL.FTZ R84, R97.reuse, R106 ;  /* 0x0000006a61547220 */ /* 0x040fe20000410000 */
[C---:B------:R-:W-:Y:S01]  /*1b00*/  FMUL.FTZ R111, R97.reuse, R90 ;  /* 0x0000005a616f7220 */ /* 0x040fe20000410000 */
[----:B------:R0:W-:Y:S01]  /*1b10*/  @!P2 STG.E desc[UR6][R2.64], R97 ;  /* 0x000000610200a986 */ /* 0x0001e2000c101906 */
[----:B------:R-:W-:Y:S01]  /*1b20*/  FMUL.FTZ R93, R97, R118 ;  /* 0x00000076615d7220 */ /* 0x000fe20000410000 */
[----:B---3--:R-:W-:-:S04]  /*1b30*/  IMAD.WIDE.U32 R98, R117, 0x10, R102 ;  /* 0x0000001075627825 */ /* 0x008fc800078e0066 */
[C---:B------:R-:W-:Y:S01]  /*1b40*/  FMUL.FTZ R94, R97.reuse, R94 ;  /* 0x0000005e615e7220 */ /* 0x040fe20000410000 */
[C---:B------:R-:W-:Y:S01]  /*1b50*/  FMUL.FTZ R96, R97.reuse, R96 ;  /* 0x0000006061607220 */ /* 0x040fe20000410000 */
[----:B------:R-:W-:Y:S01]  /*1b60*/  FMUL.FTZ R115, R97, R112 ;  /* 0x0000007061737220 */ /* 0x000fe20000410000 */
[----:B------:R-:W-:-:S04]  /*1b70*/  IMAD.WIDE.U32 R104, R107, 0x10, R102 ;  /* 0x000000106b687825 */ /* 0x000fc800078e0066 */
[----:B------:R-:W-:Y:S01]  /*1b80*/  FMUL.FTZ R87, R97, R82 ;  /* 0x0000005261577220 */ /* 0x000fe20000410000 */
[----:B-1----:R-:W-:Y:S01]  /*1b90*/  FFMA.FTZ R80, R93, R20, R64 ;  /* 0x000000145d507223 */ /* 0x002fe20000010040 */
[----:B------:R-:W-:Y:S01]  /*1ba0*/  FFMA.FTZ R81, R94, R21, R65 ;  /* 0x000000155e517223 */ /* 0x000fe20000010041 */
[----:B------:R-:W-:-:S04]  /*1bb0*/  IMAD.WIDE.U32 R90, R121, 0x10, R102 ;  /* 0x00000010795a7825 */ /* 0x000fc800078e0066 */
[----:B------:R-:W-:Y:S01]  /*1bc0*/  FFMA.FTZ R82, R95, R22, R66 ;  /* 0x000000165f527223 */ /* 0x000fe20000010042 */
[----:B------:R-:W-:Y:S01]  /*1bd0*/  FFMA.FTZ R83, R96, R23, R67 ;  /* 0x0000001760537223 */ /* 0x000fe20000010043 */
[----:B------:R-:W-:Y:S01]  /*1be0*/  FMUL.FTZ R85, R97, R92 ;  /* 0x0000005c61557220 */ /* 0x000fe20000410000 */
[----:B----4-:R-:W-:-:S04]  /*1bf0*/  IMAD.WIDE.U32 R116, R117, 0x10, R100 ;  /* 0x0000001075747825 */ /* 0x010fc800078e0064 */
[----:B------:R-:W-:Y:S01]  /*1c00*/  FMUL.FTZ R88, R97, R88 ;  /* 0x0000005861587220 */ /* 0x000fe20000410000 */
[----:B------:R-:W-:Y:S01]  /*1c10*/  FFMA.FTZ R92, R93, R24, R4 ;  /* 0x000000185d5c7223 */ /* 0x000fe20000010004 */
[----:B------:R-:W-:Y:S01]  /*1c20*/  FFMA.FTZ R93, R94, R25, R5 ;  /* 0x000000195e5d7223 */ /* 0x000fe20000010005 */
[----:B0-----:R-:W-:-:S04]  /*1c30*/  IMAD.WIDE.U32 R2, R121, 0x10, R100 ;  /* 0x0000001079027825 */ /* 0x001fc800078e0064 */
[----:B------:R-:W-:Y:S01]  /*1c40*/  FFMA.FTZ R94, R95, R26, R6 ;  /* 0x0000001a5f5e7223 */ /* 0x000fe20000010006 */
[C---:B------:R-:W-:Y:S01]  /*1c50*/  FMUL.FTZ R86, R97.reuse, R86 ;  /* 0x0000005661567220 */ /* 0x040fe20000410000 */
[----:B------:R-:W-:Y:S01]  /*1c60*/  FMUL.FTZ R114, R97, R114 ;  /* 0x0000007261727220 */ /* 0x000fe20000410000 */
[----:B------:R-:W-:-:S04]  /*1c70*/  IMAD.WIDE.U32 R106, R107, 0x10, R100 ;  /* 0x000000106b6a7825 */ /* 0x000fc800078e0064 */
[C---:B------:R-:W-:Y:S01]  /*1c80*/  FMUL.FTZ R110, R97.reuse, R110 ;  /* 0x0000006e616e7220 */ /* 0x040fe20000410000 */
[----:B------:R-:W-:Y:S01]  /*1c90*/  FMUL.FTZ R0, R97, R0 ;  /* 0x0000000061007220 */ /* 0x000fe20000410000 */
[----:B------:R0:W-:Y:S01]  /*1ca0*/  STG.E.128 desc[UR6][R98.64], R80 ;  /* 0x0000005062007986 */ /* 0x0001e2000c101d06 */
[----:B------:R-:W-:-:S04]  /*1cb0*/  IMAD.WIDE.U32 R102, R113, 0x10, R102 ;  /* 0x0000001071667825 */ /* 0x000fc800078e0066 */
[----:B------:R-:W-:Y:S01]  /*1cc0*/  FFMA.FTZ R95, R96, R27, R7 ;  /* 0x0000001b605f7223 */ /* 0x000fe20000010007 */
[----:B------:R-:W-:Y:S01]  /*1cd0*/  FFMA.FTZ R96, R119, R28, R60 ;  /* 0x0000001c77607223 */ /* 0x000fe2000001003c */
[----:B------:R-:W-:Y:S01]  /*1ce0*/  FFMA.FTZ R97, R88, R29, R61 ;  /* 0x0000001d58617223 */ /* 0x000fe2000001003d */
[----:B------:R-:W-:Y:S02]  /*1cf0*/  IMAD.WIDE.U32 R100, R113, 0x10, R100 ;  /* 0x0000001071647825 */ /* 0x000fe400078e0064 */
[----:B------:R-:W1:Y:S01]  /*1d00*/  LDC.64 R112, c[0x0][0x380] ;  /* 0x0000e000ff707b82 */ /* 0x000e620000000a00 */
[----:B------:R2:W-:Y:S01]  /*1d10*/  STG.E.128 desc[UR6][R116.64], R92 ;  /* 0x0000005c74007986 */ /* 0x0005e2000c101d06 */
[C---:B0-----:R-:W-:Y:S01]  /*1d20*/  FFMA.FTZ R98, R89.reuse, R30, R62 ;  /* 0x0000001e59627223 */ /* 0x041fe2000001003e */
[----:B------:R-:W-:Y:S01]  /*1d30*/  FFMA.FTZ R99, R84, R31, R63 ;  /* 0x0000001f54637223 */ /* 0x000fe2000001003f */
[----:B------:R-:W-:Y:S01]  /*1d40*/  FFMA.FTZ R81, R88, R33, R9 ;  /* 0x0000002158517223 */ /* 0x000fe20000010009 */
[----:B------:R-:W-:Y:S01]  /*1d50*/  FFMA.FTZ R83, R84, R35, R11 ;  /* 0x0000002354537223 */ /* 0x000fe2000001000b */
[----:B------:R-:W-:Y:S01]  /*1d60*/  FFMA.FTZ R82, R89, R34, R10 ;  /* 0x0000002259527223 */ /* 0x000fe2000001000a */
[C---:B------:R-:W-:Y:S01]  /*1d70*/  FFMA.FTZ R84, R85.reuse, R36, R56 ;  /* 0x0000002455547223 */ /* 0x040fe20000010038 */
[----:B------:R-:W-:Y:S01]  /*1d80*/  FFMA.FTZ R88, R85, R40, R12 ;  /* 0x0000002855587223 */ /* 0x000fe2000001000c */
[----:B------:R0:W-:Y:S01]  /*1d90*/  STG.E.128 desc[UR6][R90.64], R96 ;  /* 0x000000605a007986 */ /* 0x0001e2000c101d06 */
[C---:B------:R-:W-:Y:S01]  /*1da0*/  FFMA.FTZ R85, R86.reuse, R37, R57 ;  /* 0x0000002556557223 */ /* 0x040fe20000010039 */
[----:B------:R-:W-:Y:S01]  /*1db0*/  FFMA.FTZ R89, R86, R41, R13 ;  /* 0x0000002956597223 */ /* 0x000fe2000001000d */
[----:B------:R-:W-:Y:S01]  /*1dc0*/  FFMA.FTZ R80, R119, R32, R8 ;  /* 0x0000002077507223 */ /* 0x000fe20000010008 */
[----:B------:R-:W-:Y:S01]  /*1dd0*/  FFMA.FTZ R86, R87, R38, R58 ;  /* 0x0000002657567223 */ /* 0x000fe2000001003a */
[----:B--2---:R-:W-:Y:S01]  /*1de0*/  FFMA.FTZ R92, R115, R44, R52 ;  /* 0x0000002c735c7223 */ /* 0x004fe20000010034 */
[----:B------:R-:W-:Y:S01]  /*1df0*/  FFMA.FTZ R93, R110, R45, R53 ;  /* 0x0000002d6e5d7223 */ /* 0x000fe20000010035 */
[----:B------:R-:W-:Y:S01]  /*1e00*/  FFMA.FTZ R94, R111, R46, R54 ;  /* 0x0000002e6f5e7223 */ /* 0x000fe20000010036 */
[----:B------:R-:W-:Y:S01]  /*1e10*/  FFMA.FTZ R95, R0, R47, R55 ;  /* 0x0000002f005f7223 */ /* 0x000fe20000010037 */
[----:B------:R2:W-:Y:S01]  /*1e20*/  STG.E.128 desc[UR6][R2.64], R80 ;  /* 0x0000005002007986 */ /* 0x0005e2000c101d06 */
[----:B-1----:R-:W-:-:S04]  /*1e30*/  LEA R109, R112, R109, 0x2 ;  /* 0x0000006d706d7211 */ /* 0x002fc800078e10ff */
[----:B------:R-:W-:Y:S01]  /*1e40*/  ISETP.GE.AND P2, PT, R109, R113, PT ;  /* 0x000000716d00720c */ /* 0x000fe20003f46270 */
[----:B0-----:R-:W-:Y:S01]  /*1e50*/  FFMA.FTZ R90, R87, R42, R14 ;  /* 0x0000002a575a7223 */ /* 0x001fe2000001000e */
[C---:B------:R-:W-:Y:S01]  /*1e60*/  FFMA.FTZ R87, R114.reuse, R39, R59 ;  /* 0x0000002772577223 */ /* 0x040fe2000001003b */
[----:B------:R-:W-:Y:S01]  /*1e70*/  FFMA.FTZ R91, R114, R43, R15 ;  /* 0x0000002b725b7223 */ /* 0x000fe2000001000f */
[----:B------:R-:W-:Y:S01]  /*1e80*/  FFMA.FTZ R96, R115, R48, R16 ;  /* 0x0000003073607223 */ /* 0x000fe20000010010 */
[----:B------:R-:W-:Y:S01]  /*1e90*/  FFMA.FTZ R97, R110, R49, R17 ;  /* 0x000000316e617223 */ /* 0x000fe20000010011 */
[----:B------:R-:W-:Y:S01]  /*1ea0*/  FFMA.FTZ R98, R111, R50, R18 ;  /* 0x000000326f627223 */ /* 0x000fe20000010012 */
[----:B------:R-:W-:Y:S01]  /*1eb0*/  FFMA.FTZ R99, R0, R51, R19 ;  /* 0x0000003300637223 */ /* 0x000fe20000010013 */
[----:B------:R2:W-:Y:S04]  /*1ec0*/  STG.E.128 desc[UR6][R104.64], R84 ;  /* 0x0000005468007986 */ /* 0x0005e8000c101d06 */
[----:B------:R2:W-:Y:S04]  /*1ed0*/  STG.E.128 desc[UR6][R106.64], R88 ;  /* 0x000000586a007986 */ /* 0x0005e8000c101d06 */
[----:B------:R2:W-:Y:S04]  /*1ee0*/  STG.E.128 desc[UR6][R102.64], R92 ;  /* 0x0000005c66007986 */ /* 0x0005e8000c101d06 */
[----:B------:R2:W-:Y:S01]  /*1ef0*/  STG.E.128 desc[UR6][R100.64], R96 ;  /* 0x0000006064007986 */ /* 0x0005e2000c101d06 */
[----:B------:R-:W-:Y:S05]  /*1f00*/  @!P2 BRA `(.L_x_10903) ;  /* 0xffffffe80018a947 */ /* 0x000fea000383ffff */
[----:B------:R-:W-:Y:S05]  /*1f10*/  EXIT ;  /* 0x000000000000794d */ /* 0x000fea0003800000 */
.L_x_10902:
        /* <DEDUP_REMOVED lines=8> */
.L_x_10905:
[----:B------:R-:W-:Y:S05]  /*1fa0*/  BSYNC B0 ;  /* 0x0000000000007941 */ /* 0x000fea0003800000 */
.L_x_10904:
        /* <DEDUP_REMOVED lines=9> */
.L_x_10906:
[----:B------:R-:W-:Y:S01]  /*2040*/  HFMA2 R101, -RZ, RZ, 0, 2.384185791015625e-07 ;  /* 0x00000004ff657431 */ /* 0x000fe200000001ff */
[----:B------:R-:W-:-:S05]  /*2050*/  MOV R2, R97 ;  /* 0x0000006100027202 */ /* 0x000fca0000000f00 */
[----:B------:R-:W-:-:S05]  /*2060*/  FADD.FTZ R80, R3, R2 ;  /* 0x0000000203507221 */ /* 0x000fca0000010000 */
[----:B------:R-:W-:-:S07]  /*2070*/  MOV R102, R80 ;  /* 0x0000005000667202 */ /* 0x000fce0000000f00 */
[----:B------:R-:W-:Y:S05]  /*2080*/  WARPSYNC.COLLECTIVE R99, `(.L_x_10907) ;  /* 0x0000000063087348 */ /* 0x000fea0003c00000 */
[----:B------:R0:W1:Y:S02]  /*2090*/  SHFL.BFLY P3, R97, R102, R101, R106 ;  /* 0x0c00006566617389 */ /* 0x000064000006006a */
[----:B01----:R-:W-:Y:S05]  /*20a0*/  ENDCOLLECTIVE ;  /* 0x000000000000791b */ /* 0x003fea0003800000 */
.L_x_10907:
[----:B------:R-:W-:Y:S01]  /*20b0*/  HFMA2 R101, -RZ, RZ, 0, 4.76837158203125e-07 ;  /* 0x00000008ff657431 */ /* 0x000fe200000001ff */
[----:B------:R-:W-:-:S05]  /*20c0*/  MOV R81, R97 ;  /* 0x0000006100517202 */ /* 0x000fca0000000f00 */
[----:B------:R-:W-:-:S05]  /*20d0*/  FADD.FTZ R81, R80, R81 ;  /* 0x0000005150517221 */ /* 0x000fca0000010000 */
[----:B------:R-:W-:-:S07]  /*20e0*/  MOV R102, R81 ;  /* 0x0000005100667202 */ /* 0x000fce0000000f00 */
[----:B------:R-:W-:Y:S05]  /*20f0*/  WARPSYNC.COLLECTIVE R99, `(.L_x_10908) ;  /* 0x0000000063087348 */ /* 0x000fea0003c00000 */
[----:B------:R0:W1:Y:S02]  /*2100*/  SHFL.BFLY P3, R97, R102, R101, R106 ;  /* 0x0c00006566617389 */ /* 0x000064000006006a */
[----:B01----:R-:W-:Y:S05]  /*2110*/  ENDCOLLECTIVE ;  /* 0x000000000000791b */ /* 0x003fea0003800000 */
.L_x_10908:
        /* <DEDUP_REMOVED lines=8> */
.L_x_10909:
        /* <DEDUP_REMOVED lines=40> */
.L_x_10910:
[----:B------:R-:W-:Y:S01]  /*2420*/  HFMA2 R101, -RZ, RZ, 0, 1.1920928955078125e-07 ;  /* 0x00000002ff657431 */ /* 0x000fe200000001ff */
[----:B------:R-:W-:-:S05]  /*2430*/  MOV R3, R97 ;  /* 0x0000006100037202 */ /* 0x000fca0000000f00 */
[----:B------:R-:W-:-:S05]  /*2440*/  FADD.FTZ R3, R0, R3 ;  /* 0x0000000300037221 */ /* 0x000fca0000010000 */
[----:B------:R-:W-:-:S07]  /*2450*/  MOV R102, R3 ;  /* 0x0000000300667202 */ /* 0x000fce0000000f00 */
[----:B------:R-:W-:Y:S05]  /*2460*/  WARPSYNC.COLLECTIVE R99, `(.L_x_10911) ;  /* 0x0000000063087348 */ /* 0x000fea0003c00000 */
[----:B------:R0:W1:Y:S02]  /*2470*/  SHFL.BFLY P3, R97, R102, R101, R106 ;  /* 0x0c00006566617389 */ /* 0x000064000006006a */
[----:B01----:R-:W-:Y:S05]  /*2480*/  ENDCOLLECTIVE ;  /* 0x000000000000791b */ /* 0x003fea0003800000 */
.L_x_10911:
[----:B------:R-:W-:Y:S01]  /*2490*/  HFMA2 R101, -RZ, RZ, 0, 2.384185791015625e-07 ;  /* 0x00000004ff657431 */ /* 0x000fe200000001ff */
[----:B------:R-:W-:-:S05]  /*24a0*/  MOV R80, R97 ;  /* 0x0000006100507202 */ /* 0x000fca0000000f00 */
[----:B------:R-:W-:-:S05]  /*24b0*/  FADD.FTZ R80, R3, R80 ;  /* 0x0000005003507221 */ /* 0x000fca0000010000 */
[----:B------:R-:W-:-:S07]  /*24c0*/  MOV R102, R80 ;  /* 0x0000005000667202 */ /* 0x000fce0000000f00 */
[----:B------:R-:W-:Y:S05]  /*24d0*/  WARPSYNC.COLLECTIVE R99, `(.L_x_10912) ;  /* 0x0000000063087348 */ /* 0x000fea0003c00000 */
[----:B------:R0:W1:Y:S02]  /*24e0*/  SHFL.BFLY P3, R97, R102, R101, R106 ;  /* 0x0c00006566617389 */ /* 0x000064000006006a */
[----:B01----:R-:W-:Y:S05]  /*24f0*/  ENDCOLLECTIVE ;  /* 0x000000000000791b */ /* 0x003fea0003800000 */
.L_x_10912:
[----:B------:R-:W-:Y:S01]  /*2500*/  HFMA2 R101, -RZ, RZ, 0, 4.76837158203125e-07 ;  /* 0x00000008ff657431 */ /* 0x000fe200000001ff */
[----:B------:R-:W-:-:S05]  /*2510*/  MOV R81, R97 ;  /* 0x0000006100517202 */ /* 0x000fca0000000f00 */
[----:B------:R-:W-:-:S05]  /*2520*/  FADD.FTZ R81, R80, R81 ;  /* 0x0000005150517221 */ /* 0x000fca0000010000 */
[----:B------:R-:W-:-:S07]  /*2530*/  MOV R102, R81 ;  /* 0x0000005100667202 */ /* 0x000fce0000000f00 */
[----:B------:R-:W-:Y:S05]  /*2540*/  WARPSYNC.COLLECTIVE R99, `(.L_x_10913) ;  /* 0x0000000063087348 */ /* 0x000fea0003c00000 */
[----:B------:R0:W1:Y:S02]  /*2550*/  SHFL.BFLY P3, R97, R102, R101, R106 ;  /* 0x0c00006566617389 */ /* 0x000064000006006a */
[----:B01----:R-:W-:Y:S05]  /*2560*/  ENDCOLLECTIVE ;  /* 0x000000000000791b */ /* 0x003fea0003800000 */
.L_x_10913:
[----:B------:R-:W-:Y:S01]  /*2570*/  HFMA2 R101, -RZ, RZ, 0, 9.5367431640625e-07 ;  /* 0x00000010ff657431 */ /* 0x000fe200000001ff */
[----:B------:R-:W-:-:S05]  /*2580*/  MOV R82, R97 ;  /* 0x0000006100527202 */ /* 0x000fca0000000f00 */
[----:B------:R-:W-:-:S05]  /*2590*/  FADD.FTZ R82, R81, R82 ;  /* 0x0000005251527221 */ /* 0x000fca0000010000 */
[----:B------:R-:W-:-:S07]  /*25a0*/  MOV R102, R82 ;  /* 0x0000005200667202 */ /* 0x000fce0000000f00 */
[----:B------:R-:W-:Y:S05]  /*25b0*/  WARPSYNC.COLLECTIVE R99, `(.L_x_10914) ;  /* 0x0000000063087348 */ /* 0x000fea0003c00000 */
[----:B------:R0:W1:Y:S02]  /*25c0*/  SHFL.BFLY P3, R97, R102, R101, R106 ;  /* 0x0c00006566617389 */ /* 0x000064000006006a */
[----:B01----:R-:W-:Y:S05]  /*25d0*/  ENDCOLLECTIVE ;  /* 0x000000000000791b */ /* 0x003fea0003800000 */
.L_x_10914:
[----:B------:R-:W-:Y:S05]  /*25e0*/  BRA `(.L_x_10915) ;  /* 0xfffffff000bc7947 */ /* 0x000fea000383ffff */
.L_x_10916:
        /* <DEDUP_REMOVED lines=9> */
.L_x_12170:


//--------------------- .text._ZN10layer_norm31ln_parallel_residual_fwd_kernelINS_13Kernel_traitsIfffffjLj512ELj1ELj4ELj1ELj16ENS_18Kernel_traits_baseILj512EfffffjLj128EEEEELb0ELb1ELb0EEEvNS_9FwdParamsE --------------------------
	.section	.text._ZN10layer_norm31ln_parallel_residual_fwd_kernelINS_13Kernel_traitsIfffffjLj512ELj1ELj4ELj1ELj16ENS_18Kernel_traits_baseILj512EfffffjLj128EEEEELb0ELb1ELb0EEEvNS_9FwdParamsE,"ax",@progbits
	.align	128
        .global         _ZN10layer_norm31ln_parallel_residual_fwd_kernelINS_13Kernel_traitsIfffffjLj512ELj1ELj4ELj1ELj16ENS_18Kernel_traits_baseILj512EfffffjLj128EEEEELb0ELb1ELb0EEEvNS_9FwdParamsE
        .type           _ZN10layer_norm31ln_parallel_residual_fwd_kernelINS_13Kernel_traitsIfffffjLj512ELj1ELj4ELj1ELj16ENS_18Kernel_traits_baseILj512EfffffjLj128EEEEELb0ELb1ELb0EEEvNS_9FwdParamsE,@function
        .size           _ZN10layer_norm31ln_parallel_residual_fwd_kernelINS_13Kernel_traitsIfffffjLj512ELj1ELj4ELj1ELj16ENS_18Kernel_traits_baseILj512EfffffjLj128EEEEELb0ELb1ELb0EEEvNS_9FwdParamsE,(.L_x_12171 - _ZN10layer_norm31ln_parallel_residual_fwd_kernelINS_13Kernel_traitsIfffffjLj512ELj1ELj4ELj1ELj16ENS_18Kernel_traits_baseILj512EfffffjLj128EEEEELb0ELb1ELb0EEEvNS_9FwdParamsE)
        .other          _ZN10layer_norm31ln_parallel_residual_fwd_kernelINS_13Kernel_traitsIfffffjLj512ELj1ELj4ELj1ELj16ENS_18Kernel_traits_baseILj512EfffffjLj128EEEEELb0ELb1ELb0EEEvNS_9FwdParamsE,@"STO_CUDA_ENTRY STV_DEFAULT"
_ZN10layer_norm31ln_parallel_residual_fwd_kernelINS_13Kernel_traitsIfffffjLj512ELj1ELj4ELj1ELj16ENS_18Kernel_traits_baseILj512EfffffjLj128EEEEELb0ELb1ELb0EEEvNS_9FwdParamsE:
.text._ZN10layer_norm31ln_parallel_residual_fwd_kernelINS_13Kernel_traitsIfffffjLj512ELj1ELj4ELj1ELj16ENS_18Kernel_traits_baseILj512EfffffjLj128EEEEELb0ELb1ELb0EEEvNS_9FwdParamsE:
        /* <DEDUP_REMOVED lines=32> */
[----:B0-----:R0:W5:Y:S02]  /*0200*/  @P1 LDG.E.128 R28, desc[UR6][R6.64] ;  /* 0x00000006061c1981 */ /* 0x001164000c1e1d00 */
[----:B------:R-:W1:Y:S01]  /*0210*/  @P2 LDC.64 R10, c[0x0][0x3d0] ;  /* 0x0000f400ff0a2b82 */ /* 0x000e620000000a00 */
[C---:B--2---:R-:W-:Y:S01]  /*0220*/  @P1 IMAD.WIDE.U32 R8, R15.reuse, 0x10, R8 ;  /* 0x000000100f081825 */ /* 0x044fe200078e0008 */
[----:B------:R-:W-:-:S04]  /*0230*/  @P1 IADD3 R15, PT, PT, R15, 0x20, RZ ;  /* 0x000000200f0f1810 */ /* 0x000fc80007ffe0ff */
[----:B------:R0:W5:Y:S02]  /*0240*/  @P1 LDG.E.128 R24, desc[UR6][R8.64] ;  /* 0x0000000608181981 */ /* 0x000164000c1e1d00 */
[----:B------:R-:W2:Y:S01]  /*0250*/  @P2 LDC.64 R12, c[0x0][0x438] ;  /* 0x00010e00ff0c2b82 */ /* 0x000ea20000000a00 */
[----:B---3--:R-:W-:-:S05]  /*0260*/  @P0 IMAD.WIDE.U32 R2, R67, 0x10, R2 ;  /* 0x0000001043020825 */ /* 0x008fca00078e0002 */
[----:B------:R0:W5:Y:S01]  /*0270*/  @P0 LDG.E.128 R36, desc[UR6][R2.64] ;  /* 0x0000000602240981 */ /* 0x000162000c1e1d00 */
[----:B----4-:R-:W-:-:S05]  /*0280*/  @P0 IMAD.WIDE.U32 R4, R67, 0x10, R4 ;  /* 0x0000001043040825 */ /* 0x010fca00078e0004 */
[----:B------:R0:W5:Y:S01]  /*0290*/  @P0 LDG.E.128 R32, desc[UR6][R4.64] ;  /* 0x0000000604200981 */ /* 0x000162000c1e1d00 */
[----:B-1----:R-:W-:-:S05]  /*02a0*/  @P2 IMAD.WIDE.U32 R10, R15, 0x10, R10 ;  /* 0x000000100f0a2825 */ /* 0x002fca00078e000a */
[----:B------:R0:W5:Y:S01]  /*02b0*/  @P2 LDG.E.128 R20, desc[UR6][R10.64] ;  /* 0x000000060a142981 */ /* 0x000162000c1e1d00 */
[----:B--2---:R-:W-:-:S05]  /*02c0*/  @P2 IMAD.WIDE.U32 R12, R15, 0x10, R12 ;  /* 0x000000100f0c2825 */ /* 0x004fca00078e000c */
[----:B------:R0:W5:Y:S01]  /*02d0*/  @P2 LDG.E.128 R16, desc[UR6][R12.64] ;  /* 0x000000060c102981 */ /* 0x000162000c1e1d00 */
[----:B------:R-:W-:Y:S02]  /*02e0*/  ISETP.GE.U32.AND P1, PT, R66, 0x80, PT ;  /* 0x000000804200780c */ /* 0x000fe40003f26070 */
[----:B------:R-:W-:-:S11]  /*02f0*/  @P2 IADD3 R15, PT, PT, R15, 0x20, RZ ;  /* 0x000000200f0f2810 */ /* 0x000fd60007ffe0ff */
[----:B0-----:R-:W-:Y:S05]  /*0300*/  @!P1 BRA `(.L_x_10919) ;  /* 0x00000000008c9947 */ /* 0x001fea0003800000 */
[----:B------:R-:W0:Y:S08]  /*0310*/  LDC.64 R12, c[0x0][0x3d0] ;  /* 0x0000f400ff0c7b82 */ /* 0x000e300000000a00 */
[----:B------:R-:W1:Y:S01]  /*0320*/  LDC.64 R8, c[0x0][0x438] ;  /* 0x00010e00ff087b82 */ /* 0x000e620000000a00 */
[----:B0-----:R-:W-:-:S04]  /*0330*/  IMAD.WIDE.U32 R12, R15, 0x10, R12 ;  /* 0x000000100f0c7825 */ /* 0x001fc800078e000c */
[----:B-1----:R-:W-:Y:S02]  /*0340*/  IMAD.WIDE.U32 R8, R15, 0x10, R8 ;  /* 0x000000100f087825 */ /* 0x002fe400078e0008 */
[----:B------:R-:W5:Y:S04]  /*0350*/  LDG.E.128 R12, desc[UR6][R12.64] ;  /* 0x000000060c0c7981 */ /* 0x000f68000c1e1d00 */
[----:B------:R-:W5:Y:S01]  /*0360*/  LDG.E.128 R8, desc[UR6][R8.64] ;  /* 0x0000000608087981 */ /* 0x000f62000c1e1d00 */
[----:B------:R-:W-:Y:S05]  /*0370*/  BRA `(.L_x_10919) ;  /* 0x0000000000707947 */ /* 0x000fea0003800000 */
.L_x_10918:
        /* <DEDUP_REMOVED lines=12> */
[----:B0-----:R-:W5:Y:S01]  /*0440*/  @P1 LDG.E.128 R28, desc[UR6][R2.64] ;  /* 0x00000006021c1981 */ /* 0x001f62000c1e1d00 */
[C---:B--2---:R-:W-:Y:S01]  /*0450*/  @P2 IMAD.WIDE.U32 R32, R19.reuse, 0x10, R4 ;  /* 0x0000001013202825 */ /* 0x044fe200078e0004 */
[----:B------:R-:W-:Y:S02]  /*0460*/  @P2 IADD3 R19, PT, PT, R19, 0x20, RZ ;  /* 0x0000002013132810 */ /* 0x000fe40007ffe0ff */
[----:B------:R-:W-:Y:S02]  /*0470*/  CS2R R26, SRZ ;  /* 0x00000000001a7805 */ /* 0x000fe4000001ff00 */
[----:B------:R-:W-:Y:S02]  /*0480*/  CS2R R24, SRZ ;  /* 0x0000000000187805 */ /* 0x000fe4000001ff00 */
[----:B------:R-:W-:Y:S01]  /*0490*/  CS2R R34, SRZ ;  /* 0x0000000000227805 */ /* 0x000fe2000001ff00 */
[----:B------:R0:W5:Y:S01]  /*04a0*/  @P2 LDG.E.128 R20, desc[UR6][R32.64] ;  /* 0x0000000620142981 */ /* 0x000162000c1e1d00 */
[----:B---3--:R-:W-:-:S05]  /*04b0*/  @P3 IMAD.WIDE.U32 R4, R19, 0x10, R16 ;  /* 0x0000001013043825 */ /* 0x008fca00078e0010 */
[----:B------:R1:W5:Y:S01]  /*04c0*/  @P3 LDG.E.128 R12, desc[UR6][R4.64] ;  /* 0x00000006040c3981 */ /* 0x000362000c1e1d00 */
[----:B----4-:R-:W-:-:S05]  /*04d0*/  @P0 IMAD.WIDE.U32 R6, R67, 0x10, R6 ;  /* 0x0000001043060825 */ /* 0x010fca00078e0006 */
[----:B------:R1:W5:Y:S01]  /*04e0*/  @P0 LDG.E.128 R36, desc[UR6][R6.64] ;  /* 0x0000000606240981 */ /* 0x000362000c1e1d00 */
[----:B------:R-:W-:Y:S02]  /*04f0*/  CS2R R18, SRZ ;  /* 0x0000000000127805 */ /* 0x000fe4000001ff00 */
[----:B------:R-:W-:Y:S02]  /*0500*/  CS2R R16, SRZ ;  /* 0x0000000000107805 */ /* 0x000fe4000001ff00 */
[----:B0-----:R-:W-:Y:S02]  /*0510*/  CS2R R32, SRZ ;  /* 0x0000000000207805 */ /* 0x001fe4000001ff00 */
[----:B------:R-:W-:Y:S02]  /*0520*/  @P3 CS2R R10, SRZ ;  /* 0x00000000000a3805 */ /* 0x000fe4000001ff00 */
[----:B------:R-:W-:-:S07]  /*0530*/  @P3 CS2R R8, SRZ ;  /* 0x0000000000083805 */ /* 0x000fce000001ff00 */
.L_x_10919:
[----:B------:R-:W-:Y:S05]  /*0540*/  BSYNC.RECONVERGENT B0 ;  /* 0x0000000000007941 */ /* 0x000fea0003800200 */
.L_x_10917:
[----:B------:R-:W0:Y:S02]  /*0550*/  LDCU UR4, c[0x0][0x384] ;  /* 0x00007080ff0477ac */ /* 0x000e240008000800 */
[----:B0-----:R-:W-:-:S13]  /*0560*/  ISETP.GE.AND P1, PT, R65, UR4, PT ;  /* 0x0000000441007c0c */ /* 0x001fda000bf26270 */
[----:B------:R-:W-:Y:S05]  /*0570*/  @P1 EXIT ;  /* 0x000000000000194d */ /* 0x000fea0003800000 */
[----:B------:R-:W0:Y:S01]  /*0580*/  LDCU.U8 UR4, c[0x0][0x410] ;  /* 0x00008200ff0477ac */ /* 0x000e220008000000 */
[----:B------:R-:W2:Y:S01]  /*0590*/  LDCU UR9, c[0x0][0x388] ;  /* 0x00007100ff0977ac */ /* 0x000ea20008000800 */
[----:B------:R-:W3:Y:S01]  /*05a0*/  LDCU UR8, c[0x0][0x448] ;  /* 0x00008900ff0877ac */ /* 0x000ee20008000800 */
[----:B------:R-:W4:Y:S01]  /*05b0*/  LDCU.64 UR10, c[0x0][0x398] ;  /* 0x00007300ff0a77ac */ /* 0x000f220008000a00 */
[----:B------:R-:W1:Y:S01]  /*05c0*/  LDCU.64 UR12, c[0x0][0x3a0] ;  /* 0x00007400ff0c77ac */ /* 0x000e620008000a00 */
[----:B0-----:R-:W-:-:S11]  /*05d0*/  UISETP.NE.AND UP2, UPT, UR4, URZ, UPT ;  /* 0x000000ff0400728c */ /* 0x001fd6000bf45270 */
.L_x_10946:
        /* <DEDUP_REMOVED lines=8> */
[----:B------:R-:W0:Y:S01]  /*0660*/  LDC.64 R52, c[0x0][0x390] ;  /* 0x0000e400ff347b82 */ /* 0x000e220000000a00 */
[----:B-1----:R-:W-:Y:S02]  /*0670*/  ISETP.NE.U32.AND P1, PT, RZ, UR12, PT ;  /* 0x0000000cff007c0c */ /* 0x002fe4000bf25070 */
        /* <DEDUP_REMOVED lines=25> */
.L_x_10923:
        /* <DEDUP_REMOVED lines=9> */
.L_x_10922:
        /* <DEDUP_REMOVED lines=12> */
.L_x_10924:
[----:B------:R-:W0:Y:S01]  /*0960*/  @UP0 LDCU.64 UR4, c[0x0][0x3a8] ;  /* 0x00007500ff0407ac */ /* 0x000e220008000a00 */
[----:B------:R-:W-:Y:S01]  /*0970*/  PLOP3.LUT P0, PT, PT, PT, UP0, 0x80, 0x8 ;  /* 0x000000000008781c */ /* 0x000fe20003f0f008 */
[----:B------:R-:W-:Y:S01]  /*0980*/  HFMA2 R53, -RZ, RZ, 0, 9.5367431640625e-07 ;  /* 0x00000010ff357431 */ /* 0x000fe200000001ff */
[----:B------:R-:W-:Y:S02]  /*0990*/  PLOP3.LUT P1, PT, PT, PT, UP0, 0x80, 0x8 ;  /* 0x000000000008781c */ /* 0x000fe40003f2f008 */
[----:B------:R-:W-:-:S09]  /*09a0*/  IADD3 R69, PT, PT, R68, 0x20, RZ ;  /* 0x0000002044457810 */ /* 0x000fd20007ffe0ff */
[----:B0-----:R-:W-:-:S05]  /*09b0*/  @P0 IMAD.WIDE.U32 R52, R68, R53, UR4 ;  /* 0x0000000444340e25 */ /* 0x001fca000f8e0035 */
[----:B------:R0:W-:Y:S02]  /*09c0*/  @P1 STG.E.128 desc[UR6][R52.64], R48 ;  /* 0x0000003034001986 */ /* 0x0001e4000c101d06 */
.L_x_10921:
[----:B-1-34-:R-:W-:Y:S05]  /*09d0*/  BSYNC.RECONVERGENT B0 ;  /* 0x0000000000007941 */ /* 0x01afea0003800200 */
.L_x_10920:
        /* <DEDUP_REMOVED lines=35> */
.L_x_10927:
        /* <DEDUP_REMOVED lines=23> */
.L_x_10928:
[----:B------:R-:W0:Y:S01]  /*0d80*/  @UP0 LDCU.64 UR4, c[0x0][0x3a8] ;  /* 0x00007500ff0407ac */ /* 0x000e220008000a00 */
[----:B------:R-:W-:Y:S01]  /*0d90*/  PLOP3.LUT P0, PT, PT, PT, UP0, 0x80, 0x8 ;  /* 0x000000000008781c */ /* 0x000fe20003f0f008 */
[----:B------:R-:W-:Y:S01]  /*0da0*/  HFMA2 R52, -RZ, RZ, 0, 9.5367431640625e-07 ;  /* 0x00000010ff347431 */ /* 0x000fe200000001ff */
[----:B------:R-:W-:-:S11]  /*0db0*/  PLOP3.LUT P1, PT, PT, PT, UP0, 0x80, 0x8 ;  /* 0x000000000008781c */ /* 0x000fd60003f2f008 */
[C---:B0-----:R-:W-:Y:S01]  /*0dc0*/  @P0 IMAD.WIDE.U32 R52, R69.reuse, R52, UR4 ;  /* 0x0000000445340e25 */ /* 0x041fe2000f8e0034 */
[----:B------:R-:W-:-:S04]  /*0dd0*/  IADD3 R69, PT, PT, R69, 0x20, RZ ;  /* 0x0000002045457810 */ /* 0x000fc80007ffe0ff */
[----:B------:R0:W-:Y:S03]  /*0de0*/  @P1 STG.E.128 desc[UR6][R52.64], R48 ;  /* 0x0000003034001986 */ /* 0x0001e6000c101d06 */
.L_x_10926:
[----:B------:R-:W-:Y:S05]  /*0df0*/  BSYNC.RECONVERGENT B0 ;  /* 0x0000000000007941 */ /* 0x000fea0003800200 */
.L_x_10925:
        /* <DEDUP_REMOVED lines=35> */
.L_x_10931:
        /* <DEDUP_REMOVED lines=23> */
.L_x_10932:
[----:B------:R-:W0:Y:S01]  /*11a0*/  @UP0 LDCU.64 UR4, c[0x0][0x3a8] ;  /* 0x00007500ff0407ac */ /* 0x000e220008000a00 */
[----:B------:R-:W-:Y:S01]  /*11b0*/  PLOP3.LUT P0, PT, PT, PT, UP0, 0x80, 0x8 ;  /* 0x000000000008781c */ /* 0x000fe20003f0f008 */
[----:B------:R-:W-:Y:S01]  /*11c0*/  HFMA2 R52, -RZ, RZ, 0, 9.5367431640625e-07 ;  /* 0x00000010ff347431 */ /* 0x000fe200000001ff */
[----:B------:R-:W-:-:S11]  /*11d0*/  PLOP3.LUT P1, PT, PT, PT, UP0, 0x80, 0x8 ;  /* 0x000000000008781c */ /* 0x000fd60003f2f008 */
[C---:B0-----:R-:W-:Y:S01]  /*11e0*/  @P0 IMAD.WIDE.U32 R52, R69.reuse, R52, UR4 ;  /* 0x0000000445340e25 */ /* 0x041fe2000f8e0034 */
[----:B------:R-:W-:-:S04]  /*11f0*/  IADD3 R69, PT, PT, R69, 0x20, RZ ;  /* 0x0000002045457810 */ /* 0x000fc80007ffe0ff */
[----:B------:R0:W-:Y:S03]  /*1200*/  @P1 STG.E.128 desc[UR6][R52.64], R48 ;  /* 0x0000003034001986 */ /* 0x0001e6000c101d06 */
.L_x_10930:
[----:B------:R-:W-:Y:S05]  /*1210*/  BSYNC.RECONVERGENT B0 ;  /* 0x0000000000007941 */ /* 0x000fea0003800200 */
.L_x_10929:
        /* <DEDUP_REMOVED lines=34> */
.L_x_10935:
        /* <DEDUP_REMOVED lines=23> */
.L_x_10936:
[----:B------:R-:W0:Y:S01]  /*15b0*/  @UP0 LDCU.64 UR4, c[0x0][0x3a8] ;  /* 0x00007500ff0407ac */ /* 0x000e220008000a00 */
[----:B------:R-:W-:Y:S01]  /*15c0*/  PLOP3.LUT P0, PT, PT, PT, UP0, 0x80, 0x8 ;  /* 0x000000000008781c */ /* 0x000fe20003f0f008 */
[----:B------:R-:W-:Y:S01]  /*15d0*/  HFMA2 R52, -RZ, RZ, 0, 9.5367431640625e-07 ;  /* 0x00000010ff347431 */ /* 0x000fe200000001ff */
[----:B------:R-:W-:-:S11]  /*15e0*/  PLOP3.LUT P2, PT, PT, PT, UP0, 0x80, 0x8 ;  /* 0x000000000008781c */ /* 0x000fd60003f4f008 */
[----:B0-----:R-:W-:-:S05]  /*15f0*/  @P0 IMAD.WIDE.U32 R52, R69, R52, UR4 ;  /* 0x0000000445340e25 */ /* 0x001fca000f8e0034 */
[----:B------:R1:W-:Y:S02]  /*1600*/  @P2 STG.E.128 desc[UR6][R52.64], R48 ;  /* 0x0000003034002986 */ /* 0x0003e4000c101d06 */
.L_x_10934:
[----:B------:R-:W-:Y:S05]  /*1610*/  BSYNC.RECONVERGENT B0 ;  /* 0x0000000000007941 */ /* 0x000fea0003800200 */
.L_x_10933:
        /* <DEDUP_REMOVED lines=78> */
.L_x_10958:
[----:B------:R-:W-:Y:S01]  /*1b00*/  FMUL.FTZ R52, R71, R71 ;  /* 0x0000004747347220 */ /* 0x000fe20000410000 */
[----:B01----:R-:W-:Y:S01]  /*1b10*/  FADD.FTZ R72, R72, R77 ;  /* 0x0000004d48487221 */ /* 0x003fe20000010000 */
[----:B------:R-:W-:Y:S01]  /*1b20*/  PLOP3.LUT P2, PT, PT, PT, UP2, 0x40, 0x4 ;  /* 0x000000000004781c */ /* 0x000fe20003f4e828 */
[----:B------:R-:W0:Y:S01]  /*1b30*/  @!P5 LDC.64 R54, c[0x0][0x3c0] ;  /* 0x0000f000ff36db82 */ /* 0x000e220000000a00 */
[----:B------:R-:W-:Y:S01]  /*1b40*/  BSSY.RECONVERGENT B0, `(.L_x_10938) ;  /* 0x000001d000007945 */ /* 0x000fe20003800200 */
[----:B------:R-:W-:Y:S01]  /*1b50*/  FFMA.FTZ R69, R72, R53, UR8 ;  /* 0x0000000848457e23 */ /* 0x000fe20008010035 */
        /* <DEDUP_REMOVED lines=11> */
[----:B------:R-:W1:Y:S01]  /*1c10*/  LDC.64 R72, c[0x0][0x428] ;  /* 0x00010a00ff487b82 */ /* 0x000e620000000a00 */
        /* <DEDUP_REMOVED lines=12> */
[C---:B-1----:R-:W-:Y:S01]  /*1ce0*/  IMAD.WIDE.U32 R72, R68.reuse, 0x10, R72 ;  /* 0x0000001044487825 */ /* 0x042fe200078e0048 */
[----:B------:R-:W-:-:S04]  /*1cf0*/  IADD3 R68, PT, PT, R68, 0x20, RZ ;  /* 0x0000002044447810 */ /* 0x000fc80007ffe0ff */
[----:B------:R1:W-:Y:S03]  /*1d00*/  STG.E.128 desc[UR6][R72.64], R52 ;  /* 0x0000003448007986 */ /* 0x0003e6000c101d06 */
.L_x_10939:
[----:B------:R-:W-:Y:S05]  /*1d10*/  BSYNC.RECONVERGENT B0 ;  /* 0x0000000000007941 */ /* 0x000fea0003800200 */
.L_x_10938:
[----:B------:R-:W-:Y:S01]  /*1d20*/  ISETP.GE.U32.AND P2, PT, R66, 0x40, PT ;  /* 0x000000404200780c */ /* 0x000fe20003f46070 */
[----:B------:R-:W-:-:S12]  /*1d30*/  BSSY.RECONVERGENT B0, `(.L_x_10940) ;  /* 0x0000012000007945 */ /* 0x000fd80003800200 */
[----:B------:R-:W-:Y:S05]  /*1d40*/  @!P2 BRA `(.L_x_10941) ;  /* 0x000000000040a947 */ /* 0x000fea0003800000 */
[----:B-1----:R-:W1:Y:S01]  /*1d50*/  LDC.64 R72, c[0x0][0x428] ;  /* 0x00010a00ff487b82 */ /* 0x002e620000000a00 */
        /* <DEDUP_REMOVED lines=15> */
.L_x_10941:
[----:B------:R-:W-:Y:S05]  /*1e50*/  BSYNC.RECONVERGENT B0 ;  /* 0x0000000000007941 */ /* 0x000fea0003800200 */
.L_x_10940:
[----:B------:R-:W-:Y:S01]  /*1e60*/  ISETP.GE.U32.AND P2, PT, R66, 0x60, PT ;  /* 0x000000604200780c */ /* 0x000fe20003f46070 */
[----:B------:R-:W-:-:S12]  /*1e70*/  BSSY.RECONVERGENT B0, `(.L_x_10942) ;  /* 0x0000012000007945 */ /* 0x000fd80003800200 */
[----:B------:R-:W-:Y:S05]  /*1e80*/  @!P2 BRA `(.L_x_10943) ;  /* 0x000000000040a947 */ /* 0x000fea0003800000 */
[----:B-12---:R-:W1:Y:S01]  /*1e90*/  LDC.64 R72, c[0x0][0x428] ;  /* 0x00010a00ff487b82 */ /* 0x006e620000000a00 */
        /* <DEDUP_REMOVED lines=15> */
.L_x_10943:
[----:B------:R-:W-:Y:S05]  /*1f90*/  BSYNC.RECONVERGENT B0 ;  /* 0x0000000000007941 */ /* 0x000fea0003800200 */
.L_x_10942:
[----:B------:R-:W-:Y:S04]  /*1fa0*/  BSSY.RECONVERGENT B0, `(.L_x_10944) ;  /* 0x0000011000007945 */ /* 0x000fe80003800200 */
        /* <DEDUP_REMOVED lines=10> */
[----:B0-----:R-:W-:-:S04]  /*2050*/  IMAD.WIDE.U32 R68, R68, 0x10, R52 ;  /* 0x0000001044447825 */ /* 0x001fc800078e0034 */
[----:B-----5:R-:W-:Y:S01]  /*2060*/  FFMA.FTZ R52, R55, R12, R8 ;  /* 0x0000000c37347223 */ /* 0x020fe20000010008 */
[----:B------:R-:W-:Y:S01]  /*2070*/  FFMA.FTZ R53, R54, R13, R9 ;  /* 0x0000000d36357223 */ /* 0x000fe20000010009 */
[----:B------:R-:W-:Y:S01]  /*2080*/  FFMA.FTZ R54, R73, R14, R10 ;  /* 0x0000000e49367223 */ /* 0x000fe2000001000a */
[----:B------:R-:W-:-:S05]  /*2090*/  FFMA.FTZ R55, R70, R15, R11 ;  /* 0x0000000f46377223 */ /* 0x000fca000001000b */
[----:B------:R4:W-:Y:S02]  /*20a0*/  STG.E.128 desc[UR6][R68.64], R52 ;  /* 0x0000003444007986 */ /* 0x0009e4000c101d06 */
.L_x_10945:
[----:B------:R-:W-:Y:S05]  /*20b0*/  BSYNC.RECONVERGENT B0 ;  /* 0x0000000000007941 */ /* 0x000fea0003800200 */
.L_x_10944:
[----:B01234-:R-:W0:Y:S02]  /*20c0*/  LDC.64 R52, c[0x0][0x380] ;  /* 0x0000e000ff347b82 */ /* 0x01fe240000000a00 */
[----:B0-----:R-:W-:-:S04]  /*20d0*/  LEA R65, R52, R65, 0x2 ;  /* 0x0000004134417211 */ /* 0x001fc800078e10ff */
[----:B------:R-:W-:-:S13]  /*20e0*/  ISETP.GE.AND P1, PT, R65, R53, PT ;  /* 0x000000354100720c */ /* 0x000fda0003f26270 */
[----:B------:R-:W-:Y:S05]  /*20f0*/  @!P1 BRA `(.L_x_10946) ;  /* 0xffffffe400389947 */ /* 0x000fea000383ffff */
[----:B------:R-:W-:Y:S05]  /*2100*/  EXIT ;  /* 0x000000000000794d */ /* 0x000fea0003800000 */
.L_x_10937:
        /* <DEDUP_REMOVED lines=8> */
.L_x_10948:
[----:B------:R-:W-:Y:S05]  /*2190*/  BSYNC B0 ;  /* 0x0000000000007941 */ /* 0x000fea0003800000 */
.L_x_10947:
        /* <DEDUP_REMOVED lines=9> */
.L_x_10949:
[----:B------:R-:W-:Y:S01]  /*2230*/  HFMA2 R69, -RZ, RZ, 0, 2.384185791015625e-07 ;  /* 0x00000004ff457431 */ /* 0x000fe200000001ff */
[----:B------:R-:W-:-:S05]  /*2240*/  MOV R53, R77 ;  /* 0x0000004d00357202 */ /* 0x000fca0000000f00 */
[----:B------:R-:W-:-:S05]  /*2250*/  FADD.FTZ R72, R70, R53 ;  /* 0x0000003546487221 */ /* 0x000fca0000010000 */
[----:B------:R-:W-:-:S07]  /*2260*/  MOV R76, R72 ;  /* 0x00000048004c7202 */ /* 0x000fce0000000f00 */
[----:B------:R-:W-:Y:S05]  /*2270*/  WARPSYNC.COLLECTIVE R54, `(.L_x_10950) ;  /* 0x0000000036087348 */ /* 0x000fea0003c00000 */
[----:B------:R0:W1:Y:S02]  /*2280*/  SHFL.BFLY P6, R77, R76, R69, R55 ;  /* 0x0c0000454c4d7389 */ /* 0x00006400000c0037 */
[----:B01----:R-:W-:Y:S05]  /*2290*/  ENDCOLLECTIVE ;  /* 0x000000000000791b */ /* 0x003fea0003800000 */
.L_x_10950:
        /* <DEDUP_REMOVED lines=8> */
.L_x_10951:
[----:B------:R-:W-:Y:S01]  /*2320*/  HFMA2 R69, -RZ, RZ, 0, 9.5367431640625e-07 ;  /* 0x00000010ff457431 */ /* 0x000fe200000001ff */
[----:B------:R-:W-:-:S05]  /*2330*/  MOV R74, R77 ;  /* 0x0000004d004a7202 */ /* 0x000fca0000000f00 */
[----:B------:R-:W-:-:S05]  /*2340*/  FADD.FTZ R74, R73, R74 ;  /* 0x0000004a494a7221 */ /* 0x000fca0000010000 */
[----:B------:R-:W-:-:S07]  /*2350*/  MOV R76, R74 ;  /* 0x0000004a004c7202 */ /* 0x000fce0000000f00 */
[----:B------:R-:W-:Y:S05]  /*2360*/  WARPSYNC.COLLECTIVE R54, `(.L_x_10952) ;  /* 0x0000000036087348 */ /* 0x000fea0003c00000 */
[----:B------:R0:W1:Y:S02]  /*2370*/  SHFL.BFLY P6, R77, R76, R69, R55 ;  /* 0x0c0000454c4d7389 */ /* 0x00006400000c0037 */
[----:B01----:R-:W-:Y:S05]  /*2380*/  ENDCOLLECTIVE ;  /* 0x000000000000791b */ /* 0x003fea0003800000 */
.L_x_10952:
        /* <DEDUP_REMOVED lines=43> */
.L_x_10953:
[----:B------:R-:W-:Y:S01]  /*2640*/  HFMA2 R69, -RZ, RZ, 0, 1.1920928955078125e-07 ;  /* 0x00000002ff457431 */ /* 0x000fe200000001ff */
[----:B------:R-:W-:-:S05]  /*2650*/  MOV R73, R77 ;  /* 0x0000004d00497202 */ /* 0x000fca0000000f00 */
[----:B------:R-:W-:-:S05]  /*2660*/  FADD.FTZ R73, R52, R73 ;  /* 0x0000004934497221 */ /* 0x000fca0000010000 */
[----:B------:R-:W-:-:S07]  /*2670*/  MOV R76, R73 ;  /* 0x00000049004c7202 */ /* 0x000fce0000000f00 */
[----:B------:R-:W-:Y:S05]  /*2680*/  WARPSYNC.COLLECTIVE R54, `(.L_x_10954) ;  /* 0x0000000036087348 */ /* 0x000fea0003c00000 */
[----:B------:R0:W1:Y:S02]  /*2690*/  SHFL.BFLY P6, R77, R76, R69, R55 ;  /* 0x0c0000454c4d7389 */ /* 0x00006400000c0037 */
[----:B01----:R-:W-:Y:S05]  /*26a0*/  ENDCOLLECTIVE ;  /* 0x000000000000791b */ /* 0x003fea0003800000 */
.L_x_10954:
[----:B------:R-:W-:Y:S01]  /*26b0*/  HFMA2 R69, -RZ, RZ, 0, 2.384185791015625e-07 ;  /* 0x00000004ff457431 */ /* 0x000fe200000001ff */
[----:B------:R-:W-:-:S05]  /*26c0*/  MOV R70, R77 ;  /* 0x0000004d00467202 */ /* 0x000fca0000000f00 */
[----:B------:R-:W-:-:S05]  /*26d0*/  FADD.FTZ R70, R73, R70 ;  /* 0x0000004649467221 */ /* 0x000fca0000010000 */
[----:B------:R-:W-:-:S07]  /*26e0*/  MOV R76, R70 ;  /* 0x00000046004c7202 */ /* 0x000fce0000000f00 */
[----:B------:R-:W-:Y:S05]  /*26f0*/  WARPSYNC.COLLECTIVE R54, `(.L_x_10955) ;  /* 0x0000000036087348 */ /* 0x000fea0003c00000 */
[----:B------:R0:W1:Y:S02]  /*2700*/  SHFL.BFLY P6, R77, R76, R69, R55 ;  /* 0x0c0000454c4d7389 */ /* 0x00006400000c0037 */
[----:B01----:R-:W-:Y:S05]  /*2710*/  ENDCOLLECTIVE ;  /* 0x000000000000791b */ /* 0x003fea0003800000 */
.L_x_10955:
[----:B------:R-:W-:Y:S01]  /*2720*/  HFMA2 R69, -RZ, RZ, 0, 4.76837158203125e-07 ;  /* 0x00000008ff457431 */ /* 0x000fe200000001ff */
[----:B------:R-:W-:-:S05]  /*2730*/  MOV R75, R77 ;  /* 0x0000004d004b7202 */ /* 0x000fca0000000f00 */
[----:B------:R-:W-:-:S05]  /*2740*/  FADD.FTZ R75, R70, R75 ;  /* 0x0000004b464b7221 */ /* 0x000fca0000010000 */
[----:B------:R-:W-:-:S07]  /*2750*/  MOV R76, R75 ;  /* 0x0000004b004c7202 */ /* 0x000fce0000000f00 */
[----:B------:R-:W-:Y:S05]  /*2760*/  WARPSYNC.COLLECTIVE R54, `(.L_x_10956) ;  /* 0x0000000036087348 */ /* 0x000fea0003c00000 */
[----:B------:R0:W1:Y:S02]  /*2770*/  SHFL.BFLY P6, R77, R76, R69, R55 ;  /* 0x0c0000454c4d7389 */ /* 0x00006400000c0037 */
[----:B01----:R-:W-:Y:S05]  /*2780*/  ENDCOLLECTIVE ;  /* 0x000000000000791b */ /* 0x003fea0003800000 */
.L_x_10956:
[----:B------:R-:W-:Y:S01]  /*2790*/  HFMA2 R69, -RZ, RZ, 0, 9.5367431640625e-07 ;  /* 0x00000010ff457431 */ /* 0x000fe200000001ff */
[----:B------:R-:W-:-:S05]  /*27a0*/  MOV R72, R77 ;  /* 0x0000004d00487202 */ /* 0x000fca0000000f00 */
[----:B------:R-:W-:-:S05]  /*27b0*/  FADD.FTZ R72, R75, R72 ;  /* 0x000000484b487221 */ /* 0x000fca0000010000 */
[----:B------:R-:W-:-:S07]  /*27c0*/  MOV R76, R72 ;  /* 0x00000048004c7202 */ /* 0x000fce0000000f00 */
[----:B------:R-:W-:Y:S05]  /*27d0*/  WARPSYNC.COLLECTIVE R54, `(.L_x_10957) ;  /* 0x0000000036087348 */ /* 0x000fea0003c00000 */
[----:B------:R0:W1:Y:S02]  /*27e0*/  SHFL.BFLY P6, R77, R76, R69, R55 ;  /* 0x0c0000454c4d7389 */ /* 0x00006400000c0037 */
[----:B01----:R-:W-:Y:S05]  /*27f0*/  ENDCOLLECTIVE ;  /* 0x000000000000791b */ /* 0x003fea0003800000 */
.L_x_10957:
[----:B------:R-:W-:Y:S05]  /*2800*/  BRA `(.L_x_10958) ;  /* 0xfffffff000bc7947 */ /* 0x000fea000383ffff */
.L_x_10959:
        /* <DEDUP_REMOVED lines=15> */
.L_x_12171:


//--------------------- .text._ZN10layer_norm31ln_parallel_residual_fwd_kernelINS_13Kernel_traitsIfffffjLj512ELj1ELj4ELj1ELj16ENS_18Kernel_traits_baseILj512EfffffjLj128EEEEELb0ELb1ELb1EEEvNS_9FwdParamsE --------------------------
	.section	.text._ZN10layer_norm31ln_parallel_residual_fwd_kernelINS_13Kernel_traitsIfffffjLj512ELj1ELj4ELj1ELj16ENS_18Kernel_traits_baseILj512EfffffjLj128EEEEELb0ELb1ELb1EEEvNS_9FwdParamsE,"ax",@progbits
	.align	128
        .global         _ZN10layer_norm31ln_parallel_residual_fwd_kernelINS_13Kernel_traitsIfffffjLj512ELj1ELj4ELj1ELj16ENS_18Kernel_traits_baseILj512EfffffjLj128EEEEELb0ELb1ELb1EEEvNS_9FwdParamsE
        .type           _ZN10layer_norm31ln_parallel_residual_fwd_kernelINS_13Kernel_traitsIfffffjLj512ELj1ELj4ELj1ELj16ENS_18Kernel_traits_baseILj512EfffffjLj128EEEEELb0ELb1ELb1EEEvNS_9FwdParamsE,@function
        .size           _ZN10layer_norm31ln_parallel_residual_fwd_kernelINS_13Kernel_traitsIfffffjLj512ELj1ELj4ELj1ELj16ENS_18Kernel_traits_baseILj512EfffffjLj128EEEEELb0ELb1ELb1EEEvNS_9FwdParamsE,(.L_x_12172 - _ZN10layer_norm31ln_parallel_residual_fwd_kernelINS_13Kernel_traitsIfffffjLj512ELj1ELj4ELj1ELj16ENS_18Kernel_traits_baseILj512EfffffjLj128EEEEELb0ELb1ELb1EEEvNS_9FwdParamsE)
        .other          _ZN10layer_norm31ln_parallel_residual_fwd_kernelINS_13Kernel_traitsIfffffjLj512ELj1ELj4ELj1ELj16ENS_18Kernel_traits_baseILj512EfffffjLj128EEEEELb0ELb1ELb1EEEvNS_9FwdParamsE,@"STO_CUDA_ENTRY STV_DEFAULT"
_ZN10layer_norm31ln_parallel_residual_fwd_kernelINS_13Kernel_traitsIfffffjLj512ELj1ELj4ELj1ELj16ENS_18Kernel_traits_baseILj512EfffffjLj128EEEEELb0ELb1ELb1EEEvNS_9FwdParamsE:
.text._ZN10layer_norm31ln_parallel_residual_fwd_kernelINS_13Kernel_traitsIfffffjLj512ELj1ELj4ELj1ELj16ENS_18Kernel_traits_baseILj512EfffffjLj128EEEEELb0ELb1ELb1EEEvNS_9FwdParamsE:
[----:B------:R-:W-:Y:S01]  /*0000*/  LDC R1, c[0x0][0x37c] ;  /* 0x0000df00ff017b82 */ /* 0x000fe20000000800 */
[----:B------:R-:W0:Y:S01]  /*0010*/  S2R R42, SR_TID.X ;  /* 0x00000000002a7919 */ /* 0x000e220000002100 */
[----:B------:R-:W1:Y:S06]  /*0020*/  LDCU.64 UR4, c[0x0][0x438] ;  /* 0x00008700ff0477ac */ /* 0x000e6c0008000a00 */
[----:B------:R-:W2:Y:S01]  /*0030*/  LDC.64 R6, c[0x0][0x3d0] ;  /* 0x0000f400ff067b82 */ /* 0x000ea20000000a00 */
[----:B------:R-:W3:Y:S01]  /*0040*/  LDCU.64 UR6, c[0x0][0x358] ;  /* 0x00006b00ff0677ac */ /* 0x000ee20008000a00 */
[----:B------:R-:W4:Y:S06]  /*0050*/  LDCU.64 UR8, c[0x0][0x3a0] ;  /* 0x00007400ff0877ac */ /* 0x000f2c0008000a00 */
[----:B------:R-:W4:Y:S01]  /*0060*/  LDC.64 R44, c[0x0][0x398] ;  /* 0x0000e600ff2c7b82 */ /* 0x000f220000000a00 */
[----:B-1----:R-:W-:-:S04]  /*0070*/  ISETP.NE.U32.AND P2, PT, RZ, UR4, PT ;  /* 0x00000004ff007c0c */ /* 0x002fc8000bf45070 */
[----:B------:R-:W-:Y:S02]  /*0080*/  ISETP.NE.AND.EX P2, PT, RZ, UR5, PT, P2 ;  /* 0x00000005ff007c0c */ /* 0x000fe4000bf45320 */
[----:B0-----:R-:W-:Y:S01]  /*0090*/  LOP3.LUT R0, R42, 0x1f, RZ, 0xc0, !PT ;  /* 0x0000001f2a007812 */ /* 0x001fe200078ec0ff */
[----:B------:R-:W0:Y:S01]  /*00a0*/  S2UR UR4, SR_CTAID.X ;  /* 0x00000000000479c3 */ /* 0x000e220000002500 */
[----:B------:R-:W1:Y:S03]  /*00b0*/  LDCU UR5, c[0x0][0x384] ;  /* 0x00007080ff0577ac */ /* 0x000e660008000800 */
[----:B--2---:R-:W-:-:S06]  /*00c0*/  IMAD.WIDE.U32 R6, R0, 0x10, R6 ;  /* 0x0000001000067825 */ /* 0x004fcc00078e0006 */
[----:B------:R-:W2:Y:S01]  /*00d0*/  @P2 LDC.64 R40, c[0x0][0x438] ;  /* 0x00010e00ff282b82 */ /* 0x000ea20000000a00 */
[----:B---3--:R-:W3:Y:S04]  /*00e0*/  LDG.E.128 R8, desc[UR6][R6.64] ;  /* 0x0000000606087981 */ /* 0x008ee8000c1e1d00 */
[----:B------:R-:W3:Y:S04]  /*00f0*/  LDG.E.128 R36, desc[UR6][R6.64+0x200] ;  /* 0x0002000606247981 */ /* 0x000ee8000c1e1d00 */
[----:B------:R-:W3:Y:S04]  /*0100*/  LDG.E.128 R28, desc[UR6][R6.64+0x400] ;  /* 0x00040006061c7981 */ /* 0x000ee8000c1e1d00 */
[----:B------:R1:W3:Y:S01]  /*0110*/  LDG.E.128 R32, desc[UR6][R6.64+0x600] ;  /* 0x0006000606207981 */ /* 0x0002e2000c1e1d00 */
[----:B--2---:R-:W-:-:S05]  /*0120*/  @P2 IMAD.WIDE.U32 R40, R0, 0x10, R40 ;  /* 0x0000001000282825 */ /* 0x004fca00078e0028 */
[----:B------:R2:W5:Y:S04]  /*0130*/  @P2 LDG.E.128 R24, desc[UR6][R40.64] ;  /* 0x0000000628182981 */ /* 0x000568000c1e1d00 */
[----:B------:R2:W5:Y:S04]  /*0140*/  @P2 LDG.E.128 R20, desc[UR6][R40.64+0x200] ;  /* 0x0002000628142981 */ /* 0x000568000c1e1d00 */
[----:B------:R2:W5:Y:S04]  /*0150*/  @P2 LDG.E.128 R16, desc[UR6][R40.64+0x400] ;  /* 0x0004000628102981 */ /* 0x000568000c1e1d00 */
[----:B------:R2:W5:Y:S01]  /*0160*/  @P2 LDG.E.128 R12, desc[UR6][R40.64+0x600] ;  /* 0x00060006280c2981 */ /* 0x000562000c1e1d00 */
[----:B0-----:R-:W-:Y:S01]  /*0170*/  USHF.L.U32 UR4, UR4, 0x2, URZ ;  /* 0x0000000204047899 */ /* 0x001fe200080006ff */
[----:B----4-:R-:W-:-:S04]  /*0180*/  LOP3.LUT P1, RZ, R44, UR8, RZ, 0xfc, !PT ;  /* 0x000000082cff7c12 */ /* 0x010fc8000f82fcff */
[----:B------:R-:W-:Y:S02]  /*0190*/  LOP3.LUT P1, RZ, R45, UR9, RZ, 0xfc, P1 ;  /* 0x000000092dff7c12 */ /* 0x000fe4000882fcff */
[-C--:B---3--:R-:W-:Y:S02]  /*01a0*/  @P2 MOV R5, R10.reuse ;  /* 0x0000000a00052202 */ /* 0x088fe40000000f00 */
[----:B------:R-:W-:Y:S02]  /*01b0*/  @!P2 MOV R5, R10 ;  /* 0x0000000a0005a202 */ /* 0x000fe40000000f00 */
[----:B------:R-:W-:Y:S02]  /*01c0*/  SHF.R.U32.HI R10, RZ, 0x5, R42 ;  /* 0x00000005ff0a7819 */ /* 0x000fe4000001162a */
[----:B------:R-:W-:Y:S02]  /*01d0*/  @P2 MOV R3, R8 ;  /* 0x0000000800032202 */ /* 0x000fe40000000f00 */
[----:B------:R-:W-:-:S02]  /*01e0*/  LOP3.LUT R10, R10, UR4, RZ, 0xfc, !PT ;  /* 0x000000040a0a7c12 */ /* 0x000fc4000f8efcff */
[----:B------:R-:W-:Y:S02]  /*01f0*/  @P2 MOV R2, R9 ;  /* 0x0000000900022202 */ /* 0x000fe40000000f00 */
[----:B-1----:R-:W-:Y:S02]  /*0200*/  ISETP.GE.AND P0, PT, R10, UR5, PT ;  /* 0x000000050a007c0c */ /* 0x002fe4000bf06270 */
[----:B------:R-:W-:Y:S02]  /*0210*/  @P2 MOV R4, R11 ;  /* 0x0000000b00042202 */ /* 0x000fe40000000f00 */
[----:B------:R-:W-:Y:S02]  /*0220*/  @!P2 MOV R3, R8 ;  /* 0x000000080003a202 */ /* 0x000fe40000000f00 */
[----:B------:R-:W-:Y:S02]  /*0230*/  @!P2 MOV R2, R9 ;  /* 0x000000090002a202 */ /* 0x000fe40000000f00 */
[----:B------:R-:W-:-:S02]  /*0240*/  @!P2 MOV R4, R11 ;  /* 0x0000000b0004a202 */ /* 0x000fc40000000f00 */
[----:B------:R-:W-:Y:S02]  /*0250*/  @P2 MOV R7, R36 ;  /* 0x0000002400072202 */ /* 0x000fe40000000f00 */
[----:B------:R-:W-:Y:S02]  /*0260*/  @P2 MOV R6, R37 ;  /* 0x0000002500062202 */ /* 0x000fe40000000f00 */
[----:B------:R-:W-:Y:S02]  /*0270*/  @P2 MOV R9, R38 ;  /* 0x0000002600092202 */ /* 0x000fe40000000f00 */
        /* <DEDUP_REMOVED lines=17> */
[----:B--2---:R-:W-:Y:S06]  /*0390*/  @P0 EXIT ;  /* 0x000000000000094d */ /* 0x004fec0003800000 */
        /* <DEDUP_REMOVED lines=20> */
.L_x_10970:
[----:B--2---:R-:W-:Y:S01]  /*04e0*/  ISETP.NE.U32.AND P2, PT, RZ, UR10, PT ;  /* 0x0000000aff007c0c */ /* 0x004fe2000bf45070 */
[----:B----4-:R-:W2:Y:S01]  /*04f0*/  LDC.64 R44, c[0x0][0x390] ;  /* 0x0000e400ff2c7b82 */ /* 0x010ea20000000a00 */
[----:B-1----:R-:W-:Y:S02]  /*0500*/  IMAD R46, R10, UR5, RZ ;  /* 0x000000050a2e7c24 */ /* 0x002fe4000f8e02ff */
[----:B------:R-:W-:-:S03]  /*0510*/  ISETP.NE.AND.EX P2, PT, RZ, UR11, PT, P2 ;  /* 0x0000000bff007c0c */ /* 0x000fc6000bf45320 */
[----:B------:R-:W-:Y:S02]  /*0520*/  SHF.R.S32.HI R47, RZ, 0x1f, R46 ;  /* 0x0000001fff2f7819 */ /* 0x000fe4000001142e */
[----:B------:R-:W1:Y:S02]  /*0530*/  @P0 LDC.64 R42, c[0x0][0x398] ;  /* 0x0000e600ff2a0b82 */ /* 0x000e640000000a00 */
[----:B------:R-:W-:-:S04]  /*0540*/  LEA.HI R47, R47, R46, RZ, 0x2 ;  /* 0x0000002e2f2f7211 */ /* 0x000fc800078f10ff */
[----:B------:R-:W-:Y:S02]  /*0550*/  LEA.HI.SX32 R47, R47, R0, 0x1e ;  /* 0x000000002f2f7211 */ /* 0x000fe400078ff2ff */
[----:B------:R-:W4:Y:S03]  /*0560*/  @P2 LDC.64 R40, c[0x0][0x3a0] ;  /* 0x0000e800ff282b82 */ /* 0x000f260000000a00 */
[----:B-1----:R-:W-:-:S05]  /*0570*/  @P0 IMAD.WIDE.U32 R48, R47, 0x10, R42 ;  /* 0x000000102f300825 */ /* 0x002fca00078e002a */
[----:B------:R1:W5:Y:S01]  /*0580*/  @P0 LDG.E.128 R28, desc[UR6][R48.64] ;  /* 0x00000006301c0981 */ /* 0x000362000c1e1d00 */
[----:B----4-:R-:W-:-:S04]  /*0590*/  @P2 IMAD.WIDE.U32 R50, R47, 0x10, R40 ;  /* 0x000000102f322825 */ /* 0x010fc800078e0028 */
[----:B--2---:R-:W-:Y:S01]  /*05a0*/  IMAD.WIDE.U32 R40, R47, 0x10, R44 ;  /* 0x000000102f287825 */ /* 0x004fe200078e002c */
[----:B------:R1:W5:Y:S05]  /*05b0*/  @P2 LDG.E.128 R32, desc[UR6][R50.64] ;  /* 0x0000000632202981 */ /* 0x00036a000c1e1d00 */
[----:B------:R-:W5:Y:S01]  /*05c0*/  LDG.E.128 R40, desc[UR6][R40.64] ;  /* 0x0000000628287981 */ /* 0x000f62000c1e1d00 */
        /* <DEDUP_REMOVED lines=15> */
.L_x_10961:
        /* <DEDUP_REMOVED lines=9> */
.L_x_10960:
        /* <DEDUP_REMOVED lines=12> */
.L_x_10962:
[----:B------:R-:W2:Y:S01]  /*0810*/  @P1 LDC.64 R66, c[0x0][0x3a8] ;  /* 0x0000ea00ff421b82 */ /* 0x000ea20000000a00 */
[----:B-1----:R-:W-:-:S05]  /*0820*/  IADD3 R51, PT, PT, R47, 0x20, RZ ;  /* 0x000000202f337810 */ /* 0x002fca0007ffe0ff */
[----:B------:R-:W-:Y:S02]  /*0830*/  IMAD.WIDE.U32 R40, R51, 0x10, R44 ;  /* 0x0000001033287825 */ /* 0x000fe400078e002c */
[----:B------:R-:W1:Y:S08]  /*0840*/  @P0 LDC.64 R64, c[0x0][0x398] ;  /* 0x0000e600ff400b82 */ /* 0x000e700000000a00 */
[----:B------:R-:W4:Y:S01]  /*0850*/  @P2 LDC.64 R48, c[0x0][0x3a0] ;  /* 0x0000e800ff302b82 */ /* 0x000f220000000a00 */
[----:B--2---:R-:W-:-:S05]  /*0860*/  @P1 IMAD.WIDE.U32 R66, R47, 0x10, R66 ;  /* 0x000000102f421825 */ /* 0x004fca00078e0042 */
[----:B------:R2:W-:Y:S01]  /*0870*/  @P1 STG.E.128 desc[UR6][R66.64], R36 ;  /* 0x0000002442001986 */ /* 0x0005e2000c101d06 */
[----:B-1----:R-:W-:-:S03]  /*0880*/  @P0 IMAD.WIDE.U32 R64, R51, 0x10, R64 ;  /* 0x0000001033400825 */ /* 0x002fc600078e0040 */
[----:B------:R-:W5:Y:S04]  /*0890*/  LDG.E.128 R40, desc[UR6][R40.64] ;  /* 0x0000000628287981 */ /* 0x000f68000c1e1d00 */
[----:B------:R2:W5:Y:S01]  /*08a0*/  @P0 LDG.E.128 R28, desc[UR6][R64.64] ;  /* 0x00000006401c0981 */ /* 0x000562000c1e1d00 */
[----:B----4-:R-:W-:-:S05]  /*08b0*/  @P2 IMAD.WIDE.U32 R48, R51, 0x10, R48 ;  /* 0x0000001033302825 */ /* 0x010fca00078e0030 */
[----:B------:R2:W5:Y:S01]  /*08c0*/  @P2 LDG.E.128 R32, desc[UR6][R48.64] ;  /* 0x0000000630202981 */ /* 0x000562000c1e1d00 */
[----:B---3--:R-:W-:-:S04]  /*08d0*/  UISETP.NE.U32.AND UP0, UPT, UR12, URZ, UPT ;  /* 0x000000ff0c00728c */ /* 0x008fc8000bf05070 */
[----:B------:R-:W-:-:S09]  /*08e0*/  UISETP.NE.AND.EX UP0, UPT, UR13, URZ, UPT, UP0 ;  /* 0x000000ff0d00728c */ /* 0x000fd2000bf05300 */
[----:B--2---:R-:W-:Y:S05]  /*08f0*/  BRA.U UP0, `(.L_x_10963) ;  /* 0x0000000100407547 */ /* 0x004fea000b800000 */
        /* <DEDUP_REMOVED lines=16> */
.L_x_10963:
        /* <DEDUP_REMOVED lines=23> */
.L_x_10964:
[----:B------:R-:W1:Y:S01]  /*0b70*/  @P1 LDC.64 R70, c[0x0][0x3a8] ;  /* 0x0000ea00ff461b82 */ /* 0x000e620000000a00 */
[----:B------:R-:W-:-:S05]  /*0b80*/  IADD3 R67, PT, PT, R47, 0x40, RZ ;  /* 0x000000402f437810 */ /* 0x000fca0007ffe0ff */
[----:B------:R-:W-:Y:S02]  /*0b90*/  IMAD.WIDE.U32 R40, R67, 0x10, R44 ;  /* 0x0000001043287825 */ /* 0x000fe400078e002c */
[----:B------:R-:W2:Y:S08]  /*0ba0*/  @P0 LDC.64 R68, c[0x0][0x398] ;  /* 0x0000e600ff440b82 */ /* 0x000eb00000000a00 */
[----:B------:R-:W3:Y:S01]  /*0bb0*/  @P2 LDC.64 R64, c[0x0][0x3a0] ;  /* 0x0000e800ff402b82 */ /* 0x000ee20000000a00 */
[----:B-1----:R-:W-:-:S05]  /*0bc0*/  @P1 IMAD.WIDE.U32 R70, R51, 0x10, R70 ;  /* 0x0000001033461825 */ /* 0x002fca00078e0046 */
[----:B------:R1:W-:Y:S01]  /*0bd0*/  @P1 STG.E.128 desc[UR6][R70.64], R36 ;  /* 0x0000002446001986 */ /* 0x0003e2000c101d06 */
[----:B--2---:R-:W-:-:S03]  /*0be0*/  @P0 IMAD.WIDE.U32 R68, R67, 0x10, R68 ;  /* 0x0000001043440825 */ /* 0x004fc600078e0044 */
[----:B------:R-:W5:Y:S04]  /*0bf0*/  LDG.E.128 R40, desc[UR6][R40.64] ;  /* 0x0000000628287981 */ /* 0x000f68000c1e1d00 */
[----:B------:R1:W5:Y:S01]  /*0c00*/  @P0 LDG.E.128 R28, desc[UR6][R68.64] ;  /* 0x00000006441c0981 */ /* 0x000362000c1e1d00 */
[----:B---3--:R-:W-:-:S05]  /*0c10*/  @P2 IMAD.WIDE.U32 R64, R67, 0x10, R64 ;  /* 0x0000001043402825 */ /* 0x008fca00078e0040 */
[----:B------:R1:W5:Y:S01]  /*0c20*/  @P2 LDG.E.128 R32, desc[UR6][R64.64] ;  /* 0x0000000640202981 */ /* 0x000362000c1e1d00 */
[----:B------:R-:W-:Y:S05]  /*0c30*/  BRA.U UP0, `(.L_x_10965) ;  /* 0x0000000100347547 */ /* 0x000fea000b800000 */
[----:B-----5:R-:W-:Y:S01]  /*0c40*/  @!P4 MOV R66, R40 ;  /* 0x000000280042c202 */ /* 0x020fe20000000f00 */
[----:B------:R-:W-:Y:S01]  /*0c50*/  @P4 FADD.FTZ R66, R32, R40 ;  /* 0x0000002820424221 */ /* 0x000fe20000010000 */
[----:B-1----:R-:W-:Y:S01]  /*0c60*/  @!P4 MOV R65, R41 ;  /* 0x000000290041c202 */ /* 0x002fe20000000f00 */
        /* <DEDUP_REMOVED lines=10> */
.L_x_10965:
[----:B-----5:R-:W-:Y:S01]  /*0d10*/  @!P4 FADD.FTZ R66, R28, R40 ;  /* 0x000000281c42c221 */ /* 0x020fe20000010000 */
[----:B-1----:R-:W-:Y:S01]  /*0d20*/  @!P4 FADD.FTZ R65, R29, R41 ;  /* 0x000000291d41c221 */ /* 0x002fe20000010000 */
        /* <DEDUP_REMOVED lines=19> */
.L_x_10966:
[----:B------:R-:W1:Y:S01]  /*0e60*/  @P2 LDC.64 R40, c[0x0][0x3a0] ;  /* 0x0000e800ff282b82 */ /* 0x000e620000000a00 */
[----:B------:R-:W-:-:S07]  /*0e70*/  IADD3 R69, PT, PT, R47, 0x60, RZ ;  /* 0x000000602f457810 */ /* 0x000fce0007ffe0ff */
[----:B------:R-:W2:Y:S08]  /*0e80*/  @P1 LDC.64 R70, c[0x0][0x3a8] ;  /* 0x0000ea00ff461b82 */ /* 0x000eb00000000a00 */
[----:B------:R-:W3:Y:S01]  /*0e90*/  @P0 LDC.64 R42, c[0x0][0x398] ;  /* 0x0000e600ff2a0b82 */ /* 0x000ee20000000a00 */
[----:B-1----:R-:W-:-:S04]  /*0ea0*/  @P2 IMAD.WIDE.U32 R74, R69, 0x10, R40 ;  /* 0x00000010454a2825 */ /* 0x002fc800078e0028 */
[----:B------:R-:W-:-:S04]  /*0eb0*/  IMAD.WIDE.U32 R40, R69, 0x10, R44 ;  /* 0x0000001045287825 */ /* 0x000fc800078e002c */
[----:B--2---:R-:W-:-:S05]  /*0ec0*/  @P1 IMAD.WIDE.U32 R70, R67, 0x10, R70 ;  /* 0x0000001043461825 */ /* 0x004fca00078e0046 */
[----:B------:R1:W-:Y:S01]  /*0ed0*/  @P1 STG.E.128 desc[UR6][R70.64], R36 ;  /* 0x0000002446001986 */ /* 0x0003e2000c101d06 */
[----:B---3--:R-:W-:-:S03]  /*0ee0*/  @P0 IMAD.WIDE.U32 R72, R69, 0x10, R42 ;  /* 0x0000001045480825 */ /* 0x008fc600078e002a */
[----:B------:R1:W5:Y:S04]  /*0ef0*/  @P2 LDG.E.128 R32, desc[UR6][R74.64] ;  /* 0x000000064a202981 */ /* 0x000368000c1e1d00 */
[----:B------:R1:W5:Y:S04]  /*0f00*/  @P0 LDG.E.128 R28, desc[UR6][R72.64] ;  /* 0x00000006481c0981 */ /* 0x000368000c1e1d00 */
[----:B------:R-:W5:Y:S01]  /*0f10*/  LDG.E.128 R40, desc[UR6][R40.64] ;  /* 0x0000000628287981 */ /* 0x000f62000c1e1d00 */
[----:B------:R-:W-:Y:S05]  /*0f20*/  BRA.U UP0, `(.L_x_10967) ;  /* 0x0000000100347547 */ /* 0x000fea000b800000 */
[----:B-1---5:R-:W-:Y:S01]  /*0f30*/  @!P4 MOV R70, R40 ;  /* 0x000000280046c202 */ /* 0x022fe20000000f00 */
        /* <DEDUP_REMOVED lines=12> */
.L_x_10967:
[----:B-1---5:R-:W-:Y:S01]  /*1000*/  @!P4 FADD.FTZ R70, R28, R40 ;  /* 0x000000281c46c221 */ /* 0x022fe20000010000 */
        /* <DEDUP_REMOVED lines=20> */
.L_x_10968:
[----:B------:R-:W-:Y:S01]  /*1150*/  FADD.FTZ R40, RZ, R62 ;  /* 0x0000003eff287221 */ /* 0x000fe20000010000 */
[----:B------:R-:W-:Y:S01]  /*1160*/  UMOV UR4, 0xffffffff ;  /* 0xffffffff00047882 */ /* 0x000fe20000000000 */
[----:B------:R-:W-:Y:S02]  /*1170*/  ISETP.NE.AND P2, PT, R0, RZ, PT ;  /* 0x000000ff0000720c */ /* 0x000fe40003f45270 */
[----:B------:R-:W-:-:S04]  /*1180*/  FADD.FTZ R41, R40, R61 ;  /* 0x0000003d28297221 */ /* 0x000fc80000010000 */
[----:B------:R-:W-:-:S04]  /*1190*/  FADD.FTZ R40, R41, R60 ;  /* 0x0000003c29287221 */ /* 0x000fc80000010000 */
[----:B------:R-:W-:Y:S02]  /*11a0*/  FADD.FTZ R43, R40, R59 ;  /* 0x0000003b282b7221 */ /* 0x000fe40000010000 */
[----:B------:R-:W1:Y:S02]  /*11b0*/  @P1 LDC.64 R40, c[0x0][0x3a8] ;  /* 0x0000ea00ff281b82 */ /* 0x000e640000000a00 */
[----:B------:R-:W-:-:S04]  /*11c0*/  FADD.FTZ R42, R43, R50 ;  /* 0x000000322b2a7221 */ /* 0x000fc80000010000 */
[----:B------:R-:W-:-:S04]  /*11d0*/  FADD.FTZ R43, R42, R49 ;  /* 0x000000312a2b7221 */ /* 0x000fc80000010000 */
[----:B------:R-:W-:-:S04]  /*11e0*/  FADD.FTZ R43, R43, R48 ;  /* 0x000000302b2b7221 */ /* 0x000fc80000010000 */
[----:B------:R-:W-:-:S04]  /*11f0*/  FADD.FTZ R43, R43, R46 ;  /* 0x0000002e2b2b7221 */ /* 0x000fc80000010000 */
[----:B------:R-:W-:-:S04]  /*1200*/  FADD.FTZ R42, R43, R66 ;  /* 0x000000422b2a7221 */ /* 0x000fc80000010000 */
[----:B------:R-:W-:Y:S01]  /*1210*/  FADD.FTZ R43, R42, R65 ;  /* 0x000000412a2b7221 */ /* 0x000fe20000010000 */
[----:B-1----:R-:W-:-:S04]  /*1220*/  @P1 IMAD.WIDE.U32 R40, R69, 0x10, R40 ;  /* 0x0000001045281825 */ /* 0x002fc800078e0028 */
[----:B------:R-:W-:Y:S01]  /*1230*/  FADD.FTZ R42, R43, R64 ;  /* 0x000000402b2a7221 */ /* 0x000fe20000010000 */
[----:B------:R1:W-:Y:S03]  /*1240*/  @P1 STG.E.128 desc[UR6][R40.64], R36 ;  /* 0x0000002428001986 */ /* 0x0003e6000c101d06 */
[----:B------:R-:W-:-:S04]  /*1250*/  FADD.FTZ R43, R42, R63 ;  /* 0x0000003f2a2b7221 */ /* 0x000fc80000010000 */
[----:B------:R-:W-:-:S04]  /*1260*/  FADD.FTZ R42, R43, R70 ;  /* 0x000000462b2a7221 */ /* 0x000fc80000010000 */
[----:B------:R-:W-:-:S04]  /*1270*/  FADD.FTZ R43, R42, R71 ;  /* 0x000000472a2b7221 */ /* 0x000fc80000010000 */
[----:B------:R-:W-:-:S04]  /*1280*/  FADD.FTZ R43, R43, R72 ;  /* 0x000000482b2b7221 */ /* 0x000fc80000010000 */
[----:B------:R-:W-:Y:S01]  /*1290*/  FADD.FTZ R45, R43, R68 ;  /* 0x000000442b2d7221 */ /* 0x000fe20000010000 */
[----:B-1----:R-:W-:Y:S06]  /*12a0*/  BRA.DIV UR4, `(.L_x_10969) ;  /* 0x0000000a04007947 */ /* 0x002fec000b800000 */
[----:B------:R-:W1:Y:S01]  /*12b0*/  SHFL.BFLY PT, R40, R45, 0x1, 0x1f ;  /* 0x0c201f002d287f89 */ /* 0x000e6200000e0000 */
[----:B------:R-:W2:Y:S01]  /*12c0*/  LDC R41, c[0x0][0x400] ;  /* 0x00010000ff297b82 */ /* 0x000ea20000000800 */
[----:B-1----:R-:W-:-:S05]  /*12d0*/  FADD.FTZ R73, R45, R40 ;  /* 0x000000282d497221 */ /* 0x002fca0000010000 */
[----:B------:R-:W1:Y:S02]  /*12e0*/  SHFL.BFLY PT, R40, R73, 0x2, 0x1f ;  /* 0x0c401f0049287f89 */ /* 0x000e6400000e0000 */
[----:B-1----:R-:W-:-:S05]  /*12f0*/  FADD.FTZ R74, R73, R40 ;  /* 0x00000028494a7221 */ /* 0x002fca0000010000 */
[----:B------:R-:W1:Y:S02]  /*1300*/  SHFL.BFLY PT, R40, R74, 0x4, 0x1f ;  /* 0x0c801f004a287f89 */ /* 0x000e6400000e0000 */
[----:B-1----:R-:W-:-:S05]  /*1310*/  FADD.FTZ R76, R74, R40 ;  /* 0x000000284a4c7221 */ /* 0x002fca0000010000 */
[----:B------:R-:W1:Y:S02]  /*1320*/  SHFL.BFLY PT, R40, R76, 0x8, 0x1f ;  /* 0x0d001f004c287f89 */ /* 0x000e6400000e0000 */
[----:B-1----:R-:W-:-:S05]  /*1330*/  FADD.FTZ R77, R76, R40 ;  /* 0x000000284c4d7221 */ /* 0x002fca0000010000 */
[----:B------:R-:W1:Y:S02]  /*1340*/  SHFL.BFLY PT, R40, R77, 0x10, 0x1f ;  /* 0x0e001f004d287f89 */ /* 0x000e6400000e0000 */
[----:B-1----:R-:W-:-:S04]  /*1350*/  FADD.FTZ R40, R77, R40 ;  /* 0x000000284d287221 */ /* 0x002fc80000010000 */
[----:B--2---:R-:W-:-:S04]  /*1360*/  FMUL.FTZ R75, R40, R41 ;  /* 0x00000029284b7220 */ /* 0x004fc80000410000 */
        /* <DEDUP_REMOVED lines=32> */
[----:B------:R-:W1:Y:S02]  /*1570*/  SHFL.BFLY PT, R40, R45, 0x1, 0x1f ;  /* 0x0c201f002d287f89 */ /* 0x000e6400000e0000 */
[----:B-1----:R-:W-:-:S05]  /*1580*/  FADD.FTZ R73, R45, R40 ;  /* 0x000000282d497221 */ /* 0x002fca0000010000 */
[----:B------:R-:W1:Y:S02]  /*1590*/  SHFL.BFLY PT, R40, R73, 0x2, 0x1f ;  /* 0x0c401f0049287f89 */ /* 0x000e6400000e0000 */
[----:B-1----:R-:W-:-:S05]  /*15a0*/  FADD.FTZ R74, R73, R40 ;  /* 0x00000028494a7221 */ /* 0x002fca0000010000 */
[----:B------:R-:W1:Y:S02]  /*15b0*/  SHFL.BFLY PT, R40, R74, 0x4, 0x1f ;  /* 0x0c801f004a287f89 */ /* 0x000e6400000e0000 */
[----:B-1----:R-:W-:-:S05]  /*15c0*/  FADD.FTZ R76, R74, R40 ;  /* 0x000000284a4c7221 */ /* 0x002fca0000010000 */
[----:B------:R-:W1:Y:S02]  /*15d0*/  SHFL.BFLY PT, R40, R76, 0x8, 0x1f ;  /* 0x0d001f004c287f89 */ /* 0x000e6400000e0000 */
[----:B-1----:R-:W-:-:S05]  /*15e0*/  FADD.FTZ R77, R76, R40 ;  /* 0x000000284c4d7221 */ /* 0x002fca0000010000 */
[----:B------:R1:W2:Y:S02]  /*15f0*/  SHFL.BFLY PT, R40, R77, 0x10, 0x1f ;  /* 0x0e001f004d287f89 */ /* 0x0002a400000e0000 */
.L_x_10982:
[----:B--2---:R-:W-:Y:S01]  /*1600*/  FADD.FTZ R40, R77, R40 ;  /* 0x000000284d287221 */ /* 0x004fe20000010000 */
[----:B------:R-:W2:Y:S01]  /*1610*/  @!P2 LDC.64 R42, c[0x0][0x3c0] ;  /* 0x0000f000ff2aab82 */ /* 0x000ea20000000a00 */
[C---:B-1----:R-:W-:Y:S02]  /*1620*/  FSEL R77, R75.reuse, RZ, !P3 ;  /* 0x000000ff4b4d7208 */ /* 0x042fe40005800000 */
[----:B0-----:R-:W-:Y:S01]  /*1630*/  FFMA.FTZ R44, R40, R41, UR8 ;  /* 0x00000008282c7e23 */ /* 0x001fe20008010029 */
        /* <DEDUP_REMOVED lines=14> */
[----:B------:R-:W1:Y:S01]  /*1720*/  LDC.64 R44, c[0x0][0x428] ;  /* 0x00010a00ff2c7b82 */ /* 0x000e620000000a00 */
[----:B------:R-:W3:Y:S01]  /*1730*/  MUFU.RSQ R73, R73 ;  /* 0x0000004900497308 */ /* 0x000ee20000001400 */
[----:B--2---:R-:W-:-:S05]  /*1740*/  @!P2 IMAD.WIDE R42, R10, 0x4, R42 ;  /* 0x000000040a2aa825 */ /* 0x004fca00078e022a */
[----:B------:R2:W-:Y:S01]  /*1750*/  @!P2 STG.E desc[UR6][R42.64], R75 ;  /* 0x0000004b2a00a986 */ /* 0x0005e2000c101906 */
[----:B0-----:R-:W-:-:S04]  /*1760*/  @!P2 IMAD.WIDE R40, R10, 0x4, R40 ;  /* 0x000000040a28a825 */ /* 0x001fc800078e0228 */
[C---:B---3--:R-:W-:Y:S01]  /*1770*/  FMUL.FTZ R59, R73.reuse, R62 ;  /* 0x0000003e493b7220 */ /* 0x048fe20000410000 */
[C---:B------:R-:W-:Y:S01]  /*1780*/  FMUL.FTZ R74, R73.reuse, R74 ;  /* 0x0000004a494a7220 */ /* 0x040fe20000410000 */
[C---:B------:R-:W-:Y:S01]  /*1790*/  FMUL.FTZ R76, R73.reuse, R76 ;  /* 0x0000004c494c7220 */ /* 0x040fe20000410000 */
[----:B--2---:R-:W-:Y:S01]  /*17a0*/  FMUL.FTZ R43, R73, R60 ;  /* 0x0000003c492b7220 */ /* 0x004fe20000410000 */
[----:B------:R0:W-:Y:S01]  /*17b0*/  @!P2 STG.E desc[UR6][R40.64], R73 ;  /* 0x000000492800a986 */ /* 0x0001e2000c101906 */
[----:B-1----:R-:W-:-:S04]  /*17c0*/  IMAD.WIDE.U32 R60, R47, 0x10, R44 ;  /* 0x000000102f3c7825 */ /* 0x002fc800078e002c */
[----:B------:R-:W-:Y:S01]  /*17d0*/  FADD.FTZ R62, -R77, R49 ;  /* 0x000000314d3e7221 */ /* 0x000fe20000010100 */
[----:B------:R-:W-:Y:S01]  /*17e0*/  FFMA.FTZ R42, R43, R5, R26 ;  /* 0x000000052b2a7223 */ /* 0x000fe2000001001a */
[----:B------:R-:W-:Y:S01]  /*17f0*/  FFMA.FTZ R43, R76, R4, R27 ;  /* 0x000000044c2b7223 */ /* 0x000fe2000001001b */
[C---:B------:R-:W-:Y:S01]  /*1800*/  FADD.FTZ R76, -R77.reuse, R63 ;  /* 0x0000003f4d4c7221 */ /* 0x040fe20000010100 */
[----:B------:R-:W-:Y:S01]  /*1810*/  FADD.FTZ R49, -R77, R70 ;  /* 0x000000464d317221 */ /* 0x000fe20000010100 */
[C---:B------:R-:W-:Y:S01]  /*1820*/  FMUL.FTZ R46, R73.reuse, R46 ;  /* 0x0000002e492e7220 */ /* 0x040fe20000410000 */
[C---:B------:R-:W-:Y:S01]  /*1830*/  FMUL.FTZ R47, R73.reuse, R64 ;  /* 0x00000040492f7220 */ /* 0x040fe20000410000 */
[C---:B------:R-:W-:Y:S01]  /*1840*/  FMUL.FTZ R68, R73.reuse, R68 ;  /* 0x0000004449447220 */ /* 0x040fe20000410000 */
[----:B------:R-:W-:Y:S01]  /*1850*/  FMUL.FTZ R49, R73, R49 ;  /* 0x0000003149317220 */ /* 0x000fe20000410000 */
[----:B0-----:R-:W-:Y:S01]  /*1860*/  FFMA.FTZ R40, R59, R3, R24 ;  /* 0x000000033b287223 */ /* 0x001fe20000010018 */
[----:B------:R-:W-:Y:S01]  /*1870*/  FFMA.FTZ R41, R74, R2, R25 ;  /* 0x000000024a297223 */ /* 0x000fe20000010019 */
[C---:B------:R-:W-:Y:S01]  /*1880*/  FADD.FTZ R59, -R77.reuse, R71 ;  /* 0x000000474d3b7221 */ /* 0x040fe20000010100 */
[----:B------:R-:W-:Y:S01]  /*1890*/  FADD.FTZ R74, -R77, R65 ;  /* 0x000000414d4a7221 */ /* 0x000fe20000010100 */
[----:B------:R-:W-:Y:S01]  /*18a0*/  FMUL.FTZ R71, R73, R66 ;  /* 0x0000004249477220 */ /* 0x000fe20000410000 */
[--C-:B------:R-:W-:Y:S01]  /*18b0*/  IMAD.WIDE.U32 R64, R67, 0x10, R44.reuse ;  /* 0x0000001043407825 */ /* 0x100fe200078e002c */
[----:B------:R0:W-:Y:S03]  /*18c0*/  STG.E.128 desc[UR6][R60.64], R40 ;  /* 0x000000283c007986 */ /* 0x0001e6000c101d06 */
[----:B------:R-:W-:Y:S01]  /*18d0*/  FMUL.FTZ R70, R73, R74 ;  /* 0x0000004a49467220 */ /* 0x000fe20000410000 */
[----:B------:R-:W-:Y:S01]  /*18e0*/  IMAD.WIDE.U32 R66, R69, 0x10, R44 ;  /* 0x0000001045427825 */ /* 0x000fe200078e002c */
[----:B0-----:R-:W0:Y:S03]  /*18f0*/  LDC.64 R60, c[0x0][0x380] ;  /* 0x0000e000ff3c7b82 */ /* 0x001e260000000a00 */
[----:B------:R-:W-:Y:S01]  /*1900*/  FADD.FTZ R40, -R77, R72 ;  /* 0x000000484d287221 */ /* 0x000fe20000010100 */
        /* <DEDUP_REMOVED lines=26> */
.L_x_10969:
[----:B------:R-:W-:Y:S01]  /*1ab0*/  HFMA2 R44, -RZ, RZ, 0, 5.9604644775390625e-08 ;  /* 0x00000001ff2c7431 */ /* 0x000fe200000001ff */
[----:B------:R-:W-:Y:S01]  /*1ac0*/  BSSY B0, `(.L_x_10971) ;  /* 0x0000007000007945 */ /* 0x000fe20003800000 */
[----:B------:R-:W-:Y:S02]  /*1ad0*/  MOV R73, R45 ;  /* 0x0000002d00497202 */ /* 0x000fe40000000f00 */
[----:B------:R-:W-:Y:S02]  /*1ae0*/  MOV R43, 0x1f ;  /* 0x0000001f002b7802 */ /* 0x000fe40000000f00 */
[----:B------:R-:W-:-:S07]  /*1af0*/  MOV R42, 0xffffffff ;  /* 0xffffffff002a7802 */ /* 0x000fce0000000f00 */
[----:B0-----:R-:W-:Y:S05]  /*1b00*/  WARPSYNC.COLLECTIVE R42, `(.L_x_10972) ;  /* 0x000000002a087348 */ /* 0x001fea0003c00000 */
[----:B------:R1:W2:Y:S02]  /*1b10*/  SHFL.BFLY P4, R40, R73, R44, R43 ;  /* 0x0c00002c49287389 */ /* 0x0002a4000008002b */
[----:B012---:R-:W-:Y:S05]  /*1b20*/  ENDCOLLECTIVE ;  /* 0x000000000000791b */ /* 0x007fea0003800000 */
.L_x_10972:
[----:B------:R-:W-:Y:S05]  /*1b30*/  BSYNC B0 ;  /* 0x0000000000007941 */ /* 0x000fea0003800000 */
.L_x_10971:
        /* <DEDUP_REMOVED lines=8> */
.L_x_10973:
[----:B------:R-:W-:Y:S02]  /*1bc0*/  HFMA2 R44, -RZ, RZ, 0, 2.384185791015625e-07 ;  /* 0x00000004ff2c7431 */ /* 0x000fe400000001ff */
[----:B------:R-:W-:-:S05]  /*1bd0*/  FADD.FTZ R74, R73, R40 ;  /* 0x00000028494a7221 */ /* 0x000fca0000010000 */
[----:B------:R-:W-:-:S07]  /*1be0*/  MOV R73, R74 ;  /* 0x0000004a00497202 */ /* 0x000fce0000000f00 */
[----:B------:R-:W-:Y:S05]  /*1bf0*/  WARPSYNC.COLLECTIVE R42, `(.L_x_10974) ;  /* 0x000000002a087348 */ /* 0x000fea0003c00000 */
[----:B------:R0:W1:Y:S02]  /*1c00*/  SHFL.BFLY P4, R40, R73, R44, R43 ;  /* 0x0c00002c49287389 */ /* 0x000064000008002b */
[----:B01----:R-:W-:Y:S05]  /*1c10*/  ENDCOLLECTIVE ;  /* 0x000000000000791b */ /* 0x003fea0003800000 */
.L_x_10974:
[----:B------:R-:W-:Y:S02]  /*1c20*/  HFMA2 R44, -RZ, RZ, 0, 4.76837158203125e-07 ;  /* 0x00000008ff2c7431 */ /* 0x000fe400000001ff */
[----:B------:R-:W-:-:S05]  /*1c30*/  FADD.FTZ R76, R74, R40 ;  /* 0x000000284a4c7221 */ /* 0x000fca0000010000 */
[----:B------:R-:W-:-:S07]  /*1c40*/  MOV R73, R76 ;  /* 0x0000004c00497202 */ /* 0x000fce0000000f00 */
[----:B------:R-:W-:Y:S05]  /*1c50*/  WARPSYNC.COLLECTIVE R42, `(.L_x_10975) ;  /* 0x000000002a087348 */ /* 0x000fea0003c00000 */
[----:B------:R0:W1:Y:S02]  /*1c60*/  SHFL.BFLY P4, R40, R73, R44, R43 ;  /* 0x0c00002c49287389 */ /* 0x000064000008002b */
[----:B01----:R-:W-:Y:S05]  /*1c70*/  ENDCOLLECTIVE ;  /* 0x000000000000791b */ /* 0x003fea0003800000 */
.L_x_10975:
[----:B------:R-:W-:Y:S02]  /*1c80*/  HFMA2 R44, -RZ, RZ, 0, 9.5367431640625e-07 ;  /* 0x00000010ff2c7431 */ /* 0x000fe400000001ff */
[----:B------:R-:W-:-:S05]  /*1c90*/  FADD.FTZ R77, R76, R40 ;  /* 0x000000284c4d7221 */ /* 0x000fca0000010000 */
[----:B------:R-:W-:-:S07]  /*1ca0*/  MOV R73, R77 ;  /* 0x0000004d00497202 */ /* 0x000fce0000000f00 */
[----:B------:R-:W-:Y:S05]  /*1cb0*/  WARPSYNC.COLLECTIVE R42, `(.L_x_10976) ;  /* 0x000000002a087348 */ /* 0x000fea0003c00000 */
[----:B------:R0:W1:Y:S02]  /*1cc0*/  SHFL.BFLY P4, R40, R73, R44, R43 ;  /* 0x0c00002c49287389 */ /* 0x000064000008002b */
[----:B01----:R-:W-:Y:S05]  /*1cd0*/  ENDCOLLECTIVE ;  /* 0x000000000000791b */ /* 0x003fea0003800000 */
.L_x_10976:
        /* <DEDUP_REMOVED lines=40> */
.L_x_10977:
[----:B------:R-:W-:Y:S02]  /*1f60*/  HFMA2 R44, -RZ, RZ, 0, 1.1920928955078125e-07 ;  /* 0x00000002ff2c7431 */ /* 0x000fe400000001ff */
[----:B------:R-:W-:-:S07]  /*1f70*/  FADD.FTZ R73, R45, R40 ;  /* 0x000000282d497221 */ /* 0x000fce0000010000 */
[----:B------:R-:W-:Y:S05]  /*1f80*/  WARPSYNC.COLLECTIVE R42, `(.L_x_10978) ;  /* 0x000000002a087348 */ /* 0x000fea0003c00000 */
[----:B------:R0:W1:Y:S02]  /*1f90*/  SHFL.BFLY P4, R40, R73, R44, R43 ;  /* 0x0c00002c49287389 */ /* 0x000064000008002b */
[----:B01----:R-:W-:Y:S05]  /*1fa0*/  ENDCOLLECTIVE ;  /* 0x000000000000791b */ /* 0x003fea0003800000 */
.L_x_10978:
[----:B------:R-:W-:Y:S02]  /*1fb0*/  HFMA2 R44, -RZ, RZ, 0, 2.384185791015625e-07 ;  /* 0x00000004ff2c7431 */ /* 0x000fe400000001ff */
[----:B------:R-:W-:-:S05]  /*1fc0*/  FADD.FTZ R74, R73, R40 ;  /* 0x00000028494a7221 */ /* 0x000fca0000010000 */
[----:B------:R-:W-:-:S07]  /*1fd0*/  MOV R73, R74 ;  /* 0x0000004a00497202 */ /* 0x000fce0000000f00 */
[----:B------:R-:W-:Y:S05]  /*1fe0*/  WARPSYNC.COLLECTIVE R42, `(.L_x_10979) ;  /* 0x000000002a087348 */ /* 0x000fea0003c00000 */
[----:B------:R0:W1:Y:S02]  /*1ff0*/  SHFL.BFLY P4, R40, R73, R44, R43 ;  /* 0x0c00002c49287389 */ /* 0x000064000008002b */
[----:B01----:R-:W-:Y:S05]  /*2000*/  ENDCOLLECTIVE ;  /* 0x000000000000791b */ /* 0x003fea0003800000 */
.L_x_10979:
[----:B------:R-:W-:Y:S02]  /*2010*/  HFMA2 R44, -RZ, RZ, 0, 4.76837158203125e-07 ;  /* 0x00000008ff2c7431 */ /* 0x000fe400000001ff */
[----:B------:R-:W-:-:S05]  /*2020*/  FADD.FTZ R76, R74, R40 ;  /* 0x000000284a4c7221 */ /* 0x000fca0000010000 */
[----:B------:R-:W-:-:S07]  /*2030*/  MOV R73, R76 ;  /* 0x0000004c00497202 */ /* 0x000fce0000000f00 */
[----:B------:R-:W-:Y:S05]  /*2040*/  WARPSYNC.COLLECTIVE R42, `(.L_x_10980) ;  /* 0x000000002a087348 */ /* 0x000fea0003c00000 */
[----:B------:R0:W1:Y:S02]  /*2050*/  SHFL.BFLY P4, R40, R73, R44, R43 ;  /* 0x0c00002c49287389 */ /* 0x000064000008002b */
[----:B01----:R-:W-:Y:S05]  /*2060*/  ENDCOLLECTIVE ;  /* 0x000000000000791b */ /* 0x003fea0003800000 */
.L_x_10980:
[----:B------:R-:W-:Y:S02]  /*2070*/  HFMA2 R44, -RZ, RZ, 0, 9.5367431640625e-07 ;  /* 0x00000010ff2c7431 */ /* 0x000fe400000001ff */
[----:B------:R-:W-:-:S05]  /*2080*/  FADD.FTZ R77, R76, R40 ;  /* 0x000000284c4d7221 */ /* 0x000fca0000010000 */
[----:B------:R-:W-:-:S07]  /*2090*/  MOV R73, R77 ;  /* 0x0000004d00497202 */ /* 0x000fce0000000f00 */
[----:B------:R-:W-:Y:S05]  /*20a0*/  WARPSYNC.COLLECTIVE R42, `(.L_x_10981) ;  /* 0x000000002a087348 */ /* 0x000fea0003c00000 */
[----:B------:R0:W1:Y:S02]  /*20b0*/  SHFL.BFLY P4, R40, R73, R44, R43 ;  /* 0x0c00002c49287389 */ /* 0x000064000008002b */
[----:B01----:R-:W-:Y:S05]  /*20c0*/  ENDCOLLECTIVE ;  /* 0x000000000000791b */ /* 0x003fea0003800000 */
.L_x_10981:
[----:B------:R-:W-:Y:S05]  /*20d0*/  BRA `(.L_x_10982) ;  /* 0xfffffff400487947 */ /* 0x000fea000383ffff */
.L_x_10983:
        /* <DEDUP_REMOVED lines=10> */
.L_x_12172:


//--------------------- .text._ZN10layer_norm31ln_parallel_residual_fwd_kernelINS_13Kernel_traitsIfffffjLj512ELj1ELj4ELj1ELj16ENS_18Kernel_traits_baseILj512EfffffjLj128EEEEELb1ELb0ELb0EEEvNS_9FwdParamsE --------------------------
	.section	.text._ZN10layer_norm31ln_parallel_residual_fwd_kernelINS_13Kernel_traitsIfffffjLj512ELj1ELj4ELj1ELj16ENS_18Kernel_traits_baseILj512EfffffjLj128EEEEELb1ELb0ELb0EEEvNS_9FwdParamsE,"ax",@progbits
	.align	128
        .global         _ZN10layer_norm31ln_parallel_residual_fwd_kernelINS_13Kernel_traitsIfffffjLj512ELj1ELj4ELj1ELj16ENS_18Kernel_traits_baseILj512EfffffjLj128EEEEELb1ELb0ELb0EEEvNS_9FwdParamsE
        .type           _ZN10layer_norm31ln_parallel_residual_fwd_kernelINS_13Kernel_traitsIfffffjLj512ELj1ELj4ELj1ELj16ENS_18Kernel_traits_baseILj512EfffffjLj128EEEEELb1ELb0ELb0EEEvNS_9FwdParamsE,@function
        .size           _ZN10layer_norm31ln_parallel_residual_fwd_kernelINS_13Kernel_traitsIfffffjLj512ELj1ELj4ELj1ELj16ENS_18Kernel_traits_baseILj512EfffffjLj128EEEEELb1ELb0ELb0EEEvNS_9FwdParamsE,(.L_x_12173 - _ZN10layer_norm31ln_parallel_residual_fwd_kernelINS_13Kernel_traitsIfffffjLj512ELj1ELj4ELj1ELj16ENS_18Kernel_traits_baseILj512EfffffjLj128EEEEELb1ELb0ELb0EEEvNS_9FwdParamsE)
        .other          _ZN10layer_norm31ln_parallel_residual_fwd_kernelINS_13Kernel_traitsIfffffjLj512ELj1ELj4ELj1ELj16ENS_18Kernel_traits_baseILj512EfffffjLj128EEEEELb1ELb0ELb0EEEvNS_9FwdParamsE,@"STO_CUDA_ENTRY STV_DEFAULT"
_ZN10layer_norm31ln_parallel_residual_fwd_kernelINS_13Kernel_traitsIfffffjLj512ELj1ELj4ELj1ELj16ENS_18Kernel_traits_baseILj512EfffffjLj128EEEEELb1ELb0ELb0EEEvNS_9FwdParamsE:
.text._ZN10layer_norm31ln_parallel_residual_fwd_kernelINS_13Kernel_traitsIfffffjLj512ELj1ELj4ELj1ELj16ENS_18Kernel_traits_baseILj512EfffffjLj128EEEEELb1ELb0ELb0EEEvNS_9FwdParamsE:
        /* <DEDUP_REMOVED lines=61> */
[C---:B------:R-:W-:Y:S02]  /*03d0*/  ISETP.GE.U32.AND P0, PT, R110.reuse, 0x20, PT ;  /* 0x000000206e00780c */ /* 0x040fe40003f06070 */
[C---:B------:R-:W-:Y:S02]  /*03e0*/  ISETP.GE.U32.AND P1, PT, R110.reuse, 0x40, PT ;  /* 0x000000406e00780c */ /* 0x040fe40003f26070 */
[----:B------:R-:W-:Y:S02]  /*03f0*/  MOV R59, R112 ;  /* 0x00000070003b7202 */ /* 0x000fe40000000f00 */
[----:B------:R-:W-:Y:S01]  /*0400*/  ISETP.GE.U32.AND P2, PT, R110, 0x60, PT ;  /* 0x000000606e00780c */ /* 0x000fe20003f46070 */
[----:B------:R-:W1:Y:S06]  /*0410*/  LDC.64 R4, c[0x0][0x3d8] ;  /* 0x0000f600ff047b82 */ /* 0x000e6c0000000a00 */
[----:B------:R-:W-:-:S02]  /*0420*/  @P0 LOP3.LUT R59, R112, 0x20, RZ, 0xfc, !PT ;  /* 0x00000020703b0812 */ /* 0x000fc400078efcff */
[----:B------:R-:W2:Y:S01]  /*0430*/  LDC.64 R6, c[0x0][0x3d0] ;  /* 0x0000f400ff067b82 */ /* 0x000ea20000000a00 */
[----:B0-----:R-:W-:-:S07]  /*0440*/  @P0 IMAD.WIDE.U32 R2, R112, 0x10, R2 ;  /* 0x0000001070020825 */ /* 0x001fce00078e0002 */
[----:B------:R-:W0:Y:S01]  /*0450*/  LDC.64 R40, c[0x0][0x3d8] ;  /* 0x0000f600ff287b82 */ /* 0x000e220000000a00 */
[----:B------:R-:W5:Y:S01]  /*0460*/  @P0 LDG.E.128 R8, desc[UR8][R2.64] ;  /* 0x0000000802080981 */ /* 0x000f62000c1e1d00 */
[----:B-1----:R-:W-:-:S06]  /*0470*/  @P0 IMAD.WIDE.U32 R4, R112, 0x10, R4 ;  /* 0x0000001070040825 */ /* 0x002fcc00078e0004 */
[----:B------:R-:W1:Y:S01]  /*0480*/  LDC.64 R32, c[0x0][0x3d0] ;  /* 0x0000f400ff207b82 */ /* 0x000e620000000a00 */
[----:B------:R-:W5:Y:S01]  /*0490*/  @P0 LDG.E.128 R12, desc[UR8][R4.64] ;  /* 0x00000008040c0981 */ /* 0x000f62000c1e1d00 */
[----:B--2---:R-:W-:-:S06]  /*04a0*/  @P1 IMAD.WIDE.U32 R6, R59, 0x10, R6 ;  /* 0x000000103b061825 */ /* 0x004fcc00078e0006 */
[----:B------:R-:W2:Y:S01]  /*04b0*/  LDC.64 R34, c[0x0][0x3d8] ;  /* 0x0000f600ff227b82 */ /* 0x000ea20000000a00 */
[----:B------:R-:W5:Y:S01]  /*04c0*/  @P1 LDG.E.128 R16, desc[UR8][R6.64] ;  /* 0x0000000806101981 */ /* 0x000f62000c1e1d00 */
[----:B0-----:R-:W-:-:S04]  /*04d0*/  @P1 IMAD.WIDE.U32 R40, R59, 0x10, R40 ;  /* 0x000000103b281825 */ /* 0x001fc800078e0028 */
[----:B------:R-:W-:Y:S01]  /*04e0*/  @P1 VIADD R59, R59, 0x20 ;  /* 0x000000203b3b1836 */ /* 0x000fe20000000000 */
[----:B------:R0:W5:Y:S01]  /*04f0*/  @P1 LDG.E.128 R20, desc[UR8][R40.64] ;  /* 0x0000000828141981 */ /* 0x000162000c1e1d00 */
[----:B------:R-:W-:Y:S02]  /*0500*/  ISETP.GE.U32.AND P1, PT, R110, 0x80, PT ;  /* 0x000000806e00780c */ /* 0x000fe40003f26070 */
[C---:B-1----:R-:W-:Y:S01]  /*0510*/  @P2 IMAD.WIDE.U32 R42, R59.reuse, 0x10, R32 ;  /* 0x000000103b2a2825 */ /* 0x042fe200078e0020 */
[----:B------:R-:W-:Y:S02]  /*0520*/  CS2R R32, SRZ ;  /* 0x0000000000207805 */ /* 0x000fe4000001ff00 */
[----:B------:R-:W-:Y:S02]  /*0530*/  CS2R R38, SRZ ;  /* 0x0000000000267805 */ /* 0x000fe4000001ff00 */
[----:B------:R-:W-:Y:S02]  /*0540*/  CS2R R36, SRZ ;  /* 0x0000000000247805 */ /* 0x000fe4000001ff00 */
[----:B------:R-:W-:Y:S01]  /*0550*/  CS2R R46, SRZ ;  /* 0x00000000002e7805 */ /* 0x000fe2000001ff00 */
[----:B------:R1:W5:Y:S01]  /*0560*/  @P2 LDG.E.128 R24, desc[UR8][R42.64] ;  /* 0x000000082a182981 */ /* 0x000362000c1e1d00 */
[----:B--2---:R-:W-:Y:S01]  /*0570*/  @P2 IMAD.WIDE.U32 R44, R59, 0x10, R34 ;  /* 0x000000103b2c2825 */ /* 0x004fe200078e0022 */
[----:B------:R-:W-:-:S02]  /*0580*/  CS2R R34, SRZ ;  /* 0x0000000000227805 */ /* 0x000fc4000001ff00 */
[----:B0-----:R-:W-:Y:S02]  /*0590*/  CS2R R40, SRZ ;  /* 0x0000000000287805 */ /* 0x001fe4000001ff00 */
[----:B------:R-:W-:Y:S02]  /*05a0*/  CS2R R50, SRZ ;  /* 0x0000000000327805 */ /* 0x000fe4000001ff00 */
[----:B------:R-:W-:Y:S01]  /*05b0*/  CS2R R48, SRZ ;  /* 0x0000000000307805 */ /* 0x000fe2000001ff00 */
[----:B------:R0:W5:Y:S01]  /*05c0*/  @P2 LDG.E.128 R28, desc[UR8][R44.64] ;  /* 0x000000082c1c2981 */ /* 0x000162000c1e1d00 */
[----:B------:R-:W-:Y:S02]  /*05d0*/  CS2R R54, SRZ ;  /* 0x0000000000367805 */ /* 0x000fe4000001ff00 */
[----:B-1----:R-:W-:Y:S02]  /*05e0*/  CS2R R42, SRZ ;  /* 0x00000000002a7805 */ /* 0x002fe4000001ff00 */
[----:B------:R-:W-:Y:S01]  /*05f0*/  CS2R R52, SRZ ;  /* 0x0000000000347805 */ /* 0x000fe2000001ff00 */
[----:B------:R-:W-:Y:S01]  /*0600*/  @P2 VIADD R59, R59, 0x20 ;  /* 0x000000203b3b2836 */ /* 0x000fe20000000000 */
        /* <DEDUP_REMOVED lines=25> */
.L_x_10986:
        /* <DEDUP_REMOVED lines=17> */
[----:B------:R-:W2:Y:S01]  /*08b0*/  LDC.64 R56, c[0x0][0x3d8] ;  /* 0x0000f600ff387b82 */ /* 0x000ea20000000a00 */
[----:B---3--:R-:W-:-:S05]  /*08c0*/  @P1 IMAD.WIDE.U32 R6, R63, 0x10, R38 ;  /* 0x000000103f061825 */ /* 0x008fca00078e0026 */
[----:B------:R-:W5:Y:S02]  /*08d0*/  @P1 LDG.E.128 R20, desc[UR8][R6.64] ;  /* 0x0000000806141981 */ /* 0x000f64000c1e1d00 */
[----:B------:R-:W3:Y:S01]  /*08e0*/  @P2 LDC.64 R58, c[0x0][0x440] ;  /* 0x00011000ff3a2b82 */ /* 0x000ee20000000a00 */
[----:B0-----:R-:W-:-:S04]  /*08f0*/  @P1 IMAD.WIDE.U32 R36, R63, 0x10, R40 ;  /* 0x000000103f241825 */ /* 0x001fc800078e0028 */
[----:B------:R-:W-:Y:S01]  /*0900*/  @P1 VIADD R63, R63, 0x20 ;  /* 0x000000203f3f1836 */ /* 0x000fe20000000000 */
[----:B------:R0:W5:Y:S01]  /*0910*/  @P1 LDG.E.128 R48, desc[UR8][R36.64] ;  /* 0x0000000824301981 */ /* 0x000162000c1e1d00 */
[----:B----4-:R-:W-:Y:S01]  /*0920*/  @P0 IMAD.WIDE.U32 R2, R112, 0x10, R2 ;  /* 0x0000001070020825 */ /* 0x010fe200078e0002 */
[----:B------:R-:W4:Y:S04]  /*0930*/  LDC.64 R42, c[0x0][0x3d0] ;  /* 0x0000f400ff2a7b82 */ /* 0x000f280000000a00 */
[----:B------:R-:W5:Y:S01]  /*0940*/  @P0 LDG.E.128 R52, desc[UR8][R2.64] ;  /* 0x0000000802340981 */ /* 0x000f62000c1e1d00 */
[----:B--2---:R-:W-:-:S05]  /*0950*/  @P2 IMAD.WIDE.U32 R56, R63, 0x10, R56 ;  /* 0x000000103f382825 */ /* 0x004fca00078e0038 */
[----:B------:R-:W5:Y:S01]  /*0960*/  @P2 LDG.E.128 R28, desc[UR8][R56.64] ;  /* 0x00000008381c2981 */ /* 0x000f62000c1e1d00 */
[----:B---3--:R-:W-:-:S05]  /*0970*/  @P2 IMAD.WIDE.U32 R58, R63, 0x10, R58 ;  /* 0x000000103f3a2825 */ /* 0x008fca00078e003a */
[----:B------:R-:W5:Y:S01]  /*0980*/  @P2 LDG.E.128 R44, desc[UR8][R58.64] ;  /* 0x000000083a2c2981 */ /* 0x000f62000c1e1d00 */
[----:B------:R-:W-:Y:S01]  /*0990*/  ISETP.GE.U32.AND P1, PT, R110, 0x80, PT ;  /* 0x000000806e00780c */ /* 0x000fe20003f26070 */
[C---:B----4-:R-:W-:Y:S01]  /*09a0*/  @P2 IMAD.WIDE.U32 R42, R63.reuse, 0x10, R42 ;  /* 0x000000103f2a2825 */ /* 0x050fe200078e002a */
[----:B-1----:R-:W-:Y:S02]  /*09b0*/  CS2R R34, SRZ ;  /* 0x0000000000227805 */ /* 0x002fe4000001ff00 */
[----:B------:R-:W-:Y:S02]  /*09c0*/  CS2R R32, SRZ ;  /* 0x0000000000207805 */ /* 0x000fe4000001ff00 */
[----:B------:R-:W-:Y:S02]  /*09d0*/  CS2R R38, SRZ ;  /* 0x0000000000267805 */ /* 0x000fe4000001ff00 */
[----:B0-----:R-:W-:Y:S01]  /*09e0*/  CS2R R36, SRZ ;  /* 0x0000000000247805 */ /* 0x001fe2000001ff00 */
[----:B------:R0:W5:Y:S01]  /*09f0*/  @P2 LDG.E.128 R24, desc[UR8][R42.64] ;  /* 0x000000082a182981 */ /* 0x000162000c1e1d00 */
[----:B------:R-:W-:Y:S01]  /*0a00*/  CS2R R40, SRZ ;  /* 0x0000000000287805 */ /* 0x000fe2000001ff00 */
[----:B------:R-:W-:Y:S01]  /*0a10*/  @P2 VIADD R63, R63, 0x20 ;  /* 0x000000203f3f2836 */ /* 0x000fe20000000000 */
[----:B0-----:R-:W-:Y:S01]  /*0a20*/  CS2R R42, SRZ ;  /* 0x00000000002a7805 */ /* 0x001fe2000001ff00 */
[----:B------:R-:W-:Y:S06]  /*0a30*/  @!P1 BRA `(.L_x_10987) ;  /* 0x0000000800109947 */ /* 0x000fec0003800000 */
        /* <DEDUP_REMOVED lines=18> */
.L_x_10985:
        /* <DEDUP_REMOVED lines=33> */
[----:B------:R2:W5:Y:S03]  /*0d70*/  @P1 LDG.E.128 R20, desc[UR8][R56.64] ;  /* 0x0000000838141981 */ /* 0x000566000c1e1d00 */
[----:B------:R-:W-:Y:S01]  /*0d80*/  @P1 VIADD R81, R81, 0x20 ;  /* 0x0000002051511836 */ /* 0x000fe20000000000 */
[----:B------:R2:W5:Y:S01]  /*0d90*/  @P1 LDG.E.128 R48, desc[UR8][R58.64] ;  /* 0x000000083a301981 */ /* 0x000562000c1e1d00 */
[----:B------:R-:W-:-:S04]  /*0da0*/  @P0 IMAD.WIDE.U32 R2, R112, 0x10, R2 ;  /* 0x0000001070020825 */ /* 0x000fc800078e0002 */
[C---:B------:R-:W-:Y:S01]  /*0db0*/  @P2 IMAD.WIDE.U32 R72, R81.reuse, 0x10, R72 ;  /* 0x0000001051482825 */ /* 0x040fe200078e0048 */
[----:B------:R2:W5:Y:S03]  /*0dc0*/  @P0 LDG.E.128 R40, desc[UR8][R2.64] ;  /* 0x0000000802280981 */ /* 0x000566000c1e1d00 */
[C---:B------:R-:W-:Y:S01]  /*0dd0*/  @P2 IMAD.WIDE.U32 R74, R81.reuse, 0x10, R74 ;  /* 0x00000010514a2825 */ /* 0x040fe200078e004a */
[----:B------:R2:W5:Y:S03]  /*0de0*/  @P2 LDG.E.128 R24, desc[UR8][R72.64] ;  /* 0x0000000848182981 */ /* 0x000566000c1e1d00 */
[C---:B------:R-:W-:Y:S01]  /*0df0*/  @P2 IMAD.WIDE.U32 R76, R81.reuse, 0x10, R76 ;  /* 0x00000010514c2825 */ /* 0x040fe200078e004c */
[----:B------:R2:W5:Y:S03]  /*0e00*/  @P2 LDG.E.128 R32, desc[UR8][R74.64] ;  /* 0x000000084a202981 */ /* 0x000566000c1e1d00 */
[C---:B------:R-:W-:Y:S01]  /*0e10*/  @P2 IMAD.WIDE.U32 R78, R81.reuse, 0x10, R78 ;  /* 0x00000010514e2825 */ /* 0x040fe200078e004e */
[----:B------:R2:W5:Y:S04]  /*0e20*/  @P2 LDG.E.128 R28, desc[UR8][R76.64] ;  /* 0x000000084c1c2981 */ /* 0x000568000c1e1d00 */
[----:B------:R2:W5:Y:S01]  /*0e30*/  @P2 LDG.E.128 R44, desc[UR8][R78.64] ;  /* 0x000000084e2c2981 */ /* 0x000562000c1e1d00 */
[----:B------:R-:W-:Y:S01]  /*0e40*/  ISETP.GE.U32.AND P1, PT, R110, 0x80, PT ;  /* 0x000000806e00780c */ /* 0x000fe20003f26070 */
[----:B------:R-:W-:-:S12]  /*0e50*/  @P2 VIADD R81, R81, 0x20 ;  /* 0x0000002051512836 */ /* 0x000fd80000000000 */
        /* <DEDUP_REMOVED lines=14> */
.L_x_10988:
        /* <DEDUP_REMOVED lines=16> */
[----:B--2---:R-:W-:-:S04]  /*1040*/  @P1 IMAD.WIDE.U32 R4, R85, 0x10, R4 ;  /* 0x0000001055041825 */ /* 0x004fc800078e0004 */
[----:B------:R-:W-:Y:S01]  /*1050*/  @P1 VIADD R85, R85, 0x20 ;  /* 0x0000002055551836 */ /* 0x000fe20000000000 */
[----:B------:R-:W5:Y:S02]  /*1060*/  @P1 LDG.E.128 R36, desc[UR8][R4.64] ;  /* 0x0000000804241981 */ /* 0x000f64000c1e1d00 */
[----:B------:R-:W2:Y:S01]  /*1070*/  @P3 LDC.64 R72, c[0x0][0x438] ;  /* 0x00010e00ff483b82 */ /* 0x000ea20000000a00 */
[----:B---3--:R-:W-:-:S05]  /*1080*/  @P2 IMAD.WIDE.U32 R76, R85, 0x10, R44 ;  /* 0x00000010554c2825 */ /* 0x008fca00078e002c */
[----:B------:R-:W5:Y:S02]  /*1090*/  @P2 LDG.E.128 R24, desc[UR8][R76.64] ;  /* 0x000000084c182981 */ /* 0x000f64000c1e1d00 */
[----:B------:R-:W3:Y:S01]  /*10a0*/  @P0 LDC.64 R50, c[0x0][0x438] ;  /* 0x00010e00ff320b82 */ /* 0x000ee20000000a00 */
[----:B0-----:R-:W-:-:S05]  /*10b0*/  @P2 IMAD.WIDE.U32 R78, R85, 0x10, R48 ;  /* 0x00000010554e2825 */ /* 0x001fca00078e0030 */
[----:B------:R-:W5:Y:S02]  /*10c0*/  @P2 LDG.E.128 R32, desc[UR8][R78.64] ;  /* 0x000000084e202981 */ /* 0x000f64000c1e1d00 */
[----:B------:R-:W0:Y:S01]  /*10d0*/  LDC.64 R74, c[0x0][0x3d8] ;  /* 0x0000f600ff4a7b82 */ /* 0x000e220000000a00 */
[----:B-1----:R-:W-:-:S04]  /*10e0*/  @P2 IMAD.WIDE.U32 R80, R85, 0x10, R52 ;  /* 0x0000001055502825 */ /* 0x002fc800078e0034 */
[----:B------:R-:W-:Y:S01]  /*10f0*/  @P2 VIADD R85, R85, 0x20 ;  /* 0x0000002055552836 */ /* 0x000fe20000000000 */
[----:B------:R-:W5:Y:S02]  /*1100*/  @P2 LDG.E.128 R28, desc[UR8][R80.64] ;  /* 0x00000008501c2981 */ /* 0x000f64000c1e1d00 */
[----:B------:R-:W1:Y:S01]  /*1110*/  LDC.64 R54, c[0x0][0x3d0] ;  /* 0x0000f400ff367b82 */ /* 0x000e620000000a00 */
[----:B--2---:R-:W-:-:S07]  /*1120*/  @P3 IMAD.WIDE.U32 R48, R85, 0x10, R72 ;  /* 0x0000001055303825 */ /* 0x004fce00078e0048 */
[----:B------:R-:W2:Y:S01]  /*1130*/  LDC.64 R82, c[0x0][0x3d8] ;  /* 0x0000f600ff527b82 */ /* 0x000ea20000000a00 */
[C---:B---3--:R-:W-:Y:S01]  /*1140*/  @P0 IMAD.WIDE.U32 R72, R112.reuse, 0x10, R50 ;  /* 0x0000001070480825 */ /* 0x048fe200078e0032 */
[----:B------:R3:W5:Y:S04]  /*1150*/  @P3 LDG.E.128 R64, desc[UR8][R48.64] ;  /* 0x0000000830403981 */ /* 0x000768000c1e1d00 */
[----:B------:R-:W5:Y:S01]  /*1160*/  @P0 LDG.E.128 R40, desc[UR8][R72.64] ;  /* 0x0000000848280981 */ /* 0x000f62000c1e1d00 */
[----:B0-----:R-:W-:Y:S01]  /*1170*/  @P0 IMAD.WIDE.U32 R74, R112, 0x10, R74 ;  /* 0x00000010704a0825 */ /* 0x001fe200078e004a */
[----:B------:R-:W0:Y:S04]  /*1180*/  LDC.64 R46, c[0x0][0x3d0] ;  /* 0x0000f400ff2e7b82 */ /* 0x000e280000000a00 */
[----:B------:R-:W5:Y:S01]  /*1190*/  @P0 LDG.E.128 R12, desc[UR8][R74.64] ;  /* 0x000000084a0c0981 */ /* 0x000f62000c1e1d00 */
[----:B-1----:R-:W-:Y:S01]  /*11a0*/  @P3 IMAD.WIDE.U32 R44, R85, 0x10, R54 ;  /* 0x00000010552c3825 */ /* 0x002fe200078e0036 */
[----:B------:R-:W-:-:S02]  /*11b0*/  CS2R R50, SRZ ;  /* 0x0000000000327805 */ /* 0x000fc4000001ff00 */
[----:B---3--:R-:W-:Y:S02]  /*11c0*/  CS2R R48, SRZ ;  /* 0x0000000000307805 */ /* 0x008fe4000001ff00 */
[----:B------:R-:W-:Y:S02]  /*11d0*/  @P3 CS2R R70, SRZ ;  /* 0x0000000000463805 */ /* 0x000fe4000001ff00 */
[----:B------:R-:W-:Y:S01]  /*11e0*/  @P3 CS2R R68, SRZ ;  /* 0x0000000000443805 */ /* 0x000fe2000001ff00 */
[----:B------:R1:W5:Y:S01]  /*11f0*/  @P3 LDG.E.128 R56, desc[UR8][R44.64] ;  /* 0x000000082c383981 */ /* 0x000362000c1e1d00 */
[----:B--2---:R-:W-:-:S05]  /*1200*/  @P3 IMAD.WIDE.U32 R52, R85, 0x10, R82 ;  /* 0x0000001055343825 */ /* 0x004fca00078e0052 */
[----:B------:R2:W5:Y:S01]  /*1210*/  @P3 LDG.E.128 R60, desc[UR8][R52.64] ;  /* 0x00000008343c3981 */ /* 0x000562000c1e1d00 */
[----:B0-----:R-:W-:Y:S01]  /*1220*/  @P0 IMAD.WIDE.U32 R54, R112, 0x10, R46 ;  /* 0x0000001070360825 */ /* 0x001fe200078e002e */
[----:B------:R-:W-:Y:S02]  /*1230*/  CS2R R46, SRZ ;  /* 0x00000000002e7805 */ /* 0x000fe4000001ff00 */
[----:B-1----:R-:W-:Y:S02]  /*1240*/  CS2R R44, SRZ ;  /* 0x00000000002c7805 */ /* 0x002fe4000001ff00 */
[----:B------:R0:W5:Y:S01]  /*1250*/  @P0 LDG.E.128 R8, desc[UR8][R54.64] ;  /* 0x0000000836080981 */ /* 0x000162000c1e1d00 */
[----:B--2---:R-:W-:Y:S02]  /*1260*/  CS2R R52, SRZ ;  /* 0x0000000000347805 */ /* 0x004fe4000001ff00 */
[----:B0-----:R-:W-:-:S07]  /*1270*/  CS2R R54, SRZ ;  /* 0x0000000000367805 */ /* 0x001fce000001ff00 */
.L_x_10987:
[----:B------:R-:W-:Y:S05]  /*1280*/  BSYNC.RECONVERGENT B0 ;  /* 0x0000000000007941 */ /* 0x000fea0003800200 */
.L_x_10984:
[----:B------:R-:W0:Y:S02]  /*1290*/  LDCU UR4, c[0x0][0x384] ;  /* 0x00007080ff0477ac */ /* 0x000e240008000800 */
[----:B0-----:R-:W-:-:S13]  /*12a0*/  ISETP.GE.AND P1, PT, R111, UR4, PT ;  /* 0x000000046f007c0c */ /* 0x001fda000bf26270 */
[----:B------:R-:W-:Y:S05]  /*12b0*/  @P1 EXIT ;  /* 0x000000000000194d */ /* 0x000fea0003800000 */
[----:B------:R-:W-:Y:S01]  /*12c0*/  IMAD.HI.U32 R3, R108, -0x2daee0ad, RZ ;  /* 0xd2511f536c037827 */ /* 0x000fe200078e00ff */
[----:B------:R-:W0:Y:S01]  /*12d0*/  LDCU.U8 UR4, c[0x0][0x410] ;  /* 0x00008200ff0477ac */ /* 0x000e220008000000 */
[----:B------:R-:W-:Y:S01]  /*12e0*/  BSSY B0, `(.L_x_10989) ;  /* 0x0001060000007945 */ /* 0x000fe20003800000 */
[----:B------:R-:W-:Y:S01]  /*12f0*/  LOP3.LUT R0, R0, 0x3, RZ, 0xc0, !PT ;  /* 0x0000000300007812 */ /* 0x000fe200078ec0ff */
[----:B------:R-:W-:Y:S01]  /*1300*/  IMAD.HI.U32 R2, R109, -0x326172a9, RZ ;  /* 0xcd9e8d576d027827 */ /* 0x000fe200078e00ff */
[----:B------:R-:W-:Y:S01]  /*1310*/  LOP3.LUT R3, R3, UR7, RZ, 0x3c, !PT ;  /* 0x0000000703037c12 */ /* 0x000fe2000f8e3cff */
[----:B------:R-:W1:Y:S02]  /*1320*/  LDCU UR5, c[0x0][0x408] ;  /* 0x00008100ff0577ac */ /* 0x000e640008000800 */
[----:B------:R-:W-:Y:S01]  /*1330*/  IMAD R5, R109, -0x326172a9, RZ ;  /* 0xcd9e8d576d057824 */ /* 0x000fe200078e02ff */
[----:B------:R-:W-:Y:S01]  /*1340*/  LOP3.LUT R2, R107, UR6, R2, 0x96, !PT ;  /* 0x000000066b027c12 */ /* 0x000fe2000f8e9602 */
        /* <DEDUP_REMOVED lines=8> */
[----:B------:R-:W-:Y:S01]  /*13d0*/  IMAD.HI.U32 R5, R4, -0x2daee0ad, RZ ;  /* 0xd2511f5304057827 */ /* 0x000fe200078e00ff */
[----:B------:R-:W4:Y:S03]  /*13e0*/  LDCU.64 UR10, c[0x0][0x398] ;  /* 0x00007300ff0a77ac */ /* 0x000f260008000a00 */
[----:B------:R-:W-:Y:S01]  /*13f0*/  IMAD R3, R3, -0x326172a9, RZ ;  /* 0xcd9e8d5703037824 */ /* 0x000fe200078e02ff */
[----:B------:R-:W-:Y:S01]  /*1400*/  LOP3.LUT R5, R72, UR18, R5, 0x96, !PT ;  /* 0x0000001248057c12 */ /* 0x000fe2000f8e9605 */
[C---:B------:R-:W-:Y:S01]  /*1410*/  IMAD.HI.U32 R2, R6.reuse, -0x326172a9, RZ ;  /* 0xcd9e8d5706027827 */ /* 0x040fe200078e00ff */
[----:B------:R-:W1:Y:S03]  /*1420*/  LDCU.64 UR12, c[0x0][0x3a0] ;  /* 0x00007400ff0c77ac */ /* 0x000e660008000a00 */
[----:B------:R-:W-:Y:S01]  /*1430*/  IMAD R6, R6, -0x326172a9, RZ ;  /* 0xcd9e8d5706067824 */ /* 0x000fe200078e02ff */
[----:B------:R-:W-:Y:S01]  /*1440*/  LOP3.LUT R2, R3, UR17, R2, 0x96, !PT ;  /* 0x0000001103027c12 */ /* 0x000fe2000f8e9602 */
[----:B------:R-:W-:Y:S01]  /*1450*/  IMAD.HI.U32 R3, R5, -0x326172a9, RZ ;  /* 0xcd9e8d5705037827 */ /* 0x000fe200078e00ff */
[----:B0-----:R-:W-:-:S03]  /*1460*/  UISETP.NE.AND UP1, UPT, UR4, URZ, UPT ;  /* 0x000000ff0400728c */ /* 0x001fc6000bf25270 */
        /* <DEDUP_REMOVED lines=39> */
[----:B------:R-:W-:Y:S02]  /*16e0*/  HFMA2 R2, -RZ, RZ, 0, 0 ;  /* 0x00000000ff027431 */ /* 0x000fe400000001ff */
[----:B------:R-:W-:Y:S01]  /*16f0*/  IMAD R104, R4, -0x326172a9, RZ ;  /* 0xcd9e8d5704687824 */ /* 0x000fe200078e02ff */
[----:B------:R-:W-:Y:S01]  /*1700*/  LOP3.LUT R106, R3, UR32, R106, 0x96, !PT ;  /* 0x00000020036a7c12 */ /* 0x000fe2000f8e966a */
[----:B-1234-:R-:W-:-:S07]  /*1710*/  IMAD R3, R7, -0x2daee0ad, RZ ;  /* 0xd2511f5307037824 */ /* 0x01efce00078e02ff */
.L_x_11258:
[----:B------:R-:W-:Y:S01]  /*1720*/  IMAD R96, R111, UR33, RZ ;  /* 0x000000216f607c24 */ /* 0x000fe2000f8e02ff */
[----:B------:R-:W-:Y:S04]  /*1730*/  BSSY.RECONVERGENT B1, `(.L_x_10990) ;  /* 0x00003d7000017945 */ /* 0x000fe80003800200 */
[----:B------:R-:W-:-:S04]  /*1740*/  SHF.R.S32.HI R97, RZ, 0x1f, R96 ;  /* 0x0000001fff617819 */ /* 0x000fc80000011460 */
[----:B------:R-:W-:-:S04]  /*1750*/  LEA.HI R97, R97, R96, RZ, 0x2 ;  /* 0x0000006061617211 */ /* 0x000fc800078f10ff */
[----:B------:R-:W-:-:S05]  /*1760*/  LEA.HI.SX32 R113, R97, R112, 0x1e ;  /* 0x0000007061717211 */ /* 0x000fca00078ff2ff */
[----:B------:R-:W-:Y:S01]  /*1770*/  IMAD.MOV.U32 R96, RZ, RZ, R113 ;  /* 0x000000ffff607224 */ /* 0x000fe200078e0071 */
        /* <DEDUP_REMOVED lines=33> */
.L_x_10995:
        /* <DEDUP_REMOVED lines=13> */
.L_x_10997:
[----:B------:R-:W-:Y:S05]  /*1a60*/  BSYNC.RECONVERGENT B3 ;  /* 0x0000000000037941 */ /* 0x000fea0003800200 */
.L_x_10996:
        /* <DEDUP_REMOVED lines=41> */
[----:B------:R-:W-:Y:S02]  /*1d00*/  IMAD.MOV.U32 R96, RZ, RZ, R98 ;  /* 0x000000ffff607224 */ /* 0x000fe400078e0062 */
[----:B------:R-:W-:-:S07]  /*1d10*/  HFMA2 R98, -RZ, RZ, 0, 0 ;  /* 0x00000000ff627431 */ /* 0x000fce00000001ff */
.L_x_10994:
[----:B------:R-:W-:Y:S05]  /*1d20*/  BSYNC.RECONVERGENT B2 ;  /* 0x0000000000027941 */ /* 0x000fea0003800200 */
.L_x_10993:
[----:B------:R-:W0:Y:S01]  /*1d30*/  LDC R3, c[0x0][0x404] ;  /* 0x00010100ff037b82 */ /* 0x000e220000000800 */
[----:B------:R-:W-:Y:S01]  /*1d40*/  ISETP.NE.AND P3, PT, R98, 0x1, PT ;  /* 0x000000016200780c */ /* 0x000fe20003f65270 */
[----:B------:R-:W-:Y:S01]  /*1d50*/  BSSY.RECONVERGENT B2, `(.L_x_10998) ;  /* 0x0000048000027945 */ /* 0x000fe20003800200 */
[----:B------:R-:W-:Y:S01]  /*1d60*/  I2FP.F32.U32 R0, R97 ;  /* 0x0000006100007245 */ /* 0x000fe20000201000 */
[----:B------:R-:W-:Y:S02]  /*1d70*/  IMAD.MOV.U32 R97, RZ, RZ, 0x2f800000 ;  /* 0x2f800000ff617424 */ /* 0x000fe400078e00ff */
[----:B------:R-:W-:Y:S02]  /*1d80*/  IMAD.MOV.U32 R99, RZ, RZ, 0x2 ;  /* 0x00000002ff637424 */ /* 0x000fe400078e00ff */
[----:B------:R-:W-:-:S05]  /*1d90*/  FFMA.FTZ R0, R0, R97, 1.1641532182693481445e-10 ;  /* 0x2f00000000007423 */ /* 0x000fca0000010061 */
[----:B0-----:R-:W-:Y:S02]  /*1da0*/  FSETP.LE.FTZ.AND P2, PT, R0, R3, PT ;  /* 0x000000030000720b */ /* 0x001fe40003f53000 */
        /* <DEDUP_REMOVED lines=10> */
.L_x_11000:
        /* <DEDUP_REMOVED lines=13> */
.L_x_11002:
[----:B------:R-:W-:Y:S05]  /*1f20*/  BSYNC.RECONVERGENT B3 ;  /* 0x0000000000037941 */ /* 0x000fea0003800200 */
.L_x_11001:
        /* <DEDUP_REMOVED lines=42> */
.L_x_10999:
[----:B------:R-:W-:Y:S05]  /*21d0*/  BSYNC.RECONVERGENT B2 ;  /* 0x0000000000027941 */ /* 0x000fea0003800200 */
.L_x_10998:
        /* <DEDUP_REMOVED lines=16> */
.L_x_11005:
        /* <DEDUP_REMOVED lines=13> */
.L_x_11007:
[----:B------:R-:W-:Y:S05]  /*23b0*/  BSYNC.RECONVERGENT B3 ;  /* 0x0000000000037941 */ /* 0x000fea0003800200 */
.L_x_11006:
        /* <DEDUP_REMOVED lines=42> */
.L_x_11004:
[----:B------:R-:W-:Y:S05]  /*2660*/  BSYNC.RECONVERGENT B2 ;  /* 0x0000000000027941 */ /* 0x000fea0003800200 */
.L_x_11003:
        /* <DEDUP_REMOVED lines=16> */
.L_x_11010:
        /* <DEDUP_REMOVED lines=13> */
.L_x_11012:
[----:B------:R-:W-:Y:S05]  /*2840*/  BSYNC.RECONVERGENT B3 ;  /* 0x0000000000037941 */ /* 0x000fea0003800200 */
.L_x_11011:
        /* <DEDUP_REMOVED lines=42> */
.L_x_11009:
[----:B------:R-:W-:Y:S05]  /*2af0*/  BSYNC.RECONVERGENT B2 ;  /* 0x0000000000027941 */ /* 0x000fea0003800200 */
.L_x_11008:
        /* <DEDUP_REMOVED lines=17> */
.L_x_10992:
        /* <DEDUP_REMOVED lines=16> */
.L_x_11016:
        /* <DEDUP_REMOVED lines=13> */
.L_x_11018:
[----:B------:R-:W-:Y:S05]  /*2de0*/  BSYNC.RECONVERGENT B3 ;  /* 0x0000000000037941 */ /* 0x000fea0003800200 */
.L_x_11017:
        /* <DEDUP_REMOVED lines=39> */
[----:B------:R-:W-:Y:S01]  /*3060*/  IMAD.MOV.U32 R6, RZ, RZ, RZ ;  /* 0x000000ffff067224 */ /* 0x000fe200078e00ff */
[----:B------:R-:W-:-:S07]  /*3070*/  LOP3.LUT R106, R4, UR32, R97, 0x96, !PT ;  /* 0x00000020046a7c12 */ /* 0x000fce000f8e9661 */
.L_x_11015:
[----:B------:R-:W-:Y:S05]  /*3080*/  BSYNC.RECONVERGENT B2 ;  /* 0x0000000000027941 */ /* 0x000fea0003800200 */
.L_x_11014:
[----:B------:R-:W0:Y:S01]  /*3090*/  LDC R3, c[0x0][0x404] ;  /* 0x00010100ff037b82 */ /* 0x000e220000000800 */
[----:B------:R-:W-:Y:S01]  /*30a0*/  ISETP.NE.AND P3, PT, R6, 0x1, PT ;  /* 0x000000010600780c */ /* 0x000fe20003f65270 */
[----:B------:R-:W-:Y:S01]  /*30b0*/  BSSY.RECONVERGENT B2, `(.L_x_11019) ;  /* 0x000004b000027945 */ /* 0x000fe20003800200 */
[----:B------:R-:W-:Y:S01]  /*30c0*/  I2FP.F32.U32 R0, R5 ;  /* 0x0000000500007245 */ /* 0x000fe20000201000 */
[----:B------:R-:W-:Y:S02]  /*30d0*/  IMAD.MOV.U32 R5, RZ, RZ, 0x2f800000 ;  /* 0x2f800000ff057424 */ /* 0x000fe400078e00ff */
[----:B------:R-:W-:Y:S02]  /*30e0*/  HFMA2 R7, -RZ, RZ, 0, 1.1920928955078125e-07 ;  /* 0x00000002ff077431 */ /* 0x000fe400000001ff */
        /* <DEDUP_REMOVED lines=14> */
.L_x_11021:
        /* <DEDUP_REMOVED lines=13> */
.L_x_11023:
[----:B------:R-:W-:Y:S05]  /*32a0*/  BSYNC.RECONVERGENT B3 ;  /* 0x0000000000037941 */ /* 0x000fea0003800200 */
.L_x_11022:
        /* <DEDUP_REMOVED lines=43> */
.L_x_11020:
[----:B------:R-:W-:Y:S05]  /*3560*/  BSYNC.RECONVERGENT B2 ;  /* 0x0000000000027941 */ /* 0x000fea0003800200 */
.L_x_11019:
        /* <DEDUP_REMOVED lines=15> */
.L_x_11026:
        /* <DEDUP_REMOVED lines=13> */
.L_x_11028:
[----:B------:R-:W-:Y:S05]  /*3730*/  BSYNC.RECONVERGENT B3 ;  /* 0x0000000000037941 */ /* 0x000fea0003800200 */
.L_x_11027:
        /* <DEDUP_REMOVED lines=42> */
.L_x_11025:
[----:B------:R-:W-:Y:S05]  /*39e0*/  BSYNC.RECONVERGENT B2 ;  /* 0x0000000000027941 */ /* 0x000fea0003800200 */
.L_x_11024:
        /* <DEDUP_REMOVED lines=17> */
.L_x_11031:
        /* <DEDUP_REMOVED lines=13> */
.L_x_11033:
[----:B------:R-:W-:Y:S05]  /*3bd0*/  BSYNC.RECONVERGENT B3 ;  /* 0x0000000000037941 */ /* 0x000fea0003800200 */
.L_x_11032:
        /* <DEDUP_REMOVED lines=42> */
.L_x_11030:
[----:B------:R-:W-:Y:S05]  /*3e80*/  BSYNC.RECONVERGENT B2 ;  /* 0x0000000000027941 */ /* 0x000fea0003800200 */
.L_x_11029:
        /* <DEDUP_REMOVED lines=15> */
.L_x_11036:
        /* <DEDUP_REMOVED lines=13> */
.L_x_11038:
[----:B------:R-:W-:Y:S05]  /*4050*/  BSYNC.RECONVERGENT B3 ;  /* 0x0000000000037941 */ /* 0x000fea0003800200 */
.L_x_11037:
        /* <DEDUP_REMOVED lines=42> */
.L_x_11035:
[----:B------:R-:W-:Y:S05]  /*4300*/  BSYNC.RECONVERGENT B2 ;  /* 0x0000000000027941 */ /* 0x000fea0003800200 */
.L_x_11034:
        /* <DEDUP_REMOVED lines=17> */
.L_x_11041:
        /* <DEDUP_REMOVED lines=13> */
.L_x_11043:
[----:B------:R-:W-:Y:S05]  /*44f0*/  BSYNC.RECONVERGENT B3 ;  /* 0x0000000000037941 */ /* 0x000fea0003800200 */
.L_x_11042:
        /* <DEDUP_REMOVED lines=42> */
.L_x_11040:
[----:B------:R-:W-:Y:S05]  /*47a0*/  BSYNC.RECONVERGENT B2 ;  /* 0x0000000000027941 */ /* 0x000fea0003800200 */
.L_x_11039:
        /* <DEDUP_REMOVED lines=15> */
.L_x_11046:
        /* <DEDUP_REMOVED lines=13> */
.L_x_11048:
[----:B------:R-:W-:Y:S05]  /*4970*/  BSYNC.RECONVERGENT B3 ;  /* 0x0000000000037941 */ /* 0x000fea0003800200 */
.L_x_11047:
        /* <DEDUP_REMOVED lines=42> */
.L_x_11045:
[----:B------:R-:W-:Y:S05]  /*4c20*/  BSYNC.RECONVERGENT B2 ;  /* 0x0000000000027941 */ /* 0x000fea0003800200 */
.L_x_11044:
        /* <DEDUP_REMOVED lines=17> */
.L_x_11051:
        /* <DEDUP_REMOVED lines=15> */
.L_x_11053:
[----:B------:R-:W-:Y:S05]  /*4e30*/  BSYNC.RECONVERGENT B3 ;  /* 0x0000000000037941 */ /* 0x000fea0003800200 */
.L_x_11052:
        /* <DEDUP_REMOVED lines=42> */
.L_x_11050:
[----:B------:R-:W-:Y:S05]  /*50e0*/  BSYNC.RECONVERGENT B2 ;  /* 0x0000000000027941 */ /* 0x000fea0003800200 */
.L_x_11049:
[-C--:B------:R-:W-:Y:S01]  /*50f0*/  FMUL.FTZ R82, R72, R4.reuse ;  /* 0x0000000448527220 */ /* 0x080fe20000410000 */
[----:B------:R-:W-:Y:S01]  /*5100*/  FSETP.GTU.FTZ.AND P6, PT, R6, R3, PT ;  /* 0x000000030600720b */ /* 0x000fe20003fdc000 */
[-C--:B------:R-:W-:Y:S01]  /*5110*/  FMUL.FTZ R99, R73, R4.reuse ;  /* 0x0000000449637220 */ /* 0x080fe20000410000 */
[----:B------:R-:W-:Y:S02]  /*5120*/  I2FP.F32.U32 R100, R83 ;  /* 0x0000005300647245 */ /* 0x000fe40000201000 */
[----:B------:R-:W-:Y:S01]  /*5130*/  FSEL R101, R82, RZ, !P6 ;  /* 0x000000ff52657208 */ /* 0x000fe20007000000 */
[-C--:B------:R-:W-:Y:S01]  /*5140*/  FMUL.FTZ R82, R74, R4.reuse ;  /* 0x000000044a527220 */ /* 0x080fe20000410000 */
[----:B------:R-:W-:Y:S01]  /*5150*/  SEL R6, RZ, 0x1, P6 ;  /* 0x00000001ff067807 */ /* 0x000fe20003000000 */
[----:B------:R-:W-:Y:S01]  /*5160*/  FFMA.FTZ R100, R100, R5, 1.1641532182693481445e-10 ;  /* 0x2f00000064647423 */ /* 0x000fe20000010005 */
[----:B------:R-:W-:Y:S01]  /*5170*/  FSETP.GTU.FTZ.AND P6, PT, R98, R3, PT ;  /* 0x000000036200720b */ /* 0x000fe20003fdc000 */
        /* <DEDUP_REMOVED lines=18> */
[----:B------:R-:W-:Y:S01]  /*52a0*/  SEL R7, RZ, 0x1, P6 ;  /* 0x00000001ff077807 */ /* 0x000fe20003000000 */
[----:B------:R-:W-:Y:S01]  /*52b0*/  FADD.FTZ R83, R4, R97 ;  /* 0x0000006104537221 */ /* 0x000fe20000010000 */
[----:B------:R-:W-:Y:S01]  /*52c0*/  PRMT R4, R6, 0x7610, R4 ;  /* 0x0000761006047816 */ /* 0x000fe20000000004 */
[----:B------:R-:W-:Y:S01]  /*52d0*/  @P1 FADD.FTZ R80, R76, R80 ;  /* 0x000000504c501221 */ /* 0x000fe20000010000 */
[----:B------:R-:W-:Y:S01]  /*52e0*/  PRMT R6, R102, 0x7610, R6 ;  /* 0x0000761066067816 */ /* 0x000fe20000000006 */
[----:B------:R-:W-:-:S07]  /*52f0*/  @P1 FADD.FTZ R83, R79, R83 ;  /* 0x000000534f531221 */ /* 0x000fce0000010000 */
.L_x_11013:
        /* <DEDUP_REMOVED lines=24> */
.L_x_11054:
[----:B01----:R-:W-:Y:S02]  /*5480*/  IMAD.MOV.U32 R3, RZ, RZ, R96 ;  /* 0x000000ffff037224 */ /* 0x003fe400078e0060 */
[----:B------:R-:W-:-:S07]  /*5490*/  VIADD R96, R113, 0x20 ;  /* 0x0000002071607836 */ /* 0x000fce0000000000 */
.L_x_10991:
[----:B------:R-:W-:Y:S05]  /*54a0*/  BSYNC.RECONVERGENT B1 ;  /* 0x0000000000017941 */ /* 0x000fea0003800200 */
.L_x_10990:
        /* <DEDUP_REMOVED lines=22> */
[----:B0-----:R-:W-:-:S07]  /*5610*/  IMAD.MOV.U32 R98, RZ, RZ, R3 ;  /* 0x000000ffff627224 */ /* 0x001fce00078e0003 */
        /* <DEDUP_REMOVED lines=11> */
.L_x_11060:
        /* <DEDUP_REMOVED lines=13> */
.L_x_11062:
[----:B------:R-:W-:Y:S05]  /*57a0*/  BSYNC.RECONVERGENT B3 ;  /* 0x0000000000037941 */ /* 0x000fea0003800200 */
.L_x_11061:
        /* <DEDUP_REMOVED lines=42> */
.L_x_11059:
[----:B------:R-:W-:Y:S05]  /*5a50*/  BSYNC.RECONVERGENT B2 ;  /* 0x0000000000027941 */ /* 0x000fea0003800200 */
.L_x_11058:
[----:B------:R-:W0:Y:S01]  /*5a60*/  LDC R5, c[0x0][0x404] ;  /* 0x00010100ff057b82 */ /* 0x000e220000000800 */
[----:B------:R-:W-:Y:S01]  /*5a70*/  ISETP.NE.AND P3, PT, R7, 0x1, PT ;  /* 0x000000010700780c */ /* 0x000fe20003f65270 */
[----:B------:R-:W-:Y:S01]  /*5a80*/  IMAD.MOV.U32 R3, RZ, RZ, 0x2f800000 ;  /* 0x2f800000ff037424 */ /* 0x000fe200078e00ff */
[----:B------:R-:W-:Y:S01]  /*5a90*/  I2FP.F32.U32 R0, R6 ;  /* 0x0000000600007245 */ /* 0x000fe20000201000 */
[----:B------:R-:W-:Y:S01]  /*5aa0*/  BSSY.RECONVERGENT B2, `(.L_x_11063) ;  /* 0x0000048000027945 */ /* 0x000fe20003800200 */
[----:B------:R-:W-:-:S03]  /*5ab0*/  IMAD.MOV.U32 R97, RZ, RZ, 0x2 ;  /* 0x00000002ff617424 */ /* 0x000fc600078e00ff */
[----:B------:R-:W1:Y:S01]  /*5ac0*/  LDC R4, c[0x0][0x408] ;  /* 0x00010200ff047b82 */ /* 0x000e620000000800 */
[----:B------:R-:W-:-:S05]  /*5ad0*/  FFMA.FTZ R0, R0, R3, 1.1641532182693481445e-10 ;  /* 0x2f00000000007423 */ /* 0x000fca0000010003 */
[----:B0-----:R-:W-:Y:S02]  /*5ae0*/  FSETP.LE.FTZ.AND P2, PT, R0, R5, PT ;  /* 0x000000050000720b */ /* 0x001fe40003f53000 */
[----:B------:R-:W-:Y:S01]  /*5af0*/  MOV R0, R104 ;  /* 0x0000006800007202 */ /* 0x000fe20000000f00 */
[----:B-1---5:R-:W-:Y:S01]  /*5b00*/  FMUL.FTZ R84, R84, R4 ;  /* 0x0000000454547220 */ /* 0x022fe20000410000 */
[----:B------:R-:W-:Y:S09]  /*5b10*/  @!P3 BRA `(.L_x_11064) ;  /* 0x000000040000b947 */ /* 0x000ff20003800000 */
        /* <DEDUP_REMOVED lines=8> */
.L_x_11065:
        /* <DEDUP_REMOVED lines=13> */
.L_x_11067:
[----:B------:R-:W-:Y:S05]  /*5c70*/  BSYNC.RECONVERGENT B3 ;  /* 0x0000000000037941 */ /* 0x000fea0003800200 */
.L_x_11066:
        /* <DEDUP_REMOVED lines=42> */
.L_x_11064:
[----:B------:R-:W-:Y:S05]  /*5f20*/  BSYNC.RECONVERGENT B2 ;  /* 0x0000000000027941 */ /* 0x000fea0003800200 */
.L_x_11063:
        /* <DEDUP_REMOVED lines=15> */
.L_x_11070:
        /* <DEDUP_REMOVED lines=13> */
.L_x_11072:
[----:B------:R-:W-:Y:S05]  /*60f0*/  BSYNC.RECONVERGENT B3 ;  /* 0x0000000000037941 */ /* 0x000fea0003800200 */
.L_x_11071:
        /* <DEDUP_REMOVED lines=42> */
.L_x_11069:
[----:B------:R-:W-:Y:S05]  /*63a0*/  BSYNC.RECONVERGENT B2 ;  /* 0x0000000000027941 */ /* 0x000fea0003800200 */
.L_x_11068:
        /* <DEDUP_REMOVED lines=17> */
.L_x_11075:
        /* <DEDUP_REMOVED lines=13> */
.L_x_11077:
[----:B------:R-:W-:Y:S05]  /*6590*/  BSYNC.RECONVERGENT B3 ;  /* 0x0000000000037941 */ /* 0x000fea0003800200 */
.L_x_11076:
        /* <DEDUP_REMOVED lines=42> */
.L_x_11074:
[----:B------:R-:W-:Y:S05]  /*6840*/  BSYNC.RECONVERGENT B2 ;  /* 0x0000000000027941 */ /* 0x000fea0003800200 */
.L_x_11073:
        /* <DEDUP_REMOVED lines=15> */
.L_x_11080:
        /* <DEDUP_REMOVED lines=13> */
.L_x_11082:
[----:B------:R-:W-:Y:S05]  /*6a10*/  BSYNC.RECONVERGENT B3 ;  /* 0x0000000000037941 */ /* 0x000fea0003800200 */
.L_x_11081:
        /* <DEDUP_REMOVED lines=42> */
.L_x_11079:
[----:B------:R-:W-:Y:S05]  /*6cc0*/  BSYNC.RECONVERGENT B2 ;  /* 0x0000000000027941 */ /* 0x000fea0003800200 */
.L_x_11078:
[----:B------:R-:W-:Y:S01]  /*6cd0*/  ISETP.NE.AND P5, PT, R99, 0x1, PT ;  /* 0x000000016300780c */ /* 0x000fe20003fa5270 */
[----:B------:R-:W-:Y:S01]  /*6ce0*/  FMUL.FTZ R7, R86, R4 ;  /* 0x0000000456077220 */ /* 0x000fe20000410000 */
[----:B------:R-:W-:Y:S01]  /*6cf0*/  I2FP.F32.U32 R0, R0 ;  /* 0x0000000000007245 */ /* 0x000fe20000201000 */
[----:B------:R-:W-:Y:S01]  /*6d00*/  BSSY.RECONVERGENT B2, `(.L_x_11083) ;  /* 0x0000046000027945 */ /* 0x000fe20003800200 */
[----:B------:R-:W-:-:S03]  /*6d10*/  HFMA2 R86, -RZ, RZ, 0, 1.1920928955078125e-07 ;  /* 0x00000002ff567431 */ /* 0x000fc600000001ff */
        /* <DEDUP_REMOVED lines=12> */
.L_x_11085:
        /* <DEDUP_REMOVED lines=13> */
.L_x_11087:
[----:B------:R-:W-:Y:S05]  /*6eb0*/  BSYNC.RECONVERGENT B3 ;  /* 0x0000000000037941 */ /* 0x000fea0003800200 */
.L_x_11086:
        /* <DEDUP_REMOVED lines=42> */
.L_x_11084:
[----:B------:R-:W-:Y:S05]  /*7160*/  BSYNC.RECONVERGENT B2 ;  /* 0x0000000000027941 */ /* 0x000fea0003800200 */
.L_x_11083:
        /* <DEDUP_REMOVED lines=15> */
.L_x_11090:
        /* <DEDUP_REMOVED lines=13> */
.L_x_11092:
[----:B------:R-:W-:Y:S05]  /*7330*/  BSYNC.RECONVERGENT B3 ;  /* 0x0000000000037941 */ /* 0x000fea0003800200 */
.L_x_11091:
        /* <DEDUP_REMOVED lines=42> */
.L_x_11089:
[----:B------:R-:W-:Y:S05]  /*75e0*/  BSYNC.RECONVERGENT B2 ;  /* 0x0000000000027941 */ /* 0x000fea0003800200 */
.L_x_11088:
[----:B------:R-:W-:Y:S01]  /*75f0*/  ISETP.NE.AND P6, PT, R99, 0x1, PT ;  /* 0x000000016300780c */ /* 0x000fe20003fc5270 */
[----:B------:R-:W-:Y:S01]  /*7600*/  BSSY.RECONVERGENT B2, `(.L_x_11093) ;  /* 0x000004a000027945 */ /* 0x000fe20003800200 */
[----:B------:R-:W-:Y:S01]  /*7610*/  I2FP.F32.U32 R0, R0 ;  /* 0x0000000000007245 */ /* 0x000fe20000201000 */
[----:B------:R-:W-:Y:S01]  /*7620*/  FMUL.FTZ R97, R87, R4 ;  /* 0x0000000457617220 */ /* 0x000fe20000410000 */
[----:B------:R-:W-:-:S03]  /*7630*/  MOV R87, R104 ;  /* 0x0000006800577202 */ /* 0x000fc60000000f00 */
        /* <DEDUP_REMOVED lines=12> */
.L_x_11095:
        /* <DEDUP_REMOVED lines=15> */
.L_x_11097:
[----:B------:R-:W-:Y:S05]  /*77f0*/  BSYNC.RECONVERGENT B3 ;  /* 0x0000000000037941 */ /* 0x000fea0003800200 */
.L_x_11096:
        /* <DEDUP_REMOVED lines=42> */
.L_x_11094:
[----:B------:R-:W-:Y:S05]  /*7aa0*/  BSYNC.RECONVERGENT B2 ;  /* 0x0000000000027941 */ /* 0x000fea0003800200 */
.L_x_11093:
[-C--:B------:R-:W-:Y:S01]  /*7ab0*/  FMUL.FTZ R101, R72, R4.reuse ;  /* 0x0000000448657220 */ /* 0x080fe20000410000 */
[----:B------:R-:W-:Y:S01]  /*7ac0*/  FSETP.GTU.FTZ.AND P6, PT, R6, R5, PT ;  /* 0x000000050600720b */ /* 0x000fe20003fdc000 */
[-C--:B------:R-:W-:Y:S01]  /*7ad0*/  FMUL.FTZ R6, R73, R4.reuse ;  /* 0x0000000449067220 */ /* 0x080fe20000410000 */
[----:B------:R-:W-:Y:S01]  /*7ae0*/  I2FP.F32.U32 R86, R87 ;  /* 0x0000005700567245 */ /* 0x000fe20000201000 */
[----:B------:R-:W-:Y:S01]  /*7af0*/  FMUL.FTZ R87, R75, R4 ;  /* 0x000000044b577220 */ /* 0x000fe20000410000 */
[----:B------:R-:W-:Y:S02]  /*7b00*/  FSEL R101, R101, RZ, !P6 ;  /* 0x000000ff65657208 */ /* 0x000fe40007000000 */
[----:B------:R-:W-:Y:S01]  /*7b10*/  SEL R99, RZ, 0x1, P6 ;  /* 0x00000001ff637807 */ /* 0x000fe20003000000 */
[----:B------:R-:W-:Y:S01]  /*7b20*/  FFMA.FTZ R86, R86, R3, 1.1641532182693481445e-10 ;  /* 0x2f00000056567423 */ /* 0x000fe20000010003 */
[----:B------:R-:W-:Y:S02]  /*7b30*/  FSETP.GTU.FTZ.AND P6, PT, R100, R5, PT ;  /* 0x000000056400720b */ /* 0x000fe40003fdc000 */
[----:B------:R-:W-:-:S02]  /*7b40*/  FSEL R7, R7, RZ, P4 ;  /* 0x000000ff07077208 */ /* 0x000fc40002000000 */
[----:B------:R-:W-:Y:S02]  /*7b50*/  FSEL R100, R6, RZ, !P6 ;  /* 0x000000ff06647208 */ /* 0x000fe40007000000 */
[----:B------:R-:W-:Y:S02]  /*7b60*/  SEL R6, RZ, 0x1, P6 ;  /* 0x00000001ff067807 */ /* 0x000fe40003000000 */
[-C--:B------:R-:W-:Y:S01]  /*7b70*/  FSETP.GTU.FTZ.AND P6, PT, R86, R5.reuse, PT ;  /* 0x000000055600720b */ /* 0x080fe20003fdc000 */
[----:B------:R-:W-:Y:S01]  /*7b80*/  FMUL.FTZ R86, R74, R4 ;  /* 0x000000044a567220 */ /* 0x000fe20000410000 */
        /* <DEDUP_REMOVED lines=21> */
.L_x_11057:
        /* <DEDUP_REMOVED lines=16> */
.L_x_11101:
        /* <DEDUP_REMOVED lines=13> */
.L_x_11103:
[----:B------:R-:W-:Y:S05]  /*7eb0*/  BSYNC.RECONVERGENT B3 ;  /* 0x0000000000037941 */ /* 0x000fea0003800200 */
.L_x_11102:
        /* <DEDUP_REMOVED lines=41> */
.L_x_11100:
[----:B------:R-:W-:Y:S05]  /*8150*/  BSYNC.RECONVERGENT B2 ;  /* 0x0000000000027941 */ /* 0x000fea0003800200 */
.L_x_11099:
        /* <DEDUP_REMOVED lines=18> */
.L_x_11106:
        /* <DEDUP_REMOVED lines=13> */
.L_x_11108:
[----:B------:R-:W-:Y:S05]  /*8350*/  BSYNC.RECONVERGENT B3 ;  /* 0x0000000000037941 */ /* 0x000fea0003800200 */
.L_x_11107:
        /* <DEDUP_REMOVED lines=42> */
.L_x_11105:
[----:B------:R-:W-:Y:S05]  /*8600*/  BSYNC.RECONVERGENT B2 ;  /* 0x0000000000027941 */ /* 0x000fea0003800200 */
.L_x_11104:
        /* <DEDUP_REMOVED lines=16> */
.L_x_11111:
        /* <DEDUP_REMOVED lines=13> */
.L_x_11113:
[----:B------:R-:W-:Y:S05]  /*87e0*/  BSYNC.RECONVERGENT B3 ;  /* 0x0000000000037941 */ /* 0x000fea0003800200 */
.L_x_11112:
        /* <DEDUP_REMOVED lines=42> */
.L_x_11110:
[----:B------:R-:W-:Y:S05]  /*8a90*/  BSYNC.RECONVERGENT B2 ;  /* 0x0000000000027941 */ /* 0x000fea0003800200 */
.L_x_11109:
[----:B------:R-:W-:Y:S01]  /*8aa0*/  ISETP.NE.AND P5, PT, R101, 0x1, PT ;  /* 0x000000016500780c */ /* 0x000fe20003fa5270 */
[----:B------:R-:W-:Y:S01]  /*8ab0*/  BSSY.RECONVERGENT B2, `(.L_x_11114) ;  /* 0x0000047000027945 */ /* 0x000fe20003800200 */
[----:B------:R-:W-:Y:S01]  /*8ac0*/  I2FP.F32.U32 R0, R0 ;  /* 0x0000000000007245 */ /* 0x000fe20000201000 */
[----:B------:R-:W-:-:S04]  /*8ad0*/  IMAD.MOV.U32 R99, RZ, RZ, R104 ;  /* 0x000000ffff637224 */ /* 0x000fc800078e0068 */
        /* <DEDUP_REMOVED lines=12> */
.L_x_11116:
        /* <DEDUP_REMOVED lines=13> */
.L_x_11118:
[----:B------:R-:W-:Y:S05]  /*8c70*/  BSYNC.RECONVERGENT B3 ;  /* 0x0000000000037941 */ /* 0x000fea0003800200 */
.L_x_11117:
        /* <DEDUP_REMOVED lines=42> */
.L_x_11115:
[----:B------:R-:W-:Y:S05]  /*8f20*/  BSYNC.RECONVERGENT B2 ;  /* 0x0000000000027941 */ /* 0x000fea0003800200 */
.L_x_11114:
        /* <DEDUP_REMOVED lines=16> */
.L_x_11098:
        /* <DEDUP_REMOVED lines=24> */
.L_x_11119:
[----:B01----:R-:W-:Y:S01]  /*91b0*/  MOV R3, R98 ;  /* 0x0000006200037202 */ /* 0x003fe20000000f00 */
[----:B------:R-:W-:-:S07]  /*91c0*/  VIADD R96, R96, 0x20 ;  /* 0x0000002060607836 */ /* 0x000fce0000000000 */
.L_x_11056:
[----:B------:R-:W-:Y:S05]  /*91d0*/  BSYNC.RECONVERGENT B1 ;  /* 0x0000000000017941 */ /* 0x000fea0003800200 */
.L_x_11055:
        /* <DEDUP_REMOVED lines=34> */
.L_x_11125:
        /* <DEDUP_REMOVED lines=13> */
.L_x_11127:
[----:B------:R-:W-:Y:S05]  /*94d0*/  BSYNC.RECONVERGENT B3 ;  /* 0x0000000000037941 */ /* 0x000fea0003800200 */
.L_x_11126:
        /* <DEDUP_REMOVED lines=42> */
.L_x_11124:
[----:B------:R-:W-:Y:S05]  /*9780*/  BSYNC.RECONVERGENT B2 ;  /* 0x0000000000027941 */ /* 0x000fea0003800200 */
.L_x_11123:
        /* <DEDUP_REMOVED lines=20> */
.L_x_11130:
        /* <DEDUP_REMOVED lines=13> */
.L_x_11132:
[----:B------:R-:W-:Y:S05]  /*99a0*/  BSYNC.RECONVERGENT B3 ;  /* 0x0000000000037941 */ /* 0x000fea0003800200 */
.L_x_11131:
        /* <DEDUP_REMOVED lines=42> */
.L_x_11129:
[----:B------:R-:W-:Y:S05]  /*9c50*/  BSYNC.RECONVERGENT B2 ;  /* 0x0000000000027941 */ /* 0x000fea0003800200 */
.L_x_11128:
        /* <DEDUP_REMOVED lines=15> */
.L_x_11135:
        /* <DEDUP_REMOVED lines=13> */
.L_x_11137:
[----:B------:R-:W-:Y:S05]  /*9e20*/  BSYNC.RECONVERGENT B3 ;  /* 0x0000000000037941 */ /* 0x000fea0003800200 */
.L_x_11136:
        /* <DEDUP_REMOVED lines=42> */
.L_x_11134:
[----:B------:R-:W-:Y:S05]  /*a0d0*/  BSYNC.RECONVERGENT B2 ;  /* 0x0000000000027941 */ /* 0x000fea0003800200 */
.L_x_11133:
        /* <DEDUP_REMOVED lines=17> */
.L_x_11140:
        /* <DEDUP_REMOVED lines=13> */
.L_x_11142:
[----:B------:R-:W-:Y:S05]  /*a2c0*/  BSYNC.RECONVERGENT B3 ;  /* 0x0000000000037941 */ /* 0x000fea0003800200 */
.L_x_11141:
        /* <DEDUP_REMOVED lines=42> */
.L_x_11139:
[----:B------:R-:W-:Y:S05]  /*a570*/  BSYNC.RECONVERGENT B2 ;  /* 0x0000000000027941 */ /* 0x000fea0003800200 */
.L_x_11138:
        /* <DEDUP_REMOVED lines=15> */
.L_x_11145:
        /* <DEDUP_REMOVED lines=13> */
.L_x_11147:
[----:B------:R-:W-:Y:S05]  /*a740*/  BSYNC.RECONVERGENT B3 ;  /* 0x0000000000037941 */ /* 0x000fea0003800200 */
.L_x_11146:
        /* <DEDUP_REMOVED lines=42> */
.L_x_11144:
[----:B------:R-:W-:Y:S05]  /*a9f0*/  BSYNC.RECONVERGENT B2 ;  /* 0x0000000000027941 */ /* 0x000fea0003800200 */
.L_x_11143:
        /* <DEDUP_REMOVED lines=17> */
.L_x_11150:
        /* <DEDUP_REMOVED lines=13> */
.L_x_11152:
[----:B------:R-:W-:Y:S05]  /*abe0*/  BSYNC.RECONVERGENT B3 ;  /* 0x0000000000037941 */ /* 0x000fea0003800200 */
.L_x_11151:
        /* <DEDUP_REMOVED lines=42> */
.L_x_11149:
[----:B------:R-:W-:Y:S05]  /*ae90*/  BSYNC.RECONVERGENT B2 ;  /* 0x0000000000027941 */ /* 0x000fea0003800200 */
.L_x_11148:
        /* <DEDUP_REMOVED lines=15> */
.L_x_11155:
        /* <DEDUP_REMOVED lines=13> */
.L_x_11157:
[----:B------:R-:W-:Y:S05]  /*b060*/  BSYNC.RECONVERGENT B3 ;  /* 0x0000000000037941 */ /* 0x000fea0003800200 */
.L_x_11156:
        /* <DEDUP_REMOVED lines=42> */
.L_x_11154:
[----:B------:R-:W-:Y:S05]  /*b310*/  BSYNC.RECONVERGENT B2 ;  /* 0x0000000000027941 */ /* 0x000fea0003800200 */
.L_x_11153:
[----:B------:R-:W-:Y:S01]  /*b320*/  ISETP.NE.AND P6, PT, R99, 0x1, PT ;  /* 0x000000016300780c */ /* 0x000fe20003fc5270 */
[----:B------:R-:W-:Y:S01]  /*b330*/  BSSY.RECONVERGENT B2, `(.L_x_11158) ;  /* 0x000004a000027945 */ /* 0x000fe20003800200 */
[----:B------:R-:W-:Y:S01]  /*b340*/  I2FP.F32.U32 R0, R0 ;  /* 0x0000000000007245 */ /* 0x000fe20000201000 */
[----:B------:R-:W-:Y:S01]  /*b350*/  FMUL.FTZ R97, R91, R4 ;  /* 0x000000045b617220 */ /* 0x000fe20000410000 */
[----:B------:R-:W-:-:S03]  /*b360*/  IMAD.MOV.U32 R91, RZ, RZ, R104 ;  /* 0x000000ffff5b7224 */ /* 0x000fc600078e0068 */
        /* <DEDUP_REMOVED lines=12> */
.L_x_11160:
        /* <DEDUP_REMOVED lines=15> */
.L_x_11162:
[----:B------:R-:W-:Y:S05]  /*b520*/  BSYNC.RECONVERGENT B3 ;  /* 0x0000000000037941 */ /* 0x000fea0003800200 */
.L_x_11161:
        /* <DEDUP_REMOVED lines=42> */
.L_x_11159:
[----:B------:R-:W-:Y:S05]  /*b7d0*/  BSYNC.RECONVERGENT B2 ;  /* 0x0000000000027941 */ /* 0x000fea0003800200 */
.L_x_11158:
        /* <DEDUP_REMOVED lines=35> */
.L_x_11122:
        /* <DEDUP_REMOVED lines=16> */
.L_x_11166:
        /* <DEDUP_REMOVED lines=13> */
.L_x_11168:
[----:B------:R-:W-:Y:S05]  /*bbe0*/  BSYNC.RECONVERGENT B3 ;  /* 0x0000000000037941 */ /* 0x000fea0003800200 */
.L_x_11167:
        /* <DEDUP_REMOVED lines=41> */
.L_x_11165:
[----:B------:R-:W-:Y:S05]  /*be80*/  BSYNC.RECONVERGENT B2 ;  /* 0x0000000000027941 */ /* 0x000fea0003800200 */
.L_x_11164:
[----:B------:R-:W0:Y:S01]  /*be90*/  LDC R3, c[0x0][0x404] ;  /* 0x00010100ff037b82 */ /* 0x000e220000000800 */
[----:B------:R-:W-:Y:S01]  /*bea0*/  ISETP.NE.AND P3, PT, R99, 0x1, PT ;  /* 0x000000016300780c */ /* 0x000fe20003f65270 */
[----:B------:R-:W-:Y:S01]  /*beb0*/  BSSY.RECONVERGENT B2, `(.L_x_11169) ;  /* 0x0000048000027945 */ /* 0x000fe20003800200 */
[----:B------:R-:W-:Y:S01]  /*bec0*/  I2FP.F32.U32 R0, R97 ;  /* 0x0000006100007245 */ /* 0x000fe20000201000 */
[----:B------:R-:W-:Y:S02]  /*bed0*/  IMAD.MOV.U32 R97, RZ, RZ, 0x2f800000 ;  /* 0x2f800000ff617424 */ /* 0x000fe400078e00ff */
[----:B------:R-:W-:Y:S02]  /*bee0*/  HFMA2 R100, -RZ, RZ, 0, 1.1920928955078125e-07 ;  /* 0x00000002ff647431 */ /* 0x000fe400000001ff */
[----:B------:R-:W-:-:S05]  /*bef0*/  FFMA.FTZ R0, R0, R97, 1.1641532182693481445e-10 ;  /* 0x2f00000000007423 */ /* 0x000fca0000010061 */
[----:B0-----:R-:W-:Y:S01]  /*bf00*/  FSETP.LE.FTZ.AND P2, PT, R0, R3, PT ;  /* 0x000000030000720b */ /* 0x001fe20003f53000 */
        /* <DEDUP_REMOVED lines=10> */
.L_x_11171:
        /* <DEDUP_REMOVED lines=13> */
.L_x_11173:
[----:B------:R-:W-:Y:S05]  /*c080*/  BSYNC.RECONVERGENT B3 ;  /* 0x0000000000037941 */ /* 0x000fea0003800200 */
.L_x_11172:
        /* <DEDUP_REMOVED lines=42> */
.L_x_11170:
[----:B------:R-:W-:Y:S05]  /*c330*/  BSYNC.RECONVERGENT B2 ;  /* 0x0000000000027941 */ /* 0x000fea0003800200 */
.L_x_11169:
[----:B------:R-:W-:Y:S01]  /*c340*/  ISETP.NE.AND P4, PT, R100, 0x1, PT ;  /* 0x000000016400780c */ /* 0x000fe20003f85270 */
[----:B------:R-:W-:Y:S01]  /*c350*/  BSSY.RECONVERGENT B2, `(.L_x_11174) ;  /* 0x0000047000027945 */ /* 0x000fe20003800200 */
[----:B------:R-:W-:Y:S01]  /*c360*/  I2FP.F32.U32 R0, R0 ;  /* 0x0000000000007245 */ /* 0x000fe20000201000 */
[----:B------:R-:W-:-:S04]  /*c370*/  IMAD.MOV.U32 R101, RZ, RZ, 0x2 ;  /* 0x00000002ff657424 */ /* 0x000fc800078e00ff */
        /* <DEDUP_REMOVED lines=12> */
.L_x_11176:
        /* <DEDUP_REMOVED lines=13> */
.L_x_11178:
[----:B------:R-:W-:Y:S05]  /*c510*/  BSYNC.RECONVERGENT B3 ;  /* 0x0000000000037941 */ /* 0x000fea0003800200 */
.L_x_11177:
        /* <DEDUP_REMOVED lines=42> */
.L_x_11175:
[----:B------:R-:W-:Y:S05]  /*c7c0*/  BSYNC.RECONVERGENT B2 ;  /* 0x0000000000027941 */ /* 0x000fea0003800200 */
.L_x_11174:
[----:B------:R-:W-:Y:S01]  /*c7d0*/  ISETP.NE.AND P5, PT, R101, 0x1, PT ;  /* 0x000000016500780c */ /* 0x000fe20003fa5270 */
[----:B------:R-:W-:Y:S01]  /*c7e0*/  BSSY.RECONVERGENT B2, `(.L_x_11179) ;  /* 0x0000047000027945 */ /* 0x000fe20003800200 */
[----:B------:R-:W-:Y:S02]  /*c7f0*/  I2FP.F32.U32 R0, R0 ;  /* 0x0000000000007245 */ /* 0x000fe40000201000 */
        /* <DEDUP_REMOVED lines=13> */
.L_x_11181:
        /* <DEDUP_REMOVED lines=13> */
.L_x_11183:
[----:B------:R-:W-:Y:S05]  /*c9a0*/  BSYNC.RECONVERGENT B3 ;  /* 0x0000000000037941 */ /* 0x000fea0003800200 */
.L_x_11182:
        /* <DEDUP_REMOVED lines=42> */
.L_x_11180:
[----:B------:R-:W-:Y:S05]  /*cc50*/  BSYNC.RECONVERGENT B2 ;  /* 0x0000000000027941 */ /* 0x000fea0003800200 */
.L_x_11179:
        /* <DEDUP_REMOVED lines=16> */
.L_x_11163:
        /* <DEDUP_REMOVED lines=17> */
[----:B------:R-:W-:-:S05]  /*ce70*/  LOP3.LUT R102, R97, 0xff0000, RZ, 0xc0, !PT ;  /* 0x00ff000061667812 */ /* 0x000fca00078ec0ff */
[----:B------:R-:W-:Y:S01]  /*ce80*/  IMAD R3, R3, 0x1000000, R102 ;  /* 0x0100000003037824 */ /* 0x000fe200078e0266 */
[----:B------:R-:W-:-:S04]  /*ce90*/  LOP3.LUT R102, R4, 0xff, RZ, 0xc0, !PT ;  /* 0x000000ff04667812 */ /* 0x000fc800078ec0ff */
[----:B------:R-:W-:-:S05]  /*cea0*/  LEA R3, R114, R3, 0x8 ;  /* 0x0000000372037211 */ /* 0x000fca00078e40ff */
[----:B------:R-:W-:Y:S02]  /*ceb0*/  IMAD.IADD R3, R3, 0x1, R102 ;  /* 0x0000000103037824 */ /* 0x000fe400078e0266 */
[----:B0-----:R-:W-:-:S05]  /*cec0*/  IMAD.WIDE.U32 R100, R96, 0x4, R100 ;  /* 0x0000000460647825 */ /* 0x001fca00078e0064 */
[----:B------:R1:W-:Y:S02]  /*ced0*/  STG.E desc[UR8][R100.64], R3 ;  /* 0x0000000364007986 */ /* 0x0003e4000c101908 */
.L_x_11184:
[----:B01----:R-:W-:Y:S01]  /*cee0*/  IMAD.MOV.U32 R3, RZ, RZ, R98 ;  /* 0x000000ffff037224 */ /* 0x003fe200078e0062 */
[----:B------:R-:W-:-:S07]  /*cef0*/  IADD3 R96, PT, PT, R96, 0x20, RZ ;  /* 0x0000002060607810 */ /* 0x000fce0007ffe0ff */
.L_x_11121:
[----:B------:R-:W-:Y:S05]  /*cf00*/  BSYNC.RECONVERGENT B1 ;  /* 0x0000000000017941 */ /* 0x000fea0003800200 */
.L_x_11120:
        /* <DEDUP_REMOVED lines=34> */
.L_x_11190:
        /* <DEDUP_REMOVED lines=13> */
.L_x_11192:
[----:B------:R-:W-:Y:S05]  /*d200*/  BSYNC.RECONVERGENT B3 ;  /* 0x0000000000037941 */ /* 0x000fea0003800200 */
.L_x_11191:
        /* <DEDUP_REMOVED lines=40> */
[----:B------:R-:W-:Y:S01]  /*d490*/  IMAD.MOV.U32 R6, RZ, RZ, R3 ;  /* 0x000000ffff067224 */ /* 0x000fe200078e0003 */
[----:B------:R-:W-:-:S07]  /*d4a0*/  MOV R98, R4 ;  /* 0x0000000400627202 */ /* 0x000fce0000000f00 */
.L_x_11189:
[----:B------:R-:W-:Y:S05]  /*d4b0*/  BSYNC.RECONVERGENT B2 ;  /* 0x0000000000027941 */ /* 0x000fea0003800200 */
.L_x_11188:
        /* <DEDUP_REMOVED lines=20> */
.L_x_11195:
        /* <DEDUP_REMOVED lines=13> */
.L_x_11197:
[----:B------:R-:W-:Y:S05]  /*d6d0*/  BSYNC.RECONVERGENT B3 ;  /* 0x0000000000037941 */ /* 0x000fea0003800200 */
.L_x_11196:
        /* <DEDUP_REMOVED lines=42> */
.L_x_11194:
[----:B------:R-:W-:Y:S05]  /*d980*/  BSYNC.RECONVERGENT B2 ;  /* 0x0000000000027941 */ /* 0x000fea0003800200 */
.L_x_11193:
        /* <DEDUP_REMOVED lines=15> */
.L_x_11200:
        /* <DEDUP_REMOVED lines=13> */
.L_x_11202:
[----:B------:R-:W-:Y:S05]  /*db50*/  BSYNC.RECONVERGENT B3 ;  /* 0x0000000000037941 */ /* 0x000fea0003800200 */
.L_x_11201:
        /* <DEDUP_REMOVED lines=42> */
.L_x_11199:
[----:B------:R-:W-:Y:S05]  /*de00*/  BSYNC.RECONVERGENT B2 ;  /* 0x0000000000027941 */ /* 0x000fea0003800200 */
.L_x_11198:
        /* <DEDUP_REMOVED lines=17> */
.L_x_11205:
        /* <DEDUP_REMOVED lines=13> */
.L_x_11207:
[----:B------:R-:W-:Y:S05]  /*dff0*/  BSYNC.RECONVERGENT B3 ;  /* 0x0000000000037941 */ /* 0x000fea0003800200 */
.L_x_11206:
        /* <DEDUP_REMOVED lines=42> */
.L_x_11204:
[----:B------:R-:W-:Y:S05]  /*e2a0*/  BSYNC.RECONVERGENT B2 ;  /* 0x0000000000027941 */ /* 0x000fea0003800200 */
.L_x_11203:
        /* <DEDUP_REMOVED lines=15> */
.L_x_11210:
        /* <DEDUP_REMOVED lines=13> */
.L_x_11212:
[----:B------:R-:W-:Y:S05]  /*e470*/  BSYNC.RECONVERGENT B3 ;  /* 0x0000000000037941 */ /* 0x000fea0003800200 */
.L_x_11211:
        /* <DEDUP_REMOVED lines=42> */
.L_x_11209:
[----:B------:R-:W-:Y:S05]  /*e720*/  BSYNC.RECONVERGENT B2 ;  /* 0x0000000000027941 */ /* 0x000fea0003800200 */
.L_x_11208:
        /* <DEDUP_REMOVED lines=17> */
.L_x_11215:
        /* <DEDUP_REMOVED lines=13> */
.L_x_11217:
[----:B------:R-:W-:Y:S05]  /*e910*/  BSYNC.RECONVERGENT B3 ;  /* 0x0000000000037941 */ /* 0x000fea0003800200 */
.L_x_11216:
        /* <DEDUP_REMOVED lines=42> */
.L_x_11214:
[----:B------:R-:W-:Y:S05]  /*ebc0*/  BSYNC.RECONVERGENT B2 ;  /* 0x0000000000027941 */ /* 0x000fea0003800200 */
.L_x_11213:
        /* <DEDUP_REMOVED lines=15> */
.L_x_11220:
        /* <DEDUP_REMOVED lines=13> */
.L_x_11222:
[----:B------:R-:W-:Y:S05]  /*ed90*/  BSYNC.RECONVERGENT B3 ;  /* 0x0000000000037941 */ /* 0x000fea0003800200 */
.L_x_11221:
        /* <DEDUP_REMOVED lines=42> */
.L_x_11219:
[----:B------:R-:W-:Y:S05]  /*f040*/  BSYNC.RECONVERGENT B2 ;  /* 0x0000000000027941 */ /* 0x000fea0003800200 */
.L_x_11218:
        /* <DEDUP_REMOVED lines=17> */
.L_x_11225:
        /* <DEDUP_REMOVED lines=15> */
.L_x_11227:
[----:B------:R-:W-:Y:S05]  /*f250*/  BSYNC.RECONVERGENT B3 ;  /* 0x0000000000037941 */ /* 0x000fea0003800200 */
.L_x_11226:
        /* <DEDUP_REMOVED lines=42> */
.L_x_11224:
[----:B------:R-:W-:Y:S05]  /*f500*/  BSYNC.RECONVERGENT B2 ;  /* 0x0000000000027941 */ /* 0x000fea0003800200 */
.L_x_11223:
        /* <DEDUP_REMOVED lines=35> */
.L_x_11187:
        /* <DEDUP_REMOVED lines=16> */
.L_x_11231:
        /* <DEDUP_REMOVED lines=13> */
.L_x_11233:
[----:B------:R-:W-:Y:S05]  /*f910*/  BSYNC.RECONVERGENT B3 ;  /* 0x0000000000037941 */ /* 0x000fea0003800200 */
.L_x_11232:
        /* <DEDUP_REMOVED lines=41> */
.L_x_11230:
[----:B------:R-:W-:Y:S05]  /*fbb0*/  BSYNC.RECONVERGENT B2 ;  /* 0x0000000000027941 */ /* 0x000fea0003800200 */
.L_x_11229:
[----:B------:R-:W0:Y:S01]  /*fbc0*/  LDC R3, c[0x0][0x404] ;  /* 0x00010100ff037b82 */ /* 0x000e220000000800 */
[----:B------:R-:W-:Y:S01]  /*fbd0*/  ISETP.NE.AND P3, PT, R99, 0x1, PT ;  /* 0x000000016300780c */ /* 0x000fe20003f65270 */
[----:B------:R-:W-:Y:S01]  /*fbe0*/  BSSY.RECONVERGENT B2, `(.L_x_11234) ;  /* 0x0000048000027945 */ /* 0x000fe20003800200 */
[----:B------:R-:W-:Y:S01]  /*fbf0*/  I2FP.F32.U32 R0, R97 ;  /* 0x0000006100007245 */ /* 0x000fe20000201000 */
[----:B------:R-:W-:Y:S02]  /*fc00*/  HFMA2 R97, -RZ, RZ, 0.1171875, 0 ;  /* 0x2f800000ff617431 */ /* 0x000fe400000001ff */
[----:B------:R-:W-:-:S03]  /*fc10*/  IMAD.MOV.U32 R100, RZ, RZ, 0x2 ;  /* 0x00000002ff647424 */ /* 0x000fc600078e00ff */
        /* <DEDUP_REMOVED lines=12> */
.L_x_11236:
        /* <DEDUP_REMOVED lines=13> */
.L_x_11238:
[----:B------:R-:W-:Y:S05]  /*fdb0*/  BSYNC.RECONVERGENT B3 ;  /* 0x0000000000037941 */ /* 0x000fea0003800200 */
.L_x_11237:
        /* <DEDUP_REMOVED lines=42> */
.L_x_11235:
[----:B------:R-:W-:Y:S05]  /*10060*/  BSYNC.RECONVERGENT B2 ;  /* 0x0000000000027941 */ /* 0x000fea0003800200 */
.L_x_11234:
[----:B------:R-:W-:Y:S01]  /*10070*/  ISETP.NE.AND P4, PT, R100, 0x1, PT ;  /* 0x000000016400780c */ /* 0x000fe20003f85270 */
[----:B------:R-:W-:Y:S01]  /*10080*/  BSSY.RECONVERGENT B2, `(.L_x_11239) ;  /* 0x0000047000027945 */ /* 0x000fe20003800200 */
[----:B------:R-:W-:Y:S01]  /*10090*/  I2FP.F32.U32 R0, R0 ;  /* 0x0000000000007245 */ /* 0x000fe20000201000 */
[----:B------:R-:W-:Y:S01]  /*100a0*/  IMAD.MOV.U32 R101, RZ, RZ, 0x2 ;  /* 0x00000002ff657424 */ /* 0x000fe200078e00ff */
[----:B------:R-:W-:-:S03]  /*100b0*/  MOV R99, R104 ;  /* 0x0000006800637202 */ /* 0x000fc60000000f00 */
        /* <DEDUP_REMOVED lines=11> */
.L_x_11241:
        /* <DEDUP_REMOVED lines=13> */
.L_x_11243:
[----:B------:R-:W-:Y:S05]  /*10240*/  BSYNC.RECONVERGENT B3 ;  /* 0x0000000000037941 */ /* 0x000fea0003800200 */
.L_x_11242:
        /* <DEDUP_REMOVED lines=42> */
.L_x_11240:
[----:B------:R-:W-:Y:S05]  /*104f0*/  BSYNC.RECONVERGENT B2 ;  /* 0x0000000000027941 */ /* 0x000fea0003800200 */
.L_x_11239:
        /* <DEDUP_REMOVED lines=16> */
.L_x_11246:
        /* <DEDUP_REMOVED lines=13> */
.L_x_11248:
[----:B------:R-:W-:Y:S05]  /*106d0*/  BSYNC.RECONVERGENT B3 ;  /* 0x0000000000037941 */ /* 0x000fea0003800200 */
.L_x_11247:
        /* <DEDUP_REMOVED lines=42> */
.L_x_11245:
[----:B------:R-:W-:Y:S05]  /*10980*/  BSYNC.RECONVERGENT B2 ;  /* 0x0000000000027941 */ /* 0x000fea0003800200 */
.L_x_11244:
        /* <DEDUP_REMOVED lines=16> */
.L_x_11228:
[----:B------:R-:W0:Y:S01]  /*10a90*/  LDC.64 R102, c[0x0][0x3a8] ;  /* 0x0000ea00ff667b82 */ /* 0x000e220000000a00 */
[----:B------:R-:W-:Y:S02]  /*10aa0*/  SEL R3, RZ, 0x1000000, !P5 ;  /* 0x01000000ff037807 */ /* 0x000fe40006800000 */
[----:B------:R-:W-:Y:S02]  /*10ab0*/  SEL R114, RZ, 0x10000, !P4 ;  /* 0x00010000ff727807 */ /* 0x000fe40006000000 */
[----:B------:R-:W-:-:S03]  /*10ac0*/  SEL R97, RZ, 0x100, !P3 ;  /* 0x00000100ff617807 */ /* 0x000fc60005800000 */
[----:B------:R-:W1:Y:S01]  /*10ad0*/  LDC.64 R100, c[0x0][0x3b0] ;  /* 0x0000ec00ff647b82 */ /* 0x000e620000000a00 */
[----:B------:R-:W-:Y:S02]  /*10ae0*/  IADD3 R3, PT, PT, R97, R3, R114 ;  /* 0x0000000361037210 */ /* 0x000fe40007ffe072 */
[----:B------:R-:W-:-:S05]  /*10af0*/  SEL R114, RZ, 0x1, !P2 ;  /* 0x00000001ff727807 */ /* 0x000fca0005000000 */
[----:B------:R-:W-:Y:S01]  /*10b00*/  IMAD.IADD R97, R3, 0x1, R114 ;  /* 0x0000000103617824 */ /* 0x000fe200078e0272 */
[----:B------:R-:W-:Y:S01]  /*10b10*/  MOV R3, R98 ;  /* 0x0000006200037202 */ /* 0x000fe20000000f00 */
[----:B0-----:R-:W-:-:S05]  /*10b20*/  IMAD.WIDE.U32 R102, R96, 0x10, R102 ;  /* 0x0000001060667825 */ /* 0x001fca00078e0066 */
[----:B------:R0:W-:Y:S01]  /*10b30*/  STG.E.128 desc[UR8][R102.64], R92 ;  /* 0x0000005c66007986 */ /* 0x0001e2000c101d08 */
[----:B-1----:R-:W-:-:S05]  /*10b40*/  IMAD.WIDE.U32 R100, R96, 0x4, R100 ;  /* 0x0000000460647825 */ /* 0x002fca00078e0064 */
[----:B------:R0:W-:Y:S01]  /*10b50*/  STG.E desc[UR8][R100.64], R97 ;  /* 0x0000006164007986 */ /* 0x0001e2000c101908 */
[----:B------:R-:W-:Y:S05]  /*10b60*/  @!P0 BRA `(.L_x_11186) ;  /* 0x00000000002c8947 */ /* 0x000fea0003800000 */
[----:B------:R-:W1:Y:S01]  /*10b70*/  LDC.64 R98, c[0x0][0x3b8] ;  /* 0x0000ee00ff627b82 */ /* 0x000e620000000a00 */
[----:B0-----:R-:W-:Y:S01]  /*10b80*/  IMAD.U32 R100, R6, 0x10000, RZ ;  /* 0x0001000006647824 */ /* 0x001fe200078e00ff */
[----:B------:R-:W-:Y:S02]  /*10b90*/  LOP3.LUT R97, R7, 0xffff, RZ, 0xc0, !PT ;  /* 0x0000ffff07617812 */ /* 0x000fe400078ec0ff */
[----:B------:R-:W-:Y:S02]  /*10ba0*/  LOP3.LUT R102, R5, 0xff, RZ, 0xc0, !PT ;  /* 0x000000ff05667812 */ /* 0x000fe400078ec0ff */
[----:B------:R-:W-:-:S04]  /*10bb0*/  LOP3.LUT R100, R100, 0xff0000, RZ, 0xc0, !PT ;  /* 0x00ff000064647812 */ /* 0x000fc800078ec0ff */
[----:B------:R-:W-:Y:S02]  /*10bc0*/  LEA R97, R97, R100, 0x18 ;  /* 0x0000006461617211 */ /* 0x000fe400078ec0ff */
[----:B------:R-:W-:-:S03]  /*10bd0*/  LOP3.LUT R100, R4, 0xff, RZ, 0xc0, !PT ;  /* 0x000000ff04647812 */ /* 0x000fc600078ec0ff */
[----:B------:R-:W-:-:S05]  /*10be0*/  IMAD R97, R102, 0x100, R97 ;  /* 0x0000010066617824 */ /* 0x000fca00078e0261 */
[----:B------:R-:W-:Y:S01]  /*10bf0*/  IADD3 R97, PT, PT, R97, R100, RZ ;  /* 0x0000006461617210 */ /* 0x000fe20007ffe0ff */
[----:B-1----:R-:W-:-:S05]  /*10c00*/  IMAD.WIDE.U32 R98, R96, 0x4, R98 ;  /* 0x0000000460627825 */ /* 0x002fca00078e0062 */
[----:B------:R1:W-:Y:S02]  /*10c10*/  STG.E desc[UR8][R98.64], R97 ;  /* 0x0000006162007986 */ /* 0x0003e4000c101908 */
.L_x_11186:
[----:B------:R-:W-:Y:S05]  /*10c20*/  BSYNC.RECONVERGENT B1 ;  /* 0x0000000000017941 */ /* 0x000fea0003800200 */
.L_x_11185:
[----:B------:R-:W-:Y:S01]  /*10c30*/  FADD.FTZ R96, RZ, R80 ;  /* 0x00000050ff607221 */ /* 0x000fe20000010000 */
[C---:B------:R-:W-:Y:S01]  /*10c40*/  ISETP.GE.U32.AND P0, PT, R110.reuse, 0x20, PT ;  /* 0x000000206e00780c */ /* 0x040fe20003f06070 */
[----:B------:R-:W-:Y:S01]  /*10c50*/  UMOV UR4, 0xffffffff ;  /* 0xffffffff00047882 */ /* 0x000fe20000000000 */
[C---:B------:R-:W-:Y:S01]  /*10c60*/  ISETP.GT.U32.AND P1, PT, R110.reuse, 0x3f, PT ;  /* 0x0000003f6e00780c */ /* 0x040fe20003f24070 */
[----:B01----:R-:W-:Y:S01]  /*10c70*/  FADD.FTZ R97, R81, R96 ;  /* 0x0000006051617221 */ /* 0x003fe20000010000 */
        /* <DEDUP_REMOVED lines=73> */
.L_x_11270:
[----:B------:R-:W-:Y:S01]  /*11110*/  FMUL.FTZ R114, R101, R101 ;  /* 0x0000006565727220 */ /* 0x000fe20000410000 */
[----:B------:R-:W-:Y:S01]  /*11120*/  PLOP3.LUT P1, PT, PT, PT, UP1, 0x40, 0x4 ;  /* 0x000000000004781c */ /* 0x000fe20003f2e818 */
[----:B------:R-:W2:Y:S01]  /*11130*/  @!P4 LDC.64 R98, c[0x0][0x3c0] ;  /* 0x0000f000ff62cb82 */ /* 0x000ea20000000a00 */
[----:B-1----:R-:W-:Y:S01]  /*11140*/  FADD.FTZ R115, R102, R103 ;  /* 0x0000006766737221 */ /* 0x002fe20000010000 */
[----:B------:R-:W-:Y:S01]  /*11150*/  BSSY.RECONVERGENT B1, `(.L_x_11250) ;  /* 0x0000024000017945 */ /* 0x000fe20003800200 */
[----:B------:R-:W-:Y:S02]  /*11160*/  FSEL R103, R114, RZ, !P1 ;  /* 0x000000ff72677208 */ /* 0x000fe40004800000 */
[----:B------:R-:W-:Y:S01]  /*11170*/  FFMA.FTZ R100, R115, R100, UR14 ;  /* 0x0000000e73647e23 */ /* 0x000fe20008010064 */
[----:B------:R-:W-:Y:S02]  /*11180*/  PLOP3.LUT P1, PT, PT, PT, UP1, 0x40, 0x4 ;  /* 0x000000000004781c */ /* 0x000fe40003f2e818 */
[----:B------:R-:W1:Y:S01]  /*11190*/  @!P4 LDC.64 R96, c[0x0][0x3c8] ;  /* 0x0000f200ff60cb82 */ /* 0x000e620000000a00 */
[----:B------:R-:W-:Y:S01]  /*111a0*/  FADD.FTZ R100, R100, R103 ;  /* 0x0000006764647221 */ /* 0x000fe20000010000 */
[----:B------:R-:W-:-:S03]  /*111b0*/  FSEL R114, R101, RZ, P1 ;  /* 0x000000ff65727208 */ /* 0x000fc60000800000 */
[----:B------:R-:W3:Y:S01]  /*111c0*/  MUFU.RSQ R115, R100 ;  /* 0x0000006400737308 */ /* 0x000ee20000001400 */
[----:B--2---:R-:W-:-:S05]  /*111d0*/  @!P4 IMAD.WIDE R98, R111, 0x4, R98 ;  /* 0x000000046f62c825 */ /* 0x004fca00078e0262 */
[----:B------:R2:W-:Y:S01]  /*111e0*/  @!P4 STG.E desc[UR8][R98.64], R101 ;  /* 0x000000656200c986 */ /* 0x0005e2000c101908 */
[----:B-1----:R-:W-:-:S05]  /*111f0*/  @!P4 IMAD.WIDE R96, R111, 0x4, R96 ;  /* 0x000000046f60c825 */ /* 0x002fca00078e0260 */
[----:B---3--:R2:W-:Y:S01]  /*11200*/  @!P4 STG.E desc[UR8][R96.64], R115 ;  /* 0x000000736000c986 */ /* 0x0085e2000c101908 */
[----:B------:R-:W-:Y:S05]  /*11210*/  @!P0 BRA `(.L_x_11251) ;  /* 0x00000000005c8947 */ /* 0x000fea0003800000 */
[----:B--2---:R-:W1:Y:S01]  /*11220*/  LDC.64 R100, c[0x0][0x430] ;  /* 0x00010c00ff647b82 */ /* 0x004e620000000a00 */
[--C-:B------:R-:W-:Y:S01]  /*11230*/  FADD.FTZ R96, R80, -R114.reuse ;  /* 0x8000007250607221 */ /* 0x100fe20000010000 */
[--C-:B0-----:R-:W-:Y:S01]  /*11240*/  FADD.FTZ R102, R81, -R114.reuse ;  /* 0x8000007251667221 */ /* 0x101fe20000010000 */
[--C-:B------:R-:W-:Y:S02]  /*11250*/  FADD.FTZ R120, R83, -R114.reuse ;  /* 0x8000007253787221 */ /* 0x100fe40000010000 */
[C---:B------:R-:W-:Y:S01]  /*11260*/  FMUL.FTZ R103, R115.reuse, R96 ;  /* 0x0000006073677220 */ /* 0x040fe20000410000 */
[----:B------:R-:W-:Y:S01]  /*11270*/  FADD.FTZ R96, R82, -R114 ;  /* 0x8000007252607221 */ /* 0x000fe20000010000 */
[C---:B------:R-:W-:Y:S01]  /*11280*/  FMUL.FTZ R102, R115.reuse, R102 ;  /* 0x0000006673667220 */ /* 0x040fe20000410000 */
[----:B------:R-:W0:Y:S01]  /*11290*/  LDC.64 R116, c[0x0][0x428] ;  /* 0x00010a00ff747b82 */ /* 0x000e220000000a00 */
[C---:B------:R-:W-:Y:S01]  /*112a0*/  FMUL.FTZ R120, R115.reuse, R120 ;  /* 0x0000007873787220 */ /* 0x040fe20000410000 */
[----:B------:R-:W-:Y:S01]  /*112b0*/  FMUL.FTZ R121, R115, R96 ;  /* 0x0000006073797220 */ /* 0x000fe20000410000 */
[----:B-----5:R-:W-:Y:S01]  /*112c0*/  FFMA.FTZ R96, R103, R8, R40 ;  /* 0x0000000867607223 */ /* 0x020fe20000010028 */
[----:B------:R-:W-:Y:S01]  /*112d0*/  FFMA.FTZ R97, R102, R9, R41 ;  /* 0x0000000966617223 */ /* 0x000fe20000010029 */
[----:B------:R-:W-:Y:S01]  /*112e0*/  FFMA.FTZ R99, R120, R11, R43 ;  /* 0x0000000b78637223 */ /* 0x000fe2000001002b */
[----:B------:R-:W-:Y:S01]  /*112f0*/  FFMA.FTZ R98, R121, R10, R42 ;  /* 0x0000000a79627223 */ /* 0x000fe2000001002a */
[----:B-1----:R-:W-:-:S04]  /*11300*/  IMAD.WIDE.U32 R118, R113, 0x10, R100 ;  /* 0x0000001071767825 */ /* 0x002fc800078e0064 */
[----:B------:R-:W-:Y:S01]  /*11310*/  FFMA.FTZ R100, R103, R12, R52 ;  /* 0x0000000c67647223 */ /* 0x000fe20000010034 */
[----:B------:R-:W-:Y:S01]  /*11320*/  FFMA.FTZ R101, R102, R13, R53 ;  /* 0x0000000d66657223 */ /* 0x000fe20000010035 */
[----:B------:R-:W-:Y:S01]  /*11330*/  FFMA.FTZ R102, R121, R14, R54 ;  /* 0x0000000e79667223 */ /* 0x000fe20000010036 */
[----:B------:R-:W-:Y:S01]  /*11340*/  FFMA.FTZ R103, R120, R15, R55 ;  /* 0x0000000f78677223 */ /* 0x000fe20000010037 */
[----:B0-----:R-:W-:-:S04]  /*11350*/  IMAD.WIDE.U32 R116, R113, 0x10, R116 ;  /* 0x0000001071747825 */ /* 0x001fc800078e0074 */
[----:B------:R-:W-:Y:S01]  /*11360*/  VIADD R113, R113, 0x20 ;  /* 0x0000002071717836 */ /* 0x000fe20000000000 */
[----:B------:R1:W-:Y:S04]  /*11370*/  STG.E.128 desc[UR8][R116.64], R96 ;  /* 0x0000006074007986 */ /* 0x0003e8000c101d08 */
[----:B------:R1:W-:Y:S02]  /*11380*/  STG.E.128 desc[UR8][R118.64], R100 ;  /* 0x0000006476007986 */ /* 0x0003e4000c101d08 */
.L_x_11251:
[----:B------:R-:W-:Y:S05]  /*11390*/  BSYNC.RECONVERGENT B1 ;  /* 0x0000000000017941 */ /* 0x000fea0003800200 */
.L_x_11250:
[----:B------:R-:W-:Y:S01]  /*113a0*/  ISETP.GE.U32.AND P1, PT, R110, 0x40, PT ;  /* 0x000000406e00780c */ /* 0x000fe20003f26070 */
[----:B------:R-:W-:-:S12]  /*113b0*/  BSSY.RECONVERGENT B1, `(.L_x_11252) ;  /* 0x0000019000017945 */ /* 0x000fd80003800200 */
[----:B------:R-:W-:Y:S05]  /*113c0*/  @!P1 BRA `(.L_x_11253) ;  /* 0x00000000005c9947 */ /* 0x000fea0003800000 */
[----:B-12---:R-:W1:Y:S01]  /*113d0*/  LDC.64 R100, c[0x0][0x430] ;  /* 0x00010c00ff647b82 */ /* 0x006e620000000a00 */
        /* <DEDUP_REMOVED lines=18> */
[C---:B0-----:R-:W-:Y:S01]  /*11500*/  IMAD.WIDE.U32 R116, R113.reuse, 0x10, R116 ;  /* 0x0000001071747825 */ /* 0x041fe200078e0074 */
[----:B------:R-:W-:-:S04]  /*11510*/  IADD3 R113, PT, PT, R113, 0x20, RZ ;  /* 0x0000002071717810 */ /* 0x000fc80007ffe0ff */
[----:B------:R3:W-:Y:S04]  /*11520*/  STG.E.128 desc[UR8][R116.64], R96 ;  /* 0x0000006074007986 */ /* 0x0007e8000c101d08 */
[----:B------:R3:W-:Y:S02]  /*11530*/  STG.E.128 desc[UR8][R118.64], R100 ;  /* 0x0000006476007986 */ /* 0x0007e4000c101d08 */
.L_x_11253:
[----:B------:R-:W-:Y:S05]  /*11540*/  BSYNC.RECONVERGENT B1 ;  /* 0x0000000000017941 */ /* 0x000fea0003800200 */
.L_x_11252:
[----:B------:R-:W-:Y:S01]  /*11550*/  ISETP.GE.U32.AND P1, PT, R110, 0x60, PT ;  /* 0x000000606e00780c */ /* 0x000fe20003f26070 */
[----:B------:R-:W-:-:S12]  /*11560*/  BSSY.RECONVERGENT B1, `(.L_x_11254) ;  /* 0x0000019000017945 */ /* 0x000fd80003800200 */
[----:B------:R-:W-:Y:S05]  /*11570*/  @!P1 BRA `(.L_x_11255) ;  /* 0x00000000005c9947 */ /* 0x000fea0003800000 */
[----:B-123--:R-:W1:Y:S01]  /*11580*/  LDC.64 R100, c[0x0][0x430] ;  /* 0x00010c00ff647b82 */ /* 0x00ee620000000a00 */
        /* <DEDUP_REMOVED lines=22> */
.L_x_11255:
[----:B------:R-:W-:Y:S05]  /*116f0*/  BSYNC.RECONVERGENT B1 ;  /* 0x0000000000017941 */ /* 0x000fea0003800200 */
.L_x_11254:
[----:B------:R-:W-:Y:S01]  /*11700*/  ISETP.GE.U32.AND P1, PT, R110, 0x80, PT ;  /* 0x000000806e00780c */ /* 0x000fe20003f26070 */
[----:B------:R-:W-:-:S12]  /*11710*/  BSSY.RECONVERGENT B1, `(.L_x_11256) ;  /* 0x0000018000017945 */ /* 0x000fd80003800200 */
[----:B------:R-:W-:Y:S05]  /*11720*/  @!P1 BRA `(.L_x_11257) ;  /* 0x0000000000589947 */ /* 0x000fea0003800000 */
[----:B-1234-:R-:W1:Y:S01]  /*11730*/  LDC.64 R96, c[0x0][0x428] ;  /* 0x00010a00ff607b82 */ /* 0x01ee620000000a00 */
[--C-:B------:R-:W-:Y:S01]  /*11740*/  FADD.FTZ R98, R92, -R114.reuse ;  /* 0x800000725c627221 */ /* 0x100fe20000010000 */
[--C-:B0-----:R-:W-:Y:S01]  /*11750*/  FADD.FTZ R102, R93, -R114.reuse ;  /* 0x800000725d667221 */ /* 0x101fe20000010000 */
[--C-:B------:R-:W-:Y:S01]  /*11760*/  FADD.FTZ R116, R94, -R114.reuse ;  /* 0x800000725e747221 */ /* 0x100fe20000010000 */
[----:B------:R-:W-:Y:S01]  /*11770*/  FADD.FTZ R114, R95, -R114 ;  /* 0x800000725f727221 */ /* 0x000fe20000010000 */
[C---:B------:R-:W-:Y:S01]  /*11780*/  FMUL.FTZ R103, R115.reuse, R98 ;  /* 0x0000006273677220 */ /* 0x040fe20000410000 */
[C---:B------:R-:W-:Y:S01]  /*11790*/  FMUL.FTZ R102, R115.reuse, R102 ;  /* 0x0000006673667220 */ /* 0x040fe20000410000 */
[C---:B------:R-:W-:Y:S01]  /*117a0*/  FMUL.FTZ R119, R115.reuse, R116 ;  /* 0x0000007473777220 */ /* 0x040fe20000410000 */
[----:B------:R-:W0:Y:S01]  /*117b0*/  LDC.64 R100, c[0x0][0x430] ;  /* 0x00010c00ff647b82 */ /* 0x000e220000000a00 */
[----:B------:R-:W-:Y:S02]  /*117c0*/  FMUL.FTZ R118, R115, R114 ;  /* 0x0000007273767220 */ /* 0x000fe40000410000 */
[----:B-----5:R-:W-:-:S02]  /*117d0*/  FFMA.FTZ R98, R119, R58, R66 ;  /* 0x0000003a77627223 */ /* 0x020fc40000010042 */
[----:B------:R-:W-:Y:S01]  /*117e0*/  FFMA.FTZ R99, R118, R59, R67 ;  /* 0x0000003b76637223 */ /* 0x000fe20000010043 */
[----:B-1----:R-:W-:-:S04]  /*117f0*/  IMAD.WIDE.U32 R114, R113, 0x10, R96 ;  /* 0x0000001071727825 */ /* 0x002fc800078e0060 */
[----:B------:R-:W-:Y:S01]  /*11800*/  FFMA.FTZ R96, R103, R56, R64 ;  /* 0x0000003867607223 */ /* 0x000fe20000010040 */
[----:B------:R-:W-:-:S05]  /*11810*/  FFMA.FTZ R97, R102, R57, R65 ;  /* 0x0000003966617223 */ /* 0x000fca0000010041 */
[----:B------:R1:W-:Y:S01]  /*11820*/  STG.E.128 desc[UR8][R114.64], R96 ;  /* 0x0000006072007986 */ /* 0x0003e2000c101d08 */
[----:B0-----:R-:W-:-:S04]  /*11830*/  IMAD.WIDE.U32 R116, R113, 0x10, R100 ;  /* 0x0000001071747825 */ /* 0x001fc800078e0064 */
[----:B------:R-:W-:Y:S01]  /*11840*/  FFMA.FTZ R100, R103, R60, R68 ;  /* 0x0000003c67647223 */ /* 0x000fe20000010044 */
[----:B------:R-:W-:Y:S01]  /*11850*/  FFMA.FTZ R101, R102, R61, R69 ;  /* 0x0000003d66657223 */ /* 0x000fe20000010045 */
[----:B------:R-:W-:Y:S01]  /*11860*/  FFMA.FTZ R102, R119, R62, R70 ;  /* 0x0000003e77667223 */ /* 0x000fe20000010046 */
[----:B------:R-:W-:-:S05]  /*11870*/  FFMA.FTZ R103, R118, R63, R71 ;  /* 0x0000003f76677223 */ /* 0x000fca0000010047 */
[----:B------:R1:W-:Y:S02]  /*11880*/  STG.E.128 desc[UR8][R116.64], R100 ;  /* 0x0000006474007986 */ /* 0x0003e4000c101d08 */
.L_x_11257:
[----:B------:R-:W-:Y:S05]  /*11890*/  BSYNC.RECONVERGENT B1 ;  /* 0x0000000000017941 */ /* 0x000fea0003800200 */
.L_x_11256:
[----:B-1234-:R-:W1:Y:S02]  /*118a0*/  LDC.64 R96, c[0x0][0x380] ;  /* 0x0000e000ff607b82 */ /* 0x01ee640000000a00 */
[----:B-1----:R-:W-:-:S04]  /*118b0*/  LEA R111, R96, R111, 0x2 ;  /* 0x0000006f606f7211 */ /* 0x002fc800078e10ff */
[----:B------:R-:W-:-:S13]  /*118c0*/  ISETP.GE.AND P1, PT, R111, R97, PT ;  /* 0x000000616f00720c */ /* 0x000fda0003f26270 */
[----:B------:R-:W-:Y:S05]  /*118d0*/  @!P1 BRA `(.L_x_11258) ;  /* 0xfffffefc00909947 */ /* 0x000fea000383ffff */
[----:B------:R-:W-:Y:S05]  /*118e0*/  BSYNC B0 ;  /* 0x0000000000007941 */ /* 0x000fea0003800000 */
.L_x_10989:
[----:B------:R-:W-:Y:S05]  /*118f0*/  EXIT ;  /* 0x000000000000794d */ /* 0x000fea0003800000 */
.L_x_11249:
        /* <DEDUP_REMOVED lines=8> */
.L_x_11260:
[----:B------:R-:W-:Y:S05]  /*11980*/  BSYNC B1 ;  /* 0x0000000000017941 */ /* 0x000fea0003800000 */
.L_x_11259:
        /* <DEDUP_REMOVED lines=10> */
.L_x_11261:
[----:B------:R-:W-:Y:S01]  /*11a30*/  HFMA2 R116, -RZ, RZ, 0, 2.384185791015625e-07 ;  /* 0x00000004ff747431 */ /* 0x000fe200000001ff */
[----:B------:R-:W-:-:S05]  /*11a40*/  MOV R99, R115 ;  /* 0x0000007300637202 */ /* 0x000fca0000000f00 */
[----:B------:R-:W-:-:S04]  /*11a50*/  FADD.FTZ R99, R98, R99 ;  /* 0x0000006362637221 */ /* 0x000fc80000010000 */
[----:B------:R-:W-:-:S07]  /*11a60*/  IMAD.MOV.U32 R117, RZ, RZ, R99 ;  /* 0x000000ffff757224 */ /* 0x000fce00078e0063 */
[----:B------:R-:W-:Y:S05]  /*11a70*/  WARPSYNC.COLLECTIVE R114, `(.L_x_11262) ;  /* 0x0000000072087348 */ /* 0x000fea0003c00000 */
[----:B------:R0:W1:Y:S02]  /*11a80*/  SHFL.BFLY P5, R115, R117, R116, R119 ;  /* 0x0c00007475737389 */ /* 0x00006400000a0077 */
[----:B01----:R-:W-:Y:S05]  /*11a90*/  ENDCOLLECTIVE ;  /* 0x000000000000791b */ /* 0x003fea0003800000 */
.L_x_11262:
[----:B------:R-:W-:Y:S02]  /*11aa0*/  IMAD.MOV.U32 R116, RZ, RZ, 0x8 ;  /* 0x00000008ff747424 */ /* 0x000fe400078e00ff */
[----:B------:R-:W-:-:S04]  /*11ab0*/  IMAD.MOV.U32 R96, RZ, RZ, R115 ;  /* 0x000000ffff607224 */ /* 0x000fc800078e0073 */
[----:B------:R-:W-:-:S05]  /*11ac0*/  FADD.FTZ R102, R99, R96 ;  /* 0x0000006063667221 */ /* 0x000fca0000010000 */
[----:B------:R-:W-:-:S07]  /*11ad0*/  MOV R117, R102 ;  /* 0x0000006600757202 */ /* 0x000fce0000000f00 */
[----:B------:R-:W-:Y:S05]  /*11ae0*/  WARPSYNC.COLLECTIVE R114, `(.L_x_11263) ;  /* 0x0000000072087348 */ /* 0x000fea0003c00000 */
[----:B------:R0:W1:Y:S02]  /*11af0*/  SHFL.BFLY P5, R115, R117, R116, R119 ;  /* 0x0c00007475737389 */ /* 0x00006400000a0077 */
[----:B01----:R-:W-:Y:S05]  /*11b00*/  ENDCOLLECTIVE ;  /* 0x000000000000791b */ /* 0x003fea0003800000 */
.L_x_11263:
[----:B------:R-:W-:Y:S01]  /*11b10*/  HFMA2 R116, -RZ, RZ, 0, 9.5367431640625e-07 ;  /* 0x00000010ff747431 */ /* 0x000fe200000001ff */
[----:B------:R-:W-:-:S05]  /*11b20*/  MOV R101, R115 ;  /* 0x0000007300657202 */ /* 0x000fca0000000f00 */
[----:B------:R-:W-:-:S04]  /*11b30*/  FADD.FTZ R103, R102, R101 ;  /* 0x0000006566677221 */ /* 0x000fc80000010000 */
[----:B------:R-:W-:-:S07]  /*11b40*/  IMAD.MOV.U32 R117, RZ, RZ, R103 ;  /* 0x000000ffff757224 */ /* 0x000fce00078e0067 */
[----:B------:R-:W-:Y:S05]  /*11b50*/  WARPSYNC.COLLECTIVE R114, `(.L_x_11264) ;  /* 0x0000000072087348 */ /* 0x000fea0003c00000 */
[----:B------:R0:W1:Y:S02]  /*11b60*/  SHFL.BFLY P5, R115, R117, R116, R119 ;  /* 0x0c00007475737389 */ /* 0x00006400000a0077 */
[----:B01----:R-:W-:Y:S05]  /*11b70*/  ENDCOLLECTIVE ;  /* 0x000000000000791b */ /* 0x003fea0003800000 */
.L_x_11264:
        /* <DEDUP_REMOVED lines=41> */
.L_x_11265:
[----:B------:R-:W-:Y:S01]  /*11e10*/  HFMA2 R116, -RZ, RZ, 0, 1.1920928955078125e-07 ;  /* 0x00000002ff747431 */ /* 0x000fe200000001ff */
[----:B------:R-:W-:-:S05]  /*11e20*/  MOV R97, R115 ;  /* 0x0000007300617202 */ /* 0x000fca0000000f00 */
[----:B------:R-:W-:-:S04]  /*11e30*/  FADD.FTZ R97, R96, R97 ;  /* 0x0000006160617221 */ /* 0x000fc80000010000 */
[----:B------:R-:W-:-:S07]  /*11e40*/  IMAD.MOV.U32 R117, RZ, RZ, R97 ;  /* 0x000000ffff757224 */ /* 0x000fce00078e0061 */
[----:B------:R-:W-:Y:S05]  /*11e50*/  WARPSYNC.COLLECTIVE R114, `(.L_x_11266) ;  /* 0x0000000072087348 */ /* 0x000fea0003c00000 */
[----:B------:R0:W1:Y:S02]  /*11e60*/  SHFL.BFLY P5, R115, R117, R116, R119 ;  /* 0x0c00007475737389 */ /* 0x00006400000a0077 */
[----:B01----:R-:W-:Y:S05]  /*11e70*/  ENDCOLLECTIVE ;  /* 0x000000000000791b */ /* 0x003fea0003800000 */
.L_x_11266:
[----:B------:R-:W-:Y:S02]  /*11e80*/  IMAD.MOV.U32 R116, RZ, RZ, 0x4 ;  /* 0x00000004ff747424 */ /* 0x000fe400078e00ff */
[----:B------:R-:W-:-:S04]  /*11e90*/  IMAD.MOV.U32 R98, RZ, RZ, R115 ;  /* 0x000000ffff627224 */ /* 0x000fc800078e0073 */
[----:B------:R-:W-:-:S05]  /*11ea0*/  FADD.FTZ R98, R97, R98 ;  /* 0x0000006261627221 */ /* 0x000fca0000010000 */
[----:B------:R-:W-:-:S07]  /*11eb0*/  MOV R117, R98 ;  /* 0x0000006200757202 */ /* 0x000fce0000000f00 */
[----:B------:R-:W-:Y:S05]  /*11ec0*/  WARPSYNC.COLLECTIVE R114, `(.L_x_11267) ;  /* 0x0000000072087348 */ /* 0x000fea0003c00000 */
[----:B------:R0:W1:Y:S02]  /*11ed0*/  SHFL.BFLY P5, R115, R117, R116, R119 ;  /* 0x0c00007475737389 */ /* 0x00006400000a0077 */
[----:B01----:R-:W-:Y:S05]  /*11ee0*/  ENDCOLLECTIVE ;  /* 0x000000000000791b */ /* 0x003fea0003800000 */
.L_x_11267:
[----:B------:R-:W-:Y:S01]  /*11ef0*/  HFMA2 R116, -RZ, RZ, 0, 4.76837158203125e-07 ;  /* 0x00000008ff747431 */ /* 0x000fe200000001ff */
[----:B------:R-:W-:-:S05]  /*11f00*/  MOV R99, R115 ;  /* 0x0000007300637202 */ /* 0x000fca0000000f00 */
[----:B------:R-:W-:-:S04]  /*11f10*/  FADD.FTZ R99, R98, R99 ;  /* 0x0000006362637221 */ /* 0x000fc80000010000 */
[----:B------:R-:W-:-:S07]  /*11f20*/  IMAD.MOV.U32 R117, RZ, RZ, R99 ;  /* 0x000000ffff757224 */ /* 0x000fce00078e0063 */
[----:B------:R-:W-:Y:S05]  /*11f30*/  WARPSYNC.COLLECTIVE R114, `(.L_x_11268) ;  /* 0x0000000072087348 */ /* 0x000fea0003c00000 */
[----:B------:R0:W1:Y:S02]  /*11f40*/  SHFL.BFLY P5, R115, R117, R116, R119 ;  /* 0x0c00007475737389 */ /* 0x00006400000a0077 */
[----:B01----:R-:W-:Y:S05]  /*11f50*/  ENDCOLLECTIVE ;  /* 0x000000000000791b */ /* 0x003fea0003800000 */
.L_x_11268:
[----:B------:R-:W-:Y:S02]  /*11f60*/  IMAD.MOV.U32 R116, RZ, RZ, 0x10 ;  /* 0x00000010ff747424 */ /* 0x000fe400078e00ff */
[----:B------:R-:W-:-:S04]  /*11f70*/  IMAD.MOV.U32 R102, RZ, RZ, R115 ;  /* 0x000000ffff667224 */ /* 0x000fc800078e0073 */
[----:B------:R-:W-:-:S05]  /*11f80*/  FADD.FTZ R102, R99, R102 ;  /* 0x0000006663667221 */ /* 0x000fca0000010000 */
[----:B------:R-:W-:-:S07]  /*11f90*/  MOV R117, R102 ;  /* 0x0000006600757202 */ /* 0x000fce0000000f00 */
[----:B------:R-:W-:Y:S05]  /*11fa0*/  WARPSYNC.COLLECTIVE R114, `(.L_x_11269) ;  /* 0x0000000072087348 */ /* 0x000fea0003c00000 */
[----:B------:R0:W1:Y:S02]  /*11fb0*/  SHFL.BFLY P5, R115, R117, R116, R119 ;  /* 0x0c00007475737389 */ /* 0x00006400000a0077 */
[----:B01----:R-:W-:Y:S05]  /*11fc0*/  ENDCOLLECTIVE ;  /* 0x000000000000791b */ /* 0x003fea0003800000 */
.L_x_11269:
[----:B------:R-:W-:Y:S01]  /*11fd0*/  MOV R103, R115 ;  /* 0x0000007300677202 */ /* 0x000fe20000000f00 */
[----:B------:R-:W-:Y:S06]  /*11fe0*/  BRA `(.L_x_11270) ;  /* 0xfffffff000487947 */ /* 0x000fec000383ffff */
.L_x_11271:
        /* <DEDUP_REMOVED lines=9> */
.L_x_12173:


//--------------------- .text._ZN10layer_norm31ln_parallel_residual_fwd_kernelINS_13Kernel_traitsIfffffjLj512ELj1ELj4ELj1ELj16ENS_18Kernel_traits_baseILj512EfffffjLj128EEEEELb1ELb0ELb1EEEvNS_9FwdParamsE --------------------------
	.section	.text._ZN10layer_norm31ln_parallel_residual_fwd_kernelINS_13Kernel_traitsIfffffjLj512ELj1ELj4ELj1ELj16ENS_18Kernel_traits_baseILj512EfffffjLj128EEEEELb1ELb0ELb1EEEvNS_9FwdParamsE,"ax",@progbits
	.align	128
        .global         _ZN10layer_norm31ln_parallel_residual_fwd_kernelINS_13Kernel_traitsIfffffjLj512ELj1ELj4ELj1ELj16ENS_18Kernel_traits_baseILj512EfffffjLj128EEEEELb1ELb0ELb1EEEvNS_9FwdParamsE
        .type           _ZN10layer_norm31ln_parallel_residual_fwd_kernelINS_13Kernel_traitsIfffffjLj512ELj1ELj4ELj1ELj16ENS_18Kernel_traits_baseILj512EfffffjLj128EEEEELb1ELb0ELb1EEEvNS_9FwdParamsE,@function
        .size           _ZN10layer_norm31ln_parallel_residual_fwd_kernelINS_13Kernel_traitsIfffffjLj512ELj1ELj4ELj1ELj16ENS_18Kernel_traits_baseILj512EfffffjLj128EEEEELb1ELb0ELb1EEEvNS_9FwdParamsE,(.L_x_12174 - _ZN10layer_norm31ln_parallel_residual_fwd_kernelINS_13Kernel_traitsIfffffjLj512ELj1ELj4ELj1ELj16ENS_18Kernel_traits_baseILj512EfffffjLj128EEEEELb1ELb0ELb1EEEvNS_9FwdParamsE)
        .other          _ZN10layer_norm31ln_parallel_residual_fwd_kernelINS_13Kernel_traitsIfffffjLj512ELj1ELj4ELj1ELj16ENS_18Kernel_traits_baseILj512EfffffjLj128EEEEELb1ELb0ELb1EEEvNS_9FwdParamsE,@"STO_CUDA_ENTRY STV_DEFAULT"
_ZN10layer_norm31ln_parallel_residual_fwd_kernelINS_13Kernel_traitsIfffffjLj512ELj1ELj4ELj1ELj16ENS_18Kernel_traits_baseILj512EfffffjLj128EEEEELb1ELb0ELb1EEEvNS_9FwdParamsE:
.text._ZN10layer_norm31ln_parallel_residual_fwd_kernelINS_13Kernel_traitsIfffffjLj512ELj1ELj4ELj1ELj16ENS_18Kernel_traits_baseILj512EfffffjLj128EEEEELb1ELb0ELb1EEEvNS_9FwdParamsE:
        /* <DEDUP_REMOVED lines=86> */
.L_x_11272:
        /* <DEDUP_REMOVED lines=29> */
.L_x_11274:
        /* <DEDUP_REMOVED lines=26> */
.L_x_11273:
        /* <DEDUP_REMOVED lines=76> */
[----:B-1234-:R-:W-:-:S07]  /*0d90*/  IMAD R6, R5, -0x326172a9, RZ ;  /* 0xcd9e8d5705067824 */ /* 0x01efce00078e02ff */
.L_x_11529:
        /* <DEDUP_REMOVED lines=36> */
.L_x_11279:
        /* <DEDUP_REMOVED lines=13> */
.L_x_11281:
[----:B------:R-:W-:Y:S05]  /*10b0*/  BSYNC.RECONVERGENT B2 ;  /* 0x0000000000027941 */ /* 0x000fea0003800200 */
.L_x_11280:
        /* <DEDUP_REMOVED lines=42> */
.L_x_11278:
[----:B------:R-:W-:Y:S05]  /*1360*/  BSYNC.RECONVERGENT B1 ;  /* 0x0000000000017941 */ /* 0x000fea0003800200 */
.L_x_11277:
[----:B------:R-:W-:Y:S01]  /*1370*/  ISETP.NE.AND P0, PT, R20, 0x1, PT ;  /* 0x000000011400780c */ /* 0x000fe20003f05270 */
[----:B------:R-:W-:Y:S01]  /*1380*/  IMAD.U32 R111, RZ, RZ, UR31 ;  /* 0x0000001fff6f7e24 */ /* 0x000fe2000f8e00ff */
[----:B------:R-:W-:Y:S01]  /*1390*/  I2FP.F32.U32 R19, R18 ;  /* 0x0000001200137245 */ /* 0x000fe20000201000 */
[----:B------:R-:W-:Y:S01]  /*13a0*/  BSSY.RECONVERGENT B1, `(.L_x_11282) ;  /* 0x0000047000017945 */ /* 0x000fe20003800200 */
        /* <DEDUP_REMOVED lines=13> */
.L_x_11284:
        /* <DEDUP_REMOVED lines=13> */
.L_x_11286:
[----:B------:R-:W-:Y:S05]  /*1550*/  BSYNC.RECONVERGENT B2 ;  /* 0x0000000000027941 */ /* 0x000fea0003800200 */
.L_x_11285:
        /* <DEDUP_REMOVED lines=38> */
[----:B------:R-:W-:Y:S02]  /*17c0*/  MOV R6, R2 ;  /* 0x0000000200067202 */ /* 0x000fe40000000f00 */
[----:B------:R-:W-:Y:S02]  /*17d0*/  LOP3.LUT R3, R20, UR29, R3, 0x96, !PT ;  /* 0x0000001d14037c12 */ /* 0x000fe4000f8e9603 */
[----:B------:R-:W-:Y:S01]  /*17e0*/  LOP3.LUT R2, R18, UR30, R23, 0x96, !PT ;  /* 0x0000001e12027c12 */ /* 0x000fe2000f8e9617 */
[----:B------:R-:W-:Y:S02]  /*17f0*/  IMAD.MOV.U32 R18, RZ, RZ, R116 ;  /* 0x000000ffff127224 */ /* 0x000fe400078e0074 */
[----:B------:R-:W-:-:S07]  /*1800*/  IMAD.MOV.U32 R116, RZ, RZ, R22 ;  /* 0x000000ffff747224 */ /* 0x000fce00078e0016 */
.L_x_11283:
[----:B------:R-:W-:Y:S05]  /*1810*/  BSYNC.RECONVERGENT B1 ;  /* 0x0000000000017941 */ /* 0x000fea0003800200 */
.L_x_11282:
        /* <DEDUP_REMOVED lines=16> */
.L_x_11289:
        /* <DEDUP_REMOVED lines=13> */
.L_x_11291:
[----:B------:R-:W-:Y:S05]  /*19f0*/  BSYNC.RECONVERGENT B2 ;  /* 0x0000000000027941 */ /* 0x000fea0003800200 */
.L_x_11290:
        /* <DEDUP_REMOVED lines=43> */
.L_x_11288:
[----:B------:R-:W-:Y:S05]  /*1cb0*/  BSYNC.RECONVERGENT B1 ;  /* 0x0000000000017941 */ /* 0x000fea0003800200 */
.L_x_11287:
        /* <DEDUP_REMOVED lines=16> */
.L_x_11294:
        /* <DEDUP_REMOVED lines=13> */
.L_x_11296:
[----:B------:R-:W-:Y:S05]  /*1e90*/  BSYNC.RECONVERGENT B2 ;  /* 0x0000000000027941 */ /* 0x000fea0003800200 */
.L_x_11295:
        /* <DEDUP_REMOVED lines=43> */
.L_x_11293:
[----:B------:R-:W-:Y:S05]  /*2150*/  BSYNC.RECONVERGENT B1 ;  /* 0x0000000000017941 */ /* 0x000fea0003800200 */
.L_x_11292:
        /* <DEDUP_REMOVED lines=18> */
.L_x_11276:
        /* <DEDUP_REMOVED lines=16> */
.L_x_11300:
        /* <DEDUP_REMOVED lines=13> */
.L_x_11302:
[----:B------:R-:W-:Y:S05]  /*2450*/  BSYNC.RECONVERGENT B2 ;  /* 0x0000000000027941 */ /* 0x000fea0003800200 */
.L_x_11301:
        /* <DEDUP_REMOVED lines=42> */
.L_x_11299:
[----:B------:R-:W-:Y:S05]  /*2700*/  BSYNC.RECONVERGENT B1 ;  /* 0x0000000000017941 */ /* 0x000fea0003800200 */
.L_x_11298:
[----:B------:R-:W-:Y:S01]  /*2710*/  ISETP.NE.AND P0, PT, R7, 0x1, PT ;  /* 0x000000010700780c */ /* 0x000fe20003f05270 */
[----:B------:R-:W-:Y:S01]  /*2720*/  IMAD.U32 R111, RZ, RZ, UR31 ;  /* 0x0000001fff6f7e24 */ /* 0x000fe2000f8e00ff */
[----:B------:R-:W-:Y:S01]  /*2730*/  I2FP.F32.U32 R5, R5 ;  /* 0x0000000500057245 */ /* 0x000fe20000201000 */
[----:B------:R-:W-:Y:S01]  /*2740*/  IMAD.U32 R110, RZ, RZ, UR32 ;  /* 0x00000020ff6e7e24 */ /* 0x000fe2000f8e00ff */
[----:B------:R-:W-:Y:S01]  /*2750*/  BSSY.RECONVERGENT B1, `(.L_x_11303) ;  /* 0x0000048000017945 */ /* 0x000fe20003800200 */
[----:B------:R-:W-:Y:S02]  /*2760*/  MOV R9, 0x2 ;  /* 0x0000000200097802 */ /* 0x000fe40000000f00 */
[----:B------:R-:W-:Y:S01]  /*2770*/  FFMA.FTZ R8, R5, R112, 1.1641532182693481445e-10 ;  /* 0x2f00000005087423 */ /* 0x000fe20000010070 */
[----:B------:R-:W-:Y:S02]  /*2780*/  IMAD.MOV.U32 R5, RZ, RZ, R6 ;  /* 0x000000ffff057224 */ /* 0x000fe400078e0006 */
[----:B-----5:R-:W-:-:S02]  /*2790*/  FMUL.FTZ R12, R12, R110 ;  /* 0x0000006e0c0c7220 */ /* 0x020fc40000410000 */
        /* <DEDUP_REMOVED lines=10> */
.L_x_11305:
        /* <DEDUP_REMOVED lines=13> */
.L_x_11307:
[----:B------:R-:W-:Y:S05]  /*2910*/  BSYNC.RECONVERGENT B2 ;  /* 0x0000000000027941 */ /* 0x000fea0003800200 */
.L_x_11306:
        /* <DEDUP_REMOVED lines=43> */
.L_x_11304:
[----:B------:R-:W-:Y:S05]  /*2bd0*/  BSYNC.RECONVERGENT B1 ;  /* 0x0000000000017941 */ /* 0x000fea0003800200 */
.L_x_11303:
        /* <DEDUP_REMOVED lines=15> */
.L_x_11310:
        /* <DEDUP_REMOVED lines=13> */
.L_x_11312:
[----:B------:R-:W-:Y:S05]  /*2da0*/  BSYNC.RECONVERGENT B2 ;  /* 0x0000000000027941 */ /* 0x000fea0003800200 */
.L_x_11311:
        /* <DEDUP_REMOVED lines=43> */
.L_x_11309:
[----:B------:R-:W-:Y:S05]  /*3060*/  BSYNC.RECONVERGENT B1 ;  /* 0x0000000000017941 */ /* 0x000fea0003800200 */
.L_x_11308:
        /* <DEDUP_REMOVED lines=17> */
.L_x_11315:
        /* <DEDUP_REMOVED lines=13> */
.L_x_11317:
[----:B------:R-:W-:Y:S05]  /*3250*/  BSYNC.RECONVERGENT B2 ;  /* 0x0000000000027941 */ /* 0x000fea0003800200 */
.L_x_11316:
        /* <DEDUP_REMOVED lines=43> */
.L_x_11314:
[----:B------:R-:W-:Y:S05]  /*3510*/  BSYNC.RECONVERGENT B1 ;  /* 0x0000000000017941 */ /* 0x000fea0003800200 */
.L_x_11313:
        /* <DEDUP_REMOVED lines=15> */
.L_x_11320:
        /* <DEDUP_REMOVED lines=13> */
.L_x_11322:
[----:B------:R-:W-:Y:S05]  /*36e0*/  BSYNC.RECONVERGENT B2 ;  /* 0x0000000000027941 */ /* 0x000fea0003800200 */
.L_x_11321:
        /* <DEDUP_REMOVED lines=43> */
.L_x_11319:
[----:B------:R-:W-:Y:S05]  /*39a0*/  BSYNC.RECONVERGENT B1 ;  /* 0x0000000000017941 */ /* 0x000fea0003800200 */
.L_x_11318:
        /* <DEDUP_REMOVED lines=17> */
.L_x_11325:
        /* <DEDUP_REMOVED lines=13> */
.L_x_11327:
[----:B------:R-:W-:Y:S05]  /*3b90*/  BSYNC.RECONVERGENT B2 ;  /* 0x0000000000027941 */ /* 0x000fea0003800200 */
.L_x_11326:
        /* <DEDUP_REMOVED lines=42> */
.L_x_11324:
[----:B------:R-:W-:Y:S05]  /*3e40*/  BSYNC.RECONVERGENT B1 ;  /* 0x0000000000017941 */ /* 0x000fea0003800200 */
.L_x_11323:
        /* <DEDUP_REMOVED lines=15> */
.L_x_11330:
        /* <DEDUP_REMOVED lines=13> */
.L_x_11332:
[----:B------:R-:W-:Y:S05]  /*4010*/  BSYNC.RECONVERGENT B2 ;  /* 0x0000000000027941 */ /* 0x000fea0003800200 */
.L_x_11331:
        /* <DEDUP_REMOVED lines=42> */
.L_x_11329:
[----:B------:R-:W-:Y:S05]  /*42c0*/  BSYNC.RECONVERGENT B1 ;  /* 0x0000000000017941 */ /* 0x000fea0003800200 */
.L_x_11328:
        /* <DEDUP_REMOVED lines=17> */
.L_x_11335:
        /* <DEDUP_REMOVED lines=13> */
.L_x_11337:
[----:B------:R-:W-:Y:S05]  /*44b0*/  BSYNC.RECONVERGENT B2 ;  /* 0x0000000000027941 */ /* 0x000fea0003800200 */
.L_x_11336:
        /* <DEDUP_REMOVED lines=42> */
.L_x_11334:
[----:B------:R-:W-:Y:S05]  /*4760*/  BSYNC.RECONVERGENT B1 ;  /* 0x0000000000017941 */ /* 0x000fea0003800200 */
.L_x_11333:
[----:B------:R-:W-:Y:S01]  /*4770*/  I2FP.F32.U32 R9, R5 ;  /* 0x0000000500097245 */ /* 0x000fe20000201000 */
[-C--:B------:R-:W-:Y:S01]  /*4780*/  FMUL.FTZ R5, R28, R110.reuse ;  /* 0x0000006e1c057220 */ /* 0x080fe20000410000 */
[----:B------:R-:W-:Y:S01]  /*4790*/  FMUL.FTZ R7, R29, R110 ;  /* 0x0000006e1d077220 */ /* 0x000fe20000410000 */
[-C--:B------:R-:W-:Y:S02]  /*47a0*/  FSETP.GTU.FTZ.AND P6, PT, R8, R111.reuse, PT ;  /* 0x0000006f0800720b */ /* 0x080fe40003fdc000 */
[----:B------:R-:W-:Y:S01]  /*47b0*/  FSETP.GTU.FTZ.AND P0, PT, R18, R111, PT ;  /* 0x0000006f1200720b */ /* 0x000fe20003f1c000 */
[----:B------:R-:W-:Y:S01]  /*47c0*/  FFMA.FTZ R18, R9, R112, 1.1641532182693481445e-10 ;  /* 0x2f00000009127423 */ /* 0x000fe20000010070 */
[----:B------:R-:W-:Y:S01]  /*47d0*/  FSEL R9, R5, RZ, !P6 ;  /* 0x000000ff05097208 */ /* 0x000fe20007000000 */
[-C--:B------:R-:W-:Y:S01]  /*47e0*/  FMUL.FTZ R5, R30, R110.reuse ;  /* 0x0000006e1e057220 */ /* 0x080fe20000410000 */
[----:B------:R-:W-:Y:S01]  /*47f0*/  FSEL R8, R7, RZ, !P0 ;  /* 0x000000ff07087208 */ /* 0x000fe20004000000 */
[----:B------:R-:W-:Y:S01]  /*4800*/  FMUL.FTZ R7, R31, R110 ;  /* 0x0000006e1f077220 */ /* 0x000fe20000410000 */
[----:B------:R-:W-:-:S02]  /*4810*/  SEL R19, RZ, 0x1, P6 ;  /* 0x00000001ff137807 */ /* 0x000fc40003000000 */
[----:B------:R-:W-:Y:S02]  /*4820*/  SEL R98, RZ, 0x1, P0 ;  /* 0x00000001ff627807 */ /* 0x000fe40000000000 */
[-C--:B------:R-:W-:Y:S02]  /*4830*/  FSETP.GTU.FTZ.AND P6, PT, R20, R111.reuse, PT ;  /* 0x0000006f1400720b */ /* 0x080fe40003fdc000 */
[----:B------:R-:W-:Y:S02]  /*4840*/  FSETP.GTU.FTZ.AND P0, PT, R18, R111, PT ;  /* 0x0000006f1200720b */ /* 0x000fe40003f1c000 */
[----:B------:R-:W-:Y:S02]  /*4850*/  FSEL R14, R14, RZ, P4 ;  /* 0x000000ff0e0e7208 */ /* 0x000fe40002000000 */
[----:B------:R-:W-:Y:S02]  /*4860*/  FSEL R5, R5, RZ, !P6 ;  /* 0x000000ff05057208 */ /* 0x000fe40007000000 */
        /* <DEDUP_REMOVED lines=11> */
[----:B------:R-:W-:Y:S01]  /*4920*/  PRMT R7, R98, 0x7610, R7 ;  /* 0x0000761062077816 */ /* 0x000fe20000000007 */
[----:B------:R-:W-:Y:S01]  /*4930*/  @P1 FADD.FTZ R21, R25, R21 ;  /* 0x0000001519151221 */ /* 0x000fe20000010000 */
[----:B------:R-:W-:Y:S01]  /*4940*/  SEL R9, RZ, 0x1, P0 ;  /* 0x00000001ff097807 */ /* 0x000fe20000000000 */
[----:B------:R-:W-:Y:S01]  /*4950*/  @P1 FADD.FTZ R20, R24, R20 ;  /* 0x0000001418141221 */ /* 0x000fe20000010000 */
[----:B------:R-:W-:-:S07]  /*4960*/  @P1 FADD.FTZ R23, R27, R23 ;  /* 0x000000171b171221 */ /* 0x000fce0000010000 */
.L_x_11297:
[----:B------:R-:W0:Y:S01]  /*4970*/  LDC.64 R114, c[0x0][0x3a8] ;  /* 0x0000ea00ff727b82 */ /* 0x000e220000000a00 */
[----:B------:R-:W-:Y:S01]  /*4980*/  ISETP.NE.U32.AND P0, PT, R16, RZ, PT ;  /* 0x000000ff1000720c */ /* 0x000fe20003f05070 */
[----:B------:R-:W-:Y:S01]  /*4990*/  VIADD R105, R106, 0x20 ;  /* 0x000000206a697836 */ /* 0x000fe20000000000 */
[----:B------:R-:W-:Y:S02]  /*49a0*/  SEL R12, RZ, 0x1000000, !P5 ;  /* 0x01000000ff0c7807 */ /* 0x000fe40006800000 */
[----:B------:R-:W-:Y:S02]  /*49b0*/  ISETP.NE.AND.EX P0, PT, R17, RZ, PT, P0 ;  /* 0x000000ff1100720c */ /* 0x000fe40003f05300 */
[----:B------:R-:W-:Y:S01]  /*49c0*/  SEL R13, RZ, 0x10000, !P4 ;  /* 0x00010000ff0d7807 */ /* 0x000fe20006000000 */
[----:B------:R-:W1:Y:S01]  /*49d0*/  LDC.64 R108, c[0x0][0x3b0] ;  /* 0x0000ec00ff6c7b82 */ /* 0x000e620000000a00 */
[----:B------:R-:W-:-:S04]  /*49e0*/  SEL R18, RZ, 0x100, !P3 ;  /* 0x00000100ff127807 */ /* 0x000fc80005800000 */
[----:B------:R-:W-:Y:S02]  /*49f0*/  IADD3 R12, PT, PT, R18, R12, R13 ;  /* 0x0000000c120c7210 */ /* 0x000fe40007ffe00d */
[----:B------:R-:W-:Y:S01]  /*4a00*/  SEL R13, RZ, 0x1, !P2 ;  /* 0x00000001ff0d7807 */ /* 0x000fe20005000000 */
[----:B------:R-:W2:Y:S03]  /*4a10*/  @P1 LDC.64 R14, c[0x0][0x3a0] ;  /* 0x0000e800ff0e1b82 */ /* 0x000ea60000000a00 */
[----:B------:R-:W-:Y:S01]  /*4a20*/  IADD3 R107, PT, PT, R12, R13, RZ ;  /* 0x0000000d0c6b7210 */ /* 0x000fe20007ffe0ff */
[----:B------:R-:W-:-:S04]  /*4a30*/  IMAD.WIDE.U32 R12, R105, 0x10, R96 ;  /* 0x00000010690c7825 */ /* 0x000fc800078e0060 */
[C---:B0-----:R-:W-:Y:S01]  /*4a40*/  IMAD.WIDE.U32 R118, R106.reuse, 0x10, R114 ;  /* 0x000000106a767825 */ /* 0x041fe200078e0072 */
[----:B------:R-:W0:Y:S04]  /*4a50*/  @P0 LDC.64 R16, c[0x0][0x398] ;  /* 0x0000e600ff100b82 */ /* 0x000e280000000a00 */
[----:B------:R3:W-:Y:S01]  /*4a60*/  STG.E.128 desc[UR8][R118.64], R20 ;  /* 0x0000001476007986 */ /* 0x0007e2000c101d08 */
[----:B-1----:R-:W-:-:S05]  /*4a70*/  IMAD.WIDE.U32 R18, R106, 0x4, R108 ;  /* 0x000000046a127825 */ /* 0x002fca00078e006c */
[----:B------:R3:W-:Y:S01]  /*4a80*/  STG.E desc[UR8][R18.64], R107 ;  /* 0x0000006b12007986 */ /* 0x0007e2000c101908 */
[----:B--2---:R-:W-:-:S04]  /*4a90*/  @P1 IMAD.WIDE.U32 R98, R105, 0x10, R14 ;  /* 0x0000001069621825 */ /* 0x004fc800078e000e */
[----:B0-----:R-:W-:Y:S01]  /*4aa0*/  @P0 IMAD.WIDE.U32 R16, R105, 0x10, R16 ;  /* 0x0000001069100825 */ /* 0x001fe200078e0010 */
[----:B---3--:R-:W-:Y:S06]  /*4ab0*/  @!P0 BRA `(.L_x_11338) ;  /* 0x00000000002c8947 */ /* 0x008fec0003800000 */
[----:B------:R-:W0:Y:S01]  /*4ac0*/  LDC.64 R14, c[0x0][0x3b8] ;  /* 0x0000ee00ff0e7b82 */ /* 0x000e220000000a00 */
        /* <DEDUP_REMOVED lines=10> */
.L_x_11338:
[----:B------:R1:W5:Y:S04]  /*4b70*/  @P0 LDG.E.128 R28, desc[UR8][R16.64] ;  /* 0x00000008101c0981 */ /* 0x000368000c1e1d00 */
[----:B------:R1:W5:Y:S04]  /*4b80*/  @P1 LDG.E.128 R24, desc[UR8][R98.64] ;  /* 0x0000000862181981 */ /* 0x000368000c1e1d00 */
[----:B0-----:R-:W5:Y:S01]  /*4b90*/  LDG.E.128 R12, desc[UR8][R12.64] ;  /* 0x000000080c0c7981 */ /* 0x001f62000c1e1d00 */
        /* <DEDUP_REMOVED lines=17> */
.L_x_11342:
        /* <DEDUP_REMOVED lines=13> */
.L_x_11344:
[----:B------:R-:W-:Y:S05]  /*4d80*/  BSYNC.RECONVERGENT B2 ;  /* 0x0000000000027941 */ /* 0x000fea0003800200 */
.L_x_11343:
        /* <DEDUP_REMOVED lines=41> */
.L_x_11341:
[----:B------:R-:W-:Y:S05]  /*5020*/  BSYNC.RECONVERGENT B1 ;  /* 0x0000000000017941 */ /* 0x000fea0003800200 */
.L_x_11340:
[----:B------:R-:W-:Y:S01]  /*5030*/  ISETP.NE.AND P3, PT, R7, 0x1, PT ;  /* 0x000000010700780c */ /* 0x000fe20003f65270 */
[----:B------:R-:W-:Y:S01]  /*5040*/  BSSY.RECONVERGENT B1, `(.L_x_11345) ;  /* 0x0000048000017945 */ /* 0x000fe20003800200 */
[----:B------:R-:W-:Y:S01]  /*5050*/  I2FP.F32.U32 R5, R5 ;  /* 0x0000000500057245 */ /* 0x000fe20000201000 */
[----:B-----5:R-:W-:Y:S01]  /*5060*/  FMUL.FTZ R12, R12, R110 ;  /* 0x0000006e0c0c7220 */ /* 0x020fe20000410000 */
        /* <DEDUP_REMOVED lines=13> */
.L_x_11347:
        /* <DEDUP_REMOVED lines=13> */
.L_x_11349:
[----:B------:R-:W-:Y:S05]  /*5210*/  BSYNC.RECONVERGENT B2 ;  /* 0x0000000000027941 */ /* 0x000fea0003800200 */
.L_x_11348:
        /* <DEDUP_REMOVED lines=42> */
.L_x_11346:
[----:B------:R-:W-:Y:S05]  /*54c0*/  BSYNC.RECONVERGENT B1 ;  /* 0x0000000000017941 */ /* 0x000fea0003800200 */
.L_x_11345:
[----:B------:R-:W-:Y:S01]  /*54d0*/  ISETP.NE.AND P3, PT, R9, 0x1, PT ;  /* 0x000000010900780c */ /* 0x000fe20003f65270 */
[----:B------:R-:W-:Y:S01]  /*54e0*/  BSSY.RECONVERGENT B1, `(.L_x_11350) ;  /* 0x0000047000017945 */ /* 0x000fe20003800200 */
[----:B------:R-:W-:Y:S01]  /*54f0*/  I2FP.F32.U32 R5, R5 ;  /* 0x0000000500057245 */ /* 0x000fe20000201000 */
[----:B-1----:R-:W-:Y:S02]  /*5500*/  HFMA2 R17, -RZ, RZ, 0, 1.1920928955078125e-07 ;  /* 0x00000002ff117431 */ /* 0x002fe400000001ff */
        /* <DEDUP_REMOVED lines=11> */
.L_x_11352:
        /* <DEDUP_REMOVED lines=13> */
.L_x_11354:
[----:B------:R-:W-:Y:S05]  /*5690*/  BSYNC.RECONVERGENT B2 ;  /* 0x0000000000027941 */ /* 0x000fea0003800200 */
.L_x_11353:
        /* <DEDUP_REMOVED lines=43> */
.L_x_11351:
[----:B------:R-:W-:Y:S05]  /*5950*/  BSYNC.RECONVERGENT B1 ;  /* 0x0000000000017941 */ /* 0x000fea0003800200 */
.L_x_11350:
        /* <DEDUP_REMOVED lines=17> */
.L_x_11357:
        /* <DEDUP_REMOVED lines=13> */
.L_x_11359:
[----:B------:R-:W-:Y:S05]  /*5b40*/  BSYNC.RECONVERGENT B2 ;  /* 0x0000000000027941 */ /* 0x000fea0003800200 */
.L_x_11358:
        /* <DEDUP_REMOVED lines=43> */
.L_x_11356:
[----:B------:R-:W-:Y:S05]  /*5e00*/  BSYNC.RECONVERGENT B1 ;  /* 0x0000000000017941 */ /* 0x000fea0003800200 */
.L_x_11355:
        /* <DEDUP_REMOVED lines=15> */
.L_x_11362:
        /* <DEDUP_REMOVED lines=13> */
.L_x_11364:
[----:B------:R-:W-:Y:S05]  /*5fd0*/  BSYNC.RECONVERGENT B2 ;  /* 0x0000000000027941 */ /* 0x000fea0003800200 */
.L_x_11363:
        /* <DEDUP_REMOVED lines=42> */
.L_x_11361:
[----:B------:R-:W-:Y:S05]  /*6280*/  BSYNC.RECONVERGENT B1 ;  /* 0x0000000000017941 */ /* 0x000fea0003800200 */
.L_x_11360:
[----:B------:R-:W-:Y:S01]  /*6290*/  ISETP.NE.AND P5, PT, R17, 0x1, PT ;  /* 0x000000011100780c */ /* 0x000fe20003fa5270 */
[----:B------:R-:W-:Y:S01]  /*62a0*/  BSSY.RECONVERGENT B1, `(.L_x_11365) ;  /* 0x0000048000017945 */ /* 0x000fe20003800200 */
[----:B------:R-:W-:Y:S02]  /*62b0*/  I2FP.F32.U32 R5, R7 ;  /* 0x0000000700057245 */ /* 0x000fe40000201000 */
[----:B------:R-:W-:-:S03]  /*62c0*/  MOV R7, R6 ;  /* 0x0000000600077202 */ /* 0x000fc60000000f00 */
[----:B------:R-:W-:Y:S01]  /*62d0*/  FFMA.FTZ R18, R5, R112, 1.1641532182693481445e-10 ;  /* 0x2f00000005127423 */ /* 0x000fe20000010070 */
[----:B------:R-:W-:-:S04]  /*62e0*/  FMUL.FTZ R5, R14, R110 ;  /* 0x0000006e0e057220 */ /* 0x000fc80000410000 */
        /* <DEDUP_REMOVED lines=11> */
.L_x_11367:
        /* <DEDUP_REMOVED lines=13> */
.L_x_11369:
[----:B------:R-:W-:Y:S05]  /*6470*/  BSYNC.RECONVERGENT B2 ;  /* 0x0000000000027941 */ /* 0x000fea0003800200 */
.L_x_11368:
        /* <DEDUP_REMOVED lines=42> */
.L_x_11366:
[----:B------:R-:W-:Y:S05]  /*6720*/  BSYNC.RECONVERGENT B1 ;  /* 0x0000000000017941 */ /* 0x000fea0003800200 */
.L_x_11365:
        /* <DEDUP_REMOVED lines=15> */
.L_x_11372:
        /* <DEDUP_REMOVED lines=13> */
.L_x_11374:
[----:B------:R-:W-:Y:S05]  /*68f0*/  BSYNC.RECONVERGENT B2 ;  /* 0x0000000000027941 */ /* 0x000fea0003800200 */
.L_x_11373:
        /* <DEDUP_REMOVED lines=42> */
.L_x_11371:
[----:B------:R-:W-:Y:S05]  /*6ba0*/  BSYNC.RECONVERGENT B1 ;  /* 0x0000000000017941 */ /* 0x000fea0003800200 */
.L_x_11370:
        /* <DEDUP_REMOVED lines=17> */
.L_x_11377:
        /* <DEDUP_REMOVED lines=15> */
.L_x_11379:
[----:B------:R-:W-:Y:S05]  /*6db0*/  BSYNC.RECONVERGENT B2 ;  /* 0x0000000000027941 */ /* 0x000fea0003800200 */
.L_x_11378:
        /* <DEDUP_REMOVED lines=42> */
.L_x_11376:
[----:B------:R-:W-:Y:S05]  /*7060*/  BSYNC.RECONVERGENT B1 ;  /* 0x0000000000017941 */ /* 0x000fea0003800200 */
.L_x_11375:
        /* <DEDUP_REMOVED lines=8> */
[----:B------:R-:W-:Y:S02]  /*70f0*/  FSETP.GTU.FTZ.AND P6, PT, R16, R111, PT ;  /* 0x0000006f1000720b */ /* 0x000fe40003fdc000 */
[----:B------:R-:W-:-:S02]  /*7100*/  FSEL R5, R5, RZ, P4 ;  /* 0x000000ff05057208 */ /* 0x000fc40002000000 */
[----:B------:R-:W-:Y:S02]  /*7110*/  FSEL R8, R8, RZ, !P6 ;  /* 0x000000ff08087208 */ /* 0x000fe40007000000 */
[----:B------:R-:W-:Y:S02]  /*7120*/  SEL R99, RZ, 0x1, P6 ;  /* 0x00000001ff637807 */ /* 0x000fe40003000000 */
[-C--:B------:R-:W-:Y:S01]  /*7130*/  FSETP.GTU.FTZ.AND P6, PT, R14, R111.reuse, PT ;  /* 0x0000006f0e00720b */ /* 0x080fe20003fdc000 */
[----:B------:R-:W-:Y:S01]  /*7140*/  FFMA.FTZ R14, R7, R112, 1.1641532182693481445e-10 ;  /* 0x2f000000070e7423 */ /* 0x000fe20000010070 */
        /* <DEDUP_REMOVED lines=15> */
[----:B------:R-:W-:Y:S01]  /*7240*/  PRMT R8, R103, 0x7610, R8 ;  /* 0x0000761067087816 */ /* 0x000fe20000000008 */
[----:B------:R-:W-:Y:S01]  /*7250*/  @P1 FADD.FTZ R16, R24, R16 ;  /* 0x0000001018101221 */ /* 0x000fe20000010000 */
[----:B------:R-:W-:Y:S01]  /*7260*/  SEL R9, RZ, 0x1, P6 ;  /* 0x00000001ff097807 */ /* 0x000fe20003000000 */
[----:B------:R-:W-:Y:S01]  /*7270*/  @P1 FADD.FTZ R19, R27, R19 ;  /* 0x000000131b131221 */ /* 0x000fe20000010000 */
[----:B------:R-:W-:Y:S06]  /*7280*/  BRA `(.L_x_11380) ;  /* 0x0000001000dc7947 */ /* 0x000fec0003800000 */
.L_x_11339:
        /* <DEDUP_REMOVED lines=16> */
.L_x_11383:
        /* <DEDUP_REMOVED lines=13> */
.L_x_11385:
[----:B------:R-:W-:Y:S05]  /*7460*/  BSYNC.RECONVERGENT B2 ;  /* 0x0000000000027941 */ /* 0x000fea0003800200 */
.L_x_11384:
        /* <DEDUP_REMOVED lines=42> */
.L_x_11382:
[----:B------:R-:W-:Y:S05]  /*7710*/  BSYNC.RECONVERGENT B1 ;  /* 0x0000000000017941 */ /* 0x000fea0003800200 */
.L_x_11381:
        /* <DEDUP_REMOVED lines=16> */
.L_x_11388:
        /* <DEDUP_REMOVED lines=13> */
.L_x_11390:
[----:B------:R-:W-:Y:S05]  /*78f0*/  BSYNC.RECONVERGENT B2 ;  /* 0x0000000000027941 */ /* 0x000fea0003800200 */
.L_x_11389:
        /* <DEDUP_REMOVED lines=43> */
.L_x_11387:
[----:B------:R-:W-:Y:S05]  /*7bb0*/  BSYNC.RECONVERGENT B1 ;  /* 0x0000000000017941 */ /* 0x000fea0003800200 */
.L_x_11386:
        /* <DEDUP_REMOVED lines=16> */
.L_x_11393:
        /* <DEDUP_REMOVED lines=13> */
.L_x_11395:
[----:B------:R-:W-:Y:S05]  /*7d90*/  BSYNC.RECONVERGENT B2 ;  /* 0x0000000000027941 */ /* 0x000fea0003800200 */
.L_x_11394:
        /* <DEDUP_REMOVED lines=43> */
.L_x_11392:
[----:B------:R-:W-:Y:S05]  /*8050*/  BSYNC.RECONVERGENT B1 ;  /* 0x0000000000017941 */ /* 0x000fea0003800200 */
.L_x_11391:
        /* <DEDUP_REMOVED lines=16> */
.L_x_11398:
        /* <DEDUP_REMOVED lines=13> */
.L_x_11400:
[----:B------:R-:W-:Y:S05]  /*8230*/  BSYNC.RECONVERGENT B2 ;  /* 0x0000000000027941 */ /* 0x000fea0003800200 */
.L_x_11399:
        /* <DEDUP_REMOVED lines=43> */
.L_x_11397:
[----:B------:R-:W-:Y:S05]  /*84f0*/  BSYNC.RECONVERGENT B1 ;  /* 0x0000000000017941 */ /* 0x000fea0003800200 */
.L_x_11396:
        /* <DEDUP_REMOVED lines=16> */
.L_x_11380:
        /* <DEDUP_REMOVED lines=18> */
[----:B------:R-:W-:-:S05]  /*8720*/  IMAD.U32 R107, R8, 0x10000, RZ ;  /* 0x00010000086b7824 */ /* 0x000fca00078e00ff */
[----:B------:R-:W-:Y:S02]  /*8730*/  LOP3.LUT R118, R107, 0xff0000, RZ, 0xc0, !PT ;  /* 0x00ff00006b767812 */ /* 0x000fe400078ec0ff */
[----:B------:R-:W-:-:S04]  /*8740*/  LOP3.LUT R107, R9, 0xffff, RZ, 0xc0, !PT ;  /* 0x0000ffff096b7812 */ /* 0x000fc800078ec0ff */
[----:B------:R-:W-:Y:S02]  /*8750*/  LEA R107, R107, R118, 0x18 ;  /* 0x000000766b6b7211 */ /* 0x000fe400078ec0ff */
[----:B------:R-:W-:-:S05]  /*8760*/  LOP3.LUT R118, R7, 0xff, RZ, 0xc0, !PT ;  /* 0x000000ff07767812 */ /* 0x000fca00078ec0ff */
[----:B------:R-:W-:Y:S01]  /*8770*/  IMAD R107, R118, 0x100, R107 ;  /* 0x00000100766b7824 */ /* 0x000fe200078e026b */
[----:B------:R-:W-:Y:S01]  /*8780*/  LOP3.LUT R118, R5, 0xff, RZ, 0xc0, !PT ;  /* 0x000000ff05767812 */ /* 0x000fe200078ec0ff */
[----:B0-----:R-:W-:-:S04]  /*8790*/  IMAD.WIDE.U32 R12, R105, 0x4, R12 ;  /* 0x00000004690c7825 */ /* 0x001fc800078e000c */
[----:B------:R-:W-:-:S05]  /*87a0*/  IMAD.IADD R107, R107, 0x1, R118 ;  /* 0x000000016b6b7824 */ /* 0x000fca00078e0276 */
[----:B------:R0:W-:Y:S02]  /*87b0*/  STG.E desc[UR8][R12.64], R107 ;  /* 0x0000006b0c007986 */ /* 0x0001e4000c101908 */
.L_x_11401:
[----:B------:R1:W5:Y:S04]  /*87c0*/  @P0 LDG.E.128 R28, desc[UR8][R116.64] ;  /* 0x00000008741c0981 */ /* 0x000368000c1e1d00 */
[----:B------:R1:W5:Y:S04]  /*87d0*/  @P1 LDG.E.128 R24, desc[UR8][R98.64] ;  /* 0x0000000862181981 */ /* 0x000368000c1e1d00 */
[----:B0-----:R-:W5:Y:S01]  /*87e0*/  LDG.E.128 R12, desc[UR8][R14.64] ;  /* 0x000000080e0c7981 */ /* 0x001f62000c1e1d00 */
        /* <DEDUP_REMOVED lines=17> */
.L_x_11405:
        /* <DEDUP_REMOVED lines=13> */
.L_x_11407:
[----:B------:R-:W-:Y:S05]  /*89d0*/  BSYNC.RECONVERGENT B2 ;  /* 0x0000000000027941 */ /* 0x000fea0003800200 */
.L_x_11406:
[----:B------:R-:W-:Y:S01]  /*89e0*/  IMAD.WIDE.U32 R2, R11, -0x326172a9, RZ ;  /* 0xcd9e8d570b027825 */ /* 0x000fe200078e00ff */
[----:B------:R-:W-:-:S03]  /*89f0*/  LOP3.LUT R6, R4, UR7, R9, 0x96, !PT ;  /* 0x0000000704067c12 */ /* 0x000fc6000f8e9609 */
[----:B------:R-:W-:Y:S01]  /*8a00*/  IMAD.MOV.U32 R5, RZ, RZ, R102 ;  /* 0x000000ffff057224 */ /* 0x000fe200078e0066 */
[----:B-1----:R-:W-:Y:S01]  /*8a10*/  LOP3.LUT R98, R0, UR6, R3, 0x96, !PT ;  /* 0x0000000600627c12 */ /* 0x002fe2000f8e9603 */
        /* <DEDUP_REMOVED lines=37> */
.L_x_11404:
[----:B------:R-:W-:Y:S05]  /*8c70*/  BSYNC.RECONVERGENT B1 ;  /* 0x0000000000017941 */ /* 0x000fea0003800200 */
.L_x_11403:
[----:B------:R-:W-:Y:S01]  /*8c80*/  ISETP.NE.AND P3, PT, R7, 0x1, PT ;  /* 0x000000010700780c */ /* 0x000fe20003f65270 */
[----:B------:R-:W-:Y:S01]  /*8c90*/  BSSY.RECONVERGENT B1, `(.L_x_11408) ;  /* 0x0000048000017945 */ /* 0x000fe20003800200 */
[----:B------:R-:W-:Y:S01]  /*8ca0*/  I2FP.F32.U32 R5, R5 ;  /* 0x0000000500057245 */ /* 0x000fe20000201000 */
[----:B------:R-:W-:Y:S02]  /*8cb0*/  HFMA2 R9, -RZ, RZ, 0, 1.1920928955078125e-07 ;  /* 0x00000002ff097431 */ /* 0x000fe400000001ff */
[----:B-----5:R-:W-:Y:S02]  /*8cc0*/  FMUL.FTZ R12, R12, R110 ;  /* 0x0000006e0c0c7220 */ /* 0x020fe40000410000 */
        /* <DEDUP_REMOVED lines=12> */
.L_x_11410:
[----:B------:R-:W-:Y:S01]  /*8d90*/  IADD3 R10, PT, PT, R10, 0x1, RZ ;  /* 0x000000010a0a7810 */ /* 0x000fe20007ffe0ff */
[----:B------:R-:W-:Y:S03]  /*8da0*/  BSSY.RECONVERGENT B2, `(.L_x_11411) ;  /* 0x000000c000027945 */ /* 0x000fe60003800200 */
[C---:B------:R-:W-:Y:S01]  /*8db0*/  ISETP.NE.AND P3, PT, R10.reuse, RZ, PT ;  /* 0x000000ff0a00720c */ /* 0x040fe20003f65270 */
[----:B-1----:R-:W-:-:S12]  /*8dc0*/  IMAD.WIDE.U32 R98, R10, -0x2daee0ad, RZ ;  /* 0xd2511f530a627825 */ /* 0x002fd800078e00ff */
        /* <DEDUP_REMOVED lines=9> */
.L_x_11412:
[----:B------:R-:W-:Y:S05]  /*8e60*/  BSYNC.RECONVERGENT B2 ;  /* 0x0000000000027941 */ /* 0x000fea0003800200 */
.L_x_11411:
        /* <DEDUP_REMOVED lines=42> */
.L_x_11409:
[----:B------:R-:W-:Y:S05]  /*9110*/  BSYNC.RECONVERGENT B1 ;  /* 0x0000000000017941 */ /* 0x000fea0003800200 */
.L_x_11408:
[----:B------:R-:W-:Y:S01]  /*9120*/  ISETP.NE.AND P3, PT, R9, 0x1, PT ;  /* 0x000000010900780c */ /* 0x000fe20003f65270 */
[----:B------:R-:W-:Y:S01]  /*9130*/  BSSY.RECONVERGENT B1, `(.L_x_11413) ;  /* 0x0000046000017945 */ /* 0x000fe20003800200 */
[----:B------:R-:W-:Y:S01]  /*9140*/  I2FP.F32.U32 R5, R5 ;  /* 0x0000000500057245 */ /* 0x000fe20000201000 */
[----:B-1----:R-:W-:Y:S02]  /*9150*/  IMAD.MOV.U32 R99, RZ, RZ, 0x2 ;  /* 0x00000002ff637424 */ /* 0x002fe400078e00ff */
        /* <DEDUP_REMOVED lines=11> */
.L_x_11415:
        /* <DEDUP_REMOVED lines=13> */
.L_x_11417:
[----:B------:R-:W-:Y:S05]  /*92e0*/  BSYNC.RECONVERGENT B2 ;  /* 0x0000000000027941 */ /* 0x000fea0003800200 */
.L_x_11416:
        /* <DEDUP_REMOVED lines=42> */
.L_x_11414:
[----:B------:R-:W-:Y:S05]  /*9590*/  BSYNC.RECONVERGENT B1 ;  /* 0x0000000000017941 */ /* 0x000fea0003800200 */
.L_x_11413:
        /* <DEDUP_REMOVED lines=17> */
.L_x_11420:
        /* <DEDUP_REMOVED lines=13> */
.L_x_11422:
[----:B------:R-:W-:Y:S05]  /*9780*/  BSYNC.RECONVERGENT B2 ;  /* 0x0000000000027941 */ /* 0x000fea0003800200 */
.L_x_11421:
        /* <DEDUP_REMOVED lines=42> */
.L_x_11419:
[----:B------:R-:W-:Y:S05]  /*9a30*/  BSYNC.RECONVERGENT B1 ;  /* 0x0000000000017941 */ /* 0x000fea0003800200 */
.L_x_11418:
        /* <DEDUP_REMOVED lines=15> */
.L_x_11425:
        /* <DEDUP_REMOVED lines=13> */
.L_x_11427:
[----:B------:R-:W-:Y:S05]  /*9c00*/  BSYNC.RECONVERGENT B2 ;  /* 0x0000000000027941 */ /* 0x000fea0003800200 */
.L_x_11426:
        /* <DEDUP_REMOVED lines=42> */
.L_x_11424:
[----:B------:R-:W-:Y:S05]  /*9eb0*/  BSYNC.RECONVERGENT B1 ;  /* 0x0000000000017941 */ /* 0x000fea0003800200 */
.L_x_11423:
[----:B------:R-:W-:Y:S01]  /*9ec0*/  ISETP.NE.AND P5, PT, R99, 0x1, PT ;  /* 0x000000016300780c */ /* 0x000fe20003fa5270 */
[----:B------:R-:W-:Y:S01]  /*9ed0*/  BSSY.RECONVERGENT B1, `(.L_x_11428) ;  /* 0x0000048000017945 */ /* 0x000fe20003800200 */
[----:B------:R-:W-:Y:S01]  /*9ee0*/  I2FP.F32.U32 R5, R7 ;  /* 0x0000000700057245 */ /* 0x000fe20000201000 */
[----:B------:R-:W-:-:S04]  /*9ef0*/  IMAD.MOV.U32 R7, RZ, RZ, R6 ;  /* 0x000000ffff077224 */ /* 0x000fc800078e0006 */
        /* <DEDUP_REMOVED lines=13> */
.L_x_11430:
        /* <DEDUP_REMOVED lines=13> */
.L_x_11432:
[----:B------:R-:W-:Y:S05]  /*a0a0*/  BSYNC.RECONVERGENT B2 ;  /* 0x0000000000027941 */ /* 0x000fea0003800200 */
.L_x_11431:
        /* <DEDUP_REMOVED lines=42> */
.L_x_11429:
[----:B------:R-:W-:Y:S05]  /*a350*/  BSYNC.RECONVERGENT B1 ;  /* 0x0000000000017941 */ /* 0x000fea0003800200 */
.L_x_11428:
        /* <DEDUP_REMOVED lines=15> */
.L_x_11435:
        /* <DEDUP_REMOVED lines=13> */
.L_x_11437:
[----:B------:R-:W-:Y:S05]  /*a520*/  BSYNC.RECONVERGENT B2 ;  /* 0x0000000000027941 */ /* 0x000fea0003800200 */
.L_x_11436:
        /* <DEDUP_REMOVED lines=42> */
.L_x_11434:
[----:B------:R-:W-:Y:S05]  /*a7d0*/  BSYNC.RECONVERGENT B1 ;  /* 0x0000000000017941 */ /* 0x000fea0003800200 */
.L_x_11433:
        /* <DEDUP_REMOVED lines=17> */
.L_x_11440:
        /* <DEDUP_REMOVED lines=15> */
.L_x_11442:
[----:B------:R-:W-:Y:S05]  /*a9e0*/  BSYNC.RECONVERGENT B2 ;  /* 0x0000000000027941 */ /* 0x000fea0003800200 */
.L_x_11441:
        /* <DEDUP_REMOVED lines=42> */
.L_x_11439:
[----:B------:R-:W-:Y:S05]  /*ac90*/  BSYNC.RECONVERGENT B1 ;  /* 0x0000000000017941 */ /* 0x000fea0003800200 */
.L_x_11438:
[-C--:B------:R-:W-:Y:S01]  /*aca0*/  FMUL.FTZ R15, R28, R110.reuse ;  /* 0x0000006e1c0f7220 */ /* 0x080fe20000410000 */
[-C--:B------:R-:W-:Y:S01]  /*acb0*/  FSETP.GTU.FTZ.AND P6, PT, R8, R111.reuse, PT ;  /* 0x0000006f0800720b */ /* 0x080fe20003fdc000 */
[----:B------:R-:W-:Y:S01]  /*acc0*/  FMUL.FTZ R8, R29, R110 ;  /* 0x0000006e1d087220 */ /* 0x000fe20000410000 */
[----:B------:R-:W-:Y:S01]  /*acd0*/  I2FP.F32.U32 R99, R98 ;  /* 0x0000006200637245 */ /* 0x000fe20000201000 */
[----:B------:R-:W-:Y:S01]  /*ace0*/  FMUL.FTZ R14, R30, R110 ;  /* 0x0000006e1e0e7220 */ /* 0x000fe20000410000 */
[----:B------:R-:W-:Y:S02]  /*acf0*/  FSEL R15, R15, RZ, !P6 ;  /* 0x000000ff0f0f7208 */ /* 0x000fe40007000000 */
[----:B------:R-:W-:Y:S02]  /*ad00*/  SEL R7, RZ, 0x1, P6 ;  /* 0x00000001ff077807 */ /* 0x000fe40003000000 */
[----:B------:R-:W-:Y:S02]  /*ad10*/  FSETP.GTU.FTZ.AND P6, PT, R104, R111, PT ;  /* 0x0000006f6800720b */ /* 0x000fe40003fdc000 */
[----:B------:R-:W-:-:S02]  /*ad20*/  FSEL R12, R12, RZ, P2 ;  /* 0x000000ff0c0c7208 */ /* 0x000fc40001000000 */
[----:B------:R-:W-:Y:S02]  /*ad30*/  FSEL R104, R8, RZ, !P6 ;  /* 0x000000ff08687208 */ /* 0x000fe40007000000 */
[----:B------:R-:W-:Y:S01]  /*ad40*/  SEL R8, RZ, 0x1, P6 ;  /* 0x00000001ff087807 */ /* 0x000fe20003000000 */
[----:B------:R-:W-:Y:S01]  /*ad50*/  FADD.FTZ R12, R12, R15 ;  /* 0x0000000f0c0c7221 */ /* 0x000fe20000010000 */
[----:B------:R-:W-:Y:S01]  /*ad60*/  FSETP.GTU.FTZ.AND P6, PT, R116, R111, PT ;  /* 0x0000006f7400720b */ /* 0x000fe20003fdc000 */
[----:B------:R-:W-:Y:S01]  /*ad70*/  FFMA.FTZ R116, R99, R112, 1.1641532182693481445e-10 ;  /* 0x2f00000063747423 */ /* 0x000fe20000010070 */
[----:B------:R-:W-:Y:S01]  /*ad80*/  FMUL.FTZ R99, R31, R110 ;  /* 0x0000006e1f637220 */ /* 0x000fe20000410000 */
        /* <DEDUP_REMOVED lines=9> */
[----:B------:R-:W-:Y:S02]  /*ae20*/  FSEL R9, R99, RZ, !P6 ;  /* 0x000000ff63097208 */ /* 0x000fe40007000000 */
[----:B------:R-:W-:Y:S01]  /*ae30*/  PRMT R5, R7, 0x7610, R5 ;  /* 0x0000761007057816 */ /* 0x000fe20000000005 */
[----:B------:R-:W-:Y:S01]  /*ae40*/  FADD.FTZ R13, R13, R104 ;  /* 0x000000680d0d7221 */ /* 0x000fe20000010000 */
[----:B------:R-:W-:Y:S01]  /*ae50*/  PRMT R7, R8, 0x7610, R7 ;  /* 0x0000761008077816 */ /* 0x000fe20000000007 */
[----:B------:R-:W-:Y:S01]  /*ae60*/  FADD.FTZ R15, R9, R116 ;  /* 0x00000074090f7221 */ /* 0x000fe20000010000 */
[----:B------:R-:W-:Y:S01]  /*ae70*/  PRMT R8, R98, 0x7610, R8 ;  /* 0x0000761062087816 */ /* 0x000fe20000000008 */
[----:B------:R-:W-:Y:S01]  /*ae80*/  @P1 FADD.FTZ R13, R25, R13 ;  /* 0x0000000d190d1221 */ /* 0x000fe20000010000 */
[----:B------:R-:W-:Y:S01]  /*ae90*/  SEL R9, RZ, 0x1, P6 ;  /* 0x00000001ff097807 */ /* 0x000fe20003000000 */
[----:B------:R-:W-:Y:S01]  /*aea0*/  @P1 FADD.FTZ R15, R27, R15 ;  /* 0x0000000f1b0f1221 */ /* 0x000fe20000010000 */
[----:B------:R-:W-:Y:S06]  /*aeb0*/  BRA `(.L_x_11443) ;  /* 0x0000001000dc7947 */ /* 0x000fec0003800000 */
.L_x_11402:
        /* <DEDUP_REMOVED lines=16> */
.L_x_11446:
        /* <DEDUP_REMOVED lines=13> */
.L_x_11448:
[----:B------:R-:W-:Y:S05]  /*b090*/  BSYNC.RECONVERGENT B2 ;  /* 0x0000000000027941 */ /* 0x000fea0003800200 */
.L_x_11447:
        /* <DEDUP_REMOVED lines=41> */
[----:B------:R-:W-:-:S07]  /*b330*/  LOP3.LUT R2, R2, UR30, R119, 0x96, !PT ;  /* 0x0000001e02027c12 */ /* 0x000fce000f8e9677 */
.L_x_11445:
[----:B------:R-:W-:Y:S05]  /*b340*/  BSYNC.RECONVERGENT B1 ;  /* 0x0000000000017941 */ /* 0x000fea0003800200 */
.L_x_11444:
        /* <DEDUP_REMOVED lines=16> */
.L_x_11451:
        /* <DEDUP_REMOVED lines=13> */
.L_x_11453:
[----:B------:R-:W-:Y:S05]  /*b520*/  BSYNC.RECONVERGENT B2 ;  /* 0x0000000000027941 */ /* 0x000fea0003800200 */
.L_x_11452:
        /* <DEDUP_REMOVED lines=43> */
.L_x_11450:
[----:B------:R-:W-:Y:S05]  /*b7e0*/  BSYNC.RECONVERGENT B1 ;  /* 0x0000000000017941 */ /* 0x000fea0003800200 */
.L_x_11449:
        /* <DEDUP_REMOVED lines=16> */
.L_x_11456:
        /* <DEDUP_REMOVED lines=13> */
.L_x_11458:
[----:B------:R-:W-:Y:S05]  /*b9c0*/  BSYNC.RECONVERGENT B2 ;  /* 0x0000000000027941 */ /* 0x000fea0003800200 */
.L_x_11457:
        /* <DEDUP_REMOVED lines=43> */
.L_x_11455:
[----:B------:R-:W-:Y:S05]  /*bc80*/  BSYNC.RECONVERGENT B1 ;  /* 0x0000000000017941 */ /* 0x000fea0003800200 */
.L_x_11454:
        /* <DEDUP_REMOVED lines=16> */
.L_x_11461:
        /* <DEDUP_REMOVED lines=13> */
.L_x_11463:
[----:B------:R-:W-:Y:S05]  /*be60*/  BSYNC.RECONVERGENT B2 ;  /* 0x0000000000027941 */ /* 0x000fea0003800200 */
.L_x_11462:
        /* <DEDUP_REMOVED lines=43> */
.L_x_11460:
[----:B------:R-:W-:Y:S05]  /*c120*/  BSYNC.RECONVERGENT B1 ;  /* 0x0000000000017941 */ /* 0x000fea0003800200 */
.L_x_11459:
        /* <DEDUP_REMOVED lines=16> */
.L_x_11443:
[----:B------:R-:W-:Y:S01]  /*c230*/  SEL R98, RZ, 0x1000000, !P5 ;  /* 0x01000000ff627807 */ /* 0x000fe20006800000 */
[C---:B------:R-:W-:Y:S01]  /*c240*/  IMAD.WIDE.U32 R122, R103.reuse, 0x10, R114 ;  /* 0x00000010677a7825 */ /* 0x040fe200078e0072 */
[----:B------:R-:W-:Y:S01]  /*c250*/  SEL R99, RZ, 0x10000, !P4 ;  /* 0x00010000ff637807 */ /* 0x000fe20006000000 */
[----:B------:R-:W0:Y:S01]  /*c260*/  @P0 LDC.64 R120, c[0x0][0x398] ;  /* 0x0000e600ff780b82 */ /* 0x000e220000000a00 */
[----:B------:R-:W-:Y:S01]  /*c270*/  SEL R104, RZ, 0x100, !P3 ;  /* 0x00000100ff687807 */ /* 0x000fe20005800000 */
[----:B------:R-:W-:Y:S01]  /*c280*/  IMAD.WIDE.U32 R116, R103, 0x4, R108 ;  /* 0x0000000467747825 */ /* 0x000fe200078e006c */
[----:B------:R1:W-:Y:S02]  /*c290*/  STG.E.128 desc[UR8][R122.64], R12 ;  /* 0x0000000c7a007986 */ /* 0x0003e4000c101d08 */
[----:B------:R-:W-:Y:S01]  /*c2a0*/  IADD3 R98, PT, PT, R104, R98, R99 ;  /* 0x0000006268627210 */ /* 0x000fe20007ffe063 */
[----:B------:R-:W-:Y:S01]  /*c2b0*/  VIADD R107, R106, 0x60 ;  /* 0x000000606a6b7836 */ /* 0x000fe20000000000 */
[----:B------:R-:W-:-:S04]  /*c2c0*/  SEL R99, RZ, 0x1, !P2 ;  /* 0x00000001ff637807 */ /* 0x000fc80005000000 */
[----:B------:R-:W-:Y:S02]  /*c2d0*/  IADD3 R113, PT, PT, R98, R99, RZ ;  /* 0x0000006362717210 */ /* 0x000fe40007ffe0ff */
[----:B------:R-:W2:Y:S03]  /*c2e0*/  @P1 LDC.64 R98, c[0x0][0x3a0] ;  /* 0x0000e800ff621b82 */ /* 0x000ea60000000a00 */
[----:B------:R1:W-:Y:S01]  /*c2f0*/  STG.E desc[UR8][R116.64], R113 ;  /* 0x0000007174007986 */ /* 0x0003e2000c101908 */
[----:B0-----:R-:W-:Y:S01]  /*c300*/  @P0 IMAD.WIDE.U32 R120, R107, 0x10, R120 ;  /* 0x000000106b780825 */ /* 0x001fe200078e0078 */
        /* <DEDUP_REMOVED lines=12> */
.L_x_11464:
        /* <DEDUP_REMOVED lines=22> */
.L_x_11468:
        /* <DEDUP_REMOVED lines=13> */
.L_x_11470:
[----:B------:R-:W-:Y:S05]  /*c600*/  BSYNC.RECONVERGENT B2 ;  /* 0x0000000000027941 */ /* 0x000fea0003800200 */
.L_x_11469:
        /* <DEDUP_REMOVED lines=42> */
.L_x_11467:
[----:B------:R-:W-:Y:S05]  /*c8b0*/  BSYNC.RECONVERGENT B1 ;  /* 0x0000000000017941 */ /* 0x000fea0003800200 */
.L_x_11466:
[----:B------:R-:W-:Y:S01]  /*c8c0*/  ISETP.NE.AND P3, PT, R9, 0x1, PT ;  /* 0x000000010900780c */ /* 0x000fe20003f65270 */
[----:B------:R-:W-:Y:S01]  /*c8d0*/  BSSY.RECONVERGENT B1, `(.L_x_11471) ;  /* 0x0000048000017945 */ /* 0x000fe20003800200 */
[----:B------:R-:W-:Y:S02]  /*c8e0*/  I2FP.F32.U32 R5, R5 ;  /* 0x0000000500057245 */ /* 0x000fe40000201000 */
[----:B------:R-:W-:-:S03]  /*c8f0*/  MOV R7, R6 ;  /* 0x0000000600077202 */ /* 0x000fc60000000f00 */
[----:B------:R-:W-:Y:S01]  /*c900*/  FFMA.FTZ R8, R5, R112, 1.1641532182693481445e-10 ;  /* 0x2f00000005087423 */ /* 0x000fe20000010070 */
[----:B-----5:R-:W-:-:S04]  /*c910*/  FMUL.FTZ R5, R96, R110 ;  /* 0x0000006e60057220 */ /* 0x020fc80000410000 */
        /* <DEDUP_REMOVED lines=11> */
.L_x_11473:
        /* <DEDUP_REMOVED lines=13> */
.L_x_11475:
[----:B------:R-:W-:Y:S05]  /*caa0*/  BSYNC.RECONVERGENT B2 ;  /* 0x0000000000027941 */ /* 0x000fea0003800200 */
.L_x_11474:
        /* <DEDUP_REMOVED lines=42> */
.L_x_11472:
[----:B------:R-:W-:Y:S05]  /*cd50*/  BSYNC.RECONVERGENT B1 ;  /* 0x0000000000017941 */ /* 0x000fea0003800200 */
.L_x_11471:
        /* <DEDUP_REMOVED lines=15> */
.L_x_11478:
        /* <DEDUP_REMOVED lines=13> */
.L_x_11480:
[----:B------:R-:W-:Y:S05]  /*cf20*/  BSYNC.RECONVERGENT B2 ;  /* 0x0000000000027941 */ /* 0x000fea0003800200 */
.L_x_11479:
        /* <DEDUP_REMOVED lines=42> */
.L_x_11477:
[----:B------:R-:W-:Y:S05]  /*d1d0*/  BSYNC.RECONVERGENT B1 ;  /* 0x0000000000017941 */ /* 0x000fea0003800200 */
.L_x_11476:
        /* <DEDUP_REMOVED lines=17> */
.L_x_11483:
        /* <DEDUP_REMOVED lines=13> */
.L_x_11485:
[----:B------:R-:W-:Y:S05]  /*d3c0*/  BSYNC.RECONVERGENT B2 ;  /* 0x0000000000027941 */ /* 0x000fea0003800200 */
.L_x_11484:
        /* <DEDUP_REMOVED lines=42> */
.L_x_11482:
[----:B------:R-:W-:Y:S05]  /*d670*/  BSYNC.RECONVERGENT B1 ;  /* 0x0000000000017941 */ /* 0x000fea0003800200 */
.L_x_11481:
        /* <DEDUP_REMOVED lines=15> */
.L_x_11488:
        /* <DEDUP_REMOVED lines=13> */
.L_x_11490:
[----:B------:R-:W-:Y:S05]  /*d840*/  BSYNC.RECONVERGENT B2 ;  /* 0x0000000000027941 */ /* 0x000fea0003800200 */
.L_x_11489:
        /* <DEDUP_REMOVED lines=42> */
.L_x_11487:
[----:B------:R-:W-:Y:S05]  /*daf0*/  BSYNC.RECONVERGENT B1 ;  /* 0x0000000000017941 */ /* 0x000fea0003800200 */
.L_x_11486:
        /* <DEDUP_REMOVED lines=17> */
.L_x_11493:
        /* <DEDUP_REMOVED lines=13> */
.L_x_11495:
[----:B------:R-:W-:Y:S05]  /*dce0*/  BSYNC.RECONVERGENT B2 ;  /* 0x0000000000027941 */ /* 0x000fea0003800200 */
.L_x_11494:
        /* <DEDUP_REMOVED lines=39> */
[----:B------:R-:W-:Y:S02]  /*df60*/  IMAD.MOV.U32 R104, RZ, RZ, R8 ;  /* 0x000000ffff687224 */ /* 0x000fe400078e0008 */
[----:B------:R-:W-:Y:S01]  /*df70*/  HFMA2 R8, -RZ, RZ, 0, 0 ;  /* 0x00000000ff087431 */ /* 0x000fe200000001ff */
[----:B------:R-:W-:-:S07]  /*df80*/  LOP3.LUT R2, R2, UR30, R9, 0x96, !PT ;  /* 0x0000001e02027c12 */ /* 0x000fce000f8e9609 */
.L_x_11492:
[----:B------:R-:W-:Y:S05]  /*df90*/  BSYNC.RECONVERGENT B1 ;  /* 0x0000000000017941 */ /* 0x000fea0003800200 */
.L_x_11491:
        /* <DEDUP_REMOVED lines=15> */
.L_x_11498:
        /* <DEDUP_REMOVED lines=13> */
.L_x_11500:
[----:B------:R-:W-:Y:S05]  /*e160*/  BSYNC.RECONVERGENT B2 ;  /* 0x0000000000027941 */ /* 0x000fea0003800200 */
.L_x_11499:
        /* <DEDUP_REMOVED lines=41> */
[----:B------:R-:W-:-:S07]  /*e400*/  LOP3.LUT R2, R2, UR30, R9, 0x96, !PT ;  /* 0x0000001e02027c12 */ /* 0x000fce000f8e9609 */
.L_x_11497:
[----:B------:R-:W-:Y:S05]  /*e410*/  BSYNC.RECONVERGENT B1 ;  /* 0x0000000000017941 */ /* 0x000fea0003800200 */
.L_x_11496:
        /* <DEDUP_REMOVED lines=17> */
.L_x_11503:
        /* <DEDUP_REMOVED lines=15> */
.L_x_11505:
[----:B------:R-:W-:Y:S05]  /*e620*/  BSYNC.RECONVERGENT B2 ;  /* 0x0000000000027941 */ /* 0x000fea0003800200 */
.L_x_11504:
        /* <DEDUP_REMOVED lines=42> */
.L_x_11502:
[----:B------:R-:W-:Y:S05]  /*e8d0*/  BSYNC.RECONVERGENT B1 ;  /* 0x0000000000017941 */ /* 0x000fea0003800200 */
.L_x_11501:
[----:B------:R-:W-:Y:S01]  /*e8e0*/  FSETP.GTU.FTZ.AND P6, PT, R96, R111, PT ;  /* 0x0000006f6000720b */ /* 0x000fe20003fdc000 */
[-C--:B------:R-:W-:Y:S01]  /*e8f0*/  FMUL.FTZ R96, R28, R110.reuse ;  /* 0x0000006e1c607220 */ /* 0x080fe20000410000 */
[-C--:B------:R-:W-:Y:S01]  /*e900*/  FMUL.FTZ R113, R29, R110.reuse ;  /* 0x0000006e1d717220 */ /* 0x080fe20000410000 */
[----:B------:R-:W-:Y:S01]  /*e910*/  I2FP.F32.U32 R9, R9 ;  /* 0x0000000900097245 */ /* 0x000fe20000201000 */
[----:B------:R-:W-:Y:S01]  /*e920*/  FMUL.FTZ R117, R30, R110 ;  /* 0x0000006e1e757220 */ /* 0x000fe20000410000 */
[----:B------:R-:W-:Y:S02]  /*e930*/  SEL R7, RZ, 0x1, P6 ;  /* 0x00000001ff077807 */ /* 0x000fe40003000000 */
[----:B------:R-:W-:Y:S01]  /*e940*/  FSEL R96, R96, RZ, !P6 ;  /* 0x000000ff60607208 */ /* 0x000fe20007000000 */
        /* <DEDUP_REMOVED lines=11> */
[----:B------:R-:W-:Y:S01]  /*ea00*/  FMUL.FTZ R111, R31, R110 ;  /* 0x0000006e1f6f7220 */ /* 0x000fe20000410000 */
[----:B------:R-:W-:Y:S01]  /*ea10*/  FSEL R112, R99, RZ, P5 ;  /* 0x000000ff63707208 */ /* 0x000fe20002800000 */
[----:B------:R-:W-:Y:S01]  /*ea20*/  FADD.FTZ R98, R98, R117 ;  /* 0x0000007562627221 */ /* 0x000fe20000010000 */
[----:B------:R-:W-:Y:S01]  /*ea30*/  FSEL R110, R97, RZ, P3 ;  /* 0x000000ff616e7208 */ /* 0x000fe20001800000 */
[----:B------:R-:W-:Y:S01]  /*ea40*/  @P1 FADD.FTZ R96, R24, R96 ;  /* 0x0000006018601221 */ /* 0x000fe20000010000 */
[----:B------:R-:W-:Y:S01]  /*ea50*/  FSEL R99, R111, RZ, !P6 ;  /* 0x000000ff6f637208 */ /* 0x000fe20007000000 */
[----:B------:R-:W-:Y:S01]  /*ea60*/  @P1 FADD.FTZ R98, R26, R98 ;  /* 0x000000621a621221 */ /* 0x000fe20000010000 */
        /* <DEDUP_REMOVED lines=9> */
.L_x_11465:
        /* <DEDUP_REMOVED lines=16> */
.L_x_11509:
        /* <DEDUP_REMOVED lines=13> */
.L_x_11511:
[----:B------:R-:W-:Y:S05]  /*ecd0*/  BSYNC.RECONVERGENT B2 ;  /* 0x0000000000027941 */ /* 0x000fea0003800200 */
.L_x_11510:
        /* <DEDUP_REMOVED lines=41> */
[----:B------:R-:W-:Y:S01]  /*ef70*/  HFMA2 R116, -RZ, RZ, 0, 0 ;  /* 0x00000000ff747431 */ /* 0x000fe200000001ff */
[----:B------:R-:W-:-:S07]  /*ef80*/  LOP3.LUT R2, R2, UR30, R117, 0x96, !PT ;  /* 0x0000001e02027c12 */ /* 0x000fce000f8e9675 */
.L_x_11508:
[----:B------:R-:W-:Y:S05]  /*ef90*/  BSYNC.RECONVERGENT B1 ;  /* 0x0000000000017941 */ /* 0x000fea0003800200 */
.L_x_11507:
        /* <DEDUP_REMOVED lines=16> */
.L_x_11514:
        /* <DEDUP_REMOVED lines=13> */
.L_x_11516:
[----:B------:R-:W-:Y:S05]  /*f170*/  BSYNC.RECONVERGENT B2 ;  /* 0x0000000000027941 */ /* 0x000fea0003800200 */
.L_x_11515:
        /* <DEDUP_REMOVED lines=41> */
[----:B------:R-:W-:Y:S01]  /*f410*/  IMAD.MOV.U32 R117, RZ, RZ, RZ ;  /* 0x000000ffff757224 */ /* 0x000fe200078e00ff */
[----:B------:R-:W-:-:S07]  /*f420*/  MOV R104, R116 ;  /* 0x0000007400687202 */ /* 0x000fce0000000f00 */
.L_x_11513:
[----:B------:R-:W-:Y:S05]  /*f430*/  BSYNC.RECONVERGENT B1 ;  /* 0x0000000000017941 */ /* 0x000fea0003800200 */
.L_x_11512:
        /* <DEDUP_REMOVED lines=16> */
.L_x_11519:
        /* <DEDUP_REMOVED lines=13> */
.L_x_11521:
[----:B------:R-:W-:Y:S05]  /*f610*/  BSYNC.RECONVERGENT B2 ;  /* 0x0000000000027941 */ /* 0x000fea0003800200 */
.L_x_11520:
        /* <DEDUP_REMOVED lines=43> */
.L_x_11518:
[----:B------:R-:W-:Y:S05]  /*f8d0*/  BSYNC.RECONVERGENT B1 ;  /* 0x0000000000017941 */ /* 0x000fea0003800200 */
.L_x_11517:
        /* <DEDUP_REMOVED lines=16> */
.L_x_11524:
        /* <DEDUP_REMOVED lines=13> */
.L_x_11526:
[----:B------:R-:W-:Y:S05]  /*fab0*/  BSYNC.RECONVERGENT B2 ;  /* 0x0000000000027941 */ /* 0x000fea0003800200 */
.L_x_11525:
        /* <DEDUP_REMOVED lines=43> */
.L_x_11523:
[----:B------:R-:W-:Y:S05]  /*fd70*/  BSYNC.RECONVERGENT B1 ;  /* 0x0000000000017941 */ /* 0x000fea0003800200 */
.L_x_11522:
        /* <DEDUP_REMOVED lines=16> */
.L_x_11506:
        /* <DEDUP_REMOVED lines=38> */
.L_x_11527:
        /* <DEDUP_REMOVED lines=56> */
.L_x_11541:
        /* <DEDUP_REMOVED lines=24> */
[C---:B------:R-:W-:Y:S01]  /*105e0*/  FMUL.FTZ R118, R114.reuse, R21 ;  /* 0x0000001572767220 */ /* 0x040fe20000410000 */
[----:B------:R0:W-:Y:S01]  /*105f0*/  @!P1 STG.E desc[UR8][R116.64], R113 ;  /* 0x0000007174009986 */ /* 0x0001e2000c101908 */
[----:B------:R-:W-:Y:S01]  /*10600*/  FMUL.FTZ R119, R114, R119 ;  /* 0x0000007772777220 */ /* 0x000fe20000410000 */
[----:B------:R-:W-:Y:S01]  /*10610*/  FFMA.FTZ R20, R120, R76, R32 ;  /* 0x0000004c78147223 */ /* 0x000fe20000010020 */
[----:B------:R-:W-:Y:S01]  /*10620*/  FFMA.FTZ R21, R118, R77, R33 ;  /* 0x0000004d76157223 */ /* 0x000fe20000010021 */
[----:B-1----:R-:W-:-:S04]  /*10630*/  IMAD.WIDE.U32 R122, R106, 0x10, R108 ;  /* 0x000000106a7a7825 */ /* 0x002fc800078e006c */
[C---:B------:R-:W-:Y:S01]  /*10640*/  FFMA.FTZ R22, R119.reuse, R78, R34 ;  /* 0x0000004e77167223 */ /* 0x040fe20000010022 */
[----:B------:R1:W-:Y:S01]  /*10650*/  @!P1 STG.E desc[UR8][R124.64], R114 ;  /* 0x000000727c009986 */ /* 0x0003e2000c101908 */
[----:B------:R-:W-:Y:S01]  /*10660*/  FADD.FTZ R115, -R112, R18 ;  /* 0x0000001270737221 */ /* 0x000fe20000010100 */
[----:B------:R-:W-:Y:S01]  /*10670*/  FFMA.FTZ R12, R120, R72, R92 ;  /* 0x00000048780c7223 */ /* 0x000fe2000001005c */
[C---:B------:R-:W-:Y:S01]  /*10680*/  FMUL.FTZ R121, R114.reuse, R121 ;  /* 0x0000007972797220 */ /* 0x040fe20000410000 */
[----:B0-----:R-:W-:Y:S01]  /*10690*/  FMUL.FTZ R116, R114, R23 ;  /* 0x0000001772747220 */ /* 0x001fe20000410000 */
[C---:B------:R-:W-:Y:S01]  /*106a0*/  FADD.FTZ R113, -R112.reuse, R16 ;  /* 0x0000001070717221 */ /* 0x040fe20000010100 */
[C---:B------:R-:W-:Y:S01]  /*106b0*/  FADD.FTZ R117, -R112.reuse, R19 ;  /* 0x0000001370757221 */ /* 0x040fe20000010100 */
[----:B------:R-:W-:Y:S01]  /*106c0*/  FADD.FTZ R16, -R112, R15 ;  /* 0x0000000f70107221 */ /* 0x000fe20000010100 */
[C---:B------:R-:W-:Y:S01]  /*106d0*/  FFMA.FTZ R23, R116.reuse, R79, R35 ;  /* 0x0000004f74177223 */ /* 0x040fe20000010023 */
[----:B------:R-:W-:Y:S01]  /*106e0*/  FFMA.FTZ R15, R116, R75, R95 ;  /* 0x0000004b740f7223 */ /* 0x000fe2000001005f */
[----:B-1----:R-:W-:Y:S01]  /*106f0*/  FADD.FTZ R125, -R112, R14 ;  /* 0x0000000e707d7221 */ /* 0x002fe20000010100 */
[----:B------:R-:W-:Y:S01]  /*10700*/  FFMA.FTZ R14, R119, R74, R94 ;  /* 0x0000004a770e7223 */ /* 0x000fe2000001005e */
[--C-:B--2---:R-:W-:Y:S01]  /*10710*/  IMAD.WIDE.U32 R18, R106, 0x10, R110.reuse ;  /* 0x000000106a127825 */ /* 0x104fe200078e006e */
[----:B------:R0:W-:Y:S03]  /*10720*/  STG.E.128 desc[UR8][R122.64], R20 ;  /* 0x000000147a007986 */ /* 0x0001e6000c101d08 */
[----:B------:R-:W-:Y:S01]  /*10730*/  FMUL.FTZ R106, R114, R117 ;  /* 0x00000075726a7220 */ /* 0x000fe20000410000 */
[----:B------:R-:W-:-:S04]  /*10740*/  IMAD.WIDE.U32 R116, R103, 0x10, R110 ;  /* 0x0000001067747825 */ /* 0x000fc800078e006e */
[----:B0-----:R-:W-:Y:S01]  /*10750*/  FADD.FTZ R123, -R112, R13 ;  /* 0x0000000d707b7221 */ /* 0x001fe20000010100 */
[----:B------:R-:W-:Y:S01]  /*10760*/  FFMA.FTZ R13, R118, R73, R93 ;  /* 0x00000049760d7223 */ /* 0x000fe2000001005d */
[----:B------:R-:W-:Y:S01]  /*10770*/  FADD.FTZ R23, -R112, R98 ;  /* 0x0000006270177221 */ /* 0x000fe20000010100 */
[----:B------:R-:W-:Y:S01]  /*10780*/  FMUL.FTZ R98, R114, R17 ;  /* 0x0000001172627220 */ /* 0x000fe20000410000 */
[----:B------:R-:W-:Y:S01]  /*10790*/  FADD.FTZ R21, -R112, R96 ;  /* 0x0000006070157221 */ /* 0x000fe20000010100 */
[----:B------:R-:W-:Y:S01]  /*107a0*/  FMUL.FTZ R22, R114, R97 ;  /* 0x0000006172167220 */ /* 0x000fe20000410000 */
[----:B------:R0:W-:Y:S01]  /*107b0*/  STG.E.128 desc[UR8][R18.64], R12 ;  /* 0x0000000c12007986 */ /* 0x0001e2000c101d08 */
[C---:B------:R-:W-:Y:S01]  /*107c0*/  FFMA.FTZ R17, R98.reuse, R69, R37 ;  /* 0x0000004562117223 */ /* 0x040fe20000010025 */
[----:B------:R-:W-:Y:S01]  /*107d0*/  FFMA.FTZ R97, R98, R65, R89 ;  /* 0x0000004162617223 */ /* 0x000fe20000010059 */
[C---:B------:R-:W-:Y:S01]  /*107e0*/  FMUL.FTZ R120, R114.reuse, R123 ;  /* 0x0000007b72787220 */ /* 0x040fe20000410000 */
[C---:B------:R-:W-:Y:S01]  /*107f0*/  FMUL.FTZ R20, R114.reuse, R16 ;  /* 0x0000001072147220 */ /* 0x040fe20000410000 */
[C---:B------:R-:W-:Y:S01]  /*10800*/  FMUL.FTZ R21, R114.reuse, R21 ;  /* 0x0000001572157220 */ /* 0x040fe20000410000 */
[----:B------:R-:W-:Y:S01]  /*10810*/  FMUL.FTZ R23, R114, R23 ;  /* 0x0000001772177220 */ /* 0x000fe20000410000 */
[----:B------:R-:W-:-:S04]  /*10820*/  IMAD.WIDE.U32 R118, R105, 0x10, R108 ;  /* 0x0000001069767825 */ /* 0x000fc800078e006c */
[----:B------:R-:W-:-:S04]  /*10830*/  IMAD.WIDE.U32 R122, R105, 0x10, R110 ;  /* 0x00000010697a7825 */ /* 0x000fc800078e006e */
[----:B------:R-:W-:-:S04]  /*10840*/  IMAD.WIDE.U32 R110, R107, 0x10, R110 ;  /* 0x000000106b6e7825 */ /* 0x000fc800078e006e */
[C---:B0-----:R-:W-:Y:S01]  /*10850*/  FMUL.FTZ R13, R114.reuse, R113 ;  /* 0x00000071720d7220 */ /* 0x041fe20000410000 */
[C---:B------:R-:W-:Y:S01]  /*10860*/  FMUL.FTZ R113, R114.reuse, R115 ;  /* 0x0000007372717220 */ /* 0x040fe20000410000 */
[C---:B------:R-:W-:Y:S01]  /*10870*/  FMUL.FTZ R115, R114.reuse, R125 ;  /* 0x0000007d72737220 */ /* 0x040fe20000410000 */
[----:B------:R-:W-:Y:S01]  /*10880*/  FMUL.FTZ R114, R114, R99 ;  /* 0x0000006372727220 */ /* 0x000fe20000410000 */
[----:B------:R-:W-:Y:S01]  /*10890*/  FFMA.FTZ R19, R106, R71, R39 ;  /* 0x000000476a137223 */ /* 0x000fe20000010027 */
[C---:B------:R-:W-:Y:S01]  /*108a0*/  FFMA.FTZ R18, R113.reuse, R70, R38 ;  /* 0x0000004671127223 */ /* 0x040fe20000010026 */
[----:B------:R-:W-:Y:S01]  /*108b0*/  FFMA.FTZ R98, R113, R66, R90 ;  /* 0x0000004271627223 */ /* 0x000fe2000001005a */
[----:B------:R-:W-:-:S04]  /*108c0*/  IMAD.WIDE.U32 R112, R103, 0x10, R108 ;  /* 0x0000001067707825 */ /* 0x000fc800078e006c */
[----:B------:R-:W-:Y:S01]  /*108d0*/  FFMA.FTZ R99, R106, R67, R91 ;  /* 0x000000436a637223 */ /* 0x000fe2000001005b */
[C---:B------:R-:W-:Y:S01]  /*108e0*/  FFMA.FTZ R16, R13.reuse, R68, R36 ;  /* 0x000000440d107223 */ /* 0x040fe20000010024 */
[----:B------:R-:W-:Y:S01]  /*108f0*/  FFMA.FTZ R96, R13, R64, R88 ;  /* 0x000000400d607223 */ /* 0x000fe20000010058 */
[----:B------:R-:W-:-:S04]  /*10900*/  IMAD.WIDE.U32 R108, R107, 0x10, R108 ;  /* 0x000000106b6c7825 */ /* 0x000fc800078e006c */
[----:B------:R-:W-:Y:S01]  /*10910*/  FFMA.FTZ R15, R20, R63, R43 ;  /* 0x0000003f140f7223 */ /* 0x000fe2000001002b */
[----:B------:R-:W0:Y:S01]  /*10920*/  LDC.64 R106, c[0x0][0x380] ;  /* 0x0000e000ff6a7b82 */ /* 0x000e220000000a00 */
[----:B------:R1:W-:Y:S01]  /*10930*/  STG.E.128 desc[UR8][R118.64], R16 ;  /* 0x0000001076007986 */ /* 0x0003e2000c101d08 */
[----:B------:R-:W-:Y:S01]  /*10940*/  FFMA.FTZ R12, R121, R60, R40 ;  /* 0x0000003c790c7223 */ /* 0x000fe20000010028 */
[----:B------:R-:W-:Y:S01]  /*10950*/  FFMA.FTZ R13, R120, R61, R41 ;  /* 0x0000003d780d7223 */ /* 0x000fe20000010029 */
[----:B------:R-:W-:Y:S01]  /*10960*/  FFMA.FTZ R14, R115, R62, R42 ;  /* 0x0000003e730e7223 */ /* 0x000fe2000001002a */
[----:B------:R2:W-:Y:S04]  /*10970*/  STG.E.128 desc[UR8][R122.64], R96 ;  /* 0x000000607a007986 */ /* 0x0005e8000c101d08 */
[----:B------:R3:W-:Y:S01]  /*10980*/  STG.E.128 desc[UR8][R112.64], R12 ;  /* 0x0000000c70007986 */ /* 0x0007e2000c101d08 */
[----:B-1----:R-:W-:Y:S01]  /*10990*/  FFMA.FTZ R19, R20, R59, R87 ;  /* 0x0000003b14137223 */ /* 0x002fe20000010057 */
[----:B------:R-:W-:Y:S01]  /*109a0*/  FFMA.FTZ R20, R21, R52, R44 ;  /* 0x0000003415147223 */ /* 0x000fe2000001002c */
[----:B------:R-:W-:Y:S01]  /*109b0*/  FFMA.FTZ R16, R121, R56, R84 ;  /* 0x0000003879107223 */ /* 0x000fe20000010054 */
[----:B------:R-:W-:Y:S01]  /*109c0*/  FFMA.FTZ R17, R120, R57, R85 ;  /* 0x0000003978117223 */ /* 0x000fe20000010055 */
[----:B--2---:R-:W-:Y:S01]  /*109d0*/  FFMA.FTZ R96, R21, R48, R80 ;  /* 0x0000003015607223 */ /* 0x004fe20000010050 */
[C---:B------:R-:W-:Y:S01]  /*109e0*/  FFMA.FTZ R21, R22.reuse, R53, R45 ;  /* 0x0000003516157223 */ /* 0x040fe2000001002d */
[----:B------:R-:W-:Y:S01]  /*109f0*/  FFMA.FTZ R97, R22, R49, R81 ;  /* 0x0000003116617223 */ /* 0x000fe20000010051 */
[----:B------:R-:W-:Y:S01]  /*10a00*/  FFMA.FTZ R18, R115, R58, R86 ;  /* 0x0000003a73127223 */ /* 0x000fe20000010056 */
[C---:B------:R-:W-:Y:S01]  /*10a10*/  FFMA.FTZ R22, R23.reuse, R54, R46 ;  /* 0x0000003617167223 */ /* 0x040fe2000001002e */
[----:B------:R-:W-:Y:S01]  /*10a20*/  FFMA.FTZ R98, R23, R50, R82 ;  /* 0x0000003217627223 */ /* 0x000fe20000010052 */
[C---:B------:R-:W-:Y:S01]  /*10a30*/  FFMA.FTZ R23, R114.reuse, R55, R47 ;  /* 0x0000003772177223 */ /* 0x040fe2000001002f */
        /* <DEDUP_REMOVED lines=8> */
.L_x_11275:
[----:B------:R-:W-:Y:S05]  /*10ac0*/  EXIT ;  /* 0x000000000000794d */ /* 0x000fea0003800000 */
.L_x_11528:
        /* <DEDUP_REMOVED lines=8> */
.L_x_11531:
[----:B------:R-:W-:Y:S05]  /*10b50*/  BSYNC B1 ;  /* 0x0000000000017941 */ /* 0x000fea0003800000 */
.L_x_11530:
        /* <DEDUP_REMOVED lines=9> */
.L_x_11532:
[----:B------:R-:W-:Y:S02]  /*10bf0*/  IMAD.MOV.U32 R118, RZ, RZ, 0x4 ;  /* 0x00000004ff767424 */ /* 0x000fe400078e00ff */
[----:B------:R-:W-:-:S04]  /*10c00*/  IMAD.MOV.U32 R108, RZ, RZ, R119 ;  /* 0x000000ffff6c7224 */ /* 0x000fc800078e0077 */
[----:B------:R-:W-:-:S05]  /*10c10*/  FADD.FTZ R112, R111, R108 ;  /* 0x0000006c6f707221 */ /* 0x000fca0000010000 */
[----:B------:R-:W-:-:S07]  /*10c20*/  MOV R117, R112 ;  /* 0x0000007000757202 */ /* 0x000fce0000000f00 */
[----:B------:R-:W-:Y:S05]  /*10c30*/  WARPSYNC.COLLECTIVE R116, `(.L_x_11533) ;  /* 0x0000000074087348 */ /* 0x000fea0003c00000 */
[----:B------:R0:W1:Y:S02]  /*10c40*/  SHFL.BFLY P2, R119, R117, R118, R121 ;  /* 0x0c00007675777389 */ /* 0x0000640000040079 */
[----:B01----:R-:W-:Y:S05]  /*10c50*/  ENDCOLLECTIVE ;  /* 0x000000000000791b */ /* 0x003fea0003800000 */
.L_x_11533:
[----:B------:R-:W-:Y:S01]  /*10c60*/  HFMA2 R118, -RZ, RZ, 0, 4.76837158203125e-07 ;  /* 0x00000008ff767431 */ /* 0x000fe200000001ff */
[----:B------:R-:W-:-:S05]  /*10c70*/  MOV R109, R119 ;  /* 0x00000077006d7202 */ /* 0x000fca0000000f00 */
[----:B------:R-:W-:-:S04]  /*10c80*/  FADD.FTZ R114, R112, R109 ;  /* 0x0000006d70727221 */ /* 0x000fc80000010000 */
[----:B------:R-:W-:-:S07]  /*10c90*/  IMAD.MOV.U32 R117, RZ, RZ, R114 ;  /* 0x000000ffff757224 */ /* 0x000fce00078e0072 */
[----:B------:R-:W-:Y:S05]  /*10ca0*/  WARPSYNC.COLLECTIVE R116, `(.L_x_11534) ;  /* 0x0000000074087348 */ /* 0x000fea0003c00000 */
[----:B------:R0:W1:Y:S02]  /*10cb0*/  SHFL.BFLY P2, R119, R117, R118, R121 ;  /* 0x0c00007675777389 */ /* 0x0000640000040079 */
[----:B01----:R-:W-:Y:S05]  /*10cc0*/  ENDCOLLECTIVE ;  /* 0x000000000000791b */ /* 0x003fea0003800000 */
.L_x_11534:
        /* <DEDUP_REMOVED lines=8> */
.L_x_11535:
        /* <DEDUP_REMOVED lines=40> */
.L_x_11536:
[----:B------:R-:W-:Y:S02]  /*10fd0*/  IMAD.MOV.U32 R118, RZ, RZ, 0x2 ;  /* 0x00000002ff767424 */ /* 0x000fe400078e00ff */
[----:B------:R-:W-:-:S04]  /*10fe0*/  IMAD.MOV.U32 R111, RZ, RZ, R119 ;  /* 0x000000ffff6f7224 */ /* 0x000fc800078e0077 */
[----:B------:R-:W-:-:S05]  /*10ff0*/  FADD.FTZ R111, R108, R111 ;  /* 0x0000006f6c6f7221 */ /* 0x000fca0000010000 */
[----:B------:R-:W-:-:S07]  /*11000*/  MOV R117, R111 ;  /* 0x0000006f00757202 */ /* 0x000fce0000000f00 */
[----:B------:R-:W-:Y:S05]  /*11010*/  WARPSYNC.COLLECTIVE R116, `(.L_x_11537) ;  /* 0x0000000074087348 */ /* 0x000fea0003c00000 */
[----:B------:R0:W1:Y:S02]  /*11020*/  SHFL.BFLY P2, R119, R117, R118, R121 ;  /* 0x0c00007675777389 */ /* 0x0000640000040079 */
[----:B01----:R-:W-:Y:S05]  /*11030*/  ENDCOLLECTIVE ;  /* 0x000000000000791b */ /* 0x003fea0003800000 */
.L_x_11537:
[----:B------:R-:W-:Y:S01]  /*11040*/  HFMA2 R118, -RZ, RZ, 0, 2.384185791015625e-07 ;  /* 0x00000004ff767431 */ /* 0x000fe200000001ff */
[----:B------:R-:W-:-:S05]  /*11050*/  MOV R110, R119 ;  /* 0x00000077006e7202 */ /* 0x000fca0000000f00 */
[----:B------:R-:W-:-:S04]  /*11060*/  FADD.FTZ R110, R111, R110 ;  /* 0x0000006e6f6e7221 */ /* 0x000fc80000010000 */
[----:B------:R-:W-:-:S07]  /*11070*/  IMAD.MOV.U32 R117, RZ, RZ, R110 ;  /* 0x000000ffff757224 */ /* 0x000fce00078e006e */
[----:B------:R-:W-:Y:S05]  /*11080*/  WARPSYNC.COLLECTIVE R116, `(.L_x_11538) ;  /* 0x0000000074087348 */ /* 0x000fea0003c00000 */
[----:B------:R0:W1:Y:S02]  /*11090*/  SHFL.BFLY P2, R119, R117, R118, R121 ;  /* 0x0c00007675777389 */ /* 0x0000640000040079 */
[----:B01----:R-:W-:Y:S05]  /*110a0*/  ENDCOLLECTIVE ;  /* 0x000000000000791b */ /* 0x003fea0003800000 */
.L_x_11538:
[----:B------:R-:W-:Y:S02]  /*110b0*/  IMAD.MOV.U32 R118, RZ, RZ, 0x8 ;  /* 0x00000008ff767424 */ /* 0x000fe400078e00ff */
[----:B------:R-:W-:-:S04]  /*110c0*/  IMAD.MOV.U32 R115, RZ, RZ, R119 ;  /* 0x000000ffff737224 */ /* 0x000fc800078e0077 */
[----:B------:R-:W-:-:S05]  /*110d0*/  FADD.FTZ R115, R110, R115 ;  /* 0x000000736e737221 */ /* 0x000fca0000010000 */
[----:B------:R-:W-:-:S07]  /*110e0*/  MOV R117, R115 ;  /* 0x0000007300757202 */ /* 0x000fce0000000f00 */
[----:B------:R-:W-:Y:S05]  /*110f0*/  WARPSYNC.COLLECTIVE R116, `(.L_x_11539) ;  /* 0x0000000074087348 */ /* 0x000fea0003c00000 */
[----:B------:R0:W1:Y:S02]  /*11100*/  SHFL.BFLY P2, R119, R117, R118, R121 ;  /* 0x0c00007675777389 */ /* 0x0000640000040079 */
[----:B01----:R-:W-:Y:S05]  /*11110*/  ENDCOLLECTIVE ;  /* 0x000000000000791b */ /* 0x003fea0003800000 */
.L_x_11539:
[----:B------:R-:W-:Y:S01]  /*11120*/  HFMA2 R118, -RZ, RZ, 0, 9.5367431640625e-07 ;  /* 0x00000010ff767431 */ /* 0x000fe200000001ff */
[----:B------:R-:W-:-:S05]  /*11130*/  MOV R112, R119 ;  /* 0x0000007700707202 */ /* 0x000fca0000000f00 */
[----:B------:R-:W-:-:S04]  /*11140*/  FADD.FTZ R112, R115, R112 ;  /* 0x0000007073707221 */ /* 0x000fc80000010000 */
[----:B------:R-:W-:-:S07]  /*11150*/  IMAD.MOV.U32 R117, RZ, RZ, R112 ;  /* 0x000000ffff757224 */ /* 0x000fce00078e0070 */
[----:B------:R-:W-:Y:S05]  /*11160*/  WARPSYNC.COLLECTIVE R116, `(.L_x_11540) ;  /* 0x0000000074087348 */ /* 0x000fea0003c00000 */
[----:B------:R0:W1:Y:S02]  /*11170*/  SHFL.BFLY P2, R119, R117, R118, R121 ;  /* 0x0c00007675777389 */ /* 0x0000640000040079 */
[----:B01----:R-:W-:Y:S05]  /*11180*/  ENDCOLLECTIVE ;  /* 0x000000000000791b */ /* 0x003fea0003800000 */
.L_x_11540:
[----:B------:R-:W-:Y:S05]  /*11190*/  BRA `(.L_x_11541) ;  /* 0xfffffff000b07947 */ /* 0x000fea000383ffff */
.L_x_11542:
        /* <DEDUP_REMOVED lines=14> */
.L_x_12174:


//--------------------- .text._ZN10layer_norm31ln_parallel_residual_fwd_kernelINS_13Kernel_traitsIfffffjLj512ELj1ELj4ELj1ELj16ENS_18Kernel_traits_baseILj512EfffffjLj128EEEEELb1ELb1ELb0EEEvNS_9FwdParamsE --------------------------
	.section	.text._ZN10layer_norm31ln_parallel_residual_fwd_kernelINS_13Kernel_traitsIfffffjLj512ELj1ELj4ELj1ELj16ENS_18Kernel_traits_baseILj512EfffffjLj128EEEEELb1ELb1ELb0EEEvNS_9FwdParamsE,"ax",@progbits
	.align	128
        .global         _ZN10layer_norm31ln_parallel_residual_fwd_kernelINS_13Kernel_traitsIfffffjLj512ELj1ELj4ELj1ELj16ENS_18Kernel_traits_baseILj512EfffffjLj128EEEEELb1ELb1ELb0EEEvNS_9FwdParamsE
        .type           _ZN10layer_norm31ln_parallel_residual_fwd_kernelINS_13Kernel_traitsIfffffjLj512ELj1ELj4ELj1ELj16ENS_18Kernel_traits_baseILj512EfffffjLj128EEEEELb1ELb1ELb0EEEvNS_9FwdParamsE,@function
        .size           _ZN10layer_norm31ln_parallel_residual_fwd_kernelINS_13Kernel_traitsIfffffjLj512ELj1ELj4ELj1ELj16ENS_18Kernel_traits_baseILj512EfffffjLj128EEEEELb1ELb1ELb0EEEvNS_9FwdParamsE,(.L_x_12175 - _ZN10layer_norm31ln_parallel_residual_fwd_kernelINS_13Kernel_traitsIfffffjLj512ELj1ELj4ELj1ELj16ENS_18Kernel_traits_baseILj512EfffffjLj128EEEEELb1ELb1ELb0EEEvNS_9FwdParamsE)
        .other          _ZN10layer_norm31ln_parallel_residual_fwd_kernelINS_13Kernel_traitsIfffffjLj512ELj1ELj4ELj1ELj16ENS_18Kernel_traits_baseILj512EfffffjLj128EEEEELb1ELb1ELb0EEEvNS_9FwdParamsE,@"STO_CUDA_ENTRY STV_DEFAULT"
_ZN10layer_norm31ln_parallel_residual_fwd_kernelINS_13Kernel_traitsIfffffjLj512ELj1ELj4ELj1ELj16ENS_18Kernel_traits_baseILj512EfffffjLj128EEEEELb1ELb1ELb0EEEvNS_9FwdParamsE:
.text._ZN10layer_norm31ln_parallel_residual_fwd_kernelINS_13Kernel_traitsIfffffjLj512ELj1ELj4ELj1ELj16ENS_18Kernel_traits_baseILj512EfffffjLj128EEEEELb1ELb1ELb0EEEvNS_9FwdParamsE:
        /* <DEDUP_REMOVED lines=64> */
[----:B------:R0:W5:Y:S02]  /*0400*/  @P1 LDG.E.128 R16, desc[UR8][R6.64] ;  /* 0x0000000806101981 */ /* 0x000164000c1e1d00 */
[----:B------:R-:W4:Y:S01]  /*0410*/  @P2 LDC.64 R34, c[0x0][0x3d0] ;  /* 0x0000f400ff222b82 */ /* 0x000f220000000a00 */
[----:B-1----:R-:W-:-:S04]  /*0420*/  @P1 IMAD.WIDE.U32 R32, R39, 0x10, R32 ;  /* 0x0000001027201825 */ /* 0x002fc800078e0020 */
[----:B------:R-:W-:Y:S01]  /*0430*/  @P1 VIADD R39, R39, 0x20 ;  /* 0x0000002027271836 */ /* 0x000fe20000000000 */
[----:B------:R0:W5:Y:S02]  /*0440*/  @P1 LDG.E.128 R20, desc[UR8][R32.64] ;  /* 0x0000000820141981 */ /* 0x000164000c1e1d00 */
[----:B------:R-:W1:Y:S01]  /*0450*/  @P2 LDC.64 R36, c[0x0][0x438] ;  /* 0x00010e00ff242b82 */ /* 0x000e620000000a00 */
[----:B--2---:R-:W-:-:S05]  /*0460*/  @P0 IMAD.WIDE.U32 R2, R76, 0x10, R2 ;  /* 0x000000104c020825 */ /* 0x004fca00078e0002 */
[----:B------:R0:W5:Y:S01]  /*0470*/  @P0 LDG.E.128 R8, desc[UR8][R2.64] ;  /* 0x0000000802080981 */ /* 0x000162000c1e1d00 */
[----:B---3--:R-:W-:-:S05]  /*0480*/  @P0 IMAD.WIDE.U32 R4, R76, 0x10, R4 ;  /* 0x000000104c040825 */ /* 0x008fca00078e0004 */
[----:B------:R0:W5:Y:S01]  /*0490*/  @P0 LDG.E.128 R12, desc[UR8][R4.64] ;  /* 0x00000008040c0981 */ /* 0x000162000c1e1d00 */
[----:B----4-:R-:W-:-:S05]  /*04a0*/  @P2 IMAD.WIDE.U32 R34, R39, 0x10, R34 ;  /* 0x0000001027222825 */ /* 0x010fca00078e0022 */
[----:B------:R0:W5:Y:S01]  /*04b0*/  @P2 LDG.E.128 R24, desc[UR8][R34.64] ;  /* 0x0000000822182981 */ /* 0x000162000c1e1d00 */
[----:B-1----:R-:W-:-:S05]  /*04c0*/  @P2 IMAD.WIDE.U32 R36, R39, 0x10, R36 ;  /* 0x0000001027242825 */ /* 0x002fca00078e0024 */
[----:B------:R0:W5:Y:S01]  /*04d0*/  @P2 LDG.E.128 R28, desc[UR8][R36.64] ;  /* 0x00000008241c2981 */ /* 0x000162000c1e1d00 */
[----:B------:R-:W-:Y:S02]  /*04e0*/  ISETP.GE.U32.AND P1, PT, R74, 0x80, PT ;  /* 0x000000804a00780c */ /* 0x000fe40003f26070 */
[----:B------:R-:W-:-:S11]  /*04f0*/  @P2 IADD3 R39, PT, PT, R39, 0x20, RZ ;  /* 0x0000002027272810 */ /* 0x000fd60007ffe0ff */
[----:B0-----:R-:W-:Y:S05]  /*0500*/  @!P1 BRA `(.L_x_11545) ;  /* 0x00000000008c9947 */ /* 0x001fea0003800000 */
[----:B------:R-:W0:Y:S08]  /*0510*/  LDC.64 R32, c[0x0][0x3d0] ;  /* 0x0000f400ff207b82 */ /* 0x000e300000000a00 */
[----:B------:R-:W1:Y:S01]  /*0520*/  LDC.64 R36, c[0x0][0x438] ;  /* 0x00010e00ff247b82 */ /* 0x000e620000000a00 */
[----:B0-----:R-:W-:-:S06]  /*0530*/  IMAD.WIDE.U32 R32, R39, 0x10, R32 ;  /* 0x0000001027207825 */ /* 0x001fcc00078e0020 */
[----:B------:R-:W5:Y:S01]  /*0540*/  LDG.E.128 R32, desc[UR8][R32.64] ;  /* 0x0000000820207981 */ /* 0x000f62000c1e1d00 */
[----:B-1----:R-:W-:-:S06]  /*0550*/  IMAD.WIDE.U32 R36, R39, 0x10, R36 ;  /* 0x0000001027247825 */ /* 0x002fcc00078e0024 */
[----:B------:R-:W5:Y:S01]  /*0560*/  LDG.E.128 R36, desc[UR8][R36.64] ;  /* 0x0000000824247981 */ /* 0x000f62000c1e1d00 */
[----:B------:R-:W-:Y:S05]  /*0570*/  BRA `(.L_x_11545) ;  /* 0x0000000000707947 */ /* 0x000fea0003800000 */
.L_x_11544:
        /* <DEDUP_REMOVED lines=12> */
[----:B------:R-:W5:Y:S03]  /*0640*/  @P1 LDG.E.128 R16, desc[UR8][R2.64] ;  /* 0x0000000802101981 */ /* 0x000f66000c1e1d00 */
[C---:B-1----:R-:W-:Y:S01]  /*0650*/  @P2 IMAD.WIDE.U32 R12, R21.reuse, 0x10, R4 ;  /* 0x00000010150c2825 */ /* 0x042fe200078e0004 */
[----:B------:R-:W-:Y:S02]  /*0660*/  @P2 IADD3 R21, PT, PT, R21, 0x20, RZ ;  /* 0x0000002015152810 */ /* 0x000fe40007ffe0ff */
[----:B------:R-:W-:Y:S02]  /*0670*/  CS2R R30, SRZ ;  /* 0x00000000001e7805 */ /* 0x000fe4000001ff00 */
[----:B------:R-:W-:Y:S02]  /*0680*/  CS2R R28, SRZ ;  /* 0x00000000001c7805 */ /* 0x000fe4000001ff00 */
[----:B------:R-:W-:Y:S01]  /*0690*/  CS2R R22, SRZ ;  /* 0x0000000000167805 */ /* 0x000fe2000001ff00 */
[----:B------:R0:W5:Y:S01]  /*06a0*/  @P2 LDG.E.128 R24, desc[UR8][R12.64] ;  /* 0x000000080c182981 */ /* 0x000162000c1e1d00 */
[----:B--2---:R-:W-:-:S05]  /*06b0*/  @P3 IMAD.WIDE.U32 R4, R21, 0x10, R14 ;  /* 0x0000001015043825 */ /* 0x004fca00078e000e */
[----:B------:R1:W5:Y:S01]  /*06c0*/  @P3 LDG.E.128 R32, desc[UR8][R4.64] ;  /* 0x0000000804203981 */ /* 0x000362000c1e1d00 */
[----:B---3--:R-:W-:-:S05]  /*06d0*/  @P0 IMAD.WIDE.U32 R6, R76, 0x10, R6 ;  /* 0x000000104c060825 */ /* 0x008fca00078e0006 */
[----:B------:R1:W5:Y:S01]  /*06e0*/  @P0 LDG.E.128 R8, desc[UR8][R6.64] ;  /* 0x0000000806080981 */ /* 0x000362000c1e1d00 */
[----:B------:R-:W-:Y:S02]  /*06f0*/  CS2R R20, SRZ ;  /* 0x0000000000147805 */ /* 0x000fe4000001ff00 */
[----:B------:R-:W-:Y:S02]  /*0700*/  CS2R R14, SRZ ;  /* 0x00000000000e7805 */ /* 0x000fe4000001ff00 */
[----:B0-----:R-:W-:Y:S02]  /*0710*/  CS2R R12, SRZ ;  /* 0x00000000000c7805 */ /* 0x001fe4000001ff00 */
[----:B------:R-:W-:Y:S02]  /*0720*/  @P3 CS2R R38, SRZ ;  /* 0x0000000000263805 */ /* 0x000fe4000001ff00 */
[----:B------:R-:W-:-:S07]  /*0730*/  @P3 CS2R R36, SRZ ;  /* 0x0000000000243805 */ /* 0x000fce000001ff00 */
.L_x_11545:
[----:B------:R-:W-:Y:S05]  /*0740*/  BSYNC.RECONVERGENT B0 ;  /* 0x0000000000007941 */ /* 0x000fea0003800200 */
.L_x_11543:
        /* <DEDUP_REMOVED lines=8> */
[----:B------:R-:W-:Y:S01]  /*07d0*/  LOP3.LUT R0, R71, UR6, R0, 0x96, !PT ;  /* 0x0000000647007c12 */ /* 0x000fe2000f8e9600 */
[----:B------:R-:W2:Y:S02]  /*07e0*/  LDCU UR5, c[0x0][0x408] ;  /* 0x00008100ff0577ac */ /* 0x000ea40008000800 */
[----:B-1----:R-:W-:Y:S01]  /*07f0*/  IMAD R4, R73, -0x326172a9, RZ ;  /* 0xcd9e8d5749047824 */ /* 0x002fe200078e02ff */
[----:B------:R-:W-:Y:S01]  /*0800*/  LOP3.LUT R2, R2, UR7, RZ, 0x3c, !PT ;  /* 0x0000000702027c12 */ /* 0x000fe2000f8e3cff */
[----:B------:R-:W-:Y:S01]  /*0810*/  IMAD R6, R72, -0x2daee0ad, RZ ;  /* 0xd2511f5348067824 */ /* 0x000fe200078e02ff */
[----:B------:R-:W1:Y:S01]  /*0820*/  LDCU UR33, c[0x0][0x388] ;  /* 0x00007100ff2177ac */ /* 0x000e620008000800 */
[----:B------:R-:W-:Y:S01]  /*0830*/  IMAD.HI.U32 R5, R0, -0x2daee0ad, RZ ;  /* 0xd2511f5300057827 */ /* 0x000fe200078e00ff */
[----:B------:R-:W3:Y:S03]  /*0840*/  LDCU UR14, c[0x0][0x448] ;  /* 0x00008900ff0e77ac */ /* 0x000ee60008000800 */
[----:B------:R-:W-:Y:S01]  /*0850*/  IMAD.HI.U32 R3, R2, -0x326172a9, RZ ;  /* 0xcd9e8d5702037827 */ /* 0x000fe200078e00ff */
[----:B------:R-:W-:Y:S01]  /*0860*/  LOP3.LUT R5, R6, UR16, R5, 0x96, !PT ;  /* 0x0000001006057c12 */ /* 0x000fe2000f8e9605 */
[----:B------:R-:W4:Y:S02]  /*0870*/  LDCU.64 UR10, c[0x0][0x398] ;  /* 0x00007300ff0a77ac */ /* 0x000f240008000a00 */
[----:B------:R-:W-:Y:S01]  /*0880*/  IMAD R7, R2, -0x326172a9, RZ ;  /* 0xcd9e8d5702077824 */ /* 0x000fe200078e02ff */
[----:B------:R-:W-:Y:S01]  /*0890*/  LOP3.LUT R3, R4, UR15, R3, 0x96, !PT ;  /* 0x0000000f04037c12 */ /* 0x000fe2000f8e9603 */
[----:B------:R-:W-:Y:S01]  /*08a0*/  IMAD R41, R0, -0x2daee0ad, RZ ;  /* 0xd2511f5300297824 */ /* 0x000fe200078e02ff */
[----:B------:R-:W1:Y:S01]  /*08b0*/  LDCU.64 UR12, c[0x0][0x3a0] ;  /* 0x00007400ff0c77ac */ /* 0x000e620008000a00 */
[----:B------:R-:W-:Y:S01]  /*08c0*/  IMAD.HI.U32 R0, R5, -0x326172a9, RZ ;  /* 0xcd9e8d5705007827 */ /* 0x000fe200078e00ff */
[----:B0-----:R-:W-:-:S03]  /*08d0*/  UISETP.NE.AND UP1, UPT, UR4, URZ, UPT ;  /* 0x000000ff0400728c */ /* 0x001fc6000bf25270 */
        /* <DEDUP_REMOVED lines=48> */
.L_x_11815:
        /* <DEDUP_REMOVED lines=39> */
.L_x_11552:
        /* <DEDUP_REMOVED lines=13> */
.L_x_11554:
[----:B------:R-:W-:Y:S05]  /*0f20*/  BSYNC.RECONVERGENT B3 ;  /* 0x0000000000037941 */ /* 0x000fea0003800200 */
.L_x_11553:
        /* <DEDUP_REMOVED lines=43> */
.L_x_11551:
[----:B------:R-:W-:Y:S05]  /*11e0*/  BSYNC.RECONVERGENT B2 ;  /* 0x0000000000027941 */ /* 0x000fea0003800200 */
.L_x_11550:
[----:B------:R-:W0:Y:S01]  /*11f0*/  LDC R5, c[0x0][0x404] ;  /* 0x00010100ff057b82 */ /* 0x000e220000000800 */
[----:B------:R-:W-:Y:S01]  /*1200*/  ISETP.NE.AND P3, PT, R78, 0x1, PT ;  /* 0x000000014e00780c */ /* 0x000fe20003f65270 */
[----:B------:R-:W-:Y:S01]  /*1210*/  BSSY.RECONVERGENT B2, `(.L_x_11555) ;  /* 0x0000049000027945 */ /* 0x000fe20003800200 */
[----:B------:R-:W-:Y:S01]  /*1220*/  I2FP.F32.U32 R66, R65 ;  /* 0x0000004100427245 */ /* 0x000fe20000201000 */
[----:B------:R-:W-:Y:S02]  /*1230*/  IMAD.MOV.U32 R65, RZ, RZ, 0x2f800000 ;  /* 0x2f800000ff417424 */ /* 0x000fe400078e00ff */
[----:B------:R-:W-:Y:S02]  /*1240*/  HFMA2 R68, -RZ, RZ, 0, 1.1920928955078125e-07 ;  /* 0x00000002ff447431 */ /* 0x000fe400000001ff */
        /* <DEDUP_REMOVED lines=12> */
.L_x_11557:
        /* <DEDUP_REMOVED lines=13> */
.L_x_11559:
[----:B------:R-:W-:Y:S05]  /*13e0*/  BSYNC.RECONVERGENT B3 ;  /* 0x0000000000037941 */ /* 0x000fea0003800200 */
.L_x_11558:
        /* <DEDUP_REMOVED lines=43> */
.L_x_11556:
[----:B------:R-:W-:Y:S05]  /*16a0*/  BSYNC.RECONVERGENT B2 ;  /* 0x0000000000027941 */ /* 0x000fea0003800200 */
.L_x_11555:
        /* <DEDUP_REMOVED lines=16> */
.L_x_11562:
        /* <DEDUP_REMOVED lines=13> */
.L_x_11564:
[----:B------:R-:W-:Y:S05]  /*1880*/  BSYNC.RECONVERGENT B3 ;  /* 0x0000000000037941 */ /* 0x000fea0003800200 */
.L_x_11563:
        /* <DEDUP_REMOVED lines=43> */
.L_x_11561:
[----:B------:R-:W-:Y:S05]  /*1b40*/  BSYNC.RECONVERGENT B2 ;  /* 0x0000000000027941 */ /* 0x000fea0003800200 */
.L_x_11560:
[----:B------:R-:W-:Y:S01]  /*1b50*/  ISETP.NE.AND P5, PT, R78, 0x1, PT ;  /* 0x000000014e00780c */ /* 0x000fe20003fa5270 */
[----:B------:R-:W-:Y:S01]  /*1b60*/  BSSY.RECONVERGENT B2, `(.L_x_11565) ;  /* 0x0000048000027945 */ /* 0x000fe20003800200 */
[----:B------:R-:W-:Y:S01]  /*1b70*/  I2FP.F32.U32 R66, R67 ;  /* 0x0000004300427245 */ /* 0x000fe20000201000 */
[----:B------:R-:W-:Y:S02]  /*1b80*/  IMAD.MOV.U32 R68, RZ, RZ, 0x2 ;  /* 0x00000002ff447424 */ /* 0x000fe400078e00ff */
        /* <DEDUP_REMOVED lines=12> */
.L_x_11567:
        /* <DEDUP_REMOVED lines=13> */
.L_x_11569:
[----:B------:R-:W-:Y:S05]  /*1d20*/  BSYNC.RECONVERGENT B3 ;  /* 0x0000000000037941 */ /* 0x000fea0003800200 */
.L_x_11568:
        /* <DEDUP_REMOVED lines=43> */
.L_x_11566:
[----:B------:R-:W-:Y:S05]  /*1fe0*/  BSYNC.RECONVERGENT B2 ;  /* 0x0000000000027941 */ /* 0x000fea0003800200 */
.L_x_11565:
        /* <DEDUP_REMOVED lines=17> */
.L_x_11549:
        /* <DEDUP_REMOVED lines=16> */
.L_x_11573:
        /* <DEDUP_REMOVED lines=13> */
.L_x_11575:
[----:B------:R-:W-:Y:S05]  /*22d0*/  BSYNC.RECONVERGENT B3 ;  /* 0x0000000000037941 */ /* 0x000fea0003800200 */
.L_x_11574:
        /* <DEDUP_REMOVED lines=43> */
.L_x_11572:
[----:B------:R-:W-:Y:S05]  /*2590*/  BSYNC.RECONVERGENT B2 ;  /* 0x0000000000027941 */ /* 0x000fea0003800200 */
.L_x_11571:
[----:B------:R-:W0:Y:S01]  /*25a0*/  LDC R0, c[0x0][0x404] ;  /* 0x00010100ff007b82 */ /* 0x000e220000000800 */
[----:B------:R-:W-:Y:S01]  /*25b0*/  ISETP.NE.AND P3, PT, R65, 0x1, PT ;  /* 0x000000014100780c */ /* 0x000fe20003f65270 */
[----:B------:R-:W-:Y:S01]  /*25c0*/  BSSY.RECONVERGENT B2, `(.L_x_11576) ;  /* 0x000004b000027945 */ /* 0x000fe20003800200 */
[----:B------:R-:W-:Y:S01]  /*25d0*/  I2FP.F32.U32 R4, R3 ;  /* 0x0000000300047245 */ /* 0x000fe20000201000 */
[----:B------:R-:W-:Y:S02]  /*25e0*/  IMAD.MOV.U32 R3, RZ, RZ, 0x2f800000 ;  /* 0x2f800000ff037424 */ /* 0x000fe400078e00ff */
[----:B------:R-:W-:Y:S02]  /*25f0*/  HFMA2 R66, -RZ, RZ, 0, 1.1920928955078125e-07 ;  /* 0x00000002ff427431 */ /* 0x000fe400000001ff */
        /* <DEDUP_REMOVED lines=14> */
.L_x_11578:
        /* <DEDUP_REMOVED lines=13> */
.L_x_11580:
[----:B------:R-:W-:Y:S05]  /*27b0*/  BSYNC.RECONVERGENT B3 ;  /* 0x0000000000037941 */ /* 0x000fea0003800200 */
.L_x_11579:
        /* <DEDUP_REMOVED lines=43> */
.L_x_11577:
[----:B------:R-:W-:Y:S05]  /*2a70*/  BSYNC.RECONVERGENT B2 ;  /* 0x0000000000027941 */ /* 0x000fea0003800200 */
.L_x_11576:
        /* <DEDUP_REMOVED lines=15> */
.L_x_11583:
        /* <DEDUP_REMOVED lines=13> */
.L_x_11585:
[----:B------:R-:W-:Y:S05]  /*2c40*/  BSYNC.RECONVERGENT B3 ;  /* 0x0000000000037941 */ /* 0x000fea0003800200 */
.L_x_11584:
        /* <DEDUP_REMOVED lines=43> */
.L_x_11582:
[----:B------:R-:W-:Y:S05]  /*2f00*/  BSYNC.RECONVERGENT B2 ;  /* 0x0000000000027941 */ /* 0x000fea0003800200 */
.L_x_11581:
[----:B------:R-:W-:Y:S01]  /*2f10*/  ISETP.NE.AND P4, PT, R67, 0x1, PT ;  /* 0x000000014300780c */ /* 0x000fe20003f85270 */
[----:B------:R-:W-:Y:S01]  /*2f20*/  BSSY.RECONVERGENT B2, `(.L_x_11586) ;  /* 0x0000049000027945 */ /* 0x000fe20003800200 */
[----:B------:R-:W-:Y:S01]  /*2f30*/  I2FP.F32.U32 R4, R65 ;  /* 0x0000004100047245 */ /* 0x000fe20000201000 */
[----:B------:R-:W-:-:S04]  /*2f40*/  IMAD.MOV.U32 R68, RZ, RZ, 0x2 ;  /* 0x00000002ff447424 */ /* 0x000fc800078e00ff */
        /* <DEDUP_REMOVED lines=13> */
.L_x_11588:
        /* <DEDUP_REMOVED lines=13> */
.L_x_11590:
[----:B------:R-:W-:Y:S05]  /*30f0*/  BSYNC.RECONVERGENT B3 ;  /* 0x0000000000037941 */ /* 0x000fea0003800200 */
.L_x_11589:
        /* <DEDUP_REMOVED lines=43> */
.L_x_11587:
[----:B------:R-:W-:Y:S05]  /*33b0*/  BSYNC.RECONVERGENT B2 ;  /* 0x0000000000027941 */ /* 0x000fea0003800200 */
.L_x_11586:
        /* <DEDUP_REMOVED lines=15> */
.L_x_11593:
        /* <DEDUP_REMOVED lines=13> */
.L_x_11595:
[----:B------:R-:W-:Y:S05]  /*3580*/  BSYNC.RECONVERGENT B3 ;  /* 0x0000000000037941 */ /* 0x000fea0003800200 */
.L_x_11594:
        /* <DEDUP_REMOVED lines=43> */
.L_x_11592:
[----:B------:R-:W-:Y:S05]  /*3840*/  BSYNC.RECONVERGENT B2 ;  /* 0x0000000000027941 */ /* 0x000fea0003800200 */
.L_x_11591:
        /* <DEDUP_REMOVED lines=17> */
.L_x_11598:
        /* <DEDUP_REMOVED lines=13> */
.L_x_11600:
[----:B------:R-:W-:Y:S05]  /*3a30*/  BSYNC.RECONVERGENT B3 ;  /* 0x0000000000037941 */ /* 0x000fea0003800200 */
.L_x_11599:
        /* <DEDUP_REMOVED lines=43> */
.L_x_11597:
[----:B------:R-:W-:Y:S05]  /*3cf0*/  BSYNC.RECONVERGENT B2 ;  /* 0x0000000000027941 */ /* 0x000fea0003800200 */
.L_x_11596:
        /* <DEDUP_REMOVED lines=15> */
.L_x_11603:
        /* <DEDUP_REMOVED lines=13> */
.L_x_11605:
[----:B------:R-:W-:Y:S05]  /*3ec0*/  BSYNC.RECONVERGENT B3 ;  /* 0x0000000000037941 */ /* 0x000fea0003800200 */
.L_x_11604:
        /* <DEDUP_REMOVED lines=43> */
.L_x_11602:
[----:B------:R-:W-:Y:S05]  /*4180*/  BSYNC.RECONVERGENT B2 ;  /* 0x0000000000027941 */ /* 0x000fea0003800200 */
.L_x_11601:
        /* <DEDUP_REMOVED lines=17> */
.L_x_11608:
        /* <DEDUP_REMOVED lines=15> */
.L_x_11610:
[----:B------:R-:W-:Y:S05]  /*4390*/  BSYNC.RECONVERGENT B3 ;  /* 0x0000000000037941 */ /* 0x000fea0003800200 */
.L_x_11609:
        /* <DEDUP_REMOVED lines=43> */
.L_x_11607:
[----:B------:R-:W-:Y:S05]  /*4650*/  BSYNC.RECONVERGENT B2 ;  /* 0x0000000000027941 */ /* 0x000fea0003800200 */
.L_x_11606:
[----:B------:R-:W-:Y:S01]  /*4660*/  FMUL.FTZ R66, R40, R2 ;  /* 0x0000000228427220 */ /* 0x000fe20000410000 */
[----:B------:R-:W-:Y:S01]  /*4670*/  FSETP.GTU.FTZ.AND P6, PT, R5, R0, PT ;  /* 0x000000000500720b */ /* 0x000fe20003fdc000 */
[----:B------:R-:W-:Y:S01]  /*4680*/  FMUL.FTZ R50, R41, R2 ;  /* 0x0000000229327220 */ /* 0x000fe20000410000 */
[----:B------:R-:W-:Y:S02]  /*4690*/  FSEL R80, R80, RZ, P4 ;  /* 0x000000ff50507208 */ /* 0x000fe40002000000 */
[----:B------:R-:W-:Y:S02]  /*46a0*/  FSEL R67, R66, RZ, !P6 ;  /* 0x000000ff42437208 */ /* 0x000fe40007000000 */
[----:B------:R-:W-:Y:S02]  /*46b0*/  SEL R5, RZ, 0x1, P6 ;  /* 0x00000001ff057807 */ /* 0x000fe40003000000 */
[----:B------:R-:W-:Y:S01]  /*46c0*/  FSETP.GTU.FTZ.AND P6, PT, R49, R0, PT ;  /* 0x000000003100720b */ /* 0x000fe20003fdc000 */
[-C--:B------:R-:W-:Y:S01]  /*46d0*/  FMUL.FTZ R49, R42, R2.reuse ;  /* 0x000000022a317220 */ /* 0x080fe20000410000 */
[----:B------:R-:W-:Y:S01]  /*46e0*/  I2FP.F32.U32 R66, R51 ;  /* 0x0000003300427245 */ /* 0x000fe20000201000 */
[----:B------:R-:W-:Y:S01]  /*46f0*/  FMUL.FTZ R2, R43, R2 ;  /* 0x000000022b027220 */ /* 0x000fe20000410000 */
[----:B------:R-:W-:-:S02]  /*4700*/  FSEL R51, R50, RZ, !P6 ;  /* 0x000000ff32337208 */ /* 0x000fc40007000000 */
[----:B------:R-:W-:Y:S01]  /*4710*/  SEL R78, RZ, 0x1, P6 ;  /* 0x00000001ff4e7807 */ /* 0x000fe20003000000 */
[----:B------:R-:W-:Y:S01]  /*4720*/  FFMA.FTZ R3, R66, R3, 1.1641532182693481445e-10 ;  /* 0x2f00000042037423 */ /* 0x000fe20000010003 */
[-C--:B------:R-:W-:Y:S02]  /*4730*/  FSETP.GTU.FTZ.AND P6, PT, R65, R0.reuse, PT ;  /* 0x000000004100720b */ /* 0x080fe40003fdc000 */
[----:B------:R-:W-:Y:S02]  /*4740*/  FSEL R4, R4, RZ, P3 ;  /* 0x000000ff04047208 */ /* 0x000fe40001800000 */
[----:B------:R-:W-:Y:S02]  /*4750*/  FSEL R49, R49, RZ, !P6 ;  /* 0x000000ff31317208 */ /* 0x000fe40007000000 */
[----:B------:R-:W-:Y:S02]  /*4760*/  SEL R65, RZ, 0x1, P6 ;  /* 0x00000001ff417807 */ /* 0x000fe40003000000 */
[----:B------:R-:W-:Y:S01]  /*4770*/  FSETP.GTU.FTZ.AND P6, PT, R3, R0, PT ;  /* 0x000000000300720b */ /* 0x000fe20003fdc000 */
[----:B------:R-:W-:Y:S01]  /*4780*/  FADD.FTZ R50, R80, R49 ;  /* 0x0000003150327221 */ /* 0x000fe20000010000 */
[----:B------:R-:W-:Y:S01]  /*4790*/  FSEL R48, R48, RZ, P2 ;  /* 0x000000ff30307208 */ /* 0x000fe20001000000 */
[----:B------:R-:W-:Y:S01]  /*47a0*/  FADD.FTZ R49, R4, R51 ;  /* 0x0000003304317221 */ /* 0x000fe20000010000 */
[----:B------:R-:W-:Y:S01]  /*47b0*/  FSEL R81, R81, RZ, P5 ;  /* 0x000000ff51517208 */ /* 0x000fe20002800000 */
[----:B------:R-:W-:Y:S01]  /*47c0*/  @P1 FADD.FTZ R50, R46, R50 ;  /* 0x000000322e321221 */ /* 0x000fe20000010000 */
[----:B------:R-:W-:Y:S01]  /*47d0*/  FSEL R2, R2, RZ, !P6 ;  /* 0x000000ff02027208 */ /* 0x000fe20007000000 */
[----:B------:R-:W-:Y:S01]  /*47e0*/  FADD.FTZ R48, R48, R67 ;  /* 0x0000004330307221 */ /* 0x000fe20000010000 */
[----:B------:R-:W-:Y:S01]  /*47f0*/  PRMT R4, R5, 0x7610, R4 ;  /* 0x0000761005047816 */ /* 0x000fe20000000004 */
[----:B------:R-:W-:Y:S01]  /*4800*/  @P1 FADD.FTZ R49, R45, R49 ;  /* 0x000000312d311221 */ /* 0x000fe20000010000 */
[----:B------:R-:W-:Y:S01]  /*4810*/  PRMT R3, R78, 0x7610, R3 ;  /* 0x000076104e037816 */ /* 0x000fe20000000003 */
[----:B------:R-:W-:Y:S01]  /*4820*/  FADD.FTZ R51, R2, R81 ;  /* 0x0000005102337221 */ /* 0x000fe20000010000 */
[----:B------:R-:W-:Y:S01]  /*4830*/  PRMT R2, R65, 0x7610, R2 ;  /* 0x0000761041027816 */ /* 0x000fe20000000002 */
[----:B------:R-:W-:Y:S01]  /*4840*/  @P1 FADD.FTZ R48, R44, R48 ;  /* 0x000000302c301221 */ /* 0x000fe20000010000 */
[----:B------:R-:W-:Y:S01]  /*4850*/  SEL R0, RZ, 0x1, P6 ;  /* 0x00000001ff007807 */ /* 0x000fe20003000000 */
[----:B------:R-:W-:-:S07]  /*4860*/  @P1 FADD.FTZ R51, R47, R51 ;  /* 0x000000332f331221 */ /* 0x000fce0000010000 */
.L_x_11570:
        /* <DEDUP_REMOVED lines=24> */
.L_x_11611:
[----:B01----:R-:W-:Y:S02]  /*49f0*/  IMAD.MOV.U32 R5, RZ, RZ, R64 ;  /* 0x000000ffff057224 */ /* 0x003fe400078e0040 */
[----:B------:R-:W-:-:S07]  /*4a00*/  VIADD R64, R77, 0x20 ;  /* 0x000000204d407836 */ /* 0x000fce0000000000 */
.L_x_11548:
[----:B------:R-:W-:Y:S05]  /*4a10*/  BSYNC.RECONVERGENT B1 ;  /* 0x0000000000017941 */ /* 0x000fea0003800200 */
.L_x_11547:
        /* <DEDUP_REMOVED lines=34> */
.L_x_11617:
        /* <DEDUP_REMOVED lines=13> */
.L_x_11619:
[----:B------:R-:W-:Y:S05]  /*4d10*/  BSYNC.RECONVERGENT B3 ;  /* 0x0000000000037941 */ /* 0x000fea0003800200 */
.L_x_11618:
        /* <DEDUP_REMOVED lines=43> */
.L_x_11616:
[----:B------:R-:W-:Y:S05]  /*4fd0*/  BSYNC.RECONVERGENT B2 ;  /* 0x0000000000027941 */ /* 0x000fea0003800200 */
.L_x_11615:
        /* <DEDUP_REMOVED lines=20> */
.L_x_11622:
        /* <DEDUP_REMOVED lines=13> */
.L_x_11624:
[----:B------:R-:W-:Y:S05]  /*51f0*/  BSYNC.RECONVERGENT B3 ;  /* 0x0000000000037941 */ /* 0x000fea0003800200 */
.L_x_11623:
        /* <DEDUP_REMOVED lines=43> */
.L_x_11621:
[----:B------:R-:W-:Y:S05]  /*54b0*/  BSYNC.RECONVERGENT B2 ;  /* 0x0000000000027941 */ /* 0x000fea0003800200 */
.L_x_11620:
        /* <DEDUP_REMOVED lines=15> */
.L_x_11627:
        /* <DEDUP_REMOVED lines=13> */
.L_x_11629:
[----:B------:R-:W-:Y:S05]  /*5680*/  BSYNC.RECONVERGENT B3 ;  /* 0x0000000000037941 */ /* 0x000fea0003800200 */
.L_x_11628:
        /* <DEDUP_REMOVED lines=43> */
.L_x_11626:
[----:B------:R-:W-:Y:S05]  /*5940*/  BSYNC.RECONVERGENT B2 ;  /* 0x0000000000027941 */ /* 0x000fea0003800200 */
.L_x_11625:
        /* <DEDUP_REMOVED lines=17> */
.L_x_11632:
        /* <DEDUP_REMOVED lines=13> */
.L_x_11634:
[----:B------:R-:W-:Y:S05]  /*5b30*/  BSYNC.RECONVERGENT B3 ;  /* 0x0000000000037941 */ /* 0x000fea0003800200 */
.L_x_11633:
        /* <DEDUP_REMOVED lines=43> */
.L_x_11631:
[----:B------:R-:W-:Y:S05]  /*5df0*/  BSYNC.RECONVERGENT B2 ;  /* 0x0000000000027941 */ /* 0x000fea0003800200 */
.L_x_11630:
        /* <DEDUP_REMOVED lines=15> */
.L_x_11637:
        /* <DEDUP_REMOVED lines=13> */
.L_x_11639:
[----:B------:R-:W-:Y:S05]  /*5fc0*/  BSYNC.RECONVERGENT B3 ;  /* 0x0000000000037941 */ /* 0x000fea0003800200 */
.L_x_11638:
        /* <DEDUP_REMOVED lines=43> */
.L_x_11636:
[----:B------:R-:W-:Y:S05]  /*6280*/  BSYNC.RECONVERGENT B2 ;  /* 0x0000000000027941 */ /* 0x000fea0003800200 */
.L_x_11635:
[----:B------:R-:W-:Y:S01]  /*6290*/  ISETP.NE.AND P5, PT, R79, 0x1, PT ;  /* 0x000000014f00780c */ /* 0x000fe20003fa5270 */
[----:B------:R-:W-:Y:S01]  /*62a0*/  BSSY.RECONVERGENT B2, `(.L_x_11640) ;  /* 0x0000049000027945 */ /* 0x000fe20003800200 */
[----:B------:R-:W-:Y:S01]  /*62b0*/  I2FP.F32.U32 R5, R65 ;  /* 0x0000004100057245 */ /* 0x000fe20000201000 */
[----:B------:R-:W-:-:S04]  /*62c0*/  IMAD.MOV.U32 R67, RZ, RZ, 0x2 ;  /* 0x00000002ff437424 */ /* 0x000fc800078e00ff */
        /* <DEDUP_REMOVED lines=13> */
.L_x_11642:
        /* <DEDUP_REMOVED lines=13> */
.L_x_11644:
[----:B------:R-:W-:Y:S05]  /*6470*/  BSYNC.RECONVERGENT B3 ;  /* 0x0000000000037941 */ /* 0x000fea0003800200 */
.L_x_11643:
        /* <DEDUP_REMOVED lines=43> */
.L_x_11641:
[----:B------:R-:W-:Y:S05]  /*6730*/  BSYNC.RECONVERGENT B2 ;  /* 0x0000000000027941 */ /* 0x000fea0003800200 */
.L_x_11640:
        /* <DEDUP_REMOVED lines=15> */
.L_x_11647:
        /* <DEDUP_REMOVED lines=13> */
.L_x_11649:
[----:B------:R-:W-:Y:S05]  /*6900*/  BSYNC.RECONVERGENT B3 ;  /* 0x0000000000037941 */ /* 0x000fea0003800200 */
.L_x_11648:
        /* <DEDUP_REMOVED lines=43> */
.L_x_11646:
[----:B------:R-:W-:Y:S05]  /*6bc0*/  BSYNC.RECONVERGENT B2 ;  /* 0x0000000000027941 */ /* 0x000fea0003800200 */
.L_x_11645:
[----:B------:R-:W-:Y:S01]  /*6bd0*/  ISETP.NE.AND P6, PT, R79, 0x1, PT ;  /* 0x000000014f00780c */ /* 0x000fe20003fc5270 */
[----:B------:R-:W-:Y:S01]  /*6be0*/  BSSY.RECONVERGENT B2, `(.L_x_11650) ;  /* 0x000004b000027945 */ /* 0x000fe20003800200 */
[----:B------:R-:W-:Y:S01]  /*6bf0*/  I2FP.F32.U32 R65, R54 ;  /* 0x0000003600417245 */ /* 0x000fe20000201000 */
[----:B------:R-:W-:-:S04]  /*6c00*/  HFMA2 R68, -RZ, RZ, 0, 1.1920928955078125e-07 ;  /* 0x00000002ff447431 */ /* 0x000fc800000001ff */
        /* <DEDUP_REMOVED lines=13> */
.L_x_11652:
        /* <DEDUP_REMOVED lines=15> */
.L_x_11654:
[----:B------:R-:W-:Y:S05]  /*6dd0*/  BSYNC.RECONVERGENT B3 ;  /* 0x0000000000037941 */ /* 0x000fea0003800200 */
.L_x_11653:
        /* <DEDUP_REMOVED lines=43> */
.L_x_11651:
[----:B------:R-:W-:Y:S05]  /*7090*/  BSYNC.RECONVERGENT B2 ;  /* 0x0000000000027941 */ /* 0x000fea0003800200 */
.L_x_11650:
        /* <DEDUP_REMOVED lines=8> */
[----:B------:R-:W-:Y:S01]  /*7120*/  FMUL.FTZ R55, R43, R2 ;  /* 0x000000022b377220 */ /* 0x000fe20000410000 */
[----:B------:R-:W-:-:S02]  /*7130*/  FSEL R5, R5, RZ, P4 ;  /* 0x000000ff05057208 */ /* 0x000fc40002000000 */
[----:B------:R-:W-:Y:S01]  /*7140*/  FSEL R78, R54, RZ, !P6 ;  /* 0x000000ff364e7208 */ /* 0x000fe20007000000 */
[----:B------:R-:W-:Y:S01]  /*7150*/  FMUL.FTZ R54, R42, R2 ;  /* 0x000000022a367220 */ /* 0x000fe20000410000 */
        /* <DEDUP_REMOVED lines=13> */
[----:B------:R-:W-:Y:S02]  /*7230*/  FADD.FTZ R54, R5, R54 ;  /* 0x0000003605367221 */ /* 0x000fe40000010000 */
[----:B------:R-:W-:Y:S01]  /*7240*/  FADD.FTZ R55, R55, R2 ;  /* 0x0000000237377221 */ /* 0x000fe20000010000 */
[----:B------:R-:W-:Y:S01]  /*7250*/  @P1 FADD.FTZ R52, R44, R52 ;  /* 0x000000342c341221 */ /* 0x000fe20000010000 */
[----:B------:R-:W-:Y:S01]  /*7260*/  @P1 FADD.FTZ R54, R46, R54 ;  /* 0x000000362e361221 */ /* 0x000fe20000010000 */
[----:B------:R-:W-:Y:S01]  /*7270*/  SEL R2, RZ, 0x1, P6 ;  /* 0x00000001ff027807 */ /* 0x000fe20003000000 */
[----:B------:R-:W-:Y:S01]  /*7280*/  @P1 FADD.FTZ R55, R47, R55 ;  /* 0x000000372f371221 */ /* 0x000fe20000010000 */
[----:B------:R-:W-:Y:S06]  /*7290*/  BRA `(.L_x_11655) ;  /* 0x0000001000e47947 */ /* 0x000fec0003800000 */
.L_x_11614:
        /* <DEDUP_REMOVED lines=16> */
.L_x_11658:
        /* <DEDUP_REMOVED lines=13> */
.L_x_11660:
[----:B------:R-:W-:Y:S05]  /*7470*/  BSYNC.RECONVERGENT B3 ;  /* 0x0000000000037941 */ /* 0x000fea0003800200 */
.L_x_11659:
        /* <DEDUP_REMOVED lines=41> */
[----:B------:R-:W-:-:S07]  /*7710*/  LOP3.LUT R70, R68, UR32, R67, 0x96, !PT ;  /* 0x0000002044467c12 */ /* 0x000fce000f8e9643 */
.L_x_11657:
[----:B------:R-:W-:Y:S05]  /*7720*/  BSYNC.RECONVERGENT B2 ;  /* 0x0000000000027941 */ /* 0x000fea0003800200 */
.L_x_11656:
[----:B------:R-:W0:Y:S01]  /*7730*/  LDC R5, c[0x0][0x404] ;  /* 0x00010100ff057b82 */ /* 0x000e220000000800 */
[----:B------:R-:W-:Y:S01]  /*7740*/  ISETP.NE.AND P3, PT, R78, 0x1, PT ;  /* 0x000000014e00780c */ /* 0x000fe20003f65270 */
[----:B------:R-:W-:Y:S01]  /*7750*/  BSSY.RECONVERGENT B2, `(.L_x_11661) ;  /* 0x0000049000027945 */ /* 0x000fe20003800200 */
[----:B------:R-:W-:Y:S01]  /*7760*/  I2FP.F32.U32 R68, R65 ;  /* 0x0000004100447245 */ /* 0x000fe20000201000 */
[----:B------:R-:W-:Y:S02]  /*7770*/  HFMA2 R65, -RZ, RZ, 0.1171875, 0 ;  /* 0x2f800000ff417431 */ /* 0x000fe400000001ff */
[----:B------:R-:W-:Y:S02]  /*7780*/  IMAD.MOV.U32 R79, RZ, RZ, 0x2 ;  /* 0x00000002ff4f7424 */ /* 0x000fe400078e00ff */
[----:B------:R-:W-:Y:S02]  /*7790*/  IMAD.MOV.U32 R67, RZ, RZ, R6 ;  /* 0x000000ffff437224 */ /* 0x000fe400078e0006 */
[----:B------:R-:W-:-:S05]  /*77a0*/  FFMA.FTZ R68, R68, R65, 1.1641532182693481445e-10 ;  /* 0x2f00000044447423 */ /* 0x000fca0000010041 */
[----:B0-----:R-:W-:Y:S01]  /*77b0*/  FSETP.LE.FTZ.AND P2, PT, R68, R5, PT ;  /* 0x000000054400720b */ /* 0x001fe20003f53000 */
        /* <DEDUP_REMOVED lines=9> */
.L_x_11663:
        /* <DEDUP_REMOVED lines=13> */
.L_x_11665:
[----:B------:R-:W-:Y:S05]  /*7920*/  BSYNC.RECONVERGENT B3 ;  /* 0x0000000000037941 */ /* 0x000fea0003800200 */
.L_x_11664:
        /* <DEDUP_REMOVED lines=43> */
.L_x_11662:
[----:B------:R-:W-:Y:S05]  /*7be0*/  BSYNC.RECONVERGENT B2 ;  /* 0x0000000000027941 */ /* 0x000fea0003800200 */
.L_x_11661:
        /* <DEDUP_REMOVED lines=16> */
.L_x_11668:
        /* <DEDUP_REMOVED lines=13> */
.L_x_11670:
[----:B------:R-:W-:Y:S05]  /*7dc0*/  BSYNC.RECONVERGENT B3 ;  /* 0x0000000000037941 */ /* 0x000fea0003800200 */
.L_x_11669:
        /* <DEDUP_REMOVED lines=43> */
.L_x_11667:
[----:B------:R-:W-:Y:S05]  /*8080*/  BSYNC.RECONVERGENT B2 ;  /* 0x0000000000027941 */ /* 0x000fea0003800200 */
.L_x_11666:
        /* <DEDUP_REMOVED lines=16> */
.L_x_11673:
        /* <DEDUP_REMOVED lines=13> */
.L_x_11675:
[----:B------:R-:W-:Y:S05]  /*8260*/  BSYNC.RECONVERGENT B3 ;  /* 0x0000000000037941 */ /* 0x000fea0003800200 */
.L_x_11674:
        /* <DEDUP_REMOVED lines=43> */
.L_x_11672:
[----:B------:R-:W-:Y:S05]  /*8520*/  BSYNC.RECONVERGENT B2 ;  /* 0x0000000000027941 */ /* 0x000fea0003800200 */
.L_x_11671:
        /* <DEDUP_REMOVED lines=16> */
.L_x_11655:
        /* <DEDUP_REMOVED lines=24> */
.L_x_11676:
[----:B01----:R-:W-:Y:S01]  /*87b0*/  MOV R5, R66 ;  /* 0x0000004200057202 */ /* 0x003fe20000000f00 */
[----:B------:R-:W-:-:S07]  /*87c0*/  VIADD R64, R64, 0x20 ;  /* 0x0000002040407836 */ /* 0x000fce0000000000 */
.L_x_11613:
[----:B------:R-:W-:Y:S05]  /*87d0*/  BSYNC.RECONVERGENT B1 ;  /* 0x0000000000017941 */ /* 0x000fea0003800200 */
.L_x_11612:
        /* <DEDUP_REMOVED lines=34> */
.L_x_11682:
        /* <DEDUP_REMOVED lines=13> */
.L_x_11684:
[----:B------:R-:W-:Y:S05]  /*8ad0*/  BSYNC.RECONVERGENT B3 ;  /* 0x0000000000037941 */ /* 0x000fea0003800200 */
.L_x_11683:
        /* <DEDUP_REMOVED lines=42> */
[----:B------:R-:W-:-:S07]  /*8d80*/  IMAD.MOV.U32 R66, RZ, RZ, R2 ;  /* 0x000000ffff427224 */ /* 0x000fce00078e0002 */
.L_x_11681:
[----:B------:R-:W-:Y:S05]  /*8d90*/  BSYNC.RECONVERGENT B2 ;  /* 0x0000000000027941 */ /* 0x000fea0003800200 */
.L_x_11680:
[----:B------:R-:W0:Y:S01]  /*8da0*/  LDC R3, c[0x0][0x404] ;  /* 0x00010100ff037b82 */ /* 0x000e220000000800 */
[----:B------:R-:W-:Y:S01]  /*8db0*/  ISETP.NE.AND P3, PT, R65, 0x1, PT ;  /* 0x000000014100780c */ /* 0x000fe20003f65270 */
[----:B------:R-:W-:Y:S01]  /*8dc0*/  BSSY.RECONVERGENT B2, `(.L_x_11685) ;  /* 0x000004b000027945 */ /* 0x000fe20003800200 */
[----:B------:R-:W-:Y:S01]  /*8dd0*/  I2FP.F32.U32 R5, R0 ;  /* 0x0000000000057245 */ /* 0x000fe20000201000 */
[----:B------:R-:W-:Y:S02]  /*8de0*/  IMAD.MOV.U32 R0, RZ, RZ, 0x2f800000 ;  /* 0x2f800000ff007424 */ /* 0x000fe400078e00ff */
[----:B------:R-:W-:Y:S02]  /*8df0*/  IMAD.MOV.U32 R67, RZ, RZ, 0x2 ;  /* 0x00000002ff437424 */ /* 0x000fe400078e00ff */
[----:B------:R-:W1:Y:S01]  /*8e00*/  LDC R2, c[0x0][0x408] ;  /* 0x00010200ff027b82 */ /* 0x000e620000000800 */
[----:B------:R-:W-:Y:S01]  /*8e10*/  FFMA.FTZ R4, R5, R0, 1.1641532182693481445e-10 ;  /* 0x2f00000005047423 */ /* 0x000fe20000010000 */
[----:B------:R-:W-:-:S04]  /*8e20*/  MOV R5, R6 ;  /* 0x0000000600057202 */ /* 0x000fc80000000f00 */
[----:B0-----:R-:W-:Y:S01]  /*8e30*/  FSETP.LE.FTZ.AND P2, PT, R4, R3, PT ;  /* 0x000000030400720b */ /* 0x001fe20003f53000 */
[----:B-1---5:R-:W-:Y:S01]  /*8e40*/  FMUL.FTZ R56, R56, R2 ;  /* 0x0000000238387220 */ /* 0x022fe20000410000 */
        /* <DEDUP_REMOVED lines=9> */
.L_x_11687:
        /* <DEDUP_REMOVED lines=13> */
.L_x_11689:
[----:B------:R-:W-:Y:S05]  /*8fb0*/  BSYNC.RECONVERGENT B3 ;  /* 0x0000000000037941 */ /* 0x000fea0003800200 */
.L_x_11688:
        /* <DEDUP_REMOVED lines=43> */
.L_x_11686:
[----:B------:R-:W-:Y:S05]  /*9270*/  BSYNC.RECONVERGENT B2 ;  /* 0x0000000000027941 */ /* 0x000fea0003800200 */
.L_x_11685:
        /* <DEDUP_REMOVED lines=15> */
.L_x_11692:
        /* <DEDUP_REMOVED lines=13> */
.L_x_11694:
[----:B------:R-:W-:Y:S05]  /*9440*/  BSYNC.RECONVERGENT B3 ;  /* 0x0000000000037941 */ /* 0x000fea0003800200 */
.L_x_11693:
        /* <DEDUP_REMOVED lines=43> */
.L_x_11691:
[----:B------:R-:W-:Y:S05]  /*9700*/  BSYNC.RECONVERGENT B2 ;  /* 0x0000000000027941 */ /* 0x000fea0003800200 */
.L_x_11690:
        /* <DEDUP_REMOVED lines=17> */
.L_x_11697:
        /* <DEDUP_REMOVED lines=13> */
.L_x_11699:
[----:B------:R-:W-:Y:S05]  /*98f0*/  BSYNC.RECONVERGENT B3 ;  /* 0x0000000000037941 */ /* 0x000fea0003800200 */
.L_x_11698:
        /* <DEDUP_REMOVED lines=43> */
.L_x_11696:
[----:B------:R-:W-:Y:S05]  /*9bb0*/  BSYNC.RECONVERGENT B2 ;  /* 0x0000000000027941 */ /* 0x000fea0003800200 */
.L_x_11695:
        /* <DEDUP_REMOVED lines=15> */
.L_x_11702:
        /* <DEDUP_REMOVED lines=13> */
.L_x_11704:
[----:B------:R-:W-:Y:S05]  /*9d80*/  BSYNC.RECONVERGENT B3 ;  /* 0x0000000000037941 */ /* 0x000fea0003800200 */
.L_x_11703:
        /* <DEDUP_REMOVED lines=43> */
.L_x_11701:
[----:B------:R-:W-:Y:S05]  /*a040*/  BSYNC.RECONVERGENT B2 ;  /* 0x0000000000027941 */ /* 0x000fea0003800200 */
.L_x_11700:
        /* <DEDUP_REMOVED lines=17> */
.L_x_11707:
        /* <DEDUP_REMOVED lines=13> */
.L_x_11709:
[----:B------:R-:W-:Y:S05]  /*a230*/  BSYNC.RECONVERGENT B3 ;  /* 0x0000000000037941 */ /* 0x000fea0003800200 */
.L_x_11708:
        /* <DEDUP_REMOVED lines=43> */
.L_x_11706:
[----:B------:R-:W-:Y:S05]  /*a4f0*/  BSYNC.RECONVERGENT B2 ;  /* 0x0000000000027941 */ /* 0x000fea0003800200 */
.L_x_11705:
        /* <DEDUP_REMOVED lines=15> */
.L_x_11712:
        /* <DEDUP_REMOVED lines=13> */
.L_x_11714:
[----:B------:R-:W-:Y:S05]  /*a6c0*/  BSYNC.RECONVERGENT B3 ;  /* 0x0000000000037941 */ /* 0x000fea0003800200 */
.L_x_11713:
        /* <DEDUP_REMOVED lines=43> */
.L_x_11711:
[----:B------:R-:W-:Y:S05]  /*a980*/  BSYNC.RECONVERGENT B2 ;  /* 0x0000000000027941 */ /* 0x000fea0003800200 */
.L_x_11710:
        /* <DEDUP_REMOVED lines=17> */
.L_x_11717:
        /* <DEDUP_REMOVED lines=15> */
.L_x_11719:
[----:B------:R-:W-:Y:S05]  /*ab90*/  BSYNC.RECONVERGENT B3 ;  /* 0x0000000000037941 */ /* 0x000fea0003800200 */
.L_x_11718:
        /* <DEDUP_REMOVED lines=43> */
.L_x_11716:
[----:B------:R-:W-:Y:S05]  /*ae50*/  BSYNC.RECONVERGENT B2 ;  /* 0x0000000000027941 */ /* 0x000fea0003800200 */
.L_x_11715:
        /* <DEDUP_REMOVED lines=8> */
[----:B------:R-:W-:Y:S01]  /*aee0*/  FSETP.GTU.FTZ.AND P6, PT, R78, R3, PT ;  /* 0x000000034e00720b */ /* 0x000fe20003fdc000 */
        /* <DEDUP_REMOVED lines=23> */
[----:B------:R-:W-:Y:S06]  /*b060*/  BRA `(.L_x_11720) ;  /* 0x0000001000e47947 */ /* 0x000fec0003800000 */
.L_x_11679:
        /* <DEDUP_REMOVED lines=16> */
.L_x_11723:
        /* <DEDUP_REMOVED lines=13> */
.L_x_11725:
[----:B------:R-:W-:Y:S05]  /*b240*/  BSYNC.RECONVERGENT B3 ;  /* 0x0000000000037941 */ /* 0x000fea0003800200 */
.L_x_11724:
        /* <DEDUP_REMOVED lines=42> */
.L_x_11722:
[----:B------:R-:W-:Y:S05]  /*b4f0*/  BSYNC.RECONVERGENT B2 ;  /* 0x0000000000027941 */ /* 0x000fea0003800200 */
.L_x_11721:
        /* <DEDUP_REMOVED lines=18> */
.L_x_11728:
        /* <DEDUP_REMOVED lines=13> */
.L_x_11730:
[----:B------:R-:W-:Y:S05]  /*b6f0*/  BSYNC.RECONVERGENT B3 ;  /* 0x0000000000037941 */ /* 0x000fea0003800200 */
.L_x_11729:
        /* <DEDUP_REMOVED lines=43> */
.L_x_11727:
[----:B------:R-:W-:Y:S05]  /*b9b0*/  BSYNC.RECONVERGENT B2 ;  /* 0x0000000000027941 */ /* 0x000fea0003800200 */
.L_x_11726:
        /* <DEDUP_REMOVED lines=16> */
.L_x_11733:
        /* <DEDUP_REMOVED lines=13> */
.L_x_11735:
[----:B------:R-:W-:Y:S05]  /*bb90*/  BSYNC.RECONVERGENT B3 ;  /* 0x0000000000037941 */ /* 0x000fea0003800200 */
.L_x_11734:
        /* <DEDUP_REMOVED lines=43> */
.L_x_11732:
[----:B------:R-:W-:Y:S05]  /*be50*/  BSYNC.RECONVERGENT B2 ;  /* 0x0000000000027941 */ /* 0x000fea0003800200 */
.L_x_11731:
[----:B------:R-:W-:Y:S01]  /*be60*/  ISETP.NE.AND P5, PT, R80, 0x1, PT ;  /* 0x000000015000780c */ /* 0x000fe20003fa5270 */
[----:B------:R-:W-:Y:S01]  /*be70*/  BSSY.RECONVERGENT B2, `(.L_x_11736) ;  /* 0x0000048000027945 */ /* 0x000fe20003800200 */
[----:B------:R-:W-:Y:S01]  /*be80*/  I2FP.F32.U32 R68, R67 ;  /* 0x0000004300447245 */ /* 0x000fe20000201000 */
[----:B------:R-:W-:-:S04]  /*be90*/  IMAD.MOV.U32 R67, RZ, RZ, R6 ;  /* 0x000000ffff437224 */ /* 0x000fc800078e0006 */
        /* <DEDUP_REMOVED lines=12> */
.L_x_11738:
        /* <DEDUP_REMOVED lines=13> */
.L_x_11740:
[----:B------:R-:W-:Y:S05]  /*c030*/  BSYNC.RECONVERGENT B3 ;  /* 0x0000000000037941 */ /* 0x000fea0003800200 */
.L_x_11739:
        /* <DEDUP_REMOVED lines=43> */
.L_x_11737:
[----:B------:R-:W-:Y:S05]  /*c2f0*/  BSYNC.RECONVERGENT B2 ;  /* 0x0000000000027941 */ /* 0x000fea0003800200 */
.L_x_11736:
        /* <DEDUP_REMOVED lines=16> */
.L_x_11720:
        /* <DEDUP_REMOVED lines=19> */
[----:B------:R-:W-:-:S04]  /*c530*/  LOP3.LUT R80, R4, 0xff, RZ, 0xc0, !PT ;  /* 0x000000ff04507812 */ /* 0x000fc800078ec0ff */
[----:B------:R-:W-:-:S05]  /*c540*/  LEA R5, R82, R5, 0x8 ;  /* 0x0000000552057211 */ /* 0x000fca00078e40ff */
[----:B------:R-:W-:Y:S02]  /*c550*/  IMAD.IADD R5, R5, 0x1, R80 ;  /* 0x0000000105057824 */ /* 0x000fe400078e0250 */
[----:B0-----:R-:W-:-:S05]  /*c560*/  IMAD.WIDE.U32 R78, R64, 0x4, R78 ;  /* 0x00000004404e7825 */ /* 0x001fca00078e004e */
[----:B------:R1:W-:Y:S02]  /*c570*/  STG.E desc[UR8][R78.64], R5 ;  /* 0x000000054e007986 */ /* 0x0003e4000c101908 */
.L_x_11741:
[----:B01----:R-:W-:Y:S01]  /*c580*/  MOV R5, R66 ;  /* 0x0000004200057202 */ /* 0x003fe20000000f00 */
[----:B------:R-:W-:-:S07]  /*c590*/  VIADD R64, R64, 0x20 ;  /* 0x0000002040407836 */ /* 0x000fce0000000000 */
.L_x_11678:
[----:B------:R-:W-:Y:S05]  /*c5a0*/  BSYNC.RECONVERGENT B1 ;  /* 0x0000000000017941 */ /* 0x000fea0003800200 */
.L_x_11677:
        /* <DEDUP_REMOVED lines=21> */
[----:B------:R-:W-:Y:S01]  /*c700*/  IMAD.MOV.U32 R0, RZ, RZ, R6 ;  /* 0x000000ffff007224 */ /* 0x000fe200078e0006 */
[----:B0-----:R-:W-:-:S08]  /*c710*/  MOV R66, R5 ;  /* 0x0000000500427202 */ /* 0x001fd00000000f00 */
        /* <DEDUP_REMOVED lines=11> */
.L_x_11747:
        /* <DEDUP_REMOVED lines=13> */
.L_x_11749:
[----:B------:R-:W-:Y:S05]  /*c8a0*/  BSYNC.RECONVERGENT B3 ;  /* 0x0000000000037941 */ /* 0x000fea0003800200 */
.L_x_11748:
        /* <DEDUP_REMOVED lines=43> */
.L_x_11746:
[----:B------:R-:W-:Y:S05]  /*cb60*/  BSYNC.RECONVERGENT B2 ;  /* 0x0000000000027941 */ /* 0x000fea0003800200 */
.L_x_11745:
[----:B------:R-:W0:Y:S01]  /*cb70*/  LDC R3, c[0x0][0x404] ;  /* 0x00010100ff037b82 */ /* 0x000e220000000800 */
[----:B------:R-:W-:Y:S01]  /*cb80*/  ISETP.NE.AND P3, PT, R65, 0x1, PT ;  /* 0x000000014100780c */ /* 0x000fe20003f65270 */
[----:B------:R-:W-:Y:S01]  /*cb90*/  BSSY.RECONVERGENT B2, `(.L_x_11750) ;  /* 0x000004b000027945 */ /* 0x000fe20003800200 */
[----:B------:R-:W-:Y:S01]  /*cba0*/  I2FP.F32.U32 R5, R0 ;  /* 0x0000000000057245 */ /* 0x000fe20000201000 */
[----:B------:R-:W-:Y:S02]  /*cbb0*/  HFMA2 R0, -RZ, RZ, 0.1171875, 0 ;  /* 0x2f800000ff007431 */ /* 0x000fe400000001ff */
        /* <DEDUP_REMOVED lines=15> */
.L_x_11752:
        /* <DEDUP_REMOVED lines=13> */
.L_x_11754:
[----:B------:R-:W-:Y:S05]  /*cd80*/  BSYNC.RECONVERGENT B3 ;  /* 0x0000000000037941 */ /* 0x000fea0003800200 */
.L_x_11753:
        /* <DEDUP_REMOVED lines=43> */
.L_x_11751:
[----:B------:R-:W-:Y:S05]  /*d040*/  BSYNC.RECONVERGENT B2 ;  /* 0x0000000000027941 */ /* 0x000fea0003800200 */
.L_x_11750:
        /* <DEDUP_REMOVED lines=15> */
.L_x_11757:
        /* <DEDUP_REMOVED lines=13> */
.L_x_11759:
[----:B------:R-:W-:Y:S05]  /*d210*/  BSYNC.RECONVERGENT B3 ;  /* 0x0000000000037941 */ /* 0x000fea0003800200 */
.L_x_11758:
        /* <DEDUP_REMOVED lines=43> */
.L_x_11756:
[----:B------:R-:W-:Y:S05]  /*d4d0*/  BSYNC.RECONVERGENT B2 ;  /* 0x0000000000027941 */ /* 0x000fea0003800200 */
.L_x_11755:
        /* <DEDUP_REMOVED lines=17> */
.L_x_11762:
        /* <DEDUP_REMOVED lines=13> */
.L_x_11764:
[----:B------:R-:W-:Y:S05]  /*d6c0*/  BSYNC.RECONVERGENT B3 ;  /* 0x0000000000037941 */ /* 0x000fea0003800200 */
.L_x_11763:
        /* <DEDUP_REMOVED lines=43> */
.L_x_11761:
[----:B------:R-:W-:Y:S05]  /*d980*/  BSYNC.RECONVERGENT B2 ;  /* 0x0000000000027941 */ /* 0x000fea0003800200 */
.L_x_11760:
        /* <DEDUP_REMOVED lines=15> */
.L_x_11767:
        /* <DEDUP_REMOVED lines=13> */
.L_x_11769:
[----:B------:R-:W-:Y:S05]  /*db50*/  BSYNC.RECONVERGENT B3 ;  /* 0x0000000000037941 */ /* 0x000fea0003800200 */
.L_x_11768:
        /* <DEDUP_REMOVED lines=43> */
.L_x_11766:
[----:B------:R-:W-:Y:S05]  /*de10*/  BSYNC.RECONVERGENT B2 ;  /* 0x0000000000027941 */ /* 0x000fea0003800200 */
.L_x_11765:
        /* <DEDUP_REMOVED lines=17> */
.L_x_11772:
        /* <DEDUP_REMOVED lines=13> */
.L_x_11774:
[----:B------:R-:W-:Y:S05]  /*e000*/  BSYNC.RECONVERGENT B3 ;  /* 0x0000000000037941 */ /* 0x000fea0003800200 */
.L_x_11773:
        /* <DEDUP_REMOVED lines=43> */
.L_x_11771:
[----:B------:R-:W-:Y:S05]  /*e2c0*/  BSYNC.RECONVERGENT B2 ;  /* 0x0000000000027941 */ /* 0x000fea0003800200 */
.L_x_11770:
        /* <DEDUP_REMOVED lines=15> */
.L_x_11777:
        /* <DEDUP_REMOVED lines=13> */
.L_x_11779:
[----:B------:R-:W-:Y:S05]  /*e490*/  BSYNC.RECONVERGENT B3 ;  /* 0x0000000000037941 */ /* 0x000fea0003800200 */
.L_x_11778:
        /* <DEDUP_REMOVED lines=43> */
.L_x_11776:
[----:B------:R-:W-:Y:S05]  /*e750*/  BSYNC.RECONVERGENT B2 ;  /* 0x0000000000027941 */ /* 0x000fea0003800200 */
.L_x_11775:
        /* <DEDUP_REMOVED lines=17> */
.L_x_11782:
        /* <DEDUP_REMOVED lines=15> */
.L_x_11784:
[----:B------:R-:W-:Y:S05]  /*e960*/  BSYNC.RECONVERGENT B3 ;  /* 0x0000000000037941 */ /* 0x000fea0003800200 */
.L_x_11783:
        /* <DEDUP_REMOVED lines=43> */
.L_x_11781:
[----:B------:R-:W-:Y:S05]  /*ec20*/  BSYNC.RECONVERGENT B2 ;  /* 0x0000000000027941 */ /* 0x000fea0003800200 */
.L_x_11780:
        /* <DEDUP_REMOVED lines=33> */
.L_x_11744:
        /* <DEDUP_REMOVED lines=16> */
.L_x_11788:
        /* <DEDUP_REMOVED lines=13> */
.L_x_11790:
[----:B------:R-:W-:Y:S05]  /*f010*/  BSYNC.RECONVERGENT B3 ;  /* 0x0000000000037941 */ /* 0x000fea0003800200 */
.L_x_11789:
        /* <DEDUP_REMOVED lines=41> */
[----:B------:R-:W-:-:S07]  /*f2b0*/  LOP3.LUT R70, R68, UR32, R67, 0x96, !PT ;  /* 0x0000002044467c12 */ /* 0x000fce000f8e9643 */
.L_x_11787:
[----:B------:R-:W-:Y:S05]  /*f2c0*/  BSYNC.RECONVERGENT B2 ;  /* 0x0000000000027941 */ /* 0x000fea0003800200 */
.L_x_11786:
[----:B------:R-:W0:Y:S01]  /*f2d0*/  LDC R5, c[0x0][0x404] ;  /* 0x00010100ff057b82 */ /* 0x000e220000000800 */
[----:B------:R-:W-:Y:S01]  /*f2e0*/  ISETP.NE.AND P3, PT, R78, 0x1, PT ;  /* 0x000000014e00780c */ /* 0x000fe20003f65270 */
[----:B------:R-:W-:Y:S01]  /*f2f0*/  BSSY.RECONVERGENT B2, `(.L_x_11791) ;  /* 0x0000049000027945 */ /* 0x000fe20003800200 */
[----:B------:R-:W-:Y:S01]  /*f300*/  I2FP.F32.U32 R68, R65 ;  /* 0x0000004100447245 */ /* 0x000fe20000201000 */
[----:B------:R-:W-:Y:S01]  /*f310*/  IMAD.MOV.U32 R65, RZ, RZ, 0x2f800000 ;  /* 0x2f800000ff417424 */ /* 0x000fe200078e00ff */
[----:B------:R-:W-:Y:S01]  /*f320*/  MOV R79, 0x2 ;  /* 0x00000002004f7802 */ /* 0x000fe20000000f00 */
        /* <DEDUP_REMOVED lines=12> */
.L_x_11793:
        /* <DEDUP_REMOVED lines=13> */
.L_x_11795:
[----:B------:R-:W-:Y:S05]  /*f4c0*/  BSYNC.RECONVERGENT B3 ;  /* 0x0000000000037941 */ /* 0x000fea0003800200 */
.L_x_11794:
        /* <DEDUP_REMOVED lines=43> */
.L_x_11792:
[----:B------:R-:W-:Y:S05]  /*f780*/  BSYNC.RECONVERGENT B2 ;  /* 0x0000000000027941 */ /* 0x000fea0003800200 */
.L_x_11791:
        /* <DEDUP_REMOVED lines=16> */
.L_x_11798:
        /* <DEDUP_REMOVED lines=13> */
.L_x_11800:
[----:B------:R-:W-:Y:S05]  /*f960*/  BSYNC.RECONVERGENT B3 ;  /* 0x0000000000037941 */ /* 0x000fea0003800200 */
.L_x_11799:
        /* <DEDUP_REMOVED lines=41> */
[----:B------:R-:W-:Y:S02]  /*fc00*/  LOP3.LUT R70, R68, UR32, R79, 0x96, !PT ;  /* 0x0000002044467c12 */ /* 0x000fe4000f8e964f */
[----:B------:R-:W-:-:S07]  /*fc10*/  MOV R66, R78 ;  /* 0x0000004e00427202 */ /* 0x000fce0000000f00 */
.L_x_11797:
[----:B------:R-:W-:Y:S05]  /*fc20*/  BSYNC.RECONVERGENT B2 ;  /* 0x0000000000027941 */ /* 0x000fea0003800200 */
.L_x_11796:
        /* <DEDUP_REMOVED lines=16> */
.L_x_11803:
        /* <DEDUP_REMOVED lines=13> */
.L_x_11805:
[----:B------:R-:W-:Y:S05]  /*fe00*/  BSYNC.RECONVERGENT B3 ;  /* 0x0000000000037941 */ /* 0x000fea0003800200 */
.L_x_11804:
        /* <DEDUP_REMOVED lines=43> */
.L_x_11802:
[----:B------:R-:W-:Y:S05]  /*100c0*/  BSYNC.RECONVERGENT B2 ;  /* 0x0000000000027941 */ /* 0x000fea0003800200 */
.L_x_11801:
        /* <DEDUP_REMOVED lines=16> */
.L_x_11785:
        /* <DEDUP_REMOVED lines=25> */
.L_x_11743:
[----:B------:R-:W-:Y:S05]  /*10360*/  BSYNC.RECONVERGENT B1 ;  /* 0x0000000000017941 */ /* 0x000fea0003800200 */
.L_x_11742:
        /* <DEDUP_REMOVED lines=78> */
.L_x_11827:
[----:B------:R-:W-:Y:S01]  /*10850*/  FMUL.FTZ R82, R79, R79 ;  /* 0x0000004f4f527220 */ /* 0x000fe20000410000 */
[----:B------:R-:W-:Y:S01]  /*10860*/  PLOP3.LUT P1, PT, PT, PT, UP1, 0x40, 0x4 ;  /* 0x000000000004781c */ /* 0x000fe20003f2e818 */
[----:B-1----:R-:W-:Y:S01]  /*10870*/  FADD.FTZ R83, R80, R81 ;  /* 0x0000005150537221 */ /* 0x002fe20000010000 */
[----:B------:R-:W1:Y:S01]  /*10880*/  @!P4 LDC.64 R66, c[0x0][0x3c0] ;  /* 0x0000f000ff42cb82 */ /* 0x000e620000000a00 */
[----:B------:R-:W-:Y:S01]  /*10890*/  BSSY.RECONVERGENT B1, `(.L_x_11807) ;  /* 0x000001d000017945 */ /* 0x000fe20003800200 */
[----:B------:R-:W-:Y:S01]  /*108a0*/  FSEL R81, R82, RZ, !P1 ;  /* 0x000000ff52517208 */ /* 0x000fe20004800000 */
[----:B------:R-:W-:Y:S01]  /*108b0*/  FFMA.FTZ R78, R83, R78, UR14 ;  /* 0x0000000e534e7e23 */ /* 0x000fe2000801004e */
[----:B------:R-:W-:-:S03]  /*108c0*/  PLOP3.LUT P1, PT, PT, PT, UP1, 0x40, 0x4 ;  /* 0x000000000004781c */ /* 0x000fc60003f2e818 */
[----:B------:R-:W-:Y:S01]  /*108d0*/  FADD.FTZ R81, R78, R81 ;  /* 0x000000514e517221 */ /* 0x000fe20000010000 */
[----:B------:R-:W2:Y:S01]  /*108e0*/  @!P4 LDC.64 R64, c[0x0][0x3c8] ;  /* 0x0000f200ff40cb82 */ /* 0x000ea20000000a00 */
[----:B0-----:R-:W-:-:S04]  /*108f0*/  FSEL R80, R79, RZ, P1 ;  /* 0x000000ff4f507208 */ /* 0x001fc80000800000 */
[----:B------:R-:W0:Y:S01]  /*10900*/  MUFU.RSQ R81, R81 ;  /* 0x0000005100517308 */ /* 0x000e220000001400 */
[----:B-1----:R-:W-:-:S05]  /*10910*/  @!P4 IMAD.WIDE R66, R75, 0x4, R66 ;  /* 0x000000044b42c825 */ /* 0x002fca00078e0242 */
[----:B------:R1:W-:Y:S01]  /*10920*/  @!P4 STG.E desc[UR8][R66.64], R79 ;  /* 0x0000004f4200c986 */ /* 0x0003e2000c101908 */
[----:B--2---:R-:W-:-:S05]  /*10930*/  @!P4 IMAD.WIDE R64, R75, 0x4, R64 ;  /* 0x000000044b40c825 */ /* 0x004fca00078e0240 */
[----:B0-----:R1:W-:Y:S01]  /*10940*/  @!P4 STG.E desc[UR8][R64.64], R81 ;  /* 0x000000514000c986 */ /* 0x0013e2000c101908 */
[----:B------:R-:W-:Y:S05]  /*10950*/  @!P0 BRA `(.L_x_11808) ;  /* 0x0000000000408947 */ /* 0x000fea0003800000 */
[----:B-1----:R-:W0:Y:S01]  /*10960*/  LDC.64 R78, c[0x0][0x428] ;  /* 0x00010a00ff4e7b82 */ /* 0x002e220000000a00 */
        /* <DEDUP_REMOVED lines=12> */
[----:B0-----:R-:W-:-:S04]  /*10a30*/  IMAD.WIDE.U32 R78, R77, 0x10, R78 ;  /* 0x000000104d4e7825 */ /* 0x001fc800078e004e */
[----:B------:R-:W-:Y:S01]  /*10a40*/  VIADD R77, R77, 0x20 ;  /* 0x000000204d4d7836 */ /* 0x000fe20000000000 */
[----:B------:R0:W-:Y:S06]  /*10a50*/  STG.E.128 desc[UR8][R78.64], R64 ;  /* 0x000000404e007986 */ /* 0x0001ec000c101d08 */
.L_x_11808:
[----:B------:R-:W-:Y:S05]  /*10a60*/  BSYNC.RECONVERGENT B1 ;  /* 0x0000000000017941 */ /* 0x000fea0003800200 */
.L_x_11807:
[----:B------:R-:W-:Y:S01]  /*10a70*/  ISETP.GE.U32.AND P1, PT, R74, 0x40, PT ;  /* 0x000000404a00780c */ /* 0x000fe20003f26070 */
[----:B------:R-:W-:-:S12]  /*10a80*/  BSSY.RECONVERGENT B1, `(.L_x_11809) ;  /* 0x0000012000017945 */ /* 0x000fd80003800200 */
[----:B------:R-:W-:Y:S05]  /*10a90*/  @!P1 BRA `(.L_x_11810) ;  /* 0x0000000000409947 */ /* 0x000fea0003800000 */
[----:B01----:R-:W0:Y:S01]  /*10aa0*/  LDC.64 R78, c[0x0][0x428] ;  /* 0x00010a00ff4e7b82 */ /* 0x003e220000000a00 */
        /* <DEDUP_REMOVED lines=12> */
[C---:B0-----:R-:W-:Y:S01]  /*10b70*/  IMAD.WIDE.U32 R78, R77.reuse, 0x10, R78 ;  /* 0x000000104d4e7825 */ /* 0x041fe200078e004e */
[----:B------:R-:W-:-:S04]  /*10b80*/  IADD3 R77, PT, PT, R77, 0x20, RZ ;  /* 0x000000204d4d7810 */ /* 0x000fc80007ffe0ff */
[----:B------:R2:W-:Y:S03]  /*10b90*/  STG.E.128 desc[UR8][R78.64], R64 ;  /* 0x000000404e007986 */ /* 0x0005e6000c101d08 */
.L_x_11810:
[----:B------:R-:W-:Y:S05]  /*10ba0*/  BSYNC.RECONVERGENT B1 ;  /* 0x0000000000017941 */ /* 0x000fea0003800200 */
.L_x_11809:
[----:B------:R-:W-:Y:S01]  /*10bb0*/  ISETP.GE.U32.AND P1, PT, R74, 0x60, PT ;  /* 0x000000604a00780c */ /* 0x000fe20003f26070 */
[----:B------:R-:W-:-:S12]  /*10bc0*/  BSSY.RECONVERGENT B1, `(.L_x_11811) ;  /* 0x0000012000017945 */ /* 0x000fd80003800200 */
[----:B------:R-:W-:Y:S05]  /*10bd0*/  @!P1 BRA `(.L_x_11812) ;  /* 0x0000000000409947 */ /* 0x000fea0003800000 */
[----:B012---:R-:W0:Y:S01]  /*10be0*/  LDC.64 R78, c[0x0][0x428] ;  /* 0x00010a00ff4e7b82 */ /* 0x007e220000000a00 */
        /* <DEDUP_REMOVED lines=15> */
.L_x_11812:
[----:B------:R-:W-:Y:S05]  /*10ce0*/  BSYNC.RECONVERGENT B1 ;  /* 0x0000000000017941 */ /* 0x000fea0003800200 */
.L_x_11811:
        /* <DEDUP_REMOVED lines=18> */
.L_x_11814:
[----:B------:R-:W-:Y:S05]  /*10e10*/  BSYNC.RECONVERGENT B1 ;  /* 0x0000000000017941 */ /* 0x000fea0003800200 */
.L_x_11813:
[----:B01234-:R-:W0:Y:S02]  /*10e20*/  LDC.64 R64, c[0x0][0x380] ;  /* 0x0000e000ff407b82 */ /* 0x01fe240000000a00 */
[----:B0-----:R-:W-:-:S04]  /*10e30*/  LEA R75, R64, R75, 0x2 ;  /* 0x0000004b404b7211 */ /* 0x001fc800078e10ff */
[----:B------:R-:W-:-:S13]  /*10e40*/  ISETP.GE.AND P1, PT, R75, R65, PT ;  /* 0x000000414b00720c */ /* 0x000fda0003f26270 */
[----:B------:R-:W-:Y:S05]  /*10e50*/  @!P1 BRA `(.L_x_11815) ;  /* 0xfffffefc00609947 */ /* 0x000fea000383ffff */
[----:B------:R-:W-:Y:S05]  /*10e60*/  BSYNC B0 ;  /* 0x0000000000007941 */ /* 0x000fea0003800000 */
.L_x_11546:
[----:B------:R-:W-:Y:S05]  /*10e70*/  EXIT ;  /* 0x000000000000794d */ /* 0x000fea0003800000 */
.L_x_11806:
        /* <DEDUP_REMOVED lines=8> */
.L_x_11817:
[----:B------:R-:W-:Y:S05]  /*10f00*/  BSYNC B1 ;  /* 0x0000000000017941 */ /* 0x000fea0003800000 */
.L_x_11816:
        /* <DEDUP_REMOVED lines=10> */
.L_x_11818:
[----:B------:R-:W-:Y:S01]  /*10fb0*/  HFMA2 R84, -RZ, RZ, 0, 2.384185791015625e-07 ;  /* 0x00000004ff547431 */ /* 0x000fe200000001ff */
[----:B------:R-:W-:-:S05]  /*10fc0*/  MOV R67, R83 ;  /* 0x0000005300437202 */ /* 0x000fca0000000f00 */
[----:B------:R-:W-:-:S04]  /*10fd0*/  FADD.FTZ R67, R66, R67 ;  /* 0x0000004342437221 */ /* 0x000fc80000010000 */
[----:B------:R-:W-:-:S07]  /*10fe0*/  IMAD.MOV.U32 R85, RZ, RZ, R67 ;  /* 0x000000ffff557224 */ /* 0x000fce00078e0043 */
[----:B------:R-:W-:Y:S05]  /*10ff0*/  WARPSYNC.COLLECTIVE R82, `(.L_x_11819) ;  /* 0x0000000052087348 */ /* 0x000fea0003c00000 */
[----:B------:R0:W1:Y:S02]  /*11000*/  SHFL.BFLY P5, R83, R85, R84, R87 ;  /* 0x0c00005455537389 */ /* 0x00006400000a0057 */
[----:B01----:R-:W-:Y:S05]  /*11010*/  ENDCOLLECTIVE ;  /* 0x000000000000791b */ /* 0x003fea0003800000 */
.L_x_11819:
[----:B------:R-:W-:Y:S02]  /*11020*/  IMAD.MOV.U32 R84, RZ, RZ, 0x8 ;  /* 0x00000008ff547424 */ /* 0x000fe400078e00ff */
[----:B------:R-:W-:-:S04]  /*11030*/  IMAD.MOV.U32 R64, RZ, RZ, R83 ;  /* 0x000000ffff407224 */ /* 0x000fc800078e0053 */
[----:B------:R-:W-:-:S05]  /*11040*/  FADD.FTZ R80, R67, R64 ;  /* 0x0000004043507221 */ /* 0x000fca0000010000 */
[----:B------:R-:W-:-:S07]  /*11050*/  MOV R85, R80 ;  /* 0x0000005000557202 */ /* 0x000fce0000000f00 */
[----:B------:R-:W-:Y:S05]  /*11060*/  WARPSYNC.COLLECTIVE R82, `(.L_x_11820) ;  /* 0x0000000052087348 */ /* 0x000fea0003c00000 */
[----:B------:R0:W1:Y:S02]  /*11070*/  SHFL.BFLY P5, R83, R85, R84, R87 ;  /* 0x0c00005455537389 */ /* 0x00006400000a0057 */
[----:B01----:R-:W-:Y:S05]  /*11080*/  ENDCOLLECTIVE ;  /* 0x000000000000791b */ /* 0x003fea0003800000 */
.L_x_11820:
[----:B------:R-:W-:Y:S01]  /*11090*/  HFMA2 R84, -RZ, RZ, 0, 9.5367431640625e-07 ;  /* 0x00000010ff547431 */ /* 0x000fe200000001ff */
[----:B------:R-:W-:-:S05]  /*110a0*/  MOV R79, R83 ;  /* 0x00000053004f7202 */ /* 0x000fca0000000f00 */
[----:B------:R-:W-:-:S04]  /*110b0*/  FADD.FTZ R81, R80, R79 ;  /* 0x0000004f50517221 */ /* 0x000fc80000010000 */
[----:B------:R-:W-:-:S07]  /*110c0*/  IMAD.MOV.U32 R85, RZ, RZ, R81 ;  /* 0x000000ffff557224 */ /* 0x000fce00078e0051 */
[----:B------:R-:W-:Y:S05]  /*110d0*/  WARPSYNC.COLLECTIVE R82, `(.L_x_11821) ;  /* 0x0000000052087348 */ /* 0x000fea0003c00000 */
[----:B------:R0:W1:Y:S02]  /*110e0*/  SHFL.BFLY P5, R83, R85, R84, R87 ;  /* 0x0c00005455537389 */ /* 0x00006400000a0057 */
[----:B01----:R-:W-:Y:S05]  /*110f0*/  ENDCOLLECTIVE ;  /* 0x000000000000791b */ /* 0x003fea0003800000 */
.L_x_11821:
        /* <DEDUP_REMOVED lines=41> */
.L_x_11822:
[----:B------:R-:W-:Y:S01]  /*11390*/  HFMA2 R84, -RZ, RZ, 0, 1.1920928955078125e-07 ;  /* 0x00000002ff547431 */ /* 0x000fe200000001ff */
[----:B------:R-:W-:-:S05]  /*113a0*/  MOV R65, R83 ;  /* 0x0000005300417202 */ /* 0x000fca0000000f00 */
[----:B------:R-:W-:-:S04]  /*113b0*/  FADD.FTZ R65, R64, R65 ;  /* 0x0000004140417221 */ /* 0x000fc80000010000 */
[----:B------:R-:W-:-:S07]  /*113c0*/  IMAD.MOV.U32 R85, RZ, RZ, R65 ;  /* 0x000000ffff557224 */ /* 0x000fce00078e0041 */
[----:B------:R-:W-:Y:S05]  /*113d0*/  WARPSYNC.COLLECTIVE R82, `(.L_x_11823) ;  /* 0x0000000052087348 */ /* 0x000fea0003c00000 */
[----:B------:R0:W1:Y:S02]  /*113e0*/  SHFL.BFLY P5, R83, R85, R84, R87 ;  /* 0x0c00005455537389 */ /* 0x00006400000a0057 */
[----:B01----:R-:W-:Y:S05]  /*113f0*/  ENDCOLLECTIVE ;  /* 0x000000000000791b */ /* 0x003fea0003800000 */
.L_x_11823:
[----:B------:R-:W-:Y:S02]  /*11400*/  IMAD.MOV.U32 R84, RZ, RZ, 0x4 ;  /* 0x00000004ff547424 */ /* 0x000fe400078e00ff */
[----:B------:R-:W-:-:S04]  /*11410*/  IMAD.MOV.U32 R66, RZ, RZ, R83 ;  /* 0x000000ffff427224 */ /* 0x000fc800078e0053 */
[----:B------:R-:W-:-:S05]  /*11420*/  FADD.FTZ R66, R65, R66 ;  /* 0x0000004241427221 */ /* 0x000fca0000010000 */
[----:B------:R-:W-:-:S07]  /*11430*/  MOV R85, R66 ;  /* 0x0000004200557202 */ /* 0x000fce0000000f00 */
[----:B------:R-:W-:Y:S05]  /*11440*/  WARPSYNC.COLLECTIVE R82, `(.L_x_11824) ;  /* 0x0000000052087348 */ /* 0x000fea0003c00000 */
[----:B------:R0:W1:Y:S02]  /*11450*/  SHFL.BFLY P5, R83, R85, R84, R87 ;  /* 0x0c00005455537389 */ /* 0x00006400000a0057 */
[----:B01----:R-:W-:Y:S05]  /*11460*/  ENDCOLLECTIVE ;  /* 0x000000000000791b */ /* 0x003fea0003800000 */
.L_x_11824:
[----:B------:R-:W-:Y:S01]  /*11470*/  HFMA2 R84, -RZ, RZ, 0, 4.76837158203125e-07 ;  /* 0x00000008ff547431 */ /* 0x000fe200000001ff */
[----:B------:R-:W-:-:S05]  /*11480*/  MOV R67, R83 ;  /* 0x0000005300437202 */ /* 0x000fca0000000f00 */
[----:B------:R-:W-:-:S04]  /*11490*/  FADD.FTZ R67, R66, R67 ;  /* 0x0000004342437221 */ /* 0x000fc80000010000 */
[----:B------:R-:W-:-:S07]  /*114a0*/  IMAD.MOV.U32 R85, RZ, RZ, R67 ;  /* 0x000000ffff557224 */ /* 0x000fce00078e0043 */
[----:B------:R-:W-:Y:S05]  /*114b0*/  WARPSYNC.COLLECTIVE R82, `(.L_x_11825) ;  /* 0x0000000052087348 */ /* 0x000fea0003c00000 */
[----:B------:R0:W1:Y:S02]  /*114c0*/  SHFL.BFLY P5, R83, R85, R84, R87 ;  /* 0x0c00005455537389 */ /* 0x00006400000a0057 */
[----:B01----:R-:W-:Y:S05]  /*114d0*/  ENDCOLLECTIVE ;  /* 0x000000000000791b */ /* 0x003fea0003800000 */
.L_x_11825:
[----:B------:R-:W-:Y:S02]  /*114e0*/  IMAD.MOV.U32 R84, RZ, RZ, 0x10 ;  /* 0x00000010ff547424 */ /* 0x000fe400078e00ff */
[----:B------:R-:W-:-:S04]  /*114f0*/  IMAD.MOV.U32 R80, RZ, RZ, R83 ;  /* 0x000000ffff507224 */ /* 0x000fc800078e0053 */
[----:B------:R-:W-:-:S05]  /*11500*/  FADD.FTZ R80, R67, R80 ;  /* 0x0000005043507221 */ /* 0x000fca0000010000 */
[----:B------:R-:W-:-:S07]  /*11510*/  MOV R85, R80 ;  /* 0x0000005000557202 */ /* 0x000fce0000000f00 */
[----:B------:R-:W-:Y:S05]  /*11520*/  WARPSYNC.COLLECTIVE R82, `(.L_x_11826) ;  /* 0x0000000052087348 */ /* 0x000fea0003c00000 */
[----:B------:R0:W1:Y:S02]  /*11530*/  SHFL.BFLY P5, R83, R85, R84, R87 ;  /* 0x0c00005455537389 */ /* 0x00006400000a0057 */
[----:B01----:R-:W-:Y:S05]  /*11540*/  ENDCOLLECTIVE ;  /* 0x000000000000791b */ /* 0x003fea0003800000 */
.L_x_11826:
[----:B------:R-:W-:Y:S01]  /*11550*/  MOV R81, R83 ;  /* 0x0000005300517202 */ /* 0x000fe20000000f00 */
[----:B------:R-:W-:Y:S06]  /*11560*/  BRA `(.L_x_11827) ;  /* 0xfffffff000b87947 */ /* 0x000fec000383ffff */
.L_x_11828:
        /* <DEDUP_REMOVED lines=9> */
.L_x_12175:


//--------------------- .text._ZN10layer_norm31ln_parallel_residual_fwd_kernelINS_13Kernel_traitsIfffffjLj512ELj1ELj4ELj1ELj16ENS_18Kernel_traits_baseILj512EfffffjLj128EEEEELb1ELb1ELb1EEEvNS_9FwdParamsE --------------------------
	.section	.text._ZN10layer_norm31ln_parallel_residual_fwd_kernelINS_13Kernel_traitsIfffffjLj512ELj1ELj4ELj1ELj16ENS_18Kernel_traits_baseILj512EfffffjLj128EEEEELb1ELb1ELb1EEEvNS_9FwdParamsE,"ax",@progbits
	.align	128
        .global         _ZN10layer_norm31ln_parallel_residual_fwd_kernelINS_13Kernel_traitsIfffffjLj512ELj1ELj4ELj1ELj16ENS_18Kernel_traits_baseILj512EfffffjLj128EEEEELb1ELb1ELb1EEEvNS_9FwdParamsE
        .type           _ZN10layer_norm31ln_parallel_residual_fwd_kernelINS_13Kernel_traitsIfffffjLj512ELj1ELj4ELj1ELj16ENS_18Kernel_traits_baseILj512EfffffjLj128EEEEELb1ELb1ELb1EEEvNS_9FwdParamsE,@function
        .size           _ZN10layer_norm31ln_parallel_residual_fwd_kernelINS_13Kernel_traitsIfffffjLj512ELj1ELj4ELj1ELj16ENS_18Kernel_traits_baseILj512EfffffjLj128EEEEELb1ELb1ELb1EEEvNS_9FwdParamsE,(.L_x_12176 - _ZN10layer_norm31ln_parallel_residual_fwd_kernelINS_13Kernel_traitsIfffffjLj512ELj1ELj4ELj1ELj16ENS_18Kernel_traits_baseILj512EfffffjLj128EEEEELb1ELb1ELb1EEEvNS_9FwdParamsE)
        .other          _ZN10layer_norm31ln_parallel_residual_fwd_kernelINS_13Kernel_traitsIfffffjLj512ELj1ELj4ELj1ELj16ENS_18Kernel_traits_baseILj512EfffffjLj128EEEEELb1ELb1ELb1EEEvNS_9FwdParamsE,@"STO_CUDA_ENTRY STV_DEFAULT"
_ZN10layer_norm31ln_parallel_residual_fwd_kernelINS_13Kernel_traitsIfffffjLj512ELj1ELj4ELj1ELj16ENS_18Kernel_traits_baseILj512EfffffjLj128EEEEELb1ELb1ELb1EEEvNS_9FwdParamsE:
.text._ZN10layer_norm31ln_parallel_residual_fwd_kernelINS_13Kernel_traitsIfffffjLj512ELj1ELj4ELj1ELj16ENS_18Kernel_traits_baseILj512EfffffjLj128EEEEELb1ELb1ELb1EEEvNS_9FwdParamsE:
        /* <DEDUP_REMOVED lines=22> */
[----:B------:R-:W5:Y:S04]  /*0160*/  @P1 LDG.E.128 R44, desc[UR8][R8.64+0x200] ;  /* 0x00020008082c1981 */ /* 0x000f68000c1e1d00 */
[----:B------:R-:W5:Y:S04]  /*0170*/  @P1 LDG.E.128 R40, desc[UR8][R8.64+0x400] ;  /* 0x0004000808281981 */ /* 0x000f68000c1e1d00 */
[----:B------:R-:W5:Y:S01]  /*0180*/  @P1 LDG.E.128 R36, desc[UR8][R8.64+0x600] ;  /* 0x0006000808241981 */ /* 0x000f62000c1e1d00 */
[----:B------:R-:W0:Y:S01]  /*0190*/  S2UR UR5, SR_CTAID.X ;  /* 0x00000000000579c3 */ /* 0x000e220000002500 */
[----:B------:R-:W-:-:S05]  /*01a0*/  IMAD.WIDE.U32 R2, R0, 0x10, R2 ;  /* 0x0000001000027825 */ /* 0x000fca00078e0002 */
[----:B------:R-:W5:Y:S02]  /*01b0*/  LDG.E.128 R12, desc[UR8][R2.64] ;  /* 0x00000008020c7981 */ /* 0x000f64000c1e1d00 */
[----:B------:R-:W1:Y:S02]  /*01c0*/  LDC R11, c[0x0][0x360] ;  /* 0x0000d800ff0b7b82 */ /* 0x000e640000000800 */
[----:B------:R-:W5:Y:S04]  /*01d0*/  LDG.E.128 R24, desc[UR8][R2.64+0x200] ;  /* 0x0002000802187981 */ /* 0x000f68000c1e1d00 */
[----:B------:R-:W5:Y:S04]  /*01e0*/  LDG.E.128 R20, desc[UR8][R2.64+0x400] ;  /* 0x0004000802147981 */ /* 0x000f68000c1e1d00 */
[----:B------:R2:W5:Y:S01]  /*01f0*/  LDG.E.128 R16, desc[UR8][R2.64+0x600] ;  /* 0x0006000802107981 */ /* 0x000562000c1e1d00 */
[----:B0-----:R-:W-:Y:S01]  /*0200*/  USHF.L.U32 UR4, UR5, 0x2, URZ ;  /* 0x0000000205047899 */ /* 0x001fe200080006ff */
[----:B--2---:R-:W-:-:S05]  /*0210*/  SHF.R.U32.HI R2, RZ, 0x5, R10 ;  /* 0x00000005ff027819 */ /* 0x004fca000001160a */
[----:B------:R-:W-:-:S04]  /*0220*/  LOP3.LUT R2, R2, UR4, RZ, 0xfc, !PT ;  /* 0x0000000402027c12 */ /* 0x000fc8000f8efcff */
        /* <DEDUP_REMOVED lines=8> */
[----:B------:R-:W-:Y:S01]  /*02b0*/  IMAD.HI.U32 R6, R3, -0x326172a9, RZ ;  /* 0xcd9e8d5703067827 */ /* 0x000fe200078e00ff */
[----:B------:R-:W-:Y:S01]  /*02c0*/  SHF.R.U32.HI R5, RZ, 0x2, R73 ;  /* 0x00000002ff057819 */ /* 0x000fe20000011649 */
[----:B------:R-:W-:Y:S01]  /*02d0*/  UIADD3 UR13, UPT, UPT, UR6, -0x61c88647, URZ ;  /* 0x9e3779b9060d7890 */ /* 0x000fe2000fffe0ff */
[----:B-----5:R-:W-:Y:S01]  /*02e0*/  @P1 MOV R57, R16 ;  /* 0x0000001000391202 */ /* 0x020fe20000000f00 */
[C---:B------:R-:W-:Y:S01]  /*02f0*/  IMAD.HI.U32 R7, R4.reuse, -0x2daee0ad, RZ ;  /* 0xd2511f5304077827 */ /* 0x040fe200078e00ff */
[----:B------:R-:W-:Y:S01]  /*0300*/  LOP3.LUT R6, R5, UR6, R6, 0x96, !PT ;  /* 0x0000000605067c12 */ /* 0x000fe2000f8e9606 */
[----:B------:R-:W-:Y:S01]  /*0310*/  UIADD3 UR14, UPT, UPT, UR7, -0x4498517b, URZ ;  /* 0xbb67ae85070e7890 */ /* 0x000fe2000fffe0ff */
[----:B------:R-:W-:Y:S01]  /*0320*/  @P1 MOV R59, R17 ;  /* 0x00000011003b1202 */ /* 0x000fe20000000f00 */
[----:B------:R-:W-:Y:S01]  /*0330*/  IMAD R11, R4, -0x2daee0ad, RZ ;  /* 0xd2511f53040b7824 */ /* 0x000fe200078e02ff */
[----:B------:R-:W-:Y:S01]  /*0340*/  LOP3.LUT R7, R7, UR7, RZ, 0x3c, !PT ;  /* 0x0000000707077c12 */ /* 0x000fe2000f8e3cff */
[----:B------:R-:W-:Y:S01]  /*0350*/  IMAD.HI.U32 R10, R6, -0x2daee0ad, RZ ;  /* 0xd2511f53060a7827 */ /* 0x000fe200078e00ff */
[----:B------:R-:W-:-:S03]  /*0360*/  UIADD3 UR15, UPT, UPT, UR6, 0x3c6ef372, URZ ;  /* 0x3c6ef372060f7890 */ /* 0x000fc6000fffe0ff */
[----:B------:R-:W-:Y:S01]  /*0370*/  HFMA2 R68, -RZ, RZ, 0, 0 ;  /* 0x00000000ff447431 */ /* 0x000fe200000001ff */
        /* <DEDUP_REMOVED lines=21> */
[----:B------:R-:W-:Y:S01]  /*04d0*/  IMAD R9, R10, -0x326172a9, RZ ;  /* 0xcd9e8d570a097824 */ /* 0x000fe200078e02ff */
[----:B------:R-:W-:Y:S01]  /*04e0*/  UIADD3 UR23, UPT, UPT, UR6, -0x4ab325aa, URZ ;  /* 0xb54cda5606177890 */ /* 0x000fe2000fffe0ff */
[----:B------:R-:W-:Y:S01]  /*04f0*/  IMAD.HI.U32 R10, R28, -0x2daee0ad, RZ ;  /* 0xd2511f531c0a7827 */ /* 0x000fe200078e00ff */
[----:B------:R-:W-:Y:S01]  /*0500*/  UIADD3 UR24, UPT, UPT, UR7, 0x646e171e, URZ ;  /* 0x646e171e07187890 */ /* 0x000fe2000fffe0ff */
[----:B------:R-:W-:Y:S01]  /*0510*/  @!P1 CS2R R48, SRZ ;  /* 0x0000000000309805 */ /* 0x000fe2000001ff00 */
[----:B------:R-:W0:Y:S01]  /*0520*/  LDCU.64 UR4, c[0x0][0x398] ;  /* 0x00007300ff0477ac */ /* 0x000e220008000a00 */
[----:B------:R-:W-:Y:S01]  /*0530*/  IMAD.HI.U32 R8, R30, -0x326172a9, RZ ;  /* 0xcd9e8d571e087827 */ /* 0x000fe200078e00ff */
[----:B------:R-:W-:-:S02]  /*0540*/  LOP3.LUT R31, R11, UR18, R10, 0x96, !PT ;  /* 0x000000120b1f7c12 */ /* 0x000fc4000f8e960a */
[----:B------:R-:W-:Y:S01]  /*0550*/  @!P1 CS2R R46, SRZ ;  /* 0x00000000002e9805 */ /* 0x000fe2000001ff00 */
[----:B------:R-:W-:Y:S01]  /*0560*/  UIADD3 UR25, UPT, UPT, UR6, 0x5384540f, URZ ;  /* 0x5384540f06197890 */ /* 0x000fe2000fffe0ff */
[----:B------:R-:W-:Y:S01]  /*0570*/  @P1 IMAD.MOV.U32 R6, RZ, RZ, R12 ;  /* 0x000000ffff061224 */ /* 0x000fe200078e000c */
[----:B------:R-:W-:Y:S01]  /*0580*/  LOP3.LUT R29, R9, UR17, R8, 0x96, !PT ;  /* 0x00000011091d7c12 */ /* 0x000fe2000f8e9608 */
[--C-:B------:R-:W-:Y:S01]  /*0590*/  @P1 IMAD.MOV.U32 R7, RZ, RZ, R13.reuse ;  /* 0x000000ffff071224 */ /* 0x100fe200078e000d */
[----:B------:R-:W-:Y:S01]  /*05a0*/  @!P1 MOV R6, R12 ;  /* 0x0000000c00069202 */ /* 0x000fe20000000f00 */
[----:B------:R-:W-:Y:S01]  /*05b0*/  @!P1 IMAD.MOV.U32 R7, RZ, RZ, R13 ;  /* 0x000000ffff079224 */ /* 0x000fe200078e000d */
[-C--:B------:R-:W-:Y:S01]  /*05c0*/  @P1 MOV R9, R15.reuse ;  /* 0x0000000f00091202 */ /* 0x080fe20000000f00 */
[----:B------:R-:W-:Y:S01]  /*05d0*/  IMAD R30, R30, -0x326172a9, RZ ;  /* 0xcd9e8d571e1e7824 */ /* 0x000fe200078e02ff */
[----:B------:R-:W-:Y:S01]  /*05e0*/  @!P1 MOV R9, R15 ;  /* 0x0000000f00099202 */ /* 0x000fe20000000f00 */
[----:B------:R-:W-:Y:S01]  /*05f0*/  IMAD R13, R28, -0x2daee0ad, RZ ;  /* 0xd2511f531c0d7824 */ /* 0x000fe200078e02ff */
[----:B------:R-:W-:Y:S01]  /*0600*/  UIADD3 UR26, UPT, UPT, UR7, 0x1fd5c5a3, URZ ;  /* 0x1fd5c5a3071a7890 */ /* 0x000fe2000fffe0ff */
[----:B------:R-:W-:Y:S01]  /*0610*/  IMAD.HI.U32 R11, R31, -0x326172a9, RZ ;  /* 0xcd9e8d571f0b7827 */ /* 0x000fe200078e00ff */
[----:B------:R-:W-:Y:S01]  /*0620*/  UIADD3 UR27, UPT, UPT, UR6, -0xe443238, URZ ;  /* 0xf1bbcdc8061b7890 */ /* 0x000fe2000fffe0ff */
[----:B------:R-:W-:Y:S01]  /*0630*/  @!P1 CS2R R44, SRZ ;  /* 0x00000000002c9805 */ /* 0x000fe2000001ff00 */
[----:B0-----:R-:W-:Y:S01]  /*0640*/  UISETP.NE.U32.AND UP0, UPT, UR4, URZ, UPT ;  /* 0x000000ff0400728c */ /* 0x001fe2000bf05070 */
[----:B------:R-:W-:Y:S01]  /*0650*/  IMAD.HI.U32 R12, R29, -0x2daee0ad, RZ ;  /* 0xd2511f531d0c7827 */ /* 0x000fe200078e00ff */
[----:B------:R-:W-:Y:S01]  /*0660*/  LOP3.LUT R30, R30, UR19, R11, 0x96, !PT ;  /* 0x000000131e1e7c12 */ /* 0x000fe2000f8e960b */
[----:B------:R-:W-:Y:S01]  /*0670*/  UIADD3 UR28, UPT, UPT, UR7, -0x24c28bd8, URZ ;  /* 0xdb3d7428071c7890 */ /* 0x000fe2000fffe0ff */
[----:B------:R-:W-:Y:S01]  /*0680*/  @!P1 CS2R R42, SRZ ;  /* 0x00000000002a9805 */ /* 0x000fe2000001ff00 */
[--C-:B------:R-:W-:Y:S01]  /*0690*/  @P1 IMAD.MOV.U32 R10, RZ, RZ, R24.reuse ;  /* 0x000000ffff0a1224 */ /* 0x100fe200078e0018 */
[----:B------:R-:W0:Y:S01]  /*06a0*/  LDCU.U8 UR4, c[0x0][0x410] ;  /* 0x00008200ff0477ac */ /* 0x000e220008000000 */
[----:B------:R-:W-:Y:S01]  /*06b0*/  @!P1 IMAD.MOV.U32 R10, RZ, RZ, R24 ;  /* 0x000000ffff0a9224 */ /* 0x000fe200078e0018 */
[----:B------:R-:W-:Y:S01]  /*06c0*/  LOP3.LUT R24, R13, UR20, R12, 0x96, !PT ;  /* 0x000000140d187c12 */ /* 0x000fe2000f8e960c */
[--C-:B------:R-:W-:Y:S01]  /*06d0*/  @P1 IMAD.MOV.U32 R8, RZ, RZ, R14.reuse ;  /* 0x000000ffff081224 */ /* 0x100fe200078e000e */
[-C--:B------:R-:W-:Y:S01]  /*06e0*/  @P1 MOV R12, R26.reuse ;  /* 0x0000001a000c1202 */ /* 0x080fe20000000f00 */
[----:B------:R-:W-:Y:S01]  /*06f0*/  @!P1 IMAD.MOV.U32 R8, RZ, RZ, R14 ;  /* 0x000000ffff089224 */ /* 0x000fe200078e000e */
[----:B------:R-:W-:Y:S01]  /*0700*/  @!P1 MOV R12, R26 ;  /* 0x0000001a000c9202 */ /* 0x000fe20000000f00 */
[----:B------:R-:W-:Y:S01]  /*0710*/  IMAD R31, R31, -0x326172a9, RZ ;  /* 0xcd9e8d571f1f7824 */ /* 0x000fe200078e02ff */
[----:B------:R-:W-:Y:S01]  /*0720*/  UIADD3 UR29, UPT, UPT, UR6, -0x700cb87f, URZ ;  /* 0x8ff34781061d7890 */ /* 0x000fe2000fffe0ff */
[----:B------:R-:W-:Y:S01]  /*0730*/  IMAD R28, R29, -0x2daee0ad, RZ ;  /* 0xd2511f531d1c7824 */ /* 0x000fe200078e02ff */
[----:B------:R-:W-:Y:S01]  /*0740*/  UIADD3 UR30, UPT, UPT, UR7, -0x695add53, URZ ;  /* 0x96a522ad071e7890 */ /* 0x000fe2000fffe0ff */
[----:B------:R-:W-:Y:S01]  /*0750*/  IMAD.HI.U32 R14, R24, -0x326172a9, RZ ;  /* 0xcd9e8d57180e7827 */ /* 0x000fe200078e00ff */
[----:B------:R-:W-:Y:S01]  /*0760*/  UISETP.NE.AND.EX UP0, UPT, UR5, URZ, UPT, UP0 ;  /* 0x000000ff0500728c */ /* 0x000fe2000bf05300 */
[----:B------:R-:W-:-:S02]  /*0770*/  @!P1 CS2R R40, SRZ ;  /* 0x0000000000289805 */ /* 0x000fc4000001ff00 */
[----:B------:R-:W-:Y:S01]  /*0780*/  @!P1 CS2R R38, SRZ ;  /* 0x0000000000269805 */ /* 0x000fe2000001ff00 */
[----:B------:R-:W-:Y:S01]  /*0790*/  IMAD.HI.U32 R15, R30, -0x2daee0ad, RZ ;  /* 0xd2511f531e0f7827 */ /* 0x000fe200078e00ff */
[----:B------:R-:W-:Y:S02]  /*07a0*/  LOP3.LUT R31, R31, UR21, R14, 0x96, !PT ;  /* 0x000000151f1f7c12 */ /* 0x000fe4000f8e960e */
[----:B------:R-:W-:Y:S02]  /*07b0*/  @!P1 CS2R R36, SRZ ;  /* 0x0000000000249805 */ /* 0x000fe4000001ff00 */
[----:B------:R-:W-:Y:S01]  /*07c0*/  LOP3.LUT R72, R72, 0x3, RZ, 0xc0, !PT ;  /* 0x0000000348487812 */ /* 0x000fe200078ec0ff */
[----:B------:R-:W-:Y:S01]  /*07d0*/  @P1 IMAD.MOV.U32 R11, RZ, RZ, R25 ;  /* 0x000000ffff0b1224 */ /* 0x000fe200078e0019 */
[----:B------:R-:W-:Y:S01]  /*07e0*/  LOP3.LUT R28, R28, UR22, R15, 0x96, !PT ;  /* 0x000000161c1c7c12 */ /* 0x000fe2000f8e960f */
[----:B------:R-:W-:Y:S01]  /*07f0*/  @P1 IMAD.MOV.U32 R13, RZ, RZ, R27 ;  /* 0x000000ffff0d1224 */ /* 0x000fe200078e001b */
[-C--:B------:R-:W-:Y:S01]  /*0800*/  @P1 MOV R15, R21.reuse ;  /* 0x00000015000f1202 */ /* 0x080fe20000000f00 */
[----:B------:R-:W-:Y:S01]  /*0810*/  @!P1 IMAD.MOV.U32 R11, RZ, RZ, R25 ;  /* 0x000000ffff0b9224 */ /* 0x000fe200078e0019 */
[----:B------:R-:W-:Y:S01]  /*0820*/  @!P1 MOV R15, R21 ;  /* 0x00000015000f9202 */ /* 0x000fe20000000f00 */
[----:B------:R-:W-:Y:S01]  /*0830*/  @!P1 IMAD.MOV.U32 R13, RZ, RZ, R27 ;  /* 0x000000ffff0d9224 */ /* 0x000fe200078e001b */
[----:B------:R-:W-:Y:S01]  /*0840*/  PLOP3.LUT P0, PT, PT, PT, UP0, 0x80, 0x8 ;  /* 0x000000000008781c */ /* 0x000fe20003f0f008 */
[----:B------:R-:W-:Y:S01]  /*0850*/  IMAD R25, R24, -0x326172a9, RZ ;  /* 0xcd9e8d5718197824 */ /* 0x000fe200078e02ff */
[----:B------:R-:W1:Y:S01]  /*0860*/  LDCU UR31, c[0x0][0x404] ;  /* 0x00008080ff1f77ac */ /* 0x000e620008000800 */
[----:B------:R-:W-:-:S02]  /*0870*/  IMAD R27, R30, -0x2daee0ad, RZ ;  /* 0xd2511f531e1b7824 */ /* 0x000fc400078e02ff */
[----:B------:R-:W-:Y:S01]  /*0880*/  IMAD.HI.U32 R24, R28, -0x326172a9, RZ ;  /* 0xcd9e8d571c187827 */ /* 0x000fe200078e00ff */
[----:B------:R-:W2:Y:S03]  /*0890*/  LDCU UR32, c[0x0][0x408] ;  /* 0x00008100ff2077ac */ /* 0x000ea60008000800 */
[----:B------:R-:W-:Y:S01]  /*08a0*/  IMAD.HI.U32 R26, R31, -0x2daee0ad, RZ ;  /* 0xd2511f531f1a7827 */ /* 0x000fe200078e00ff */
[----:B------:R-:W-:Y:S01]  /*08b0*/  LOP3.LUT R24, R25, UR23, R24, 0x96, !PT ;  /* 0x0000001719187c12 */ /* 0x000fe2000f8e9618 */
[----:B------:R-:W3:Y:S02]  /*08c0*/  LDCU UR5, c[0x0][0x388] ;  /* 0x00007100ff0577ac */ /* 0x000ee40008000800 */
[----:B------:R-:W-:Y:S01]  /*08d0*/  @P1 IMAD.MOV.U32 R14, RZ, RZ, R20 ;  /* 0x000000ffff0e1224 */ /* 0x000fe200078e0014 */
[----:B------:R-:W-:Y:S01]  /*08e0*/  LOP3.LUT R26, R27, UR24, R26, 0x96, !PT ;  /* 0x000000181b1a7c12 */ /* 0x000fe2000f8e961a */
[----:B------:R-:W-:Y:S01]  /*08f0*/  @P1 IMAD.MOV.U32 R56, RZ, RZ, R22 ;  /* 0x000000ffff381224 */ /* 0x000fe200078e0016 */
[----:B------:R-:W4:Y:S01]  /*0900*/  LDCU UR12, c[0x0][0x448] ;  /* 0x00008900ff0c77ac */ /* 0x000f220008000800 */
[----:B------:R-:W-:-:S02]  /*0910*/  @!P1 IMAD.MOV.U32 R14, RZ, RZ, R20 ;  /* 0x000000ffff0e9224 */ /* 0x000fc400078e0014 */
[----:B------:R-:W-:Y:S01]  /*0920*/  @!P1 IMAD.MOV.U32 R56, RZ, RZ, R22 ;  /* 0x000000ffff389224 */ /* 0x000fe200078e0016 */
[----:B------:R-:W1:Y:S01]  /*0930*/  LDCU.64 UR10, c[0x0][0x3a0] ;  /* 0x00007400ff0a77ac */ /* 0x000e620008000a00 */
[----:B------:R-:W-:Y:S02]  /*0940*/  IMAD R21, R28, -0x326172a9, RZ ;  /* 0xcd9e8d571c157824 */ /* 0x000fe400078e02ff */
[----:B------:R-:W-:Y:S01]  /*0950*/  IMAD.HI.U32 R20, R26, -0x326172a9, RZ ;  /* 0xcd9e8d571a147827 */ /* 0x000fe200078e00ff */
[----:B0-----:R-:W-:-:S03]  /*0960*/  UISETP.NE.AND UP0, UPT, UR4, URZ, UPT ;  /* 0x000000ff0400728c */ /* 0x001fc6000bf05270 */
[----:B------:R-:W-:Y:S01]  /*0970*/  IMAD R31, R31, -0x2daee0ad, RZ ;  /* 0xd2511f531f1f7824 */ /* 0x000fe200078e02ff */
[----:B------:R-:W-:Y:S01]  /*0980*/  LOP3.LUT R20, R21, UR25, R20, 0x96, !PT ;  /* 0x0000001915147c12 */ /* 0x000fe2000f8e9614 */
[----:B------:R-:W-:-:S04]  /*0990*/  IMAD.HI.U32 R22, R24, -0x2daee0ad, RZ ;  /* 0xd2511f5318167827 */ /* 0x000fc800078e00ff */
[--C-:B------:R-:W-:Y:S01]  /*09a0*/  @P1 IMAD.MOV.U32 R58, RZ, RZ, R23.reuse ;  /* 0x000000ffff3a1224 */ /* 0x100fe200078e0017 */
[----:B------:R-:W-:Y:S01]  /*09b0*/  LOP3.LUT R22, R31, UR26, R22, 0x96, !PT ;  /* 0x0000001a1f167c12 */ /* 0x000fe2000f8e9616 */
[----:B------:R-:W-:Y:S02]  /*09c0*/  @!P1 IMAD.MOV.U32 R58, RZ, RZ, R23 ;  /* 0x000000ffff3a9224 */ /* 0x000fe400078e0017 */
[----:B------:R-:W-:Y:S02]  /*09d0*/  @!P1 IMAD.MOV.U32 R57, RZ, RZ, R16 ;  /* 0x000000ffff399224 */ /* 0x000fe400078e0010 */
[----:B------:R-:W-:Y:S02]  /*09e0*/  IMAD R21, R26, -0x326172a9, RZ ;  /* 0xcd9e8d571a157824 */ /* 0x000fe400078e02ff */
[----:B------:R-:W-:-:S04]  /*09f0*/  IMAD.HI.U32 R16, R22, -0x326172a9, RZ ;  /* 0xcd9e8d5716107827 */ /* 0x000fc800078e00ff */
[----:B------:R-:W-:Y:S01]  /*0a00*/  IMAD R24, R24, -0x2daee0ad, RZ ;  /* 0xd2511f5318187824 */ /* 0x000fe200078e02ff */
[----:B------:R-:W-:Y:S01]  /*0a10*/  LOP3.LUT R16, R21, UR27, R16, 0x96, !PT ;  /* 0x0000001b15107c12 */ /* 0x000fe2000f8e9610 */
[----:B------:R-:W-:-:S04]  /*0a20*/  IMAD.HI.U32 R23, R20, -0x2daee0ad, RZ ;  /* 0xd2511f5314177827 */ /* 0x000fc800078e00ff */
[----:B------:R-:W-:Y:S01]  /*0a30*/  @!P1 IMAD.MOV.U32 R59, RZ, RZ, R17 ;  /* 0x000000ffff3b9224 */ /* 0x000fe200078e0011 */
[----:B------:R-:W-:Y:S01]  /*0a40*/  LOP3.LUT R23, R24, UR28, R23, 0x96, !PT ;  /* 0x0000001c18177c12 */ /* 0x000fe2000f8e9617 */
[----:B------:R-:W-:Y:S02]  /*0a50*/  IMAD R20, R20, -0x2daee0ad, RZ ;  /* 0xd2511f5314147824 */ /* 0x000fe400078e02ff */
[----:B------:R-:W-:-:S04]  /*0a60*/  IMAD.HI.U32 R71, R16, -0x2daee0ad, RZ ;  /* 0xd2511f5310477827 */ /* 0x000fc800078e00ff */
[----:B------:R-:W-:Y:S01]  /*0a70*/  IMAD R17, R22, -0x326172a9, RZ ;  /* 0xcd9e8d5716117824 */ /* 0x000fe200078e02ff */
[----:B------:R-:W-:Y:S01]  /*0a80*/  LOP3.LUT R71, R20, UR30, R71, 0x96, !PT ;  /* 0x0000001e14477c12 */ /* 0x000fe2000f8e9647 */
[----:B------:R-:W-:-:S04]  /*0a90*/  IMAD.HI.U32 R70, R23, -0x326172a9, RZ ;  /* 0xcd9e8d5717467827 */ /* 0x000fc800078e00ff */
[----:B------:R-:W-:Y:S01]  /*0aa0*/  @P1 IMAD.MOV.U32 R61, RZ, RZ, R18 ;  /* 0x000000ffff3d1224 */ /* 0x000fe200078e0012 */
[----:B------:R-:W-:Y:S01]  /*0ab0*/  LOP3.LUT R70, R17, UR29, R70, 0x96, !PT ;  /* 0x0000001d11467c12 */ /* 0x000fe2000f8e9646 */
[----:B------:R-:W-:Y:S02]  /*0ac0*/  @!P1 IMAD.MOV.U32 R61, RZ, RZ, R18 ;  /* 0x000000ffff3d9224 */ /* 0x000fe400078e0012 */
[----:B------:R-:W-:Y:S02]  /*0ad0*/  @!P1 IMAD.MOV.U32 R60, RZ, RZ, R19 ;  /* 0x000000ffff3c9224 */ /* 0x000fe400078e0013 */
[----:B------:R-:W-:Y:S02]  /*0ae0*/  IMAD R73, R16, -0x2daee0ad, RZ ;  /* 0xd2511f5310497824 */ /* 0x000fe400078e02ff */
[----:B-1234-:R-:W-:-:S07]  /*0af0*/  IMAD R69, R23, -0x326172a9, RZ ;  /* 0xcd9e8d5717457824 */ /* 0x01efce00078e02ff */
.L_x_12083:
        /* <DEDUP_REMOVED lines=36> */
.L_x_11833:
        /* <DEDUP_REMOVED lines=13> */
.L_x_11835:
[----:B------:R-:W-:Y:S05]  /*0e10*/  BSYNC.RECONVERGENT B2 ;  /* 0x0000000000027941 */ /* 0x000fea0003800200 */
.L_x_11834:
        /* <DEDUP_REMOVED lines=42> */
.L_x_11832:
[----:B------:R-:W-:Y:S05]  /*10c0*/  BSYNC.RECONVERGENT B1 ;  /* 0x0000000000017941 */ /* 0x000fea0003800200 */
.L_x_11831:
[----:B------:R-:W-:Y:S01]  /*10d0*/  ISETP.NE.AND P0, PT, R24, 0x1, PT ;  /* 0x000000011800780c */ /* 0x000fe20003f05270 */
[----:B------:R-:W-:Y:S01]  /*10e0*/  BSSY.RECONVERGENT B1, `(.L_x_11836) ;  /* 0x0000049000017945 */ /* 0x000fe20003800200 */
[----:B------:R-:W-:Y:S01]  /*10f0*/  I2FP.F32.U32 R23, R22 ;  /* 0x0000001600177245 */ /* 0x000fe20000201000 */
[----:B------:R-:W-:Y:S01]  /*1100*/  IMAD.MOV.U32 R25, RZ, RZ, 0x2 ;  /* 0x00000002ff197424 */ /* 0x000fe200078e00ff */
[----:B------:R-:W-:-:S03]  /*1110*/  MOV R77, UR31 ;  /* 0x0000001f004d7c02 */ /* 0x000fc60008000f00 */
        /* <DEDUP_REMOVED lines=12> */
.L_x_11838:
        /* <DEDUP_REMOVED lines=13> */
.L_x_11840:
[----:B------:R-:W-:Y:S05]  /*12b0*/  BSYNC.RECONVERGENT B2 ;  /* 0x0000000000027941 */ /* 0x000fea0003800200 */
.L_x_11839:
        /* <DEDUP_REMOVED lines=43> */
.L_x_11837:
[----:B------:R-:W-:Y:S05]  /*1570*/  BSYNC.RECONVERGENT B1 ;  /* 0x0000000000017941 */ /* 0x000fea0003800200 */
.L_x_11836:
        /* <DEDUP_REMOVED lines=16> */
.L_x_11843:
        /* <DEDUP_REMOVED lines=13> */
.L_x_11845:
[----:B------:R-:W-:Y:S05]  /*1750*/  BSYNC.RECONVERGENT B2 ;  /* 0x0000000000027941 */ /* 0x000fea0003800200 */
.L_x_11844:
        /* <DEDUP_REMOVED lines=43> */
.L_x_11842:
[----:B------:R-:W-:Y:S05]  /*1a10*/  BSYNC.RECONVERGENT B1 ;  /* 0x0000000000017941 */ /* 0x000fea0003800200 */
.L_x_11841:
        /* <DEDUP_REMOVED lines=16> */
.L_x_11848:
        /* <DEDUP_REMOVED lines=13> */
.L_x_11850:
[----:B------:R-:W-:Y:S05]  /*1bf0*/  BSYNC.RECONVERGENT B2 ;  /* 0x0000000000027941 */ /* 0x000fea0003800200 */
.L_x_11849:
        /* <DEDUP_REMOVED lines=43> */
.L_x_11847:
[----:B------:R-:W-:Y:S05]  /*1eb0*/  BSYNC.RECONVERGENT B1 ;  /* 0x0000000000017941 */ /* 0x000fea0003800200 */
.L_x_11846:
        /* <DEDUP_REMOVED lines=18> */
.L_x_11830:
        /* <DEDUP_REMOVED lines=16> */
.L_x_11854:
        /* <DEDUP_REMOVED lines=13> */
.L_x_11856:
[----:B------:R-:W-:Y:S05]  /*21b0*/  BSYNC.RECONVERGENT B2 ;  /* 0x0000000000027941 */ /* 0x000fea0003800200 */
.L_x_11855:
        /* <DEDUP_REMOVED lines=42> */
.L_x_11853:
[----:B------:R-:W-:Y:S05]  /*2460*/  BSYNC.RECONVERGENT B1 ;  /* 0x0000000000017941 */ /* 0x000fea0003800200 */
.L_x_11852:
        /* <DEDUP_REMOVED lines=19> */
.L_x_11859:
        /* <DEDUP_REMOVED lines=13> */
.L_x_11861:
[----:B------:R-:W-:Y:S05]  /*2670*/  BSYNC.RECONVERGENT B2 ;  /* 0x0000000000027941 */ /* 0x000fea0003800200 */
.L_x_11860:
        /* <DEDUP_REMOVED lines=43> */
.L_x_11858:
[----:B------:R-:W-:Y:S05]  /*2930*/  BSYNC.RECONVERGENT B1 ;  /* 0x0000000000017941 */ /* 0x000fea0003800200 */
.L_x_11857:
        /* <DEDUP_REMOVED lines=15> */
.L_x_11864:
        /* <DEDUP_REMOVED lines=13> */
.L_x_11866:
[----:B------:R-:W-:Y:S05]  /*2b00*/  BSYNC.RECONVERGENT B2 ;  /* 0x0000000000027941 */ /* 0x000fea0003800200 */
.L_x_11865:
        /* <DEDUP_REMOVED lines=43> */
.L_x_11863:
[----:B------:R-:W-:Y:S05]  /*2dc0*/  BSYNC.RECONVERGENT B1 ;  /* 0x0000000000017941 */ /* 0x000fea0003800200 */
.L_x_11862:
        /* <DEDUP_REMOVED lines=17> */
.L_x_11869:
        /* <DEDUP_REMOVED lines=13> */
.L_x_11871:
[----:B------:R-:W-:Y:S05]  /*2fb0*/  BSYNC.RECONVERGENT B2 ;  /* 0x0000000000027941 */ /* 0x000fea0003800200 */
.L_x_11870:
        /* <DEDUP_REMOVED lines=43> */
.L_x_11868:
[----:B------:R-:W-:Y:S05]  /*3270*/  BSYNC.RECONVERGENT B1 ;  /* 0x0000000000017941 */ /* 0x000fea0003800200 */
.L_x_11867:
        /* <DEDUP_REMOVED lines=15> */
.L_x_11874:
        /* <DEDUP_REMOVED lines=13> */
.L_x_11876:
[----:B------:R-:W-:Y:S05]  /*3440*/  BSYNC.RECONVERGENT B2 ;  /* 0x0000000000027941 */ /* 0x000fea0003800200 */
.L_x_11875:
        /* <DEDUP_REMOVED lines=43> */
.L_x_11873:
[----:B------:R-:W-:Y:S05]  /*3700*/  BSYNC.RECONVERGENT B1 ;  /* 0x0000000000017941 */ /* 0x000fea0003800200 */
.L_x_11872:
        /* <DEDUP_REMOVED lines=17> */
.L_x_11879:
        /* <DEDUP_REMOVED lines=13> */
.L_x_11881:
[----:B------:R-:W-:Y:S05]  /*38f0*/  BSYNC.RECONVERGENT B2 ;  /* 0x0000000000027941 */ /* 0x000fea0003800200 */
.L_x_11880:
        /* <DEDUP_REMOVED lines=43> */
.L_x_11878:
[----:B------:R-:W-:Y:S05]  /*3bb0*/  BSYNC.RECONVERGENT B1 ;  /* 0x0000000000017941 */ /* 0x000fea0003800200 */
.L_x_11877:
        /* <DEDUP_REMOVED lines=15> */
.L_x_11884:
        /* <DEDUP_REMOVED lines=13> */
.L_x_11886:
[----:B------:R-:W-:Y:S05]  /*3d80*/  BSYNC.RECONVERGENT B2 ;  /* 0x0000000000027941 */ /* 0x000fea0003800200 */
.L_x_11885:
        /* <DEDUP_REMOVED lines=43> */
.L_x_11883:
[----:B------:R-:W-:Y:S05]  /*4040*/  BSYNC.RECONVERGENT B1 ;  /* 0x0000000000017941 */ /* 0x000fea0003800200 */
.L_x_11882:
        /* <DEDUP_REMOVED lines=17> */
.L_x_11889:
        /* <DEDUP_REMOVED lines=13> */
.L_x_11891:
[----:B------:R-:W-:Y:S05]  /*4230*/  BSYNC.RECONVERGENT B2 ;  /* 0x0000000000027941 */ /* 0x000fea0003800200 */
.L_x_11890:
        /* <DEDUP_REMOVED lines=43> */
.L_x_11888:
[----:B------:R-:W-:Y:S05]  /*44f0*/  BSYNC.RECONVERGENT B1 ;  /* 0x0000000000017941 */ /* 0x000fea0003800200 */
.L_x_11887:
[----:B------:R-:W-:Y:S01]  /*4500*/  I2FP.F32.U32 R19, R19 ;  /* 0x0000001300137245 */ /* 0x000fe20000201000 */
[-C--:B------:R-:W-:Y:S01]  /*4510*/  FMUL.FTZ R18, R32, R76.reuse ;  /* 0x0000004c20127220 */ /* 0x080fe20000410000 */
[-C--:B------:R-:W-:Y:S01]  /*4520*/  FSETP.GTU.FTZ.AND P6, PT, R16, R77.reuse, PT ;  /* 0x0000004d1000720b */ /* 0x080fe20003fdc000 */
[-C--:B------:R-:W-:Y:S01]  /*4530*/  FMUL.FTZ R16, R34, R76.reuse ;  /* 0x0000004c22107220 */ /* 0x080fe20000410000 */
[-C--:B------:R-:W-:Y:S01]  /*4540*/  FSETP.GTU.FTZ.AND P0, PT, R17, R77.reuse, PT ;  /* 0x0000004d1100720b */ /* 0x080fe20003f1c000 */
[----:B------:R-:W-:Y:S01]  /*4550*/  FMUL.FTZ R17, R33, R76 ;  /* 0x0000004c21117220 */ /* 0x000fe20000410000 */
[----:B------:R-:W-:Y:S01]  /*4560*/  FFMA.FTZ R22, R19, R78, 1.1641532182693481445e-10 ;  /* 0x2f00000013167423 */ /* 0x000fe2000001004e */
[----:B------:R-:W-:Y:S02]  /*4570*/  FSEL R19, R18, RZ, !P6 ;  /* 0x000000ff12137208 */ /* 0x000fe40007000000 */
[----:B------:R-:W-:Y:S02]  /*4580*/  SEL R23, RZ, 0x1, P6 ;  /* 0x00000001ff177807 */ /* 0x000fe40003000000 */
[----:B------:R-:W-:-:S02]  /*4590*/  FSETP.GTU.FTZ.AND P6, PT, R65, R77, PT ;  /* 0x0000004d4100720b */ /* 0x000fc40003fdc000 */
[----:B------:R-:W-:Y:S02]  /*45a0*/  FSEL R18, R17, RZ, !P0 ;  /* 0x000000ff11127208 */ /* 0x000fe40004000000 */
[----:B------:R-:W-:Y:S02]  /*45b0*/  SEL R65, RZ, 0x1, P0 ;  /* 0x00000001ff417807 */ /* 0x000fe40000000000 */
[----:B------:R-:W-:Y:S01]  /*45c0*/  FSETP.GTU.FTZ.AND P0, PT, R22, R77, PT ;  /* 0x0000004d1600720b */ /* 0x000fe20003f1c000 */
[----:B------:R-:W-:Y:S01]  /*45d0*/  FMUL.FTZ R22, R35, R76 ;  /* 0x0000004c23167220 */ /* 0x000fe20000410000 */
        /* <DEDUP_REMOVED lines=9> */
[----:B------:R-:W-:Y:S01]  /*4670*/  PRMT R63, R65, 0x7610, R63 ;  /* 0x00007610413f7816 */ /* 0x000fe2000000003f */
[----:B------:R-:W-:Y:S01]  /*4680*/  @P1 FADD.FTZ R26, R30, R26 ;  /* 0x0000001a1e1a1221 */ /* 0x000fe20000010000 */
[----:B------:R-:W-:Y:S01]  /*4690*/  SEL R62, RZ, 0x1, P6 ;  /* 0x00000001ff3e7807 */ /* 0x000fe20003000000 */
[----:B------:R-:W-:Y:S01]  /*46a0*/  FADD.FTZ R27, R22, R67 ;  /* 0x00000043161b7221 */ /* 0x000fe20000010000 */
[----:B------:R-:W-:Y:S01]  /*46b0*/  PRMT R64, R23, 0x7610, R64 ;  /* 0x0000761017407816 */ /* 0x000fe20000000040 */
[----:B------:R-:W-:Y:S01]  /*46c0*/  @P1 FADD.FTZ R25, R29, R25 ;  /* 0x000000191d191221 */ /* 0x000fe20000010000 */
[----:B------:R-:W-:Y:S01]  /*46d0*/  SEL R65, RZ, 0x1, P0 ;  /* 0x00000001ff417807 */ /* 0x000fe20000000000 */
[----:B------:R-:W-:Y:S01]  /*46e0*/  @P1 FADD.FTZ R24, R28, R24 ;  /* 0x000000181c181221 */ /* 0x000fe20000010000 */
[----:B------:R-:W-:-:S07]  /*46f0*/  @P1 FADD.FTZ R27, R31, R27 ;  /* 0x0000001b1f1b1221 */ /* 0x000fce0000010000 */
.L_x_11851:
        /* <DEDUP_REMOVED lines=32> */
.L_x_11892:
        /* <DEDUP_REMOVED lines=20> */
.L_x_11896:
        /* <DEDUP_REMOVED lines=13> */
.L_x_11898:
[----:B------:R-:W-:Y:S05]  /*4b10*/  BSYNC.RECONVERGENT B2 ;  /* 0x0000000000027941 */ /* 0x000fea0003800200 */
.L_x_11897:
        /* <DEDUP_REMOVED lines=43> */
.L_x_11895:
[----:B------:R-:W-:Y:S05]  /*4dd0*/  BSYNC.RECONVERGENT B1 ;  /* 0x0000000000017941 */ /* 0x000fea0003800200 */
.L_x_11894:
        /* <DEDUP_REMOVED lines=17> */
.L_x_11901:
        /* <DEDUP_REMOVED lines=13> */
.L_x_11903:
[----:B------:R-:W-:Y:S05]  /*4fc0*/  BSYNC.RECONVERGENT B2 ;  /* 0x0000000000027941 */ /* 0x000fea0003800200 */
.L_x_11902:
        /* <DEDUP_REMOVED lines=43> */
.L_x_11900:
[----:B------:R-:W-:Y:S05]  /*5280*/  BSYNC.RECONVERGENT B1 ;  /* 0x0000000000017941 */ /* 0x000fea0003800200 */
.L_x_11899:
        /* <DEDUP_REMOVED lines=15> */
.L_x_11906:
        /* <DEDUP_REMOVED lines=13> */
.L_x_11908:
[----:B------:R-:W-:Y:S05]  /*5450*/  BSYNC.RECONVERGENT B2 ;  /* 0x0000000000027941 */ /* 0x000fea0003800200 */
.L_x_11907:
        /* <DEDUP_REMOVED lines=43> */
.L_x_11905:
[----:B------:R-:W-:Y:S05]  /*5710*/  BSYNC.RECONVERGENT B1 ;  /* 0x0000000000017941 */ /* 0x000fea0003800200 */
.L_x_11904:
        /* <DEDUP_REMOVED lines=17> */
.L_x_11911:
        /* <DEDUP_REMOVED lines=13> */
.L_x_11913:
[----:B------:R-:W-:Y:S05]  /*5900*/  BSYNC.RECONVERGENT B2 ;  /* 0x0000000000027941 */ /* 0x000fea0003800200 */
.L_x_11912:
        /* <DEDUP_REMOVED lines=43> */
.L_x_11910:
[----:B------:R-:W-:Y:S05]  /*5bc0*/  BSYNC.RECONVERGENT B1 ;  /* 0x0000000000017941 */ /* 0x000fea0003800200 */
.L_x_11909:
        /* <DEDUP_REMOVED lines=15> */
.L_x_11916:
        /* <DEDUP_REMOVED lines=13> */
.L_x_11918:
[----:B------:R-:W-:Y:S05]  /*5d90*/  BSYNC.RECONVERGENT B2 ;  /* 0x0000000000027941 */ /* 0x000fea0003800200 */
.L_x_11917:
        /* <DEDUP_REMOVED lines=43> */
.L_x_11915:
[----:B------:R-:W-:Y:S05]  /*6050*/  BSYNC.RECONVERGENT B1 ;  /* 0x0000000000017941 */ /* 0x000fea0003800200 */
.L_x_11914:
        /* <DEDUP_REMOVED lines=17> */
.L_x_11921:
        /* <DEDUP_REMOVED lines=13> */
.L_x_11923:
[----:B------:R-:W-:Y:S05]  /*6240*/  BSYNC.RECONVERGENT B2 ;  /* 0x0000000000027941 */ /* 0x000fea0003800200 */
.L_x_11922:
        /* <DEDUP_REMOVED lines=43> */
.L_x_11920:
[----:B------:R-:W-:Y:S05]  /*6500*/  BSYNC.RECONVERGENT B1 ;  /* 0x0000000000017941 */ /* 0x000fea0003800200 */
.L_x_11919:
        /* <DEDUP_REMOVED lines=15> */
.L_x_11926:
        /* <DEDUP_REMOVED lines=13> */
.L_x_11928:
[----:B------:R-:W-:Y:S05]  /*66d0*/  BSYNC.RECONVERGENT B2 ;  /* 0x0000000000027941 */ /* 0x000fea0003800200 */
.L_x_11927:
        /* <DEDUP_REMOVED lines=43> */
.L_x_11925:
[----:B------:R-:W-:Y:S05]  /*6990*/  BSYNC.RECONVERGENT B1 ;  /* 0x0000000000017941 */ /* 0x000fea0003800200 */
.L_x_11924:
        /* <DEDUP_REMOVED lines=17> */
.L_x_11931:
        /* <DEDUP_REMOVED lines=15> */
.L_x_11933:
[----:B------:R-:W-:Y:S05]  /*6ba0*/  BSYNC.RECONVERGENT B2 ;  /* 0x0000000000027941 */ /* 0x000fea0003800200 */
.L_x_11932:
        /* <DEDUP_REMOVED lines=43> */
.L_x_11930:
[----:B------:R-:W-:Y:S05]  /*6e60*/  BSYNC.RECONVERGENT B1 ;  /* 0x0000000000017941 */ /* 0x000fea0003800200 */
.L_x_11929:
        /* <DEDUP_REMOVED lines=33> */
.L_x_11893:
[----:B------:R-:W-:Y:S01]  /*7080*/  ISETP.NE.AND P2, PT, R55, 0x1, PT ;  /* 0x000000013700780c */ /* 0x000fe20003f45270 */
[----:B------:R-:W-:Y:S01]  /*7090*/  BSSY.RECONVERGENT B1, `(.L_x_11935) ;  /* 0x0000048000017945 */ /* 0x000fe20003800200 */
[----:B0-----:R-:W-:Y:S01]  /*70a0*/  IMAD.MOV.U32 R22, RZ, RZ, 0x2 ;  /* 0x00000002ff167424 */ /* 0x001fe200078e00ff */
        /* <DEDUP_REMOVED lines=13> */
.L_x_11937:
        /* <DEDUP_REMOVED lines=13> */
.L_x_11939:
[----:B------:R-:W-:Y:S05]  /*7250*/  BSYNC.RECONVERGENT B2 ;  /* 0x0000000000027941 */ /* 0x000fea0003800200 */
.L_x_11938:
        /* <DEDUP_REMOVED lines=43> */
.L_x_11936:
[----:B------:R-:W-:Y:S05]  /*7510*/  BSYNC.RECONVERGENT B1 ;  /* 0x0000000000017941 */ /* 0x000fea0003800200 */
.L_x_11935:
        /* <DEDUP_REMOVED lines=16> */
.L_x_11942:
        /* <DEDUP_REMOVED lines=13> */
.L_x_11944:
[----:B------:R-:W-:Y:S05]  /*76f0*/  BSYNC.RECONVERGENT B2 ;  /* 0x0000000000027941 */ /* 0x000fea0003800200 */
.L_x_11943:
        /* <DEDUP_REMOVED lines=43> */
.L_x_11941:
[----:B------:R-:W-:Y:S05]  /*79b0*/  BSYNC.RECONVERGENT B1 ;  /* 0x0000000000017941 */ /* 0x000fea0003800200 */
.L_x_11940:
        /* <DEDUP_REMOVED lines=16> */
.L_x_11947:
        /* <DEDUP_REMOVED lines=13> */
.L_x_11949:
[----:B------:R-:W-:Y:S05]  /*7b90*/  BSYNC.RECONVERGENT B2 ;  /* 0x0000000000027941 */ /* 0x000fea0003800200 */
.L_x_11948:
        /* <DEDUP_REMOVED lines=43> */
.L_x_11946:
[----:B------:R-:W-:Y:S05]  /*7e50*/  BSYNC.RECONVERGENT B1 ;  /* 0x0000000000017941 */ /* 0x000fea0003800200 */
.L_x_11945:
        /* <DEDUP_REMOVED lines=16> */
.L_x_11952:
        /* <DEDUP_REMOVED lines=13> */
.L_x_11954:
[----:B------:R-:W-:Y:S05]  /*8030*/  BSYNC.RECONVERGENT B2 ;  /* 0x0000000000027941 */ /* 0x000fea0003800200 */
.L_x_11953:
        /* <DEDUP_REMOVED lines=43> */
.L_x_11951:
[----:B------:R-:W-:Y:S05]  /*82f0*/  BSYNC.RECONVERGENT B1 ;  /* 0x0000000000017941 */ /* 0x000fea0003800200 */
.L_x_11950:
        /* <DEDUP_REMOVED lines=16> */
.L_x_11934:
        /* <DEDUP_REMOVED lines=28> */
.L_x_11955:
        /* <DEDUP_REMOVED lines=20> */
.L_x_11959:
        /* <DEDUP_REMOVED lines=13> */
.L_x_11961:
[----:B------:R-:W-:Y:S05]  /*87d0*/  BSYNC.RECONVERGENT B2 ;  /* 0x0000000000027941 */ /* 0x000fea0003800200 */
.L_x_11960:
        /* <DEDUP_REMOVED lines=42> */
.L_x_11958:
[----:B------:R-:W-:Y:S05]  /*8a80*/  BSYNC.RECONVERGENT B1 ;  /* 0x0000000000017941 */ /* 0x000fea0003800200 */
.L_x_11957:
        /* <DEDUP_REMOVED lines=17> */
.L_x_11964:
        /* <DEDUP_REMOVED lines=13> */
.L_x_11966:
[----:B------:R-:W-:Y:S05]  /*8c70*/  BSYNC.RECONVERGENT B2 ;  /* 0x0000000000027941 */ /* 0x000fea0003800200 */
.L_x_11965:
        /* <DEDUP_REMOVED lines=43> */
.L_x_11963:
[----:B------:R-:W-:Y:S05]  /*8f30*/  BSYNC.RECONVERGENT B1 ;  /* 0x0000000000017941 */ /* 0x000fea0003800200 */
.L_x_11962:
        /* <DEDUP_REMOVED lines=15> */
.L_x_11969:
        /* <DEDUP_REMOVED lines=13> */
.L_x_11971:
[----:B------:R-:W-:Y:S05]  /*9100*/  BSYNC.RECONVERGENT B2 ;  /* 0x0000000000027941 */ /* 0x000fea0003800200 */
.L_x_11970:
        /* <DEDUP_REMOVED lines=43> */
.L_x_11968:
[----:B------:R-:W-:Y:S05]  /*93c0*/  BSYNC.RECONVERGENT B1 ;  /* 0x0000000000017941 */ /* 0x000fea0003800200 */
.L_x_11967:
        /* <DEDUP_REMOVED lines=17> */
.L_x_11974:
        /* <DEDUP_REMOVED lines=13> */
.L_x_11976:
[----:B------:R-:W-:Y:S05]  /*95b0*/  BSYNC.RECONVERGENT B2 ;  /* 0x0000000000027941 */ /* 0x000fea0003800200 */
.L_x_11975:
        /* <DEDUP_REMOVED lines=43> */
.L_x_11973:
[----:B------:R-:W-:Y:S05]  /*9870*/  BSYNC.RECONVERGENT B1 ;  /* 0x0000000000017941 */ /* 0x000fea0003800200 */
.L_x_11972:
        /* <DEDUP_REMOVED lines=15> */
.L_x_11979:
        /* <DEDUP_REMOVED lines=13> */
.L_x_11981:
[----:B------:R-:W-:Y:S05]  /*9a40*/  BSYNC.RECONVERGENT B2 ;  /* 0x0000000000027941 */ /* 0x000fea0003800200 */
.L_x_11980:
        /* <DEDUP_REMOVED lines=43> */
.L_x_11978:
[----:B------:R-:W-:Y:S05]  /*9d00*/  BSYNC.RECONVERGENT B1 ;  /* 0x0000000000017941 */ /* 0x000fea0003800200 */
.L_x_11977:
        /* <DEDUP_REMOVED lines=17> */
.L_x_11984:
        /* <DEDUP_REMOVED lines=13> */
.L_x_11986:
[----:B------:R-:W-:Y:S05]  /*9ef0*/  BSYNC.RECONVERGENT B2 ;  /* 0x0000000000027941 */ /* 0x000fea0003800200 */
.L_x_11985:
        /* <DEDUP_REMOVED lines=43> */
.L_x_11983:
[----:B------:R-:W-:Y:S05]  /*a1b0*/  BSYNC.RECONVERGENT B1 ;  /* 0x0000000000017941 */ /* 0x000fea0003800200 */
.L_x_11982:
        /* <DEDUP_REMOVED lines=15> */
.L_x_11989:
        /* <DEDUP_REMOVED lines=13> */
.L_x_11991:
[----:B------:R-:W-:Y:S05]  /*a380*/  BSYNC.RECONVERGENT B2 ;  /* 0x0000000000027941 */ /* 0x000fea0003800200 */
.L_x_11990:
        /* <DEDUP_REMOVED lines=43> */
.L_x_11988:
[----:B------:R-:W-:Y:S05]  /*a640*/  BSYNC.RECONVERGENT B1 ;  /* 0x0000000000017941 */ /* 0x000fea0003800200 */
.L_x_11987:
        /* <DEDUP_REMOVED lines=17> */
.L_x_11994:
        /* <DEDUP_REMOVED lines=15> */
.L_x_11996:
[----:B------:R-:W-:Y:S05]  /*a850*/  BSYNC.RECONVERGENT B2 ;  /* 0x0000000000027941 */ /* 0x000fea0003800200 */
.L_x_11995:
        /* <DEDUP_REMOVED lines=43> */
.L_x_11993:
[----:B------:R-:W-:Y:S05]  /*ab10*/  BSYNC.RECONVERGENT B1 ;  /* 0x0000000000017941 */ /* 0x000fea0003800200 */
.L_x_11992:
[-C--:B------:R-:W-:Y:S01]  /*ab20*/  FMUL.FTZ R16, R32, R76.reuse ;  /* 0x0000004c20107220 */ /* 0x080fe20000410000 */
[----:B------:R-:W-:Y:S01]  /*ab30*/  FSETP.GTU.FTZ.AND P6, PT, R62, R77, PT ;  /* 0x0000004d3e00720b */ /* 0x000fe20003fdc000 */
[-C--:B------:R-:W-:Y:S01]  /*ab40*/  FMUL.FTZ R18, R33, R76.reuse ;  /* 0x0000004c21127220 */ /* 0x080fe20000410000 */
[----:B------:R-:W-:Y:S01]  /*ab50*/  I2FP.F32.U32 R17, R17 ;  /* 0x0000001100117245 */ /* 0x000fe20000201000 */
[----:B------:R-:W-:Y:S01]  /*ab60*/  FMUL.FTZ R19, R34, R76 ;  /* 0x0000004c22137220 */ /* 0x000fe20000410000 */
[----:B------:R-:W-:Y:S02]  /*ab70*/  FSEL R16, R16, RZ, !P6 ;  /* 0x000000ff10107208 */ /* 0x000fe40007000000 */
[----:B------:R-:W-:Y:S02]  /*ab80*/  SEL R54, RZ, 0x1, P6 ;  /* 0x00000001ff367807 */ /* 0x000fe40003000000 */
[----:B------:R-:W-:Y:S02]  /*ab90*/  FSETP.GTU.FTZ.AND P6, PT, R64, R77, PT ;  /* 0x0000004d4000720b */ /* 0x000fe40003fdc000 */
[----:B------:R-:W-:-:S02]  /*aba0*/  FSEL R72, R72, RZ, P4 ;  /* 0x000000ff48487208 */ /* 0x000fc40002000000 */
[----:B------:R-:W-:Y:S01]  /*abb0*/  FSEL R64, R18, RZ, !P6 ;  /* 0x000000ff12407208 */ /* 0x000fe20007000000 */
[----:B------:R-:W-:Y:S01]  /*abc0*/  FFMA.FTZ R18, R17, R78, 1.1641532182693481445e-10 ;  /* 0x2f00000011127423 */ /* 0x000fe2000001004e */
[----:B------:R-:W-:Y:S02]  /*abd0*/  SEL R55, RZ, 0x1, P6 ;  /* 0x00000001ff377807 */ /* 0x000fe40003000000 */
[----:B------:R-:W-:Y:S02]  /*abe0*/  FSETP.GTU.FTZ.AND P6, PT, R73, R77, PT ;  /* 0x0000004d4900720b */ /* 0x000fe40003fdc000 */
[----:B------:R-:W-:Y:S02]  /*abf0*/  FSEL R65, R65, RZ, P3 ;  /* 0x000000ff41417208 */ /* 0x000fe40001800000 */
[----:B------:R-:W-:Y:S01]  /*ac00*/  FSEL R17, R19, RZ, !P6 ;  /* 0x000000ff13117208 */ /* 0x000fe20007000000 */
[----:B------:R-:W-:Y:S01]  /*ac10*/  FMUL.FTZ R19, R35, R76 ;  /* 0x0000004c23137220 */ /* 0x000fe20000410000 */
[----:B------:R-:W-:-:S02]  /*ac20*/  SEL R62, RZ, 0x1, P6 ;  /* 0x00000001ff3e7807 */ /* 0x000fc40003000000 */
        /* <DEDUP_REMOVED lines=12> */
[----:B------:R-:W-:Y:S01]  /*acf0*/  SEL R65, RZ, 0x1, P6 ;  /* 0x00000001ff417807 */ /* 0x000fe20003000000 */
[----:B------:R-:W-:-:S02]  /*ad00*/  @P1 FADD.FTZ R16, R28, R16 ;  /* 0x000000101c101221 */ /* 0x000fc40000010000 */
[----:B------:R-:W-:Y:S01]  /*ad10*/  @P1 FADD.FTZ R19, R31, R19 ;  /* 0x000000131f131221 */ /* 0x000fe20000010000 */
[----:B------:R-:W-:Y:S06]  /*ad20*/  BRA `(.L_x_11997) ;  /* 0x0000001000dc7947 */ /* 0x000fec0003800000 */
.L_x_11956:
        /* <DEDUP_REMOVED lines=16> */
.L_x_12000:
        /* <DEDUP_REMOVED lines=13> */
.L_x_12002:
[----:B------:R-:W-:Y:S05]  /*af00*/  BSYNC.RECONVERGENT B2 ;  /* 0x0000000000027941 */ /* 0x000fea0003800200 */
.L_x_12001:
        /* <DEDUP_REMOVED lines=41> */
[----:B------:R-:W-:-:S07]  /*b1a0*/  IMAD.MOV.U32 R54, RZ, RZ, R75 ;  /* 0x000000ffff367224 */ /* 0x000fce00078e004b */
.L_x_11999:
[----:B------:R-:W-:Y:S05]  /*b1b0*/  BSYNC.RECONVERGENT B1 ;  /* 0x0000000000017941 */ /* 0x000fea0003800200 */
.L_x_11998:
        /* <DEDUP_REMOVED lines=16> */
.L_x_12005:
        /* <DEDUP_REMOVED lines=13> */
.L_x_12007:
[----:B------:R-:W-:Y:S05]  /*b390*/  BSYNC.RECONVERGENT B2 ;  /* 0x0000000000027941 */ /* 0x000fea0003800200 */
.L_x_12006:
        /* <DEDUP_REMOVED lines=43> */
.L_x_12004:
[----:B------:R-:W-:Y:S05]  /*b650*/  BSYNC.RECONVERGENT B1 ;  /* 0x0000000000017941 */ /* 0x000fea0003800200 */
.L_x_12003:
        /* <DEDUP_REMOVED lines=16> */
.L_x_12010:
        /* <DEDUP_REMOVED lines=13> */
.L_x_12012:
[----:B------:R-:W-:Y:S05]  /*b830*/  BSYNC.RECONVERGENT B2 ;  /* 0x0000000000027941 */ /* 0x000fea0003800200 */
.L_x_12011:
        /* <DEDUP_REMOVED lines=43> */
.L_x_12009:
[----:B------:R-:W-:Y:S05]  /*baf0*/  BSYNC.RECONVERGENT B1 ;  /* 0x0000000000017941 */ /* 0x000fea0003800200 */
.L_x_12008:
        /* <DEDUP_REMOVED lines=16> */
.L_x_12015:
        /* <DEDUP_REMOVED lines=13> */
.L_x_12017:
[----:B------:R-:W-:Y:S05]  /*bcd0*/  BSYNC.RECONVERGENT B2 ;  /* 0x0000000000027941 */ /* 0x000fea0003800200 */
.L_x_12016:
        /* <DEDUP_REMOVED lines=43> */
.L_x_12014:
[----:B------:R-:W-:Y:S05]  /*bf90*/  BSYNC.RECONVERGENT B1 ;  /* 0x0000000000017941 */ /* 0x000fea0003800200 */
.L_x_12013:
        /* <DEDUP_REMOVED lines=16> */
.L_x_11997:
        /* <DEDUP_REMOVED lines=28> */
.L_x_12018:
        /* <DEDUP_REMOVED lines=20> */
.L_x_12022:
        /* <DEDUP_REMOVED lines=13> */
.L_x_12024:
[----:B------:R-:W-:Y:S05]  /*c470*/  BSYNC.RECONVERGENT B2 ;  /* 0x0000000000027941 */ /* 0x000fea0003800200 */
.L_x_12023:
        /* <DEDUP_REMOVED lines=43> */
.L_x_12021:
[----:B------:R-:W-:Y:S05]  /*c730*/  BSYNC.RECONVERGENT B1 ;  /* 0x0000000000017941 */ /* 0x000fea0003800200 */
.L_x_12020:
        /* <DEDUP_REMOVED lines=17> */
.L_x_12027:
        /* <DEDUP_REMOVED lines=13> */
.L_x_12029:
[----:B------:R-:W-:Y:S05]  /*c920*/  BSYNC.RECONVERGENT B2 ;  /* 0x0000000000027941 */ /* 0x000fea0003800200 */
.L_x_12028:
        /* <DEDUP_REMOVED lines=43> */
.L_x_12026:
[----:B------:R-:W-:Y:S05]  /*cbe0*/  BSYNC.RECONVERGENT B1 ;  /* 0x0000000000017941 */ /* 0x000fea0003800200 */
.L_x_12025:
        /* <DEDUP_REMOVED lines=15> */
.L_x_12032:
        /* <DEDUP_REMOVED lines=13> */
.L_x_12034:
[----:B------:R-:W-:Y:S05]  /*cdb0*/  BSYNC.RECONVERGENT B2 ;  /* 0x0000000000027941 */ /* 0x000fea0003800200 */
.L_x_12033:
        /* <DEDUP_REMOVED lines=43> */
.L_x_12031:
[----:B------:R-:W-:Y:S05]  /*d070*/  BSYNC.RECONVERGENT B1 ;  /* 0x0000000000017941 */ /* 0x000fea0003800200 */
.L_x_12030:
        /* <DEDUP_REMOVED lines=17> */
.L_x_12037:
        /* <DEDUP_REMOVED lines=13> */
.L_x_12039:
[----:B------:R-:W-:Y:S05]  /*d260*/  BSYNC.RECONVERGENT B2 ;  /* 0x0000000000027941 */ /* 0x000fea0003800200 */
.L_x_12038:
        /* <DEDUP_REMOVED lines=43> */
.L_x_12036:
[----:B------:R-:W-:Y:S05]  /*d520*/  BSYNC.RECONVERGENT B1 ;  /* 0x0000000000017941 */ /* 0x000fea0003800200 */
.L_x_12035:
        /* <DEDUP_REMOVED lines=15> */
.L_x_12042:
        /* <DEDUP_REMOVED lines=13> */
.L_x_12044:
[----:B------:R-:W-:Y:S05]  /*d6f0*/  BSYNC.RECONVERGENT B2 ;  /* 0x0000000000027941 */ /* 0x000fea0003800200 */
.L_x_12043:
        /* <DEDUP_REMOVED lines=43> */
.L_x_12041:
[----:B------:R-:W-:Y:S05]  /*d9b0*/  BSYNC.RECONVERGENT B1 ;  /* 0x0000000000017941 */ /* 0x000fea0003800200 */
.L_x_12040:
        /* <DEDUP_REMOVED lines=17> */
.L_x_12047:
        /* <DEDUP_REMOVED lines=13> */
.L_x_12049:
[----:B------:R-:W-:Y:S05]  /*dba0*/  BSYNC.RECONVERGENT B2 ;  /* 0x0000000000027941 */ /* 0x000fea0003800200 */
.L_x_12048:
        /* <DEDUP_REMOVED lines=43> */
.L_x_12046:
[----:B------:R-:W-:Y:S05]  /*de60*/  BSYNC.RECONVERGENT B1 ;  /* 0x0000000000017941 */ /* 0x000fea0003800200 */
.L_x_12045:
        /* <DEDUP_REMOVED lines=15> */
.L_x_12052:
        /* <DEDUP_REMOVED lines=13> */
.L_x_12054:
[----:B------:R-:W-:Y:S05]  /*e030*/  BSYNC.RECONVERGENT B2 ;  /* 0x0000000000027941 */ /* 0x000fea0003800200 */
.L_x_12053:
        /* <DEDUP_REMOVED lines=43> */
.L_x_12051:
[----:B------:R-:W-:Y:S05]  /*e2f0*/  BSYNC.RECONVERGENT B1 ;  /* 0x0000000000017941 */ /* 0x000fea0003800200 */
.L_x_12050:
        /* <DEDUP_REMOVED lines=17> */
.L_x_12057:
        /* <DEDUP_REMOVED lines=15> */
.L_x_12059:
[----:B------:R-:W-:Y:S05]  /*e500*/  BSYNC.RECONVERGENT B2 ;  /* 0x0000000000027941 */ /* 0x000fea0003800200 */
.L_x_12058:
        /* <DEDUP_REMOVED lines=43> */
.L_x_12056:
[----:B------:R-:W-:Y:S05]  /*e7c0*/  BSYNC.RECONVERGENT B1 ;  /* 0x0000000000017941 */ /* 0x000fea0003800200 */
.L_x_12055:
        /* <DEDUP_REMOVED lines=31> */
.L_x_12019:
        /* <DEDUP_REMOVED lines=16> */
.L_x_12063:
        /* <DEDUP_REMOVED lines=13> */
.L_x_12065:
[----:B------:R-:W-:Y:S05]  /*eb90*/  BSYNC.RECONVERGENT B2 ;  /* 0x0000000000027941 */ /* 0x000fea0003800200 */
.L_x_12064:
        /* <DEDUP_REMOVED lines=43> */
.L_x_12062:
[----:B------:R-:W-:Y:S05]  /*ee50*/  BSYNC.RECONVERGENT B1 ;  /* 0x0000000000017941 */ /* 0x000fea0003800200 */
.L_x_12061:
        /* <DEDUP_REMOVED lines=16> */
.L_x_12068:
        /* <DEDUP_REMOVED lines=13> */
.L_x_12070:
[----:B------:R-:W-:Y:S05]  /*f030*/  BSYNC.RECONVERGENT B2 ;  /* 0x0000000000027941 */ /* 0x000fea0003800200 */
.L_x_12069:
        /* <DEDUP_REMOVED lines=39> */
[----:B------:R-:W-:Y:S02]  /*f2b0*/  MOV R69, R88 ;  /* 0x0000005800457202 */ /* 0x000fe40000000f00 */
[----:B------:R-:W-:Y:S01]  /*f2c0*/  MOV R73, R84 ;  /* 0x0000005400497202 */ /* 0x000fe20000000f00 */
[----:B------:R-:W-:Y:S01]  /*f2d0*/  IMAD.MOV.U32 R84, RZ, RZ, RZ ;  /* 0x000000ffff547224 */ /* 0x000fe200078e00ff */
[----:B------:R-:W-:-:S07]  /*f2e0*/  LOP3.LUT R71, R86, UR30, R85, 0x96, !PT ;  /* 0x0000001e56477c12 */ /* 0x000fce000f8e9655 */
.L_x_12067:
[----:B------:R-:W-:Y:S05]  /*f2f0*/  BSYNC.RECONVERGENT B1 ;  /* 0x0000000000017941 */ /* 0x000fea0003800200 */
.L_x_12066:
        /* <DEDUP_REMOVED lines=16> */
.L_x_12073:
        /* <DEDUP_REMOVED lines=13> */
.L_x_12075:
[----:B------:R-:W-:Y:S05]  /*f4d0*/  BSYNC.RECONVERGENT B2 ;  /* 0x0000000000027941 */ /* 0x000fea0003800200 */
.L_x_12074:
        /* <DEDUP_REMOVED lines=42> */
[----:B------:R-:W-:-:S07]  /*f780*/  HFMA2 R85, -RZ, RZ, 0, 0 ;  /* 0x00000000ff557431 */ /* 0x000fce00000001ff */
.L_x_12072:
[----:B------:R-:W-:Y:S05]  /*f790*/  BSYNC.RECONVERGENT B1 ;  /* 0x0000000000017941 */ /* 0x000fea0003800200 */
.L_x_12071:
        /* <DEDUP_REMOVED lines=16> */
.L_x_12078:
        /* <DEDUP_REMOVED lines=13> */
.L_x_12080:
[----:B------:R-:W-:Y:S05]  /*f970*/  BSYNC.RECONVERGENT B2 ;  /* 0x0000000000027941 */ /* 0x000fea0003800200 */
.L_x_12079:
        /* <DEDUP_REMOVED lines=43> */
.L_x_12077:
[----:B------:R-:W-:Y:S05]  /*fc30*/  BSYNC.RECONVERGENT B1 ;  /* 0x0000000000017941 */ /* 0x000fea0003800200 */
.L_x_12076:
        /* <DEDUP_REMOVED lines=16> */
.L_x_12060:
        /* <DEDUP_REMOVED lines=38> */
.L_x_12081:
        /* <DEDUP_REMOVED lines=56> */
.L_x_12095:
        /* <DEDUP_REMOVED lines=77> */
.L_x_11829:
[----:B------:R-:W-:Y:S05]  /*107f0*/  EXIT ;  /* 0x000000000000794d */ /* 0x000fea0003800000 */
.L_x_12082:
        /* <DEDUP_REMOVED lines=8> */
.L_x_12085:
[----:B------:R-:W-:Y:S05]  /*10880*/  BSYNC B1 ;  /* 0x0000000000017941 */ /* 0x000fea0003800000 */
.L_x_12084:
        /* <DEDUP_REMOVED lines=9> */
.L_x_12086:
[----:B------:R-:W-:Y:S02]  /*10920*/  IMAD.MOV.U32 R85, RZ, RZ, 0x4 ;  /* 0x00000004ff557424 */ /* 0x000fe400078e00ff */
[----:B------:R-:W-:-:S04]  /*10930*/  IMAD.MOV.U32 R78, RZ, RZ, R84 ;  /* 0x000000ffff4e7224 */ /* 0x000fc800078e0054 */
[----:B------:R-:W-:-:S05]  /*10940*/  FADD.FTZ R80, R79, R78 ;  /* 0x0000004e4f507221 */ /* 0x000fca0000010000 */
[----:B------:R-:W-:-:S07]  /*10950*/  MOV R86, R80 ;  /* 0x0000005000567202 */ /* 0x000fce0000000f00 */
[----:B------:R-:W-:Y:S05]  /*10960*/  WARPSYNC.COLLECTIVE R83, `(.L_x_12087) ;  /* 0x0000000053087348 */ /* 0x000fea0003c00000 */
[----:B------:R0:W1:Y:S02]  /*10970*/  SHFL.BFLY P2, R84, R86, R85, R88 ;  /* 0x0c00005556547389 */ /* 0x0000640000040058 */
[----:B01----:R-:W-:Y:S05]  /*10980*/  ENDCOLLECTIVE ;  /* 0x000000000000791b */ /* 0x003fea0003800000 */
.L_x_12087:
[----:B------:R-:W-:Y:S01]  /*10990*/  HFMA2 R85, -RZ, RZ, 0, 4.76837158203125e-07 ;  /* 0x00000008ff557431 */ /* 0x000fe200000001ff */
[----:B------:R-:W-:-:S05]  /*109a0*/  MOV R77, R84 ;  /* 0x00000054004d7202 */ /* 0x000fca0000000f00 */
[----:B------:R-:W-:-:S04]  /*109b0*/  FADD.FTZ R81, R80, R77 ;  /* 0x0000004d50517221 */ /* 0x000fc80000010000 */
[----:B------:R-:W-:-:S07]  /*109c0*/  IMAD.MOV.U32 R86, RZ, RZ, R81 ;  /* 0x000000ffff567224 */ /* 0x000fce00078e0051 */
[----:B------:R-:W-:Y:S05]  /*109d0*/  WARPSYNC.COLLECTIVE R83, `(.L_x_12088) ;  /* 0x0000000053087348 */ /* 0x000fea0003c00000 */
[----:B------:R0:W1:Y:S02]  /*109e0*/  SHFL.BFLY P2, R84, R86, R85, R88 ;  /* 0x0c00005556547389 */ /* 0x0000640000040058 */
[----:B01----:R-:W-:Y:S05]  /*109f0*/  ENDCOLLECTIVE ;  /* 0x000000000000791b */ /* 0x003fea0003800000 */
.L_x_12088:
        /* <DEDUP_REMOVED lines=8> */
.L_x_12089:
        /* <DEDUP_REMOVED lines=40> */
.L_x_12090:
[----:B------:R-:W-:Y:S02]  /*10d00*/  IMAD.MOV.U32 R85, RZ, RZ, 0x2 ;  /* 0x00000002ff557424 */ /* 0x000fe400078e00ff */
[----:B------:R-:W-:-:S04]  /*10d10*/  IMAD.MOV.U32 R80, RZ, RZ, R84 ;  /* 0x000000ffff507224 */ /* 0x000fc800078e0054 */
[----:B------:R-:W-:-:S05]  /*10d20*/  FADD.FTZ R80, R77, R80 ;  /* 0x000000504d507221 */ /* 0x000fca0000010000 */
[----:B------:R-:W-:-:S07]  /*10d30*/  MOV R86, R80 ;  /* 0x0000005000567202 */ /* 0x000fce0000000f00 */
[----:B------:R-:W-:Y:S05]  /*10d40*/  WARPSYNC.COLLECTIVE R83, `(.L_x_12091) ;  /* 0x0000000053087348 */ /* 0x000fea0003c00000 */
[----:B------:R0:W1:Y:S02]  /*10d50*/  SHFL.BFLY P2, R84, R86, R85, R88 ;  /* 0x0c00005556547389 */ /* 0x0000640000040058 */
[----:B01----:R-:W-:Y:S05]  /*10d60*/  ENDCOLLECTIVE ;  /* 0x000000000000791b */ /* 0x003fea0003800000 */
.L_x_12091:
[----:B------:R-:W-:Y:S01]  /*10d70*/  HFMA2 R85, -RZ, RZ, 0, 2.384185791015625e-07 ;  /* 0x00000004ff557431 */ /* 0x000fe200000001ff */
[----:B------:R-:W-:-:S05]  /*10d80*/  MOV R79, R84 ;  /* 0x00000054004f7202 */ /* 0x000fca0000000f00 */
[----:B------:R-:W-:-:S04]  /*10d90*/  FADD.FTZ R79, R80, R79 ;  /* 0x0000004f504f7221 */ /* 0x000fc80000010000 */
[----:B------:R-:W-:-:S07]  /*10da0*/  IMAD.MOV.U32 R86, RZ, RZ, R79 ;  /* 0x000000ffff567224 */ /* 0x000fce00078e004f */
[----:B------:R-:W-:Y:S05]  /*10db0*/  WARPSYNC.COLLECTIVE R83, `(.L_x_12092) ;  /* 0x0000000053087348 */ /* 0x000fea0003c00000 */
[----:B------:R0:W1:Y:S02]  /*10dc0*/  SHFL.BFLY P2, R84, R86, R85, R88 ;  /* 0x0c00005556547389 */ /* 0x0000640000040058 */
[----:B01----:R-:W-:Y:S05]  /*10dd0*/  ENDCOLLECTIVE ;  /* 0x000000000000791b */ /* 0x003fea0003800000 */
.L_x_12092:
[----:B------:R-:W-:Y:S02]  /*10de0*/  IMAD.MOV.U32 R85, RZ, RZ, 0x8 ;  /* 0x00000008ff557424 */ /* 0x000fe400078e00ff */
[----:B------:R-:W-:-:S04]  /*10df0*/  IMAD.MOV.U32 R82, RZ, RZ, R84 ;  /* 0x000000ffff527224 */ /* 0x000fc800078e0054 */
[----:B------:R-:W-:-:S05]  /*10e00*/  FADD.FTZ R82, R79, R82 ;  /* 0x000000524f527221 */ /* 0x000fca0000010000 */
[----:B------:R-:W-:-:S07]  /*10e10*/  MOV R86, R82 ;  /* 0x0000005200567202 */ /* 0x000fce0000000f00 */
[----:B------:R-:W-:Y:S05]  /*10e20*/  WARPSYNC.COLLECTIVE R83, `(.L_x_12093) ;  /* 0x0000000053087348 */ /* 0x000fea0003c00000 */
[----:B------:R0:W1:Y:S02]  /*10e30*/  SHFL.BFLY P2, R84, R86, R85, R88 ;  /* 0x0c00005556547389 */ /* 0x0000640000040058 */
[----:B01----:R-:W-:Y:S05]  /*10e40*/  ENDCOLLECTIVE ;  /* 0x000000000000791b */ /* 0x003fea0003800000 */
.L_x_12093:
[----:B------:R-:W-:Y:S01]  /*10e50*/  HFMA2 R85, -RZ, RZ, 0, 9.5367431640625e-07 ;  /* 0x00000010ff557431 */ /* 0x000fe200000001ff */
[----:B------:R-:W-:-:S05]  /*10e60*/  MOV R81, R84 ;  /* 0x0000005400517202 */ /* 0x000fca0000000f00 */
[----:B------:R-:W-:-:S04]  /*10e70*/  FADD.FTZ R81, R82, R81 ;  /* 0x0000005152517221 */ /* 0x000fc80000010000 */
[----:B------:R-:W-:-:S07]  /*10e80*/  IMAD.MOV.U32 R86, RZ, RZ, R81 ;  /* 0x000000ffff567224 */ /* 0x000fce00078e0051 */
[----:B------:R-:W-:Y:S05]  /*10e90*/  WARPSYNC.COLLECTIVE R83, `(.L_x_12094) ;  /* 0x0000000053087348 */ /* 0x000fea0003c00000 */
[----:B------:R0:W1:Y:S02]  /*10ea0*/  SHFL.BFLY P2, R84, R86, R85, R88 ;  /* 0x0c00005556547389 */ /* 0x0000640000040058 */
[----:B01----:R-:W-:Y:S05]  /*10eb0*/  ENDCOLLECTIVE ;  /* 0x000000000000791b */ /* 0x003fea0003800000 */
.L_x_12094:
[----:B------:R-:W-:Y:S05]  /*10ec0*/  BRA `(.L_x_12095) ;  /* 0xfffffff400147947 */ /* 0x000fea000383ffff */
.L_x_12096:
        /* <DEDUP_REMOVED lines=11> */
.L_x_12176:


//--------------------- .nv.global.init           --------------------------
	.section	.nv.global.init,"aw",@progbits
	.align	4
.nv.global.init:
	.type		mrg32k3aM1SubSeq,@object
	.size		mrg32k3aM1SubSeq,(mrg32k3aM2SubSeq - mrg32k3aM1SubSeq)
mrg32k3aM1SubSeq:
        /*0000*/ 	.byte	0x0b, 0xcc, 0xee, 0x04, 0x73, 0x29, 0x8b, 0x6f, 0xf6, 0x53, 0x03, 0xf6, 0x23, 0xf6, 0xea, 0xda
        /* <DEDUP_REMOVED lines=125> */
	.type		mrg32k3aM2SubSeq,@object
	.size		mrg32k3aM2SubSeq,(mrg32k3aM1 - mrg32k3aM2SubSeq)
mrg32k3aM2SubSeq:
        /* <DEDUP_REMOVED lines=126> */
	.type		mrg32k3aM1,@object
	.size		mrg32k3aM1,(mrg32k3aM1Seq - mrg32k3aM1)
mrg32k3aM1:
        /* <DEDUP_REMOVED lines=144> */
	.type		mrg32k3aM1Seq,@object
	.size		mrg32k3aM1Seq,(mrg32k3aM2 - mrg32k3aM1Seq)
mrg32k3aM1Seq:
        /* <DEDUP_REMOVED lines=144> */
	.type		mrg32k3aM2,@object
	.size		mrg32k3aM2,(mrg32k3aM2Seq - mrg32k3aM2)
mrg32k3aM2:
        /* <DEDUP_REMOVED lines=144> */
	.type		mrg32k3aM2Seq,@object
	.size		mrg32k3aM2Seq,(precalc_xorwow_matrix - mrg32k3aM2Seq)
mrg32k3aM2Seq:
        /* <DEDUP_REMOVED lines=144> */
	.type		precalc_xorwow_matrix,@object
	.size		precalc_xorwow_matrix,(precalc_xorwow_offset_matrix - precalc_xorwow_matrix)
precalc_xorwow_matrix:
        /* <DEDUP_REMOVED lines=6400> */
	.type		precalc_xorwow_offset_matrix,@object
	.size		precalc_xorwow_offset_matrix,(.L_1 - precalc_xorwow_offset_matrix)
precalc_xorwow_offset_matrix:
        /* <DEDUP_REMOVED lines=6400> */
.L_1:


//--------------------- .nv.shared.reserved.0     --------------------------
	.section	.nv.shared.reserved.0,"aw",@nobits
	.weak		__nv_reservedSMEM_offset_0_alias
	.size		__nv_reservedSMEM_offset_0_alias, 0, 64
	.other		__nv_reservedSMEM_offset_0_alias,@"STO_CUDA_RESERVED_SHARED STV_DEFAULT"
__nv_reservedSMEM_offset_0_alias:
	.zero		0
	.zero		64


//--------------------- .nv.constant0._ZN10layer_norm31ln_parallel_residual_fwd_kernelINS_13Kernel_traitsI13__nv_bfloat16S2_S2_S2_fjLj512ELj1ELj4ELj1ELj16ENS_18Kernel_traits_baseILj512ES2_S2_S2_S2_fjLj128EEEEELb0ELb0ELb0EEEvNS_9FwdParamsE --------------------------
	.section	.nv.constant0._ZN10layer_norm31ln_parallel_residual_fwd_kernelINS_13Kernel_traitsI13__nv_bfloat16S2_S2_S2_fjLj512ELj1ELj4ELj1ELj16ENS_18Kernel_traits_baseILj512ES2_S2_S2_S2_fjLj128EEEEELb0ELb0ELb0EEEvNS_9FwdParamsE,"a",@progbits
	.sectionflags	@""
	.align	4
.nv.constant0._ZN10layer_norm31ln_parallel_residual_fwd_kernelINS_13Kernel_traitsI13__nv_bfloat16S2_S2_S2_fjLj512ELj1ELj4ELj1ELj16ENS_18Kernel_traits_baseILj512ES2_S2_S2_S2_fjLj128EEEEELb0ELb0ELb0EEEvNS_9FwdParamsE:
	.zero		1128


//--------------------- .nv.constant0._ZN10layer_norm31ln_parallel_residual_fwd_kernelINS_13Kernel_traitsI13__nv_bfloat16S2_S2_S2_fjLj512ELj1ELj4ELj1ELj16ENS_18Kernel_traits_baseILj512ES2_S2_S2_S2_fjLj128EEEEELb0ELb0ELb1EEEvNS_9FwdParamsE --------------------------
	.section	.nv.constant0._ZN10layer_norm31ln_parallel_residual_fwd_kernelINS_13Kernel_traitsI13__nv_bfloat16S2_S2_S2_fjLj512ELj1ELj4ELj1ELj16ENS_18Kernel_traits_baseILj512ES2_S2_S2_S2_fjLj128EEEEELb0ELb0ELb1EEEvNS_9FwdParamsE,"a",@progbits
	.sectionflags	@""
	.align	4
.nv.constant0._ZN10layer_norm31ln_parallel_residual_fwd_kernelINS_13Kernel_traitsI13__nv_bfloat16S2_S2_S2_fjLj512ELj1ELj4ELj1ELj16ENS_18Kernel_traits_baseILj512ES2_S2_S2_S2_fjLj128EEEEELb0ELb0ELb1EEEvNS_9FwdParamsE:
	.zero		1128


//--------------------- .nv.constant0._ZN10layer_norm31ln_parallel_residual_fwd_kernelINS_13Kernel_traitsI13__nv_bfloat16S2_S2_S2_fjLj512ELj1ELj4ELj1ELj16ENS_18Kernel_traits_baseILj512ES2_S2_S2_S2_fjLj128EEEEELb0ELb1ELb0EEEvNS_9FwdParamsE --------------------------
	.section	.nv.constant0._ZN10layer_norm31ln_parallel_residual_fwd_kernelINS_13Kernel_traitsI13__nv_bfloat16S2_S2_S2_fjLj512ELj1ELj4ELj1ELj16ENS_18Kernel_traits_baseILj512ES2_S2_S2_S2_fjLj128EEEEELb0ELb1ELb0EEEvNS_9FwdParamsE,"a",@progbits
	.sectionflags	@""
	.align	4
.nv.constant0._ZN10layer_norm31ln_parallel_residual_fwd_kernelINS_13Kernel_traitsI13__nv_bfloat16S2_S2_S2_fjLj512ELj1ELj4ELj1ELj16ENS_18Kernel_traits_baseILj512ES2_S2_S2_S2_fjLj128EEEEELb0ELb1ELb0EEEvNS_9FwdParamsE:
	.zero		1128


//--------------------- .nv.constant0._ZN10layer_norm31ln_parallel_residual_fwd_kernelINS_13Kernel_traitsI13__nv_bfloat16S2_S2_S2_fjLj512ELj1ELj4ELj1ELj16ENS_18Kernel_traits_baseILj512ES2_S2_S2_S2_fjLj128EEEEELb0ELb1ELb1EEEvNS_9FwdParamsE --------------------------
	.section	.nv.constant0._ZN10layer_norm31ln_parallel_residual_fwd_kernelINS_13Kernel_traitsI13__nv_bfloat16S2_S2_S2_fjLj512ELj1ELj4ELj1ELj16ENS_18Kernel_traits_baseILj512ES2_S2_S2_S2_fjLj128EEEEELb0ELb1ELb1EEEvNS_9FwdParamsE,"a",@progbits
	.sectionflags	@""
	.align	4
.nv.constant0._ZN10layer_norm31ln_parallel_residual_fwd_kernelINS_13Kernel_traitsI13__nv_bfloat16S2_S2_S2_fjLj512ELj1ELj4ELj1ELj16ENS_18Kernel_traits_baseILj512ES2_S2_S2_S2_fjLj128EEEEELb0ELb1ELb1EEEvNS_9FwdParamsE:
	.zero		1128


//--------------------- .nv.constant0._ZN10layer_norm31ln_parallel_residual_fwd_kernelINS_13Kernel_traitsI13__nv_bfloat16S2_S2_S2_fjLj512ELj1ELj4ELj1ELj16ENS_18Kernel_traits_baseILj512ES2_S2_S2_S2_fjLj128EEEEELb1ELb0ELb0EEEvNS_9FwdParamsE --------------------------
	.section	.nv.constant0._ZN10layer_norm31ln_parallel_residual_fwd_kernelINS_13Kernel_traitsI13__nv_bfloat16S2_S2_S2_fjLj512ELj1ELj4ELj1ELj16ENS_18Kernel_traits_baseILj512ES2_S2_S2_S2_fjLj128EEEEELb1ELb0ELb0EEEvNS_9FwdParamsE,"a",@progbits
	.sectionflags	@""
	.align	4
.nv.constant0._ZN10layer_norm31ln_parallel_residual_fwd_kernelINS_13Kernel_traitsI13__nv_bfloat16S2_S2_S2_fjLj512ELj1ELj4ELj1ELj16ENS_18Kernel_traits_baseILj512ES2_S2_S2_S2_fjLj128EEEEELb1ELb0ELb0EEEvNS_9FwdParamsE:
	.zero		1128


//--------------------- .nv.constant0._ZN10layer_norm31ln_parallel_residual_fwd_kernelINS_13Kernel_traitsI13__nv_bfloat16S2_S2_S2_fjLj512ELj1ELj4ELj1ELj16ENS_18Kernel_traits_baseILj512ES2_S2_S2_S2_fjLj128EEEEELb1ELb0ELb1EEEvNS_9FwdParamsE --------------------------
	.section	.nv.constant0._ZN10layer_norm31ln_parallel_residual_fwd_kernelINS_13Kernel_traitsI13__nv_bfloat16S2_S2_S2_fjLj512ELj1ELj4ELj1ELj16ENS_18Kernel_traits_baseILj512ES2_S2_S2_S2_fjLj128EEEEELb1ELb0ELb1EEEvNS_9FwdParamsE,"a",@progbits
	.sectionflags	@""
	.align	4
.nv.constant0._ZN10layer_norm31ln_parallel_residual_fwd_kernelINS_13Kernel_traitsI13__nv_bfloat16S2_S2_S2_fjLj512ELj1ELj4ELj1ELj16ENS_18Kernel_traits_baseILj512ES2_S2_S2_S2_fjLj128EEEEELb1ELb0ELb1EEEvNS_9FwdParamsE:
	.zero		1128


//--------------------- .nv.constant0._ZN10layer_norm31ln_parallel_residual_fwd_kernelINS_13Kernel_traitsI13__nv_bfloat16S2_S2_S2_fjLj512ELj1ELj4ELj1ELj16ENS_18Kernel_traits_baseILj512ES2_S2_S2_S2_fjLj128EEEEELb1ELb1ELb0EEEvNS_9FwdParamsE --------------------------
	.section	.nv.constant0._ZN10layer_norm31ln_parallel_residual_fwd_kernelINS_13Kernel_traitsI13__nv_bfloat16S2_S2_S2_fjLj512ELj1ELj4ELj1ELj16ENS_18Kernel_traits_baseILj512ES2_S2_S2_S2_fjLj128EEEEELb1ELb1ELb0EEEvNS_9FwdParamsE,"a",@progbits
	.sectionflags	@""
	.align	4
.nv.constant0._ZN10layer_norm31ln_parallel_residual_fwd_kernelINS_13Kernel_traitsI13__nv_bfloat16S2_S2_S2_fjLj512ELj1ELj4ELj1ELj16ENS_18Kernel_traits_baseILj512ES2_S2_S2_S2_fjLj128EEEEELb1ELb1ELb0EEEvNS_9FwdParamsE:
	.zero		1128


//--------------------- .nv.constant0._ZN10layer_norm31ln_parallel_residual_fwd_kernelINS_13Kernel_traitsI13__nv_bfloat16S2_S2_S2_fjLj512ELj1ELj4ELj1ELj16ENS_18Kernel_traits_baseILj512ES2_S2_S2_S2_fjLj128EEEEELb1ELb1ELb1EEEvNS_9FwdParamsE --------------------------
	.section	.nv.constant0._ZN10layer_norm31ln_parallel_residual_fwd_kernelINS_13Kernel_traitsI13__nv_bfloat16S2_S2_S2_fjLj512ELj1ELj4ELj1ELj16ENS_18Kernel_traits_baseILj512ES2_S2_S2_S2_fjLj128EEEEELb1ELb1ELb1EEEvNS_9FwdParamsE,"a",@progbits
	.sectionflags	@""
	.align	4
.nv.constant0._ZN10layer_norm31ln_parallel_residual_fwd_kernelINS_13Kernel_traitsI13__nv_bfloat16S2_S2_S2_fjLj512ELj1ELj4ELj1ELj16ENS_18Kernel_traits_baseILj512ES2_S2_S2_S2_fjLj128EEEEELb1ELb1ELb1EEEvNS_9FwdParamsE:
	.zero		1128


//--------------------- .nv.constant0._ZN10layer_norm31ln_parallel_residual_fwd_kernelINS_13Kernel_traitsI6__halfS2_S2_S2_fjLj512ELj1ELj4ELj1ELj16ENS_18Kernel_traits_baseILj512ES2_S2_S2_S2_fjLj128EEEEELb0ELb0ELb0EEEvNS_9FwdParamsE --------------------------
	.section	.nv.constant0._ZN10layer_norm31ln_parallel_residual_fwd_kernelINS_13Kernel_traitsI6__halfS2_S2_S2_fjLj512ELj1ELj4ELj1ELj16ENS_18Kernel_traits_baseILj512ES2_S2_S2_S2_fjLj128EEEEELb0ELb0ELb0EEEvNS_9FwdParamsE,"a",@progbits
	.sectionflags	@""
	.align	4
.nv.constant0._ZN10layer_norm31ln_parallel_residual_fwd_kernelINS_13Kernel_traitsI6__halfS2_S2_S2_fjLj512ELj1ELj4ELj1ELj16ENS_18Kernel_traits_baseILj512ES2_S2_S2_S2_fjLj128EEEEELb0ELb0ELb0EEEvNS_9FwdParamsE:
	.zero		1128


//--------------------- .nv.constant0._ZN10layer_norm31ln_parallel_residual_fwd_kernelINS_13Kernel_traitsI6__halfS2_S2_S2_fjLj512ELj1ELj4ELj1ELj16ENS_18Kernel_traits_baseILj512ES2_S2_S2_S2_fjLj128EEEEELb0ELb0ELb1EEEvNS_9FwdParamsE --------------------------
	.section	.nv.constant0._ZN10layer_norm31ln_parallel_residual_fwd_kernelINS_13Kernel_traitsI6__halfS2_S2_S2_fjLj512ELj1ELj4ELj1ELj16ENS_18Kernel_traits_baseILj512ES2_S2_S2_S2_fjLj128EEEEELb0ELb0ELb1EEEvNS_9FwdParamsE,"a",@progbits
	.sectionflags	@""
	.align	4
.nv.constant0._ZN10layer_norm31ln_parallel_residual_fwd_kernelINS_13Kernel_traitsI6__halfS2_S2_S2_fjLj512ELj1ELj4ELj1ELj16ENS_18Kernel_traits_baseILj512ES2_S2_S2_S2_fjLj128EEEEELb0ELb0ELb1EEEvNS_9FwdParamsE:
	.zero		1128


//--------------------- .nv.constant0._ZN10layer_norm31ln_parallel_residual_fwd_kernelINS_13Kernel_traitsI6__halfS2_S2_S2_fjLj512ELj1ELj4ELj1ELj16ENS_18Kernel_traits_baseILj512ES2_S2_S2_S2_fjLj128EEEEELb0ELb1ELb0EEEvNS_9FwdParamsE --------------------------
	.section	.nv.constant0._ZN10layer_norm31ln_parallel_residual_fwd_kernelINS_13Kernel_traitsI6__halfS2_S2_S2_fjLj512ELj1ELj4ELj1ELj16ENS_18Kernel_traits_baseILj512ES2_S2_S2_S2_fjLj128EEEEELb0ELb1ELb0EEEvNS_9FwdParamsE,"a",@progbits
	.sectionflags	@""
	.align	4
.nv.constant0._ZN10layer_norm31ln_parallel_residual_fwd_kernelINS_13Kernel_traitsI6__halfS2_S2_S2_fjLj512ELj1ELj4ELj1ELj16ENS_18Kernel_traits_baseILj512ES2_S2_S2_S2_fjLj128EEEEELb0ELb1ELb0EEEvNS_9FwdParamsE:
	.zero		1128


//--------------------- .nv.constant0._ZN10layer_norm31ln_parallel_residual_fwd_kernelINS_13Kernel_traitsI6__halfS2_S2_S2_fjLj512ELj1ELj4ELj1ELj16ENS_18Kernel_traits_baseILj512ES2_S2_S2_S2_fjLj128EEEEELb0ELb1ELb1EEEvNS_9FwdParamsE --------------------------
	.section	.nv.constant0._ZN10layer_norm31ln_parallel_residual_fwd_kernelINS_13Kernel_traitsI6__halfS2_S2_S2_fjLj512ELj1ELj4ELj1ELj16ENS_18Kernel_traits_baseILj512ES2_S2_S2_S2_fjLj128EEEEELb0ELb1ELb1EEEvNS_9FwdParamsE,"a",@progbits
	.sectionflags	@""
	.align	4
.nv.constant0._ZN10layer_norm31ln_parallel_residual_fwd_kernelINS_13Kernel_traitsI6__halfS2_S2_S2_fjLj512ELj1ELj4ELj1ELj16ENS_18Kernel_traits_baseILj512ES2_S2_S2_S2_fjLj128EEEEELb0ELb1ELb1EEEvNS_9FwdParamsE:
	.zero		1128


//--------------------- .nv.constant0._ZN10layer_norm31ln_parallel_residual_fwd_kernelINS_13Kernel_traitsI6__halfS2_S2_S2_fjLj512ELj1ELj4ELj1ELj16ENS_18Kernel_traits_baseILj512ES2_S2_S2_S2_fjLj128EEEEELb1ELb0ELb0EEEvNS_9FwdParamsE --------------------------
	.section	.nv.constant0._ZN10layer_norm31ln_parallel_residual_fwd_kernelINS_13Kernel_traitsI6__halfS2_S2_S2_fjLj512ELj1ELj4ELj1ELj16ENS_18Kernel_traits_baseILj512ES2_S2_S2_S2_fjLj128EEEEELb1ELb0ELb0EEEvNS_9FwdParamsE,"a",@progbits
	.sectionflags	@""
	.align	4
.nv.constant0._ZN10layer_norm31ln_parallel_residual_fwd_kernelINS_13Kernel_traitsI6__halfS2_S2_S2_fjLj512ELj1ELj4ELj1ELj16ENS_18Kernel_traits_baseILj512ES2_S2_S2_S2_fjLj128EEEEELb1ELb0ELb0EEEvNS_9FwdParamsE:
	.zero		1128


//--------------------- .nv.constant0._ZN10layer_norm31ln_parallel_residual_fwd_kernelINS_13Kernel_traitsI6__halfS2_S2_S2_fjLj512ELj1ELj4ELj1ELj16ENS_18Kernel_traits_baseILj512ES2_S2_S2_S2_fjLj128EEEEELb1ELb0ELb1EEEvNS_9FwdParamsE --------------------------
	.section	.nv.constant0._ZN10layer_norm31ln_parallel_residual_fwd_kernelINS_13Kernel_traitsI6__halfS2_S2_S2_fjLj512ELj1ELj4ELj1ELj16ENS_18Kernel_traits_baseILj512ES2_S2_S2_S2_fjLj128EEEEELb1ELb0ELb1EEEvNS_9FwdParamsE,"a",@progbits
	.sectionflags	@""
	.align	4
.nv.constant0._ZN10layer_norm31ln_parallel_residual_fwd_kernelINS_13Kernel_traitsI6__halfS2_S2_S2_fjLj512ELj1ELj4ELj1ELj16ENS_18Kernel_traits_baseILj512ES2_S2_S2_S2_fjLj128EEEEELb1ELb0ELb1EEEvNS_9FwdParamsE:
	.zero		1128


//--------------------- .nv.constant0._ZN10layer_norm31ln_parallel_residual_fwd_kernelINS_13Kernel_traitsI6__halfS2_S2_S2_fjLj512ELj1ELj4ELj1ELj16ENS_18Kernel_traits_baseILj512ES2_S2_S2_S2_fjLj128EEEEELb1ELb1ELb0EEEvNS_9FwdParamsE --------------------------
	.section	.nv.constant0._ZN10layer_norm31ln_parallel_residual_fwd_kernelINS_13Kernel_traitsI6__halfS2_S2_S2_fjLj512ELj1ELj4ELj1ELj16ENS_18Kernel_traits_baseILj512ES2_S2_S2_S2_fjLj128EEEEELb1ELb1ELb0EEEvNS_9FwdParamsE,"a",@progbits
	.sectionflags	@""
	.align	4
.nv.constant0._ZN10layer_norm31ln_parallel_residual_fwd_kernelINS_13Kernel_traitsI6__halfS2_S2_S2_fjLj512ELj1ELj4ELj1ELj16ENS_18Kernel_traits_baseILj512ES2_S2_S2_S2_fjLj128EEEEELb1ELb1ELb0EEEvNS_9FwdParamsE:
	.zero		1128


//--------------------- .nv.constant0._ZN10layer_norm31ln_parallel_residual_fwd_kernelINS_13Kernel_traitsI6__halfS2_S2_S2_fjLj512ELj1ELj4ELj1ELj16ENS_18Kernel_traits_baseILj512ES2_S2_S2_S2_fjLj128EEEEELb1ELb1ELb1EEEvNS_9FwdParamsE --------------------------
	.section	.nv.constant0._ZN10layer_norm31ln_parallel_residual_fwd_kernelINS_13Kernel_traitsI6__halfS2_S2_S2_fjLj512ELj1ELj4ELj1ELj16ENS_18Kernel_traits_baseILj512ES2_S2_S2_S2_fjLj128EEEEELb1ELb1ELb1EEEvNS_9FwdParamsE,"a",@progbits
	.sectionflags	@""
	.align	4
.nv.constant0._ZN10layer_norm31ln_parallel_residual_fwd_kernelINS_13Kernel_traitsI6__halfS2_S2_S2_fjLj512ELj1ELj4ELj1ELj16ENS_18Kernel_traits_baseILj512ES2_S2_S2_S2_fjLj128EEEEELb1ELb1ELb1EEEvNS_9FwdParamsE:
	.zero		1128


//--------------------- .nv.constant0._ZN10layer_norm31ln_parallel_residual_fwd_kernelINS_13Kernel_traitsIf13__nv_bfloat16S2_S2_fjLj512ELj1ELj4ELj1ELj16ENS_18Kernel_traits_baseILj512EfS2_S2_S2_fjLj128EEEEELb0ELb0ELb0EEEvNS_9FwdParamsE --------------------------
	.section	.nv.constant0._ZN10layer_norm31ln_parallel_residual_fwd_kernelINS_13Kernel_traitsIf13__nv_bfloat16S2_S2_fjLj512ELj1ELj4ELj1ELj16ENS_18Kernel_traits_baseILj512EfS2_S2_S2_fjLj128EEEEELb0ELb0ELb0EEEvNS_9FwdParamsE,"a",@progbits
	.sectionflags	@""
	.align	4
.nv.constant0._ZN10layer_norm31ln_parallel_residual_fwd_kernelINS_13Kernel_traitsIf13__nv_bfloat16S2_S2_fjLj512ELj1ELj4ELj1ELj16ENS_18Kernel_traits_baseILj512EfS2_S2_S2_fjLj128EEEEELb0ELb0ELb0EEEvNS_9FwdParamsE:
	.zero		1128


//--------------------- .nv.constant0._ZN10layer_norm31ln_parallel_residual_fwd_kernelINS_13Kernel_traitsIf13__nv_bfloat16S2_S2_fjLj512ELj1ELj4ELj1ELj16ENS_18Kernel_traits_baseILj512EfS2_S2_S2_fjLj128EEEEELb0ELb0ELb1EEEvNS_9FwdParamsE --------------------------
	.section	.nv.constant0._ZN10layer_norm31ln_parallel_residual_fwd_kernelINS_13Kernel_traitsIf13__nv_bfloat16S2_S2_fjLj512ELj1ELj4ELj1ELj16ENS_18Kernel_traits_baseILj512EfS2_S2_S2_fjLj128EEEEELb0ELb0ELb1EEEvNS_9FwdParamsE,"a",@progbits
	.sectionflags	@""
	.align	4
.nv.constant0._ZN10layer_norm31ln_parallel_residual_fwd_kernelINS_13Kernel_traitsIf13__nv_bfloat16S2_S2_fjLj512ELj1ELj4ELj1ELj16ENS_18Kernel_traits_baseILj512EfS2_S2_S2_fjLj128EEEEELb0ELb0ELb1EEEvNS_9FwdParamsE:
	.zero		1128


//--------------------- .nv.constant0._ZN10layer_norm31ln_parallel_residual_fwd_kernelINS_13Kernel_traitsIf13__nv_bfloat16S2_S2_fjLj512ELj1ELj4ELj1ELj16ENS_18Kernel_traits_baseILj512EfS2_S2_S2_fjLj128EEEEELb0ELb1ELb0EEEvNS_9FwdParamsE --------------------------
	.section	.nv.constant0._ZN10layer_norm31ln_parallel_residual_fwd_kernelINS_13Kernel_traitsIf13__nv_bfloat16S2_S2_fjLj512ELj1ELj4ELj1ELj16ENS_18Kernel_traits_baseILj512EfS2_S2_S2_fjLj128EEEEELb0ELb1ELb0EEEvNS_9FwdParamsE,"a",@progbits
	.sectionflags	@""
	.align	4
.nv.constant0._ZN10layer_norm31ln_parallel_residual_fwd_kernelINS_13Kernel_traitsIf13__nv_bfloat16S2_S2_fjLj512ELj1ELj4ELj1ELj16ENS_18Kernel_traits_baseILj512EfS2_S2_S2_fjLj128EEEEELb0ELb1ELb0EEEvNS_9FwdParamsE:
	.zero		1128


//--------------------- .nv.constant0._ZN10layer_norm31ln_parallel_residual_fwd_kernelINS_13Kernel_traitsIf13__nv_bfloat16S2_S2_fjLj512ELj1ELj4ELj1ELj16ENS_18Kernel_traits_baseILj512EfS2_S2_S2_fjLj128EEEEELb0ELb1ELb1EEEvNS_9FwdParamsE --------------------------
	.section	.nv.constant0._ZN10layer_norm31ln_parallel_residual_fwd_kernelINS_13Kernel_traitsIf13__nv_bfloat16S2_S2_fjLj512ELj1ELj4ELj1ELj16ENS_18Kernel_traits_baseILj512EfS2_S2_S2_fjLj128EEEEELb0ELb1ELb1EEEvNS_9FwdParamsE,"a",@progbits
	.sectionflags	@""
	.align	4
.nv.constant0._ZN10layer_norm31ln_parallel_residual_fwd_kernelINS_13Kernel_traitsIf13__nv_bfloat16S2_S2_fjLj512ELj1ELj4ELj1ELj16ENS_18Kernel_traits_baseILj512EfS2_S2_S2_fjLj128EEEEELb0ELb1ELb1EEEvNS_9FwdParamsE:
	.zero		1128


//--------------------- .nv.constant0._ZN10layer_norm31ln_parallel_residual_fwd_kernelINS_13Kernel_traitsIf13__nv_bfloat16S2_S2_fjLj512ELj1ELj4ELj1ELj16ENS_18Kernel_traits_baseILj512EfS2_S2_S2_fjLj128EEEEELb1ELb0ELb0EEEvNS_9FwdParamsE --------------------------
	.section	.nv.constant0._ZN10layer_norm31ln_parallel_residual_fwd_kernelINS_13Kernel_traitsIf13__nv_bfloat16S2_S2_fjLj512ELj1ELj4ELj1ELj16ENS_18Kernel_traits_baseILj512EfS2_S2_S2_fjLj128EEEEELb1ELb0ELb0EEEvNS_9FwdParamsE,"a",@progbits
	.sectionflags	@""
	.align	4
.nv.constant0._ZN10layer_norm31ln_parallel_residual_fwd_kernelINS_13Kernel_traitsIf13__nv_bfloat16S2_S2_fjLj512ELj1ELj4ELj1ELj16ENS_18Kernel_traits_baseILj512EfS2_S2_S2_fjLj128EEEEELb1ELb0ELb0EEEvNS_9FwdParamsE:
	.zero		1128


//--------------------- .nv.constant0._ZN10layer_norm31ln_parallel_residual_fwd_kernelINS_13Kernel_traitsIf13__nv_bfloat16S2_S2_fjLj512ELj1ELj4ELj1ELj16ENS_18Kernel_traits_baseILj512EfS2_S2_S2_fjLj128EEEEELb1ELb0ELb1EEEvNS_9FwdParamsE --------------------------
	.section	.nv.constant0._ZN10layer_norm31ln_parallel_residual_fwd_kernelINS_13Kernel_traitsIf13__nv_bfloat16S2_S2_fjLj512ELj1ELj4ELj1ELj16ENS_18Kernel_traits_baseILj512EfS2_S2_S2_fjLj128EEEEELb1ELb0ELb1EEEvNS_9FwdParamsE,"a",@progbits
	.sectionflags	@""
	.align	4
.nv.constant0._ZN10layer_norm31ln_parallel_residual_fwd_kernelINS_13Kernel_traitsIf13__nv_bfloat16S2_S2_fjLj512ELj1ELj4ELj1ELj16ENS_18Kernel_traits_baseILj512EfS2_S2_S2_fjLj128EEEEELb1ELb0ELb1EEEvNS_9FwdParamsE:
	.zero		1128


//--------------------- .nv.constant0._ZN10layer_norm31ln_parallel_residual_fwd_kernelINS_13Kernel_traitsIf13__nv_bfloat16S2_S2_fjLj512ELj1ELj4ELj1ELj16ENS_18Kernel_traits_baseILj512EfS2_S2_S2_fjLj128EEEEELb1ELb1ELb0EEEvNS_9FwdParamsE --------------------------
	.section	.nv.constant0._ZN10layer_norm31ln_parallel_residual_fwd_kernelINS_13Kernel_traitsIf13__nv_bfloat16S2_S2_fjLj512ELj1ELj4ELj1ELj16ENS_18Kernel_traits_baseILj512EfS2_S2_S2_fjLj128EEEEELb1ELb1ELb0EEEvNS_9FwdParamsE,"a",@progbits
	.sectionflags	@""
	.align	4
.nv.constant0._ZN10layer_norm31ln_parallel_residual_fwd_kernelINS_13Kernel_traitsIf13__nv_bfloat16S2_S2_fjLj512ELj1ELj4ELj1ELj16ENS_18Kernel_traits_baseILj512EfS2_S2_S2_fjLj128EEEEELb1ELb1ELb0EEEvNS_9FwdParamsE:
	.zero		1128


//--------------------- .nv.constant0._ZN10layer_norm31ln_parallel_residual_fwd_kernelINS_13Kernel_traitsIf13__nv_bfloat16S2_S2_fjLj512ELj1ELj4ELj1ELj16ENS_18Kernel_traits_baseILj512EfS2_S2_S2_fjLj128EEEEELb1ELb1ELb1EEEvNS_9FwdParamsE --------------------------
	.section	.nv.constant0._ZN10layer_norm31ln_parallel_residual_fwd_kernelINS_13Kernel_traitsIf13__nv_bfloat16S2_S2_fjLj512ELj1ELj4ELj1ELj16ENS_18Kernel_traits_baseILj512EfS2_S2_S2_fjLj128EEEEELb1ELb1ELb1EEEvNS_9FwdParamsE,"a",@progbits
	.sectionflags	@""
	.align	4
.nv.constant0._ZN10layer_norm31ln_parallel_residual_fwd_kernelINS_13Kernel_traitsIf13__nv_bfloat16S2_S2_fjLj512ELj1ELj4ELj1ELj16ENS_18Kernel_traits_baseILj512EfS2_S2_S2_fjLj128EEEEELb1ELb1ELb1EEEvNS_9FwdParamsE:
	.zero		1128


//--------------------- .nv.constant0._ZN10layer_norm31ln_parallel_residual_fwd_kernelINS_13Kernel_traitsI13__nv_bfloat16S2_fS2_fjLj512ELj1ELj4ELj1ELj16ENS_18Kernel_traits_baseILj512ES2_S2_fS2_fjLj128EEEEELb0ELb0ELb0EEEvNS_9FwdParamsE --------------------------
	.section	.nv.constant0._ZN10layer_norm31ln_parallel_residual_fwd_kernelINS_13Kernel_traitsI13__nv_bfloat16S2_fS2_fjLj512ELj1ELj4ELj1ELj16ENS_18Kernel_traits_baseILj512ES2_S2_fS2_fjLj128EEEEELb0ELb0ELb0EEEvNS_9FwdParamsE,"a",@progbits
	.sectionflags	@""
	.align	4
.nv.constant0._ZN10layer_norm31ln_parallel_residual_fwd_kernelINS_13Kernel_traitsI13__nv_bfloat16S2_fS2_fjLj512ELj1ELj4ELj1ELj16ENS_18Kernel_traits_baseILj512ES2_S2_fS2_fjLj128EEEEELb0ELb0ELb0EEEvNS_9FwdParamsE:
	.zero		1128


//--------------------- .nv.constant0._ZN10layer_norm31ln_parallel_residual_fwd_kernelINS_13Kernel_traitsI13__nv_bfloat16S2_fS2_fjLj512ELj1ELj4ELj1ELj16ENS_18Kernel_traits_baseILj512ES2_S2_fS2_fjLj128EEEEELb0ELb0ELb1EEEvNS_9FwdParamsE --------------------------
	.section	.nv.constant0._ZN10layer_norm31ln_parallel_residual_fwd_kernelINS_13Kernel_traitsI13__nv_bfloat16S2_fS2_fjLj512ELj1ELj4ELj1ELj16ENS_18Kernel_traits_baseILj512ES2_S2_fS2_fjLj128EEEEELb0ELb0ELb1EEEvNS_9FwdParamsE,"a",@progbits
	.sectionflags	@""
	.align	4
.nv.constant0._ZN10layer_norm31ln_parallel_residual_fwd_kernelINS_13Kernel_traitsI13__nv_bfloat16S2_fS2_fjLj512ELj1ELj4ELj1ELj16ENS_18Kernel_traits_baseILj512ES2_S2_fS2_fjLj128EEEEELb0ELb0ELb1EEEvNS_9FwdParamsE:
	.zero		1128


//--------------------- .nv.constant0._ZN10layer_norm31ln_parallel_residual_fwd_kernelINS_13Kernel_traitsI13__nv_bfloat16S2_fS2_fjLj512ELj1ELj4ELj1ELj16ENS_18Kernel_traits_baseILj512ES2_S2_fS2_fjLj128EEEEELb0ELb1ELb0EEEvNS_9FwdParamsE --------------------------
	.section	.nv.constant0._ZN10layer_norm31ln_parallel_residual_fwd_kernelINS_13Kernel_traitsI13__nv_bfloat16S2_fS2_fjLj512ELj1ELj4ELj1ELj16ENS_18Kernel_traits_baseILj512ES2_S2_fS2_fjLj128EEEEELb0ELb1ELb0EEEvNS_9FwdParamsE,"a",@progbits
	.sectionflags	@""
	.align	4
.nv.constant0._ZN10layer_norm31ln_parallel_residual_fwd_kernelINS_13Kernel_traitsI13__nv_bfloat16S2_fS2_fjLj512ELj1ELj4ELj1ELj16ENS_18Kernel_traits_baseILj512ES2_S2_fS2_fjLj128EEEEELb0ELb1ELb0EEEvNS_9FwdParamsE:
	.zero		1128


//--------------------- .nv.constant0._ZN10layer_norm31ln_parallel_residual_fwd_kernelINS_13Kernel_traitsI13__nv_bfloat16S2_fS2_fjLj512ELj1ELj4ELj1ELj16ENS_18Kernel_traits_baseILj512ES2_S2_fS2_fjLj128EEEEELb0ELb1ELb1EEEvNS_9FwdParamsE --------------------------
	.section	.nv.constant0._ZN10layer_norm31ln_parallel_residual_fwd_kernelINS_13Kernel_traitsI13__nv_bfloat16S2_fS2_fjLj512ELj1ELj4ELj1ELj16ENS_18Kernel_traits_baseILj512ES2_S2_fS2_fjLj128EEEEELb0ELb1ELb1EEEvNS_9FwdParamsE,"a",@progbits
	.sectionflags	@""
	.align	4
.nv.constant0._ZN10layer_norm31ln_parallel_residual_fwd_kernelINS_13Kernel_traitsI13__nv_bfloat16S2_fS2_fjLj512ELj1ELj4ELj1ELj16ENS_18Kernel_traits_baseILj512ES2_S2_fS2_fjLj128EEEEELb0ELb1ELb1EEEvNS_9FwdParamsE:
	.zero		1128


//--------------------- .nv.constant0._ZN10layer_norm31ln_parallel_residual_fwd_kernelINS_13Kernel_traitsI13__nv_bfloat16S2_fS2_fjLj512ELj1ELj4ELj1ELj16ENS_18Kernel_traits_baseILj512ES2_S2_fS2_fjLj128EEEEELb1ELb0ELb0EEEvNS_9FwdParamsE --------------------------
	.section	.nv.constant0._ZN10layer_norm31ln_parallel_residual_fwd_kernelINS_13Kernel_traitsI13__nv_bfloat16S2_fS2_fjLj512ELj1ELj4ELj1ELj16ENS_18Kernel_traits_baseILj512ES2_S2_fS2_fjLj128EEEEELb1ELb0ELb0EEEvNS_9FwdParamsE,"a",@progbits
	.sectionflags	@""
	.align	4
.nv.constant0._ZN10layer_norm31ln_parallel_residual_fwd_kernelINS_13Kernel_traitsI13__nv_bfloat16S2_fS2_fjLj512ELj1ELj4ELj1ELj16ENS_18Kernel_traits_baseILj512ES2_S2_fS2_fjLj128EEEEELb1ELb0ELb0EEEvNS_9FwdParamsE:
	.zero		1128


//--------------------- .nv.constant0._ZN10layer_norm31ln_parallel_residual_fwd_kernelINS_13Kernel_traitsI13__nv_bfloat16S2_fS2_fjLj512ELj1ELj4ELj1ELj16ENS_18Kernel_traits_baseILj512ES2_S2_fS2_fjLj128EEEEELb1ELb0ELb1EEEvNS_9FwdParamsE --------------------------
	.section	.nv.constant0._ZN10layer_norm31ln_parallel_residual_fwd_kernelINS_13Kernel_traitsI13__nv_bfloat16S2_fS2_fjLj512ELj1ELj4ELj1ELj16ENS_18Kernel_traits_baseILj512ES2_S2_fS2_fjLj128EEEEELb1ELb0ELb1EEEvNS_9FwdParamsE,"a",@progbits
	.sectionflags	@""
	.align	4
.nv.constant0._ZN10layer_norm31ln_parallel_residual_fwd_kernelINS_13Kernel_traitsI13__nv_bfloat16S2_fS2_fjLj512ELj1ELj4ELj1ELj16ENS_18Kernel_traits_baseILj512ES2_S2_fS2_fjLj128EEEEELb1ELb0ELb1EEEvNS_9FwdParamsE:
	.zero		1128


//--------------------- .nv.constant0._ZN10layer_norm31ln_parallel_residual_fwd_kernelINS_13Kernel_traitsI13__nv_bfloat16S2_fS2_fjLj512ELj1ELj4ELj1ELj16ENS_18Kernel_traits_baseILj512ES2_S2_fS2_fjLj128EEEEELb1ELb1ELb0EEEvNS_9FwdParamsE --------------------------
	.section	.nv.constant0._ZN10layer_norm31ln_parallel_residual_fwd_kernelINS_13Kernel_traitsI13__nv_bfloat16S2_fS2_fjLj512ELj1ELj4ELj1ELj16ENS_18Kernel_traits_baseILj512ES2_S2_fS2_fjLj128EEEEELb1ELb1ELb0EEEvNS_9FwdParamsE,"a",@progbits
	.sectionflags	@""
	.align	4
.nv.constant0._ZN10layer_norm31ln_parallel_residual_fwd_kernelINS_13Kernel_traitsI13__nv_bfloat16S2_fS2_fjLj512ELj1ELj4ELj1ELj16ENS_18Kernel_traits_baseILj512ES2_S2_fS2_fjLj128EEEEELb1ELb1ELb0EEEvNS_9FwdParamsE:
	.zero		1128


//--------------------- .nv.constant0._ZN10layer_norm31ln_parallel_residual_fwd_kernelINS_13Kernel_traitsI13__nv_bfloat16S2_fS2_fjLj512ELj1ELj4ELj1ELj16ENS_18Kernel_traits_baseILj512ES2_S2_fS2_fjLj128EEEEELb1ELb1ELb1EEEvNS_9FwdParamsE --------------------------
	.section	.nv.constant0._ZN10layer_norm31ln_parallel_residual_fwd_kernelINS_13Kernel_traitsI13__nv_bfloat16S2_fS2_fjLj512ELj1ELj4ELj1ELj16ENS_18Kernel_traits_baseILj512ES2_S2_fS2_fjLj128EEEEELb1ELb1ELb1EEEvNS_9FwdParamsE,"a",@progbits
	.sectionflags	@""
	.align	4
.nv.constant0._ZN10layer_norm31ln_parallel_residual_fwd_kernelINS_13Kernel_traitsI13__nv_bfloat16S2_fS2_fjLj512ELj1ELj4ELj1ELj16ENS_18Kernel_traits_baseILj512ES2_S2_fS2_fjLj128EEEEELb1ELb1ELb1EEEvNS_9FwdParamsE:
	.zero		1128


//--------------------- .nv.constant0._ZN10layer_norm31ln_parallel_residual_fwd_kernelINS_13Kernel_traitsIf13__nv_bfloat16fS2_fjLj512ELj1ELj4ELj1ELj16ENS_18Kernel_traits_baseILj512EfS2_fS2_fjLj128EEEEELb0ELb0ELb0EEEvNS_9FwdParamsE --------------------------
	.section	.nv.constant0._ZN10layer_norm31ln_parallel_residual_fwd_kernelINS_13Kernel_traitsIf13__nv_bfloat16fS2_fjLj512ELj1ELj4ELj1ELj16ENS_18Kernel_traits_baseILj512EfS2_fS2_fjLj128EEEEELb0ELb0ELb0EEEvNS_9FwdParamsE,"a",@progbits
	.sectionflags	@""
	.align	4
.nv.constant0._ZN10layer_norm31ln_parallel_residual_fwd_kernelINS_13Kernel_traitsIf13__nv_bfloat16fS2_fjLj512ELj1ELj4ELj1ELj16ENS_18Kernel_traits_baseILj512EfS2_fS2_fjLj128EEEEELb0ELb0ELb0EEEvNS_9FwdParamsE:
	.zero		1128


//--------------------- .nv.constant0._ZN10layer_norm31ln_parallel_residual_fwd_kernelINS_13Kernel_traitsIf13__nv_bfloat16fS2_fjLj512ELj1ELj4ELj1ELj16ENS_18Kernel_traits_baseILj512EfS2_fS2_fjLj128EEEEELb0ELb0ELb1EEEvNS_9FwdParamsE --------------------------
	.section	.nv.constant0._ZN10layer_norm31ln_parallel_residual_fwd_kernelINS_13Kernel_traitsIf13__nv_bfloat16fS2_fjLj512ELj1ELj4ELj1ELj16ENS_18Kernel_traits_baseILj512EfS2_fS2_fjLj128EEEEELb0ELb0ELb1EEEvNS_9FwdParamsE,"a",@progbits
	.sectionflags	@""
	.align	4
.nv.constant0._ZN10layer_norm31ln_parallel_residual_fwd_kernelINS_13Kernel_traitsIf13__nv_bfloat16fS2_fjLj512ELj1ELj4ELj1ELj16ENS_18Kernel_traits_baseILj512EfS2_fS2_fjLj128EEEEELb0ELb0ELb1EEEvNS_9FwdParamsE:
	.zero		1128


//--------------------- .nv.constant0._ZN10layer_norm31ln_parallel_residual_fwd_kernelINS_13Kernel_traitsIf13__nv_bfloat16fS2_fjLj512ELj1ELj4ELj1ELj16ENS_18Kernel_traits_baseILj512EfS2_fS2_fjLj128EEEEELb0ELb1ELb0EEEvNS_9FwdParamsE --------------------------
	.section	.nv.constant0._ZN10layer_norm31ln_parallel_residual_fwd_kernelINS_13Kernel_traitsIf13__nv_bfloat16fS2_fjLj512ELj1ELj4ELj1ELj16ENS_18Kernel_traits_baseILj512EfS2_fS2_fjLj128EEEEELb0ELb1ELb0EEEvNS_9FwdParamsE,"a",@progbits
	.sectionflags	@""
	.align	4
.nv.constant0._ZN10layer_norm31ln_parallel_residual_fwd_kernelINS_13Kernel_traitsIf13__nv_bfloat16fS2_fjLj512ELj1ELj4ELj1ELj16ENS_18Kernel_traits_baseILj512EfS2_fS2_fjLj128EEEEELb0ELb1ELb0EEEvNS_9FwdParamsE:
	.zero		1128


//--------------------- .nv.constant0._ZN10layer_norm31ln_parallel_residual_fwd_kernelINS_13Kernel_traitsIf13__nv_bfloat16fS2_fjLj512ELj1ELj4ELj1ELj16ENS_18Kernel_traits_baseILj512EfS2_fS2_fjLj128EEEEELb0ELb1ELb1EEEvNS_9FwdParamsE --------------------------
	.section	.nv.constant0._ZN10layer_norm31ln_parallel_residual_fwd_kernelINS_13Kernel_traitsIf13__nv_bfloat16fS2_fjLj512ELj1ELj4ELj1ELj16ENS_18Kernel_traits_baseILj512EfS2_fS2_fjLj128EEEEELb0ELb1ELb1EEEvNS_9FwdParamsE,"a",@progbits
	.sectionflags	@""
	.align	4
.nv.constant0._ZN10layer_norm31ln_parallel_residual_fwd_kernelINS_13Kernel_traitsIf13__nv_bfloat16fS2_fjLj512ELj1ELj4ELj1ELj16ENS_18Kernel_traits_baseILj512EfS2_fS2_fjLj128EEEEELb0ELb1ELb1EEEvNS_9FwdParamsE:
	.zero		1128


//--------------------- .nv.constant0._ZN10layer_norm31ln_parallel_residual_fwd_kernelINS_13Kernel_traitsIf13__nv_bfloat16fS2_fjLj512ELj1ELj4ELj1ELj16ENS_18Kernel_traits_baseILj512EfS2_fS2_fjLj128EEEEELb1ELb0ELb0EEEvNS_9FwdParamsE --------------------------
	.section	.nv.constant0._ZN10layer_norm31ln_parallel_residual_fwd_kernelINS_13Kernel_traitsIf13__nv_bfloat16fS2_fjLj512ELj1ELj4ELj1ELj16ENS_18Kernel_traits_baseILj512EfS2_fS2_fjLj128EEEEELb1ELb0ELb0EEEvNS_9FwdParamsE,"a",@progbits
	.sectionflags	@""
	.align	4
.nv.constant0._ZN10layer_norm31ln_parallel_residual_fwd_kernelINS_13Kernel_traitsIf13__nv_bfloat16fS2_fjLj512ELj1ELj4ELj1ELj16ENS_18Kernel_traits_baseILj512EfS2_fS2_fjLj128EEEEELb1ELb0ELb0EEEvNS_9FwdParamsE:
	.zero		1128


//--------------------- .nv.constant0._ZN10layer_norm31ln_parallel_residual_fwd_kernelINS_13Kernel_traitsIf13__nv_bfloat16fS2_fjLj512ELj1ELj4ELj1ELj16ENS_18Kernel_traits_baseILj512EfS2_fS2_fjLj128EEEEELb1ELb0ELb1EEEvNS_9FwdParamsE --------------------------
	.section	.nv.constant0._ZN10layer_norm31ln_parallel_residual_fwd_kernelINS_13Kernel_traitsIf13__nv_bfloat16fS2_fjLj512ELj1ELj4ELj1ELj16ENS_18Kernel_traits_baseILj512EfS2_fS2_fjLj128EEEEELb1ELb0ELb1EEEvNS_9FwdParamsE,"a",@progbits
	.sectionflags	@""
	.align	4
.nv.constant0._ZN10layer_norm31ln_parallel_residual_fwd_kernelINS_13Kernel_traitsIf13__nv_bfloat16fS2_fjLj512ELj1ELj4ELj1ELj16ENS_18Kernel_traits_baseILj512EfS2_fS2_fjLj128EEEEELb1ELb0ELb1EEEvNS_9FwdParamsE:
	.zero		1128


//--------------------- .nv.constant0._ZN10layer_norm31ln_parallel_residual_fwd_kernelINS_13Kernel_traitsIf13__nv_bfloat16fS2_fjLj512ELj1ELj4ELj1ELj16ENS_18Kernel_traits_baseILj512EfS2_fS2_fjLj128EEEEELb1ELb1ELb0EEEvNS_9FwdParamsE --------------------------
	.section	.nv.constant0._ZN10layer_norm31ln_parallel_residual_fwd_kernelINS_13Kernel_traitsIf13__nv_bfloat16fS2_fjLj512ELj1ELj4ELj1ELj16ENS_18Kernel_traits_baseILj512EfS2_fS2_fjLj128EEEEELb1ELb1ELb0EEEvNS_9FwdParamsE,"a",@progbits
	.sectionflags	@""
	.align	4
.nv.constant0._ZN10layer_norm31ln_parallel_residual_fwd_kernelINS_13Kernel_traitsIf13__nv_bfloat16fS2_fjLj512ELj1ELj4ELj1ELj16ENS_18Kernel_traits_baseILj512EfS2_fS2_fjLj128EEEEELb1ELb1ELb0EEEvNS_9FwdParamsE:
	.zero		1128


//--------------------- .nv.constant0._ZN10layer_norm31ln_parallel_residual_fwd_kernelINS_13Kernel_traitsIf13__nv_bfloat16fS2_fjLj512ELj1ELj4ELj1ELj16ENS_18Kernel_traits_baseILj512EfS2_fS2_fjLj128EEEEELb1ELb1ELb1EEEvNS_9FwdParamsE --------------------------
	.section	.nv.constant0._ZN10layer_norm31ln_parallel_residual_fwd_kernelINS_13Kernel_traitsIf13__nv_bfloat16fS2_fjLj512ELj1ELj4ELj1ELj16ENS_18Kernel_traits_baseILj512EfS2_fS2_fjLj128EEEEELb1ELb1ELb1EEEvNS_9FwdParamsE,"a",@progbits
	.sectionflags	@""
	.align	4
.nv.constant0._ZN10layer_norm31ln_parallel_residual_fwd_kernelINS_13Kernel_traitsIf13__nv_bfloat16fS2_fjLj512ELj1ELj4ELj1ELj16ENS_18Kernel_traits_baseILj512EfS2_fS2_fjLj128EEEEELb1ELb1ELb1EEEvNS_9FwdParamsE:
	.zero		1128


//--------------------- .nv.constant0._ZN10layer_norm31ln_parallel_residual_fwd_kernelINS_13Kernel_traitsIf6__halfS2_S2_fjLj512ELj1ELj4ELj1ELj16ENS_18Kernel_traits_baseILj512EfS2_S2_S2_fjLj128EEEEELb0ELb0ELb0EEEvNS_9FwdParamsE --------------------------
	.section	.nv.constant0._ZN10layer_norm31ln_parallel_residual_fwd_kernelINS_13Kernel_traitsIf6__halfS2_S2_fjLj512ELj1ELj4ELj1ELj16ENS_18Kernel_traits_baseILj512EfS2_S2_S2_fjLj128EEEEELb0ELb0ELb0EEEvNS_9FwdParamsE,"a",@progbits
	.sectionflags	@""
	.align	4
.nv.constant0._ZN10layer_norm31ln_parallel_residual_fwd_kernelINS_13Kernel_traitsIf6__halfS2_S2_fjLj512ELj1ELj4ELj1ELj16ENS_18Kernel_traits_baseILj512EfS2_S2_S2_fjLj128EEEEELb0ELb0ELb0EEEvNS_9FwdParamsE:
	.zero		1128


//--------------------- .nv.constant0._ZN10layer_norm31ln_parallel_residual_fwd_kernelINS_13Kernel_traitsIf6__halfS2_S2_fjLj512ELj1ELj4ELj1ELj16ENS_18Kernel_traits_baseILj512EfS2_S2_S2_fjLj128EEEEELb0ELb0ELb1EEEvNS_9FwdParamsE --------------------------
	.section	.nv.constant0._ZN10layer_norm31ln_parallel_residual_fwd_kernelINS_13Kernel_traitsIf6__halfS2_S2_fjLj512ELj1ELj4ELj1ELj16ENS_18Kernel_traits_baseILj512EfS2_S2_S2_fjLj128EEEEELb0ELb0ELb1EEEvNS_9FwdParamsE,"a",@progbits
	.sectionflags	@""
	.align	4
.nv.constant0._ZN10layer_norm31ln_parallel_residual_fwd_kernelINS_13Kernel_traitsIf6__halfS2_S2_fjLj512ELj1ELj4ELj1ELj16ENS_18Kernel_traits_baseILj512EfS2_S2_S2_fjLj128EEEEELb0ELb0ELb1EEEvNS_9FwdParamsE:
	.zero		1128


//--------------------- .nv.constant0._ZN10layer_norm31ln_parallel_residual_fwd_kernelINS_13Kernel_traitsIf6__halfS2_S2_fjLj512ELj1ELj4ELj1ELj16ENS_18Kernel_traits_baseILj512EfS2_S2_S2_fjLj128EEEEELb0ELb1ELb0EEEvNS_9FwdParamsE --------------------------
	.section	.nv.constant0._ZN10layer_norm31ln_parallel_residual_fwd_kernelINS_13Kernel_traitsIf6__halfS2_S2_fjLj512ELj1ELj4ELj1ELj16ENS_18Kernel_traits_baseILj512EfS2_S2_S2_fjLj128EEEEELb0ELb1ELb0EEEvNS_9FwdParamsE,"a",@progbits
	.sectionflags	@""
	.align	4
.nv.constant0._ZN10layer_norm31ln_parallel_residual_fwd_kernelINS_13Kernel_traitsIf6__halfS2_S2_fjLj512ELj1ELj4ELj1ELj16ENS_18Kernel_traits_baseILj512EfS2_S2_S2_fjLj128EEEEELb0ELb1ELb0EEEvNS_9FwdParamsE:
	.zero		1128


//--------------------- .nv.constant0._ZN10layer_norm31ln_parallel_residual_fwd_kernelINS_13Kernel_traitsIf6__halfS2_S2_fjLj512ELj1ELj4ELj1ELj16ENS_18Kernel_traits_baseILj512EfS2_S2_S2_fjLj128EEEEELb0ELb1ELb1EEEvNS_9FwdParamsE --------------------------
	.section	.nv.constant0._ZN10layer_norm31ln_parallel_residual_fwd_kernelINS_13Kernel_traitsIf6__halfS2_S2_fjLj512ELj1ELj4ELj1ELj16ENS_18Kernel_traits_baseILj512EfS2_S2_S2_fjLj128EEEEELb0ELb1ELb1EEEvNS_9FwdParamsE,"a",@progbits
	.sectionflags	@""
	.align	4
.nv.constant0._ZN10layer_norm31ln_parallel_residual_fwd_kernelINS_13Kernel_traitsIf6__halfS2_S2_fjLj512ELj1ELj4ELj1ELj16ENS_18Kernel_traits_baseILj512EfS2_S2_S2_fjLj128EEEEELb0ELb1ELb1EEEvNS_9FwdParamsE:
	.zero		1128


//--------------------- .nv.constant0._ZN10layer_norm31ln_parallel_residual_fwd_kernelINS_13Kernel_traitsIf6__halfS2_S2_fjLj512ELj1ELj4ELj1ELj16ENS_18Kernel_traits_baseILj512EfS2_S2_S2_fjLj128EEEEELb1ELb0ELb0EEEvNS_9FwdParamsE --------------------------
	.section	.nv.constant0._ZN10layer_norm31ln_parallel_residual_fwd_kernelINS_13Kernel_traitsIf6__halfS2_S2_fjLj512ELj1ELj4ELj1ELj16ENS_18Kernel_traits_baseILj512EfS2_S2_S2_fjLj128EEEEELb1ELb0ELb0EEEvNS_9FwdParamsE,"a",@progbits
	.sectionflags	@""
	.align	4
.nv.constant0._ZN10layer_norm31ln_parallel_residual_fwd_kernelINS_13Kernel_traitsIf6__halfS2_S2_fjLj512ELj1ELj4ELj1ELj16ENS_18Kernel_traits_baseILj512EfS2_S2_S2_fjLj128EEEEELb1ELb0ELb0EEEvNS_9FwdParamsE:
	.zero		1128


//--------------------- .nv.constant0._ZN10layer_norm31ln_parallel_residual_fwd_kernelINS_13Kernel_traitsIf6__halfS2_S2_fjLj512ELj1ELj4ELj1ELj16ENS_18Kernel_traits_baseILj512EfS2_S2_S2_fjLj128EEEEELb1ELb0ELb1EEEvNS_9FwdParamsE --------------------------
	.section	.nv.constant0._ZN10layer_norm31ln_parallel_residual_fwd_kernelINS_13Kernel_traitsIf6__halfS2_S2_fjLj512ELj1ELj4ELj1ELj16ENS_18Kernel_traits_baseILj512EfS2_S2_S2_fjLj128EEEEELb1ELb0ELb1EEEvNS_9FwdParamsE,"a",@progbits
	.sectionflags	@""
	.align	4
.nv.constant0._ZN10layer_norm31ln_parallel_residual_fwd_kernelINS_13Kernel_traitsIf6__halfS2_S2_fjLj512ELj1ELj4ELj1ELj16ENS_18Kernel_traits_baseILj512EfS2_S2_S2_fjLj128EEEEELb1ELb0ELb1EEEvNS_9FwdParamsE:
	.zero		1128


//--------------------- .nv.constant0._ZN10layer_norm31ln_parallel_residual_fwd_kernelINS_13Kernel_traitsIf6__halfS2_S2_fjLj512ELj1ELj4ELj1ELj16ENS_18Kernel_traits_baseILj512EfS2_S2_S2_fjLj128EEEEELb1ELb1ELb0EEEvNS_9FwdParamsE --------------------------
	.section	.nv.constant0._ZN10layer_norm31ln_parallel_residual_fwd_kernelINS_13Kernel_traitsIf6__halfS2_S2_fjLj512ELj1ELj4ELj1ELj16ENS_18Kernel_traits_baseILj512EfS2_S2_S2_fjLj128EEEEELb1ELb1ELb0EEEvNS_9FwdParamsE,"a",@progbits
	.sectionflags	@""
	.align	4
.nv.constant0._ZN10layer_norm31ln_parallel_residual_fwd_kernelINS_13Kernel_traitsIf6__halfS2_S2_fjLj512ELj1ELj4ELj1ELj16ENS_18Kernel_traits_baseILj512EfS2_S2_S2_fjLj128EEEEELb1ELb1ELb0EEEvNS_9FwdParamsE:
	.zero		1128


//--------------------- .nv.constant0._ZN10layer_norm31ln_parallel_residual_fwd_kernelINS_13Kernel_traitsIf6__halfS2_S2_fjLj512ELj1ELj4ELj1ELj16ENS_18Kernel_traits_baseILj512EfS2_S2_S2_fjLj128EEEEELb1ELb1ELb1EEEvNS_9FwdParamsE --------------------------
	.section	.nv.constant0._ZN10layer_norm31ln_parallel_residual_fwd_kernelINS_13Kernel_traitsIf6__halfS2_S2_fjLj512ELj1ELj4ELj1ELj16ENS_18Kernel_traits_baseILj512EfS2_S2_S2_fjLj128EEEEELb1ELb1ELb1EEEvNS_9FwdParamsE,"a",@progbits
	.sectionflags	@""
	.align	4
.nv.constant0._ZN10layer_norm31ln_parallel_residual_fwd_kernelINS_13Kernel_traitsIf6__halfS2_S2_fjLj512ELj1ELj4ELj1ELj16ENS_18Kernel_traits_baseILj512EfS2_S2_S2_fjLj128EEEEELb1ELb1ELb1EEEvNS_9FwdParamsE:
	.zero		1128


//--------------------- .nv.constant0._ZN10layer_norm31ln_parallel_residual_fwd_kernelINS_13Kernel_traitsI6__halfS2_fS2_fjLj512ELj1ELj4ELj1ELj16ENS_18Kernel_traits_baseILj512ES2_S2_fS2_fjLj128EEEEELb0ELb0ELb0EEEvNS_9FwdParamsE --------------------------
	.section	.nv.constant0._ZN10layer_norm31ln_parallel_residual_fwd_kernelINS_13Kernel_traitsI6__halfS2_fS2_fjLj512ELj1ELj4ELj1ELj16ENS_18Kernel_traits_baseILj512ES2_S2_fS2_fjLj128EEEEELb0ELb0ELb0EEEvNS_9FwdParamsE,"a",@progbits
	.sectionflags	@""
	.align	4
.nv.constant0._ZN10layer_norm31ln_parallel_residual_fwd_kernelINS_13Kernel_traitsI6__halfS2_fS2_fjLj512ELj1ELj4ELj1ELj16ENS_18Kernel_traits_baseILj512ES2_S2_fS2_fjLj128EEEEELb0ELb0ELb0EEEvNS_9FwdParamsE:
	.zero		1128


//--------------------- .nv.constant0._ZN10layer_norm31ln_parallel_residual_fwd_kernelINS_13Kernel_traitsI6__halfS2_fS2_fjLj512ELj1ELj4ELj1ELj16ENS_18Kernel_traits_baseILj512ES2_S2_fS2_fjLj128EEEEELb0ELb0ELb1EEEvNS_9FwdParamsE --------------------------
	.section	.nv.constant0._ZN10layer_norm31ln_parallel_residual_fwd_kernelINS_13Kernel_traitsI6__halfS2_fS2_fjLj512ELj1ELj4ELj1ELj16ENS_18Kernel_traits_baseILj512ES2_S2_fS2_fjLj128EEEEELb0ELb0ELb1EEEvNS_9FwdParamsE,"a",@progbits
	.sectionflags	@""
	.align	4
.nv.constant0._ZN10layer_norm31ln_parallel_residual_fwd_kernelINS_13Kernel_traitsI6__halfS2_fS2_fjLj512ELj1ELj4ELj1ELj16ENS_18Kernel_traits_baseILj512ES2_S2_fS2_fjLj128EEEEELb0ELb0ELb1EEEvNS_9FwdParamsE:
	.zero		1128


//--------------------- .nv.constant0._ZN10layer_norm31ln_parallel_residual_fwd_kernelINS_13Kernel_traitsI6__halfS2_fS2_fjLj512ELj1ELj4ELj1ELj16ENS_18Kernel_traits_baseILj512ES2_S2_fS2_fjLj128EEEEELb0ELb1ELb0EEEvNS_9FwdParamsE --------------------------
	.section	.nv.constant0._ZN10layer_norm31ln_parallel_residual_fwd_kernelINS_13Kernel_traitsI6__halfS2_fS2_fjLj512ELj1ELj4ELj1ELj16ENS_18Kernel_traits_baseILj512ES2_S2_fS2_fjLj128EEEEELb0ELb1ELb0EEEvNS_9FwdParamsE,"a",@progbits
	.sectionflags	@""
	.align	4
.nv.constant0._ZN10layer_norm31ln_parallel_residual_fwd_kernelINS_13Kernel_traitsI6__halfS2_fS2_fjLj512ELj1ELj4ELj1ELj16ENS_18Kernel_traits_baseILj512ES2_S2_fS2_fjLj128EEEEELb0ELb1ELb0EEEvNS_9FwdParamsE:
	.zero		1128


//--------------------- .nv.constant0._ZN10layer_norm31ln_parallel_residual_fwd_kernelINS_13Kernel_traitsI6__halfS2_fS2_fjLj512ELj1ELj4ELj1ELj16ENS_18Kernel_traits_baseILj512ES2_S2_fS2_fjLj128EEEEELb0ELb1ELb1EEEvNS_9FwdParamsE --------------------------
	.section	.nv.constant0._ZN10layer_norm31ln_parallel_residual_fwd_kernelINS_13Kernel_traitsI6__halfS2_fS2_fjLj512ELj1ELj4ELj1ELj16ENS_18Kernel_traits_baseILj512ES2_S2_fS2_fjLj128EEEEELb0ELb1ELb1EEEvNS_9FwdParamsE,"a",@progbits
	.sectionflags	@""
	.align	4
.nv.constant0._ZN10layer_norm31ln_parallel_residual_fwd_kernelINS_13Kernel_traitsI6__halfS2_fS2_fjLj512ELj1ELj4ELj1ELj16ENS_18Kernel_traits_baseILj512ES2_S2_fS2_fjLj128EEEEELb0ELb1ELb1EEEvNS_9FwdParamsE:
	.zero		1128


//--------------------- .nv.constant0._ZN10layer_norm31ln_parallel_residual_fwd_kernelINS_13Kernel_traitsI6__halfS2_fS2_fjLj512ELj1ELj4ELj1ELj16ENS_18Kernel_traits_baseILj512ES2_S2_fS2_fjLj128EEEEELb1ELb0ELb0EEEvNS_9FwdParamsE --------------------------
	.section	.nv.constant0._ZN10layer_norm31ln_parallel_residual_fwd_kernelINS_13Kernel_traitsI6__halfS2_fS2_fjLj512ELj1ELj4ELj1ELj16ENS_18Kernel_traits_baseILj512ES2_S2_fS2_fjLj128EEEEELb1ELb0ELb0EEEvNS_9FwdParamsE,"a",@progbits
	.sectionflags	@""
	.align	4
.nv.constant0._ZN10layer_norm31ln_parallel_residual_fwd_kernelINS_13Kernel_traitsI6__halfS2_fS2_fjLj512ELj1ELj4ELj1ELj16ENS_18Kernel_traits_baseILj512ES2_S2_fS2_fjLj128EEEEELb1ELb0ELb0EEEvNS_9FwdParamsE:
	.zero		1128


//--------------------- .nv.constant0._ZN10layer_norm31ln_parallel_residual_fwd_kernelINS_13Kernel_traitsI6__halfS2_fS2_fjLj512ELj1ELj4ELj1ELj16ENS_18Kernel_traits_baseILj512ES2_S2_fS2_fjLj128EEEEELb1ELb0ELb1EEEvNS_9FwdParamsE --------------------------
	.section	.nv.constant0._ZN10layer_norm31ln_parallel_residual_fwd_kernelINS_13Kernel_traitsI6__halfS2_fS2_fjLj512ELj1ELj4ELj1ELj16ENS_18Kernel_traits_baseILj512ES2_S2_fS2_fjLj128EEEEELb1ELb0ELb1EEEvNS_9FwdParamsE,"a",@progbits
	.sectionflags	@""
	.align	4
.nv.constant0._ZN10layer_norm31ln_parallel_residual_fwd_kernelINS_13Kernel_traitsI6__halfS2_fS2_fjLj512ELj1ELj4ELj1ELj16ENS_18Kernel_traits_baseILj512ES2_S2_fS2_fjLj128EEEEELb1ELb0ELb1EEEvNS_9FwdParamsE:
	.zero		1128


//--------------------- .nv.constant0._ZN10layer_norm31ln_parallel_residual_fwd_kernelINS_13Kernel_traitsI6__halfS2_fS2_fjLj512ELj1ELj4ELj1ELj16ENS_18Kernel_traits_baseILj512ES2_S2_fS2_fjLj128EEEEELb1ELb1ELb0EEEvNS_9FwdParamsE --------------------------
	.section	.nv.constant0._ZN10layer_norm31ln_parallel_residual_fwd_kernelINS_13Kernel_traitsI6__halfS2_fS2_fjLj512ELj1ELj4ELj1ELj16ENS_18Kernel_traits_baseILj512ES2_S2_fS2_fjLj128EEEEELb1ELb1ELb0EEEvNS_9FwdParamsE,"a",@progbits
	.sectionflags	@""
	.align	4
.nv.constant0._ZN10layer_norm31ln_parallel_residual_fwd_kernelINS_13Kernel_traitsI6__halfS2_fS2_fjLj512ELj1ELj4ELj1ELj16ENS_18Kernel_traits_baseILj512ES2_S2_fS2_fjLj128EEEEELb1ELb1ELb0EEEvNS_9FwdParamsE:
	.zero		1128


//--------------------- .nv.constant0._ZN10layer_norm31ln_parallel_residual_fwd_kernelINS_13Kernel_traitsI6__halfS2_fS2_fjLj512ELj1ELj4ELj1ELj16ENS_18Kernel_traits_baseILj512ES2_S2_fS2_fjLj128EEEEELb1ELb1ELb1EEEvNS_9FwdParamsE --------------------------
	.section	.nv.constant0._ZN10layer_norm31ln_parallel_residual_fwd_kernelINS_13Kernel_traitsI6__halfS2_fS2_fjLj512ELj1ELj4ELj1ELj16ENS_18Kernel_traits_baseILj512ES2_S2_fS2_fjLj128EEEEELb1ELb1ELb1EEEvNS_9FwdParamsE,"a",@progbits
	.sectionflags	@""
	.align	4
.nv.constant0._ZN10layer_norm31ln_parallel_residual_fwd_kernelINS_13Kernel_traitsI6__halfS2_fS2_fjLj512ELj1ELj4ELj1ELj16ENS_18Kernel_traits_baseILj512ES2_S2_fS2_fjLj128EEEEELb1ELb1ELb1EEEvNS_9FwdParamsE:
	.zero		1128


//--------------------- .nv.constant0._ZN10layer_norm31ln_parallel_residual_fwd_kernelINS_13Kernel_traitsIf6__halffS2_fjLj512ELj1ELj4ELj1ELj16ENS_18Kernel_traits_baseILj512EfS2_fS2_fjLj128EEEEELb0ELb0ELb0EEEvNS_9FwdParamsE --------------------------
	.section	.nv.constant0._ZN10layer_norm31ln_parallel_residual_fwd_kernelINS_13Kernel_traitsIf6__halffS2_fjLj512ELj1ELj4ELj1ELj16ENS_18Kernel_traits_baseILj512EfS2_fS2_fjLj128EEEEELb0ELb0ELb0EEEvNS_9FwdParamsE,"a",@progbits
	.sectionflags	@""
	.align	4
.nv.constant0._ZN10layer_norm31ln_parallel_residual_fwd_kernelINS_13Kernel_traitsIf6__halffS2_fjLj512ELj1ELj4ELj1ELj16ENS_18Kernel_traits_baseILj512EfS2_fS2_fjLj128EEEEELb0ELb0ELb0EEEvNS_9FwdParamsE:
	.zero		1128


//--------------------- .nv.constant0._ZN10layer_norm31ln_parallel_residual_fwd_kernelINS_13Kernel_traitsIf6__halffS2_fjLj512ELj1ELj4ELj1ELj16ENS_18Kernel_traits_baseILj512EfS2_fS2_fjLj128EEEEELb0ELb0ELb1EEEvNS_9FwdParamsE --------------------------
	.section	.nv.constant0._ZN10layer_norm31ln_parallel_residual_fwd_kernelINS_13Kernel_traitsIf6__halffS2_fjLj512ELj1ELj4ELj1ELj16ENS_18Kernel_traits_baseILj512EfS2_fS2_fjLj128EEEEELb0ELb0ELb1EEEvNS_9FwdParamsE,"a",@progbits
	.sectionflags	@""
	.align	4
.nv.constant0._ZN10layer_norm31ln_parallel_residual_fwd_kernelINS_13Kernel_traitsIf6__halffS2_fjLj512ELj1ELj4ELj1ELj16ENS_18Kernel_traits_baseILj512EfS2_fS2_fjLj128EEEEELb0ELb0ELb1EEEvNS_9FwdParamsE:
	.zero		1128


//--------------------- .nv.constant0._ZN10layer_norm31ln_parallel_residual_fwd_kernelINS_13Kernel_traitsIf6__halffS2_fjLj512ELj1ELj4ELj1ELj16ENS_18Kernel_traits_baseILj512EfS2_fS2_fjLj128EEEEELb0ELb1ELb0EEEvNS_9FwdParamsE --------------------------
	.section	.nv.constant0._ZN10layer_norm31ln_parallel_residual_fwd_kernelINS_13Kernel_traitsIf6__halffS2_fjLj512ELj1ELj4ELj1ELj16ENS_18Kernel_traits_baseILj512EfS2_fS2_fjLj128EEEEELb0ELb1ELb0EEEvNS_9FwdParamsE,"a",@progbits
	.sectionflags	@""
	.align	4
.nv.constant0._ZN10layer_norm31ln_parallel_residual_fwd_kernelINS_13Kernel_traitsIf6__halffS2_fjLj512ELj1ELj4ELj1ELj16ENS_18Kernel_traits_baseILj512EfS2_fS2_fjLj128EEEEELb0ELb1ELb0EEEvNS_9FwdParamsE:
	.zero		1128


//--------------------- .nv.constant0._ZN10layer_norm31ln_parallel_residual_fwd_kernelINS_13Kernel_traitsIf6__halffS2_fjLj512ELj1ELj4ELj1ELj16ENS_18Kernel_traits_baseILj512EfS2_fS2_fjLj128EEEEELb0ELb1ELb1EEEvNS_9FwdParamsE --------------------------
	.section	.nv.constant0._ZN10layer_norm31ln_parallel_residual_fwd_kernelINS_13Kernel_traitsIf6__halffS2_fjLj512ELj1ELj4ELj1ELj16ENS_18Kernel_traits_baseILj512EfS2_fS2_fjLj128EEEEELb0ELb1ELb1EEEvNS_9FwdParamsE,"a",@progbits
	.sectionflags	@""
	.align	4
.nv.constant0._ZN10layer_norm31ln_parallel_residual_fwd_kernelINS_13Kernel_traitsIf6__halffS2_fjLj512ELj1ELj4ELj1ELj16ENS_18Kernel_traits_baseILj512EfS2_fS2_fjLj128EEEEELb0ELb1ELb1EEEvNS_9FwdParamsE:
	.zero		1128


//--------------------- .nv.constant0._ZN10layer_norm31ln_parallel_residual_fwd_kernelINS_13Kernel_traitsIf6__halffS2_fjLj512ELj1ELj4ELj1ELj16ENS_18Kernel_traits_baseILj512EfS2_fS2_fjLj128EEEEELb1ELb0ELb0EEEvNS_9FwdParamsE --------------------------
	.section	.nv.constant0._ZN10layer_norm31ln_parallel_residual_fwd_kernelINS_13Kernel_traitsIf6__halffS2_fjLj512ELj1ELj4ELj1ELj16ENS_18Kernel_traits_baseILj512EfS2_fS2_fjLj128EEEEELb1ELb0ELb0EEEvNS_9FwdParamsE,"a",@progbits
	.sectionflags	@""
	.align	4
.nv.constant0._ZN10layer_norm31ln_parallel_residual_fwd_kernelINS_13Kernel_traitsIf6__halffS2_fjLj512ELj1ELj4ELj1ELj16ENS_18Kernel_traits_baseILj512EfS2_fS2_fjLj128EEEEELb1ELb0ELb0EEEvNS_9FwdParamsE:
	.zero		1128


//--------------------- .nv.constant0._ZN10layer_norm31ln_parallel_residual_fwd_kernelINS_13Kernel_traitsIf6__halffS2_fjLj512ELj1ELj4ELj1ELj16ENS_18Kernel_traits_baseILj512EfS2_fS2_fjLj128EEEEELb1ELb0ELb1EEEvNS_9FwdParamsE --------------------------
	.section	.nv.constant0._ZN10layer_norm31ln_parallel_residual_fwd_kernelINS_13Kernel_traitsIf6__halffS2_fjLj512ELj1ELj4ELj1ELj16ENS_18Kernel_traits_baseILj512EfS2_fS2_fjLj128EEEEELb1ELb0ELb1EEEvNS_9FwdParamsE,"a",@progbits
	.sectionflags	@""
	.align	4
.nv.constant0._ZN10layer_norm31ln_parallel_residual_fwd_kernelINS_13Kernel_traitsIf6__halffS2_fjLj512ELj1ELj4ELj1ELj16ENS_18Kernel_traits_baseILj512EfS2_fS2_fjLj128EEEEELb1ELb0ELb1EEEvNS_9FwdParamsE:
	.zero		1128


//--------------------- .nv.constant0._ZN10layer_norm31ln_parallel_residual_fwd_kernelINS_13Kernel_traitsIf6__halffS2_fjLj512ELj1ELj4ELj1ELj16ENS_18Kernel_traits_baseILj512EfS2_fS2_fjLj128EEEEELb1ELb1ELb0EEEvNS_9FwdParamsE --------------------------
	.section	.nv.constant0._ZN10layer_norm31ln_parallel_residual_fwd_kernelINS_13Kernel_traitsIf6__halffS2_fjLj512ELj1ELj4ELj1ELj16ENS_18Kernel_traits_baseILj512EfS2_fS2_fjLj128EEEEELb1ELb1ELb0EEEvNS_9FwdParamsE,"a",@progbits
	.sectionflags	@""
	.align	4
.nv.constant0._ZN10layer_norm31ln_parallel_residual_fwd_kernelINS_13Kernel_traitsIf6__halffS2_fjLj512ELj1ELj4ELj1ELj16ENS_18Kernel_traits_baseILj512EfS2_fS2_fjLj128EEEEELb1ELb1ELb0EEEvNS_9FwdParamsE:
	.zero		1128


//--------------------- .nv.constant0._ZN10layer_norm31ln_parallel_residual_fwd_kernelINS_13Kernel_traitsIf6__halffS2_fjLj512ELj1ELj4ELj1ELj16ENS_18Kernel_traits_baseILj512EfS2_fS2_fjLj128EEEEELb1ELb1ELb1EEEvNS_9FwdParamsE --------------------------
	.section	.nv.constant0._ZN10layer_norm31ln_parallel_residual_fwd_kernelINS_13Kernel_traitsIf6__halffS2_fjLj512ELj1ELj4ELj1ELj16ENS_18Kernel_traits_baseILj512EfS2_fS2_fjLj128EEEEELb1ELb1ELb1EEEvNS_9FwdParamsE,"a",@progbits
	.sectionflags	@""
	.align	4
.nv.constant0._ZN10layer_norm31ln_parallel_residual_fwd_kernelINS_13Kernel_traitsIf6__halffS2_fjLj512ELj1ELj4ELj1ELj16ENS_18Kernel_traits_baseILj512EfS2_fS2_fjLj128EEEEELb1ELb1ELb1EEEvNS_9FwdParamsE:
	.zero		1128


//--------------------- .nv.constant0._ZN10layer_norm31ln_parallel_residual_fwd_kernelINS_13Kernel_traitsI6__halfffffjLj512ELj1ELj4ELj1ELj16ENS_18Kernel_traits_baseILj512ES2_ffffjLj128EEEEELb0ELb0ELb0EEEvNS_9FwdParamsE --------------------------
	.section	.nv.constant0._ZN10layer_norm31ln_parallel_residual_fwd_kernelINS_13Kernel_traitsI6__halfffffjLj512ELj1ELj4ELj1ELj16ENS_18Kernel_traits_baseILj512ES2_ffffjLj128EEEEELb0ELb0ELb0EEEvNS_9FwdParamsE,"a",@progbits
	.sectionflags	@""
	.align	4
.nv.constant0._ZN10layer_norm31ln_parallel_residual_fwd_kernelINS_13Kernel_traitsI6__halfffffjLj512ELj1ELj4ELj1ELj16ENS_18Kernel_traits_baseILj512ES2_ffffjLj128EEEEELb0ELb0ELb0EEEvNS_9FwdParamsE:
	.zero		1128


//--------------------- .nv.constant0._ZN10layer_norm31ln_parallel_residual_fwd_kernelINS_13Kernel_traitsI6__halfffffjLj512ELj1ELj4ELj1ELj16ENS_18Kernel_traits_baseILj512ES2_ffffjLj128EEEEELb0ELb0ELb1EEEvNS_9FwdParamsE --------------------------
	.section	.nv.constant0._ZN10layer_norm31ln_parallel_residual_fwd_kernelINS_13Kernel_traitsI6__halfffffjLj512ELj1ELj4ELj1ELj16ENS_18Kernel_traits_baseILj512ES2_ffffjLj128EEEEELb0ELb0ELb1EEEvNS_9FwdParamsE,"a",@progbits
	.sectionflags	@""
	.align	4
.nv.constant0._ZN10layer_norm31ln_parallel_residual_fwd_kernelINS_13Kernel_traitsI6__halfffffjLj512ELj1ELj4ELj1ELj16ENS_18Kernel_traits_baseILj512ES2_ffffjLj128EEEEELb0ELb0ELb1EEEvNS_9FwdParamsE:
	.zero		1128


//--------------------- .nv.constant0._ZN10layer_norm31ln_parallel_residual_fwd_kernelINS_13Kernel_traitsI6__halfffffjLj512ELj1ELj4ELj1ELj16ENS_18Kernel_traits_baseILj512ES2_ffffjLj128EEEEELb0ELb1ELb0EEEvNS_9FwdParamsE --------------------------
	.section	.nv.constant0._ZN10layer_norm31ln_parallel_residual_fwd_kernelINS_13Kernel_traitsI6__halfffffjLj512ELj1ELj4ELj1ELj16ENS_18Kernel_traits_baseILj512ES2_ffffjLj128EEEEELb0ELb1ELb0EEEvNS_9FwdParamsE,"a",@progbits
	.sectionflags	@""
	.align	4
.nv.constant0._ZN10layer_norm31ln_parallel_residual_fwd_kernelINS_13Kernel_traitsI6__halfffffjLj512ELj1ELj4ELj1ELj16ENS_18Kernel_traits_baseILj512ES2_ffffjLj128EEEEELb0ELb1ELb0EEEvNS_9FwdParamsE:
	.zero		1128


//--------------------- .nv.constant0._ZN10layer_norm31ln_parallel_residual_fwd_kernelINS_13Kernel_traitsI6__halfffffjLj512ELj1ELj4ELj1ELj16ENS_18Kernel_traits_baseILj512ES2_ffffjLj128EEEEELb0ELb1ELb1EEEvNS_9FwdParamsE --------------------------
	.section	.nv.constant0._ZN10layer_norm31ln_parallel_residual_fwd_kernelINS_13Kernel_traitsI6__halfffffjLj512ELj1ELj4ELj1ELj16ENS_18Kernel_traits_baseILj512ES2_ffffjLj128EEEEELb0ELb1ELb1EEEvNS_9FwdParamsE,"a",@progbits
	.sectionflags	@""
	.align	4
.nv.constant0._ZN10layer_norm31ln_parallel_residual_fwd_kernelINS_13Kernel_traitsI6__halfffffjLj512ELj1ELj4ELj1ELj16ENS_18Kernel_traits_baseILj512ES2_ffffjLj128EEEEELb0ELb1ELb1EEEvNS_9FwdParamsE:
	.zero		1128


//--------------------- .nv.constant0._ZN10layer_norm31ln_parallel_residual_fwd_kernelINS_13Kernel_traitsI6__halfffffjLj512ELj1ELj4ELj1ELj16ENS_18Kernel_traits_baseILj512ES2_ffffjLj128EEEEELb1ELb0ELb0EEEvNS_9FwdParamsE --------------------------
	.section	.nv.constant0._ZN10layer_norm31ln_parallel_residual_fwd_kernelINS_13Kernel_traitsI6__halfffffjLj512ELj1ELj4ELj1ELj16ENS_18Kernel_traits_baseILj512ES2_ffffjLj128EEEEELb1ELb0ELb0EEEvNS_9FwdParamsE,"a",@progbits
	.sectionflags	@""
	.align	4
.nv.constant0._ZN10layer_norm31ln_parallel_residual_fwd_kernelINS_13Kernel_traitsI6__halfffffjLj512ELj1ELj4ELj1ELj16ENS_18Kernel_traits_baseILj512ES2_ffffjLj128EEEEELb1ELb0ELb0EEEvNS_9FwdParamsE:
	.zero		1128


//--------------------- .nv.constant0._ZN10layer_norm31ln_parallel_residual_fwd_kernelINS_13Kernel_traitsI6__halfffffjLj512ELj1ELj4ELj1ELj16ENS_18Kernel_traits_baseILj512ES2_ffffjLj128EEEEELb1ELb0ELb1EEEvNS_9FwdParamsE --------------------------
	.section	.nv.constant0._ZN10layer_norm31ln_parallel_residual_fwd_kernelINS_13Kernel_traitsI6__halfffffjLj512ELj1ELj4ELj1ELj16ENS_18Kernel_traits_baseILj512ES2_ffffjLj128EEEEELb1ELb0ELb1EEEvNS_9FwdParamsE,"a",@progbits
	.sectionflags	@""
	.align	4
.nv.constant0._ZN10layer_norm31ln_parallel_residual_fwd_kernelINS_13Kernel_traitsI6__halfffffjLj512ELj1ELj4ELj1ELj16ENS_18Kernel_traits_baseILj512ES2_ffffjLj128EEEEELb1ELb0ELb1EEEvNS_9FwdParamsE:
	.zero		1128


//--------------------- .nv.constant0._ZN10layer_norm31ln_parallel_residual_fwd_kernelINS_13Kernel_traitsI6__halfffffjLj512ELj1ELj4ELj1ELj16ENS_18Kernel_traits_baseILj512ES2_ffffjLj128EEEEELb1ELb1ELb0EEEvNS_9FwdParamsE --------------------------
	.section	.nv.constant0._ZN10layer_norm31ln_parallel_residual_fwd_kernelINS_13Kernel_traitsI6__halfffffjLj512ELj1ELj4ELj1ELj16ENS_18Kernel_traits_baseILj512ES2_ffffjLj128EEEEELb1ELb1ELb0EEEvNS_9FwdParamsE,"a",@progbits
	.sectionflags	@""
	.align	4
.nv.constant0._ZN10layer_norm31ln_parallel_residual_fwd_kernelINS_13Kernel_traitsI6__halfffffjLj512ELj1ELj4ELj1ELj16ENS_18Kernel_traits_baseILj512ES2_ffffjLj128EEEEELb1ELb1ELb0EEEvNS_9FwdParamsE:
	.zero		1128


//--------------------- .nv.constant0._ZN10layer_norm31ln_parallel_residual_fwd_kernelINS_13Kernel_traitsI6__halfffffjLj512ELj1ELj4ELj1ELj16ENS_18Kernel_traits_baseILj512ES2_ffffjLj128EEEEELb1ELb1ELb1EEEvNS_9FwdParamsE --------------------------
	.section	.nv.constant0._ZN10layer_norm31ln_parallel_residual_fwd_kernelINS_13Kernel_traitsI6__halfffffjLj512ELj1ELj4ELj1ELj16ENS_18Kernel_traits_baseILj512ES2_ffffjLj128EEEEELb1ELb1ELb1EEEvNS_9FwdParamsE,"a",@progbits
	.sectionflags	@""
	.align	4
.nv.constant0._ZN10layer_norm31ln_parallel_residual_fwd_kernelINS_13Kernel_traitsI6__halfffffjLj512ELj1ELj4ELj1ELj16ENS_18Kernel_traits_baseILj512ES2_ffffjLj128EEEEELb1ELb1ELb1EEEvNS_9FwdParamsE:
	.zero		1128


//--------------------- .nv.constant0._ZN10layer_norm31ln_parallel_residual_fwd_kernelINS_13Kernel_traitsIfffffjLj512ELj1ELj4ELj1ELj16ENS_18Kernel_traits_baseILj512EfffffjLj128EEEEELb0ELb0ELb0EEEvNS_9FwdParamsE --------------------------
	.section	.nv.constant0._ZN10layer_norm31ln_parallel_residual_fwd_kernelINS_13Kernel_traitsIfffffjLj512ELj1ELj4ELj1ELj16ENS_18Kernel_traits_baseILj512EfffffjLj128EEEEELb0ELb0ELb0EEEvNS_9FwdParamsE,"a",@progbits
	.sectionflags	@""
	.align	4
.nv.constant0._ZN10layer_norm31ln_parallel_residual_fwd_kernelINS_13Kernel_traitsIfffffjLj512ELj1ELj4ELj1ELj16ENS_18Kernel_traits_baseILj512EfffffjLj128EEEEELb0ELb0ELb0EEEvNS_9FwdParamsE:
	.zero		1128


//--------------------- .nv.constant0._ZN10layer_norm31ln_parallel_residual_fwd_kernelINS_13Kernel_traitsIfffffjLj512ELj1ELj4ELj1ELj16ENS_18Kernel_traits_baseILj512EfffffjLj128EEEEELb0ELb0ELb1EEEvNS_9FwdParamsE --------------------------
	.section	.nv.constant0._ZN10layer_norm31ln_parallel_residual_fwd_kernelINS_13Kernel_traitsIfffffjLj512ELj1ELj4ELj1ELj16ENS_18Kernel_traits_baseILj512EfffffjLj128EEEEELb0ELb0ELb1EEEvNS_9FwdParamsE,"a",@progbits
	.sectionflags	@""
	.align	4
.nv.constant0._ZN10layer_norm31ln_parallel_residual_fwd_kernelINS_13Kernel_traitsIfffffjLj512ELj1ELj4ELj1ELj16ENS_18Kernel_traits_baseILj512EfffffjLj128EEEEELb0ELb0ELb1EEEvNS_9FwdParamsE:
	.zero		1128


//--------------------- .nv.constant0._ZN10layer_norm31ln_parallel_residual_fwd_kernelINS_13Kernel_traitsIfffffjLj512ELj1ELj4ELj1ELj16ENS_18Kernel_traits_baseILj512EfffffjLj128EEEEELb0ELb1ELb0EEEvNS_9FwdParamsE --------------------------
	.section	.nv.constant0._ZN10layer_norm31ln_parallel_residual_fwd_kernelINS_13Kernel_traitsIfffffjLj512ELj1ELj4ELj1ELj16ENS_18Kernel_traits_baseILj512EfffffjLj128EEEEELb0ELb1ELb0EEEvNS_9FwdParamsE,"a",@progbits
	.sectionflags	@""
	.align	4
.nv.constant0._ZN10layer_norm31ln_parallel_residual_fwd_kernelINS_13Kernel_traitsIfffffjLj512ELj1ELj4ELj1ELj16ENS_18Kernel_traits_baseILj512EfffffjLj128EEEEELb0ELb1ELb0EEEvNS_9FwdParamsE:
	.zero		1128


//--------------------- .nv.constant0._ZN10layer_norm31ln_parallel_residual_fwd_kernelINS_13Kernel_traitsIfffffjLj512ELj1ELj4ELj1ELj16ENS_18Kernel_traits_baseILj512EfffffjLj128EEEEELb0ELb1ELb1EEEvNS_9FwdParamsE --------------------------
	.section	.nv.constant0._ZN10layer_norm31ln_parallel_residual_fwd_kernelINS_13Kernel_traitsIfffffjLj512ELj1ELj4ELj1ELj16ENS_18Kernel_traits_baseILj512EfffffjLj128EEEEELb0ELb1ELb1EEEvNS_9FwdParamsE,"a",@progbits
	.sectionflags	@""
	.align	4
.nv.constant0._ZN10layer_norm31ln_parallel_residual_fwd_kernelINS_13Kernel_traitsIfffffjLj512ELj1ELj4ELj1ELj16ENS_18Kernel_traits_baseILj512EfffffjLj128EEEEELb0ELb1ELb1EEEvNS_9FwdParamsE:
	.zero		1128


//--------------------- .nv.constant0._ZN10layer_norm31ln_parallel_residual_fwd_kernelINS_13Kernel_traitsIfffffjLj512ELj1ELj4ELj1ELj16ENS_18Kernel_traits_baseILj512EfffffjLj128EEEEELb1ELb0ELb0EEEvNS_9FwdParamsE --------------------------
	.section	.nv.constant0._ZN10layer_norm31ln_parallel_residual_fwd_kernelINS_13Kernel_traitsIfffffjLj512ELj1ELj4ELj1ELj16ENS_18Kernel_traits_baseILj512EfffffjLj128EEEEELb1ELb0ELb0EEEvNS_9FwdParamsE,"a",@progbits
	.sectionflags	@""
	.align	4
.nv.constant0._ZN10layer_norm31ln_parallel_residual_fwd_kernelINS_13Kernel_traitsIfffffjLj512ELj1ELj4ELj1ELj16ENS_18Kernel_traits_baseILj512EfffffjLj128EEEEELb1ELb0ELb0EEEvNS_9FwdParamsE:
	.zero		1128


//--------------------- .nv.constant0._ZN10layer_norm31ln_parallel_residual_fwd_kernelINS_13Kernel_traitsIfffffjLj512ELj1ELj4ELj1ELj16ENS_18Kernel_traits_baseILj512EfffffjLj128EEEEELb1ELb0ELb1EEEvNS_9FwdParamsE --------------------------
	.section	.nv.constant0._ZN10layer_norm31ln_parallel_residual_fwd_kernelINS_13Kernel_traitsIfffffjLj512ELj1ELj4ELj1ELj16ENS_18Kernel_traits_baseILj512EfffffjLj128EEEEELb1ELb0ELb1EEEvNS_9FwdParamsE,"a",@progbits
	.sectionflags	@""
	.align	4
.nv.constant0._ZN10layer_norm31ln_parallel_residual_fwd_kernelINS_13Kernel_traitsIfffffjLj512ELj1ELj4ELj1ELj16ENS_18Kernel_traits_baseILj512EfffffjLj128EEEEELb1ELb0ELb1EEEvNS_9FwdParamsE:
	.zero		1128


//--------------------- .nv.constant0._ZN10layer_norm31ln_parallel_residual_fwd_kernelINS_13Kernel_traitsIfffffjLj512ELj1ELj4ELj1ELj16ENS_18Kernel_traits_baseILj512EfffffjLj128EEEEELb1ELb1ELb0EEEvNS_9FwdParamsE --------------------------
	.section	.nv.constant0._ZN10layer_norm31ln_parallel_residual_fwd_kernelINS_13Kernel_traitsIfffffjLj512ELj1ELj4ELj1ELj16ENS_18Kernel_traits_baseILj512EfffffjLj128EEEEELb1ELb1ELb0EEEvNS_9FwdParamsE,"a",@progbits
	.sectionflags	@""
	.align	4
.nv.constant0._ZN10layer_norm31ln_parallel_residual_fwd_kernelINS_13Kernel_traitsIfffffjLj512ELj1ELj4ELj1ELj16ENS_18Kernel_traits_baseILj512EfffffjLj128EEEEELb1ELb1ELb0EEEvNS_9FwdParamsE:
	.zero		1128


//--------------------- .nv.constant0._ZN10layer_norm31ln_parallel_residual_fwd_kernelINS_13Kernel_traitsIfffffjLj512ELj1ELj4ELj1ELj16ENS_18Kernel_traits_baseILj512EfffffjLj128EEEEELb1ELb1ELb1EEEvNS_9FwdParamsE --------------------------
	.section	.nv.constant0._ZN10layer_norm31ln_parallel_residual_fwd_kernelINS_13Kernel_traitsIfffffjLj512ELj1ELj4ELj1ELj16ENS_18Kernel_traits_baseILj512EfffffjLj128EEEEELb1ELb1ELb1EEEvNS_9FwdParamsE,"a",@progbits
	.sectionflags	@""
	.align	4
.nv.constant0._ZN10layer_norm31ln_parallel_residual_fwd_kernelINS_13Kernel_traitsIfffffjLj512ELj1ELj4ELj1ELj16ENS_18Kernel_traits_baseILj512EfffffjLj128EEEEELb1ELb1ELb1EEEvNS_9FwdParamsE:
	.zero		1128


//--------------------- SYMBOLS --------------------------

	.type		.nv.reservedSmem.offset0,@object
	.size		.nv.reservedSmem.offset0,0x4
